	.target	sm_80

	.elftype	@"ET_EXEC"


//--------------------- .note.nv.tkinfo           --------------------------
	.section	.note.nv.tkinfo,"",@"SHT_NOTE"
	.sectionflags	@"SHF_NOTE_NV_TKINFO"
	.tkinfo
        /*0018*/ 	.word	0x00000002
        /*0030*/ 	.string	""
        /*0030*/ 	.string	"ptxas"
        /*0030*/ 	.string	"Cuda compilation tools, release 13.0, V13.0.88"
        /*0030*/ 	.string	"Build cuda_13.0.r13.0/compiler.36424714_0"
        /*0030*/ 	.string	"-arch sm_80 -m 64 "



//--------------------- .note.nv.cuinfo           --------------------------
	.section	.note.nv.cuinfo,"",@"SHT_NOTE"
	.sectionflags	@"SHF_NOTE_NV_CUINFO"
        /*0018*/ 	.short	0x0002
        /*001a*/ 	.short	0x0050
        /*001c*/ 	.short	0x0082
	.zero		2


//--------------------- .nv.info                  --------------------------
	.section	.nv.info,"",@"SHT_CUDA_INFO"
	.align	4


	//----- nvinfo : EIATTR_REGCOUNT
	.align		4
        /*0000*/ 	.byte	0x04, 0x2f
        /*0002*/ 	.short	(.L_39 - .L_38)
	.align		4
.L_38:
        /*0004*/ 	.word	index@(_Z16dequantize_blockILi32ELi2EXadL_ZN45_INTERNAL_8d5cb472_14_gguf_kernel_cu_cd24131915dequantize_q4_0EPKviiR7__half2EEfEvS2_PT2_i)
        /*0008*/ 	.word	0x0000000e


	//----- nvinfo : EIATTR_FRAME_SIZE
	.align		4
.L_39:
        /*000c*/ 	.byte	0x04, 0x11
        /*000e*/ 	.short	(.L_41 - .L_40)
	.align		4
.L_40:
        /*0010*/ 	.word	index@(_Z16dequantize_blockILi32ELi2EXadL_ZN45_INTERNAL_8d5cb472_14_gguf_kernel_cu_cd24131915dequantize_q4_0EPKviiR7__half2EEfEvS2_PT2_i)
        /*0014*/ 	.word	0x00000000


	//----- nvinfo : EIATTR_REGCOUNT
	.align		4
.L_41:
        /*0018*/ 	.byte	0x04, 0x2f
        /*001a*/ 	.short	(.L_43 - .L_42)
	.align		4
.L_42:
        /*001c*/ 	.word	index@(_Z16dequantize_blockILi32ELi2EXadL_ZN45_INTERNAL_8d5cb472_14_gguf_kernel_cu_cd24131915dequantize_q4_1EPKviiR7__half2EEfEvS2_PT2_i)
        /*0020*/ 	.word	0x0000000e


	//----- nvinfo : EIATTR_FRAME_SIZE
	.align		4
.L_43:
        /*0024*/ 	.byte	0x04, 0x11
        /*0026*/ 	.short	(.L_45 - .L_44)
	.align		4
.L_44:
        /*0028*/ 	.word	index@(_Z16dequantize_blockILi32ELi2EXadL_ZN45_INTERNAL_8d5cb472_14_gguf_kernel_cu_cd24131915dequantize_q4_1EPKviiR7__half2EEfEvS2_PT2_i)
        /*002c*/ 	.word	0x00000000


	//----- nvinfo : EIATTR_REGCOUNT
	.align		4
.L_45:
        /*0030*/ 	.byte	0x04, 0x2f
        /*0032*/ 	.short	(.L_47 - .L_46)
	.align		4
.L_46:
        /*0034*/ 	.word	index@(_Z16dequantize_blockILi32ELi2EXadL_ZN45_INTERNAL_8d5cb472_14_gguf_kernel_cu_cd24131915dequantize_q5_0EPKviiR7__half2EEfEvS2_PT2_i)
        /*0038*/ 	.word	0x00000010


	//----- nvinfo : EIATTR_FRAME_SIZE
	.align		4
.L_47:
        /*003c*/ 	.byte	0x04, 0x11
        /*003e*/ 	.short	(.L_49 - .L_48)
	.align		4
.L_48:
        /*0040*/ 	.word	index@(_Z16dequantize_blockILi32ELi2EXadL_ZN45_INTERNAL_8d5cb472_14_gguf_kernel_cu_cd24131915dequantize_q5_0EPKviiR7__half2EEfEvS2_PT2_i)
        /*0044*/ 	.word	0x00000000


	//----- nvinfo : EIATTR_REGCOUNT
	.align		4
.L_49:
        /*0048*/ 	.byte	0x04, 0x2f
        /*004a*/ 	.short	(.L_51 - .L_50)
	.align		4
.L_50:
        /*004c*/ 	.word	index@(_Z16dequantize_blockILi32ELi2EXadL_ZN45_INTERNAL_8d5cb472_14_gguf_kernel_cu_cd24131915dequantize_q5_1EPKviiR7__half2EEfEvS2_PT2_i)
        /*0050*/ 	.word	0x0000000e


	//----- nvinfo : EIATTR_FRAME_SIZE
	.align		4
.L_51:
        /*0054*/ 	.byte	0x04, 0x11
        /*0056*/ 	.short	(.L_53 - .L_52)
	.align		4
.L_52:
        /*0058*/ 	.word	index@(_Z16dequantize_blockILi32ELi2EXadL_ZN45_INTERNAL_8d5cb472_14_gguf_kernel_cu_cd24131915dequantize_q5_1EPKviiR7__half2EEfEvS2_PT2_i)
        /*005c*/ 	.word	0x00000000


	//----- nvinfo : EIATTR_REGCOUNT
	.align		4
.L_53:
        /*0060*/ 	.byte	0x04, 0x2f
        /*0062*/ 	.short	(.L_55 - .L_54)
	.align		4
.L_54:
        /*0064*/ 	.word	index@(_Z16dequantize_blockILi32ELi1EXadL_ZN45_INTERNAL_8d5cb472_14_gguf_kernel_cu_cd24131915dequantize_q8_0EPKviiR7__half2EEfEvS2_PT2_i)
        /*0068*/ 	.word	0x0000000c


	//----- nvinfo : EIATTR_FRAME_SIZE
	.align		4
.L_55:
        /*006c*/ 	.byte	0x04, 0x11
        /*006e*/ 	.short	(.L_57 - .L_56)
	.align		4
.L_56:
        /*0070*/ 	.word	index@(_Z16dequantize_blockILi32ELi1EXadL_ZN45_INTERNAL_8d5cb472_14_gguf_kernel_cu_cd24131915dequantize_q8_0EPKviiR7__half2EEfEvS2_PT2_i)
        /*0074*/ 	.word	0x00000000


	//----- nvinfo : EIATTR_REGCOUNT
	.align		4
.L_57:
        /*0078*/ 	.byte	0x04, 0x2f
        /*007a*/ 	.short	(.L_59 - .L_58)
	.align		4
.L_58:
        /*007c*/ 	.word	index@(_Z21dequantize_block_q2_KIfEvPKvPT_)
        /*0080*/ 	.word	0x00000018


	//----- nvinfo : EIATTR_FRAME_SIZE
	.align		4
.L_59:
        /*0084*/ 	.byte	0x04, 0x11
        /*0086*/ 	.short	(.L_61 - .L_60)
	.align		4
.L_60:
        /*0088*/ 	.word	index@(_Z21dequantize_block_q2_KIfEvPKvPT_)
        /*008c*/ 	.word	0x00000000


	//----- nvinfo : EIATTR_REGCOUNT
	.align		4
.L_61:
        /*0090*/ 	.byte	0x04, 0x2f
        /*0092*/ 	.short	(.L_63 - .L_62)
	.align		4
.L_62:
        /*0094*/ 	.word	index@(_Z21dequantize_block_q3_KIfEvPKvPT_)
        /*0098*/ 	.word	0x00000019


	//----- nvinfo : EIATTR_FRAME_SIZE
	.align		4
.L_63:
        /*009c*/ 	.byte	0x04, 0x11
        /*009e*/ 	.short	(.L_65 - .L_64)
	.align		4
.L_64:
        /*00a0*/ 	.word	index@(_Z21dequantize_block_q3_KIfEvPKvPT_)
        /*00a4*/ 	.word	0x00000000


	//----- nvinfo : EIATTR_REGCOUNT
	.align		4
.L_65:
        /*00a8*/ 	.byte	0x04, 0x2f
        /*00aa*/ 	.short	(.L_67 - .L_66)
	.align		4
.L_66:
        /*00ac*/ 	.word	index@(_Z21dequantize_block_q4_KIfEvPKvPT_)
        /*00b0*/ 	.word	0x0000001b


	//----- nvinfo : EIATTR_FRAME_SIZE
	.align		4
.L_67:
        /*00b4*/ 	.byte	0x04, 0x11
        /*00b6*/ 	.short	(.L_69 - .L_68)
	.align		4
.L_68:
        /*00b8*/ 	.word	index@(_Z21dequantize_block_q4_KIfEvPKvPT_)
        /*00bc*/ 	.word	0x00000000


	//----- nvinfo : EIATTR_REGCOUNT
	.align		4
.L_69:
        /*00c0*/ 	.byte	0x04, 0x2f
        /*00c2*/ 	.short	(.L_71 - .L_70)
	.align		4
.L_70:
        /*00c4*/ 	.word	index@(_Z21dequantize_block_q5_KIfEvPKvPT_)
        /*00c8*/ 	.word	0x0000001b


	//----- nvinfo : EIATTR_FRAME_SIZE
	.align		4
.L_71:
        /*00cc*/ 	.byte	0x04, 0x11
        /*00ce*/ 	.short	(.L_73 - .L_72)
	.align		4
.L_72:
        /*00d0*/ 	.word	index@(_Z21dequantize_block_q5_KIfEvPKvPT_)
        /*00d4*/ 	.word	0x00000000


	//----- nvinfo : EIATTR_REGCOUNT
	.align		4
.L_73:
        /*00d8*/ 	.byte	0x04, 0x2f
        /*00da*/ 	.short	(.L_75 - .L_74)
	.align		4
.L_74:
        /*00dc*/ 	.word	index@(_Z21dequantize_block_q6_KIfEvPKvPT_)
        /*00e0*/ 	.word	0x00000016


	//----- nvinfo : EIATTR_FRAME_SIZE
	.align		4
.L_75:
        /*00e4*/ 	.byte	0x04, 0x11
        /*00e6*/ 	.short	(.L_77 - .L_76)
	.align		4
.L_76:
        /*00e8*/ 	.word	index@(_Z21dequantize_block_q6_KIfEvPKvPT_)
        /*00ec*/ 	.word	0x00000000


	//----- nvinfo : EIATTR_REGCOUNT
	.align		4
.L_77:
        /*00f0*/ 	.byte	0x04, 0x2f
        /*00f2*/ 	.short	(.L_79 - .L_78)
	.align		4
.L_78:
        /*00f4*/ 	.word	index@(_Z24dequantize_block_iq2_xxsIfEvPKvPT_)
        /*00f8*/ 	.word	0x00000016


	//----- nvinfo : EIATTR_FRAME_SIZE
	.align		4
.L_79:
        /*00fc*/ 	.byte	0x04, 0x11
        /*00fe*/ 	.short	(.L_81 - .L_80)
	.align		4
.L_80:
        /*0100*/ 	.word	index@(_Z24dequantize_block_iq2_xxsIfEvPKvPT_)
        /*0104*/ 	.word	0x00000000


	//----- nvinfo : EIATTR_REGCOUNT
	.align		4
.L_81:
        /*0108*/ 	.byte	0x04, 0x2f
        /*010a*/ 	.short	(.L_83 - .L_82)
	.align		4
.L_82:
        /*010c*/ 	.word	index@(_Z23dequantize_block_iq2_xsIfEvPKvPT_)
        /*0110*/ 	.word	0x00000016


	//----- nvinfo : EIATTR_FRAME_SIZE
	.align		4
.L_83:
        /*0114*/ 	.byte	0x04, 0x11
        /*0116*/ 	.short	(.L_85 - .L_84)
	.align		4
.L_84:
        /*0118*/ 	.word	index@(_Z23dequantize_block_iq2_xsIfEvPKvPT_)
        /*011c*/ 	.word	0x00000000


	//----- nvinfo : EIATTR_REGCOUNT
	.align		4
.L_85:
        /*0120*/ 	.byte	0x04, 0x2f
        /*0122*/ 	.short	(.L_87 - .L_86)
	.align		4
.L_86:
        /*0124*/ 	.word	index@(_Z24dequantize_block_iq3_xxsIfEvPKvPT_)
        /*0128*/ 	.word	0x00000015


	//----- nvinfo : EIATTR_FRAME_SIZE
	.align		4
.L_87:
        /*012c*/ 	.byte	0x04, 0x11
        /*012e*/ 	.short	(.L_89 - .L_88)
	.align		4
.L_88:
        /*0130*/ 	.word	index@(_Z24dequantize_block_iq3_xxsIfEvPKvPT_)
        /*0134*/ 	.word	0x00000000


	//----- nvinfo : EIATTR_REGCOUNT
	.align		4
.L_89:
        /*0138*/ 	.byte	0x04, 0x2f
        /*013a*/ 	.short	(.L_91 - .L_90)
	.align		4
.L_90:
        /*013c*/ 	.word	index@(_Z22dequantize_block_iq1_sIfEvPKvPT_)
        /*0140*/ 	.word	0x00000014


	//----- nvinfo : EIATTR_FRAME_SIZE
	.align		4
.L_91:
        /*0144*/ 	.byte	0x04, 0x11
        /*0146*/ 	.short	(.L_93 - .L_92)
	.align		4
.L_92:
        /*0148*/ 	.word	index@(_Z22dequantize_block_iq1_sIfEvPKvPT_)
        /*014c*/ 	.word	0x00000000


	//----- nvinfo : EIATTR_REGCOUNT
	.align		4
.L_93:
        /*0150*/ 	.byte	0x04, 0x2f
        /*0152*/ 	.short	(.L_95 - .L_94)
	.align		4
.L_94:
        /*0154*/ 	.word	index@(_Z23dequantize_block_iq4_nlIfEvPKvPT_)
        /*0158*/ 	.word	0x00000017


	//----- nvinfo : EIATTR_FRAME_SIZE
	.align		4
.L_95:
        /*015c*/ 	.byte	0x04, 0x11
        /*015e*/ 	.short	(.L_97 - .L_96)
	.align		4
.L_96:
        /*0160*/ 	.word	index@(_Z23dequantize_block_iq4_nlIfEvPKvPT_)
        /*0164*/ 	.word	0x00000000


	//----- nvinfo : EIATTR_REGCOUNT
	.align		4
.L_97:
        /*0168*/ 	.byte	0x04, 0x2f
        /*016a*/ 	.short	(.L_99 - .L_98)
	.align		4
.L_98:
        /*016c*/ 	.word	index@(_Z22dequantize_block_iq3_sIfEvPKvPT_)
        /*0170*/ 	.word	0x00000018


	//----- nvinfo : EIATTR_FRAME_SIZE
	.align		4
.L_99:
        /*0174*/ 	.byte	0x04, 0x11
        /*0176*/ 	.short	(.L_101 - .L_100)
	.align		4
.L_100:
        /*0178*/ 	.word	index@(_Z22dequantize_block_iq3_sIfEvPKvPT_)
        /*017c*/ 	.word	0x00000000


	//----- nvinfo : EIATTR_REGCOUNT
	.align		4
.L_101:
        /*0180*/ 	.byte	0x04, 0x2f
        /*0182*/ 	.short	(.L_103 - .L_102)
	.align		4
.L_102:
        /*0184*/ 	.word	index@(_Z22dequantize_block_iq2_sIfEvPKvPT_)
        /*0188*/ 	.word	0x00000016


	//----- nvinfo : EIATTR_FRAME_SIZE
	.align		4
.L_103:
        /*018c*/ 	.byte	0x04, 0x11
        /*018e*/ 	.short	(.L_105 - .L_104)
	.align		4
.L_104:
        /*0190*/ 	.word	index@(_Z22dequantize_block_iq2_sIfEvPKvPT_)
        /*0194*/ 	.word	0x00000000


	//----- nvinfo : EIATTR_REGCOUNT
	.align		4
.L_105:
        /*0198*/ 	.byte	0x04, 0x2f
        /*019a*/ 	.short	(.L_107 - .L_106)
	.align		4
.L_106:
        /*019c*/ 	.word	index@(_Z23dequantize_block_iq4_xsIfEvPKvPT_)
        /*01a0*/ 	.word	0x0000001a


	//----- nvinfo : EIATTR_FRAME_SIZE
	.align		4
.L_107:
        /*01a4*/ 	.byte	0x04, 0x11
        /*01a6*/ 	.short	(.L_109 - .L_108)
	.align		4
.L_108:
        /*01a8*/ 	.word	index@(_Z23dequantize_block_iq4_xsIfEvPKvPT_)
        /*01ac*/ 	.word	0x00000000


	//----- nvinfo : EIATTR_REGCOUNT
	.align		4
.L_109:
        /*01b0*/ 	.byte	0x04, 0x2f
        /*01b2*/ 	.short	(.L_111 - .L_110)
	.align		4
.L_110:
        /*01b4*/ 	.word	index@(_Z22dequantize_block_iq1_mIfEvPKvPT_)
        /*01b8*/ 	.word	0x00000018


	//----- nvinfo : EIATTR_FRAME_SIZE
	.align		4
.L_111:
        /*01bc*/ 	.byte	0x04, 0x11
        /*01be*/ 	.short	(.L_113 - .L_112)
	.align		4
.L_112:
        /*01c0*/ 	.word	index@(_Z22dequantize_block_iq1_mIfEvPKvPT_)
        /*01c4*/ 	.word	0x00000000


	//----- nvinfo : EIATTR_REGCOUNT
	.align		4
.L_113:
        /*01c8*/ 	.byte	0x04, 0x2f
        /*01ca*/ 	.short	(.L_115 - .L_114)
	.align		4
.L_114:
        /*01cc*/ 	.word	index@(_Z16dequantize_blockILi32ELi2EXadL_ZN45_INTERNAL_8d5cb472_14_gguf_kernel_cu_cd24131915dequantize_q4_0EPKviiR7__half2EEN3c104HalfEEvS2_PT2_i)
        /*01d0*/ 	.word	0x0000000e


	//----- nvinfo : EIATTR_FRAME_SIZE
	.align		4
.L_115:
        /*01d4*/ 	.byte	0x04, 0x11
        /*01d6*/ 	.short	(.L_117 - .L_116)
	.align		4
.L_116:
        /*01d8*/ 	.word	index@(_Z16dequantize_blockILi32ELi2EXadL_ZN45_INTERNAL_8d5cb472_14_gguf_kernel_cu_cd24131915dequantize_q4_0EPKviiR7__half2EEN3c104HalfEEvS2_PT2_i)
        /*01dc*/ 	.word	0x00000000


	//----- nvinfo : EIATTR_REGCOUNT
	.align		4
.L_117:
        /*01e0*/ 	.byte	0x04, 0x2f
        /*01e2*/ 	.short	(.L_119 - .L_118)
	.align		4
.L_118:
        /*01e4*/ 	.word	index@(_Z16dequantize_blockILi32ELi2EXadL_ZN45_INTERNAL_8d5cb472_14_gguf_kernel_cu_cd24131915dequantize_q4_1EPKviiR7__half2EEN3c104HalfEEvS2_PT2_i)
        /*01e8*/ 	.word	0x0000000e


	//----- nvinfo : EIATTR_FRAME_SIZE
	.align		4
.L_119:
        /*01ec*/ 	.byte	0x04, 0x11
        /*01ee*/ 	.short	(.L_121 - .L_120)
	.align		4
.L_120:
        /*01f0*/ 	.word	index@(_Z16dequantize_blockILi32ELi2EXadL_ZN45_INTERNAL_8d5cb472_14_gguf_kernel_cu_cd24131915dequantize_q4_1EPKviiR7__half2EEN3c104HalfEEvS2_PT2_i)
        /*01f4*/ 	.word	0x00000000


	//----- nvinfo : EIATTR_REGCOUNT
	.align		4
.L_121:
        /*01f8*/ 	.byte	0x04, 0x2f
        /*01fa*/ 	.short	(.L_123 - .L_122)
	.align		4
.L_122:
        /*01fc*/ 	.word	index@(_Z16dequantize_blockILi32ELi2EXadL_ZN45_INTERNAL_8d5cb472_14_gguf_kernel_cu_cd24131915dequantize_q5_0EPKviiR7__half2EEN3c104HalfEEvS2_PT2_i)
        /*0200*/ 	.word	0x00000010


	//----- nvinfo : EIATTR_FRAME_SIZE
	.align		4
.L_123:
        /*0204*/ 	.byte	0x04, 0x11
        /*0206*/ 	.short	(.L_125 - .L_124)
	.align		4
.L_124:
        /*0208*/ 	.word	index@(_Z16dequantize_blockILi32ELi2EXadL_ZN45_INTERNAL_8d5cb472_14_gguf_kernel_cu_cd24131915dequantize_q5_0EPKviiR7__half2EEN3c104HalfEEvS2_PT2_i)
        /*020c*/ 	.word	0x00000000


	//----- nvinfo : EIATTR_REGCOUNT
	.align		4
.L_125:
        /*0210*/ 	.byte	0x04, 0x2f
        /*0212*/ 	.short	(.L_127 - .L_126)
	.align		4
.L_126:
        /*0214*/ 	.word	index@(_Z16dequantize_blockILi32ELi2EXadL_ZN45_INTERNAL_8d5cb472_14_gguf_kernel_cu_cd24131915dequantize_q5_1EPKviiR7__half2EEN3c104HalfEEvS2_PT2_i)
        /*0218*/ 	.word	0x0000000e


	//----- nvinfo : EIATTR_FRAME_SIZE
	.align		4
.L_127:
        /*021c*/ 	.byte	0x04, 0x11
        /*021e*/ 	.short	(.L_129 - .L_128)
	.align		4
.L_128:
        /*0220*/ 	.word	index@(_Z16dequantize_blockILi32ELi2EXadL_ZN45_INTERNAL_8d5cb472_14_gguf_kernel_cu_cd24131915dequantize_q5_1EPKviiR7__half2EEN3c104HalfEEvS2_PT2_i)
        /*0224*/ 	.word	0x00000000


	//----- nvinfo : EIATTR_REGCOUNT
	.align		4
.L_129:
        /*0228*/ 	.byte	0x04, 0x2f
        /*022a*/ 	.short	(.L_131 - .L_130)
	.align		4
.L_130:
        /*022c*/ 	.word	index@(_Z16dequantize_blockILi32ELi1EXadL_ZN45_INTERNAL_8d5cb472_14_gguf_kernel_cu_cd24131915dequantize_q8_0EPKviiR7__half2EEN3c104HalfEEvS2_PT2_i)
        /*0230*/ 	.word	0x0000000c


	//----- nvinfo : EIATTR_FRAME_SIZE
	.align		4
.L_131:
        /*0234*/ 	.byte	0x04, 0x11
        /*0236*/ 	.short	(.L_133 - .L_132)
	.align		4
.L_132:
        /*0238*/ 	.word	index@(_Z16dequantize_blockILi32ELi1EXadL_ZN45_INTERNAL_8d5cb472_14_gguf_kernel_cu_cd24131915dequantize_q8_0EPKviiR7__half2EEN3c104HalfEEvS2_PT2_i)
        /*023c*/ 	.word	0x00000000


	//----- nvinfo : EIATTR_REGCOUNT
	.align		4
.L_133:
        /*0240*/ 	.byte	0x04, 0x2f
        /*0242*/ 	.short	(.L_135 - .L_134)
	.align		4
.L_134:
        /*0244*/ 	.word	index@(_Z21dequantize_block_q2_KIN3c104HalfEEvPKvPT_)
        /*0248*/ 	.word	0x00000018


	//----- nvinfo : EIATTR_FRAME_SIZE
	.align		4
.L_135:
        /*024c*/ 	.byte	0x04, 0x11
        /*024e*/ 	.short	(.L_137 - .L_136)
	.align		4
.L_136:
        /*0250*/ 	.word	index@(_Z21dequantize_block_q2_KIN3c104HalfEEvPKvPT_)
        /*0254*/ 	.word	0x00000000


	//----- nvinfo : EIATTR_REGCOUNT
	.align		4
.L_137:
        /*0258*/ 	.byte	0x04, 0x2f
        /*025a*/ 	.short	(.L_139 - .L_138)
	.align		4
.L_138:
        /*025c*/ 	.word	index@(_Z21dequantize_block_q3_KIN3c104HalfEEvPKvPT_)
        /*0260*/ 	.word	0x00000019


	//----- nvinfo : EIATTR_FRAME_SIZE
	.align		4
.L_139:
        /*0264*/ 	.byte	0x04, 0x11
        /*0266*/ 	.short	(.L_141 - .L_140)
	.align		4
.L_140:
        /*0268*/ 	.word	index@(_Z21dequantize_block_q3_KIN3c104HalfEEvPKvPT_)
        /*026c*/ 	.word	0x00000000


	//----- nvinfo : EIATTR_REGCOUNT
	.align		4
.L_141:
        /*0270*/ 	.byte	0x04, 0x2f
        /*0272*/ 	.short	(.L_143 - .L_142)
	.align		4
.L_142:
        /*0274*/ 	.word	index@(_Z21dequantize_block_q4_KIN3c104HalfEEvPKvPT_)
        /*0278*/ 	.word	0x0000001b


	//----- nvinfo : EIATTR_FRAME_SIZE
	.align		4
.L_143:
        /*027c*/ 	.byte	0x04, 0x11
        /*027e*/ 	.short	(.L_145 - .L_144)
	.align		4
.L_144:
        /*0280*/ 	.word	index@(_Z21dequantize_block_q4_KIN3c104HalfEEvPKvPT_)
        /*0284*/ 	.word	0x00000000


	//----- nvinfo : EIATTR_REGCOUNT
	.align		4
.L_145:
        /*0288*/ 	.byte	0x04, 0x2f
        /*028a*/ 	.short	(.L_147 - .L_146)
	.align		4
.L_146:
        /*028c*/ 	.word	index@(_Z21dequantize_block_q5_KIN3c104HalfEEvPKvPT_)
        /*0290*/ 	.word	0x0000001b


	//----- nvinfo : EIATTR_FRAME_SIZE
	.align		4
.L_147:
        /*0294*/ 	.byte	0x04, 0x11
        /*0296*/ 	.short	(.L_149 - .L_148)
	.align		4
.L_148:
        /*0298*/ 	.word	index@(_Z21dequantize_block_q5_KIN3c104HalfEEvPKvPT_)
        /*029c*/ 	.word	0x00000000


	//----- nvinfo : EIATTR_REGCOUNT
	.align		4
.L_149:
        /*02a0*/ 	.byte	0x04, 0x2f
        /*02a2*/ 	.short	(.L_151 - .L_150)
	.align		4
.L_150:
        /*02a4*/ 	.word	index@(_Z21dequantize_block_q6_KIN3c104HalfEEvPKvPT_)
        /*02a8*/ 	.word	0x00000017


	//----- nvinfo : EIATTR_FRAME_SIZE
	.align		4
.L_151:
        /*02ac*/ 	.byte	0x04, 0x11
        /*02ae*/ 	.short	(.L_153 - .L_152)
	.align		4
.L_152:
        /*02b0*/ 	.word	index@(_Z21dequantize_block_q6_KIN3c104HalfEEvPKvPT_)
        /*02b4*/ 	.word	0x00000000


	//----- nvinfo : EIATTR_REGCOUNT
	.align		4
.L_153:
        /*02b8*/ 	.byte	0x04, 0x2f
        /*02ba*/ 	.short	(.L_155 - .L_154)
	.align		4
.L_154:
        /*02bc*/ 	.word	index@(_Z24dequantize_block_iq2_xxsIN3c104HalfEEvPKvPT_)
        /*02c0*/ 	.word	0x00000018


	//----- nvinfo : EIATTR_FRAME_SIZE
	.align		4
.L_155:
        /*02c4*/ 	.byte	0x04, 0x11
        /*02c6*/ 	.short	(.L_157 - .L_156)
	.align		4
.L_156:
        /*02c8*/ 	.word	index@(_Z24dequantize_block_iq2_xxsIN3c104HalfEEvPKvPT_)
        /*02cc*/ 	.word	0x00000000


	//----- nvinfo : EIATTR_REGCOUNT
	.align		4
.L_157:
        /*02d0*/ 	.byte	0x04, 0x2f
        /*02d2*/ 	.short	(.L_159 - .L_158)
	.align		4
.L_158:
        /*02d4*/ 	.word	index@(_Z23dequantize_block_iq2_xsIN3c104HalfEEvPKvPT_)
        /*02d8*/ 	.word	0x00000017


	//----- nvinfo : EIATTR_FRAME_SIZE
	.align		4
.L_159:
        /*02dc*/ 	.byte	0x04, 0x11
        /*02de*/ 	.short	(.L_161 - .L_160)
	.align		4
.L_160:
        /*02e0*/ 	.word	index@(_Z23dequantize_block_iq2_xsIN3c104HalfEEvPKvPT_)
        /*02e4*/ 	.word	0x00000000


	//----- nvinfo : EIATTR_REGCOUNT
	.align		4
.L_161:
        /*02e8*/ 	.byte	0x04, 0x2f
        /*02ea*/ 	.short	(.L_163 - .L_162)
	.align		4
.L_162:
        /*02ec*/ 	.word	index@(_Z24dequantize_block_iq3_xxsIN3c104HalfEEvPKvPT_)
        /*02f0*/ 	.word	0x0000001a


	//----- nvinfo : EIATTR_FRAME_SIZE
	.align		4
.L_163:
        /*02f4*/ 	.byte	0x04, 0x11
        /*02f6*/ 	.short	(.L_165 - .L_164)
	.align		4
.L_164:
        /*02f8*/ 	.word	index@(_Z24dequantize_block_iq3_xxsIN3c104HalfEEvPKvPT_)
        /*02fc*/ 	.word	0x00000000


	//----- nvinfo : EIATTR_REGCOUNT
	.align		4
.L_165:
        /*0300*/ 	.byte	0x04, 0x2f
        /*0302*/ 	.short	(.L_167 - .L_166)
	.align		4
.L_166:
        /*0304*/ 	.word	index@(_Z22dequantize_block_iq1_sIN3c104HalfEEvPKvPT_)
        /*0308*/ 	.word	0x00000015


	//----- nvinfo : EIATTR_FRAME_SIZE
	.align		4
.L_167:
        /*030c*/ 	.byte	0x04, 0x11
        /*030e*/ 	.short	(.L_169 - .L_168)
	.align		4
.L_168:
        /*0310*/ 	.word	index@(_Z22dequantize_block_iq1_sIN3c104HalfEEvPKvPT_)
        /*0314*/ 	.word	0x00000000


	//----- nvinfo : EIATTR_REGCOUNT
	.align		4
.L_169:
        /*0318*/ 	.byte	0x04, 0x2f
        /*031a*/ 	.short	(.L_171 - .L_170)
	.align		4
.L_170:
        /*031c*/ 	.word	index@(_Z23dequantize_block_iq4_nlIN3c104HalfEEvPKvPT_)
        /*0320*/ 	.word	0x00000017


	//----- nvinfo : EIATTR_FRAME_SIZE
	.align		4
.L_171:
        /*0324*/ 	.byte	0x04, 0x11
        /*0326*/ 	.short	(.L_173 - .L_172)
	.align		4
.L_172:
        /*0328*/ 	.word	index@(_Z23dequantize_block_iq4_nlIN3c104HalfEEvPKvPT_)
        /*032c*/ 	.word	0x00000000


	//----- nvinfo : EIATTR_REGCOUNT
	.align		4
.L_173:
        /*0330*/ 	.byte	0x04, 0x2f
        /*0332*/ 	.short	(.L_175 - .L_174)
	.align		4
.L_174:
        /*0334*/ 	.word	index@(_Z22dequantize_block_iq3_sIN3c104HalfEEvPKvPT_)
        /*0338*/ 	.word	0x00000017


	//----- nvinfo : EIATTR_FRAME_SIZE
	.align		4
.L_175:
        /*033c*/ 	.byte	0x04, 0x11
        /*033e*/ 	.short	(.L_177 - .L_176)
	.align		4
.L_176:
        /*0340*/ 	.word	index@(_Z22dequantize_block_iq3_sIN3c104HalfEEvPKvPT_)
        /*0344*/ 	.word	0x00000000


	//----- nvinfo : EIATTR_REGCOUNT
	.align		4
.L_177:
        /*0348*/ 	.byte	0x04, 0x2f
        /*034a*/ 	.short	(.L_179 - .L_178)
	.align		4
.L_178:
        /*034c*/ 	.word	index@(_Z22dequantize_block_iq2_sIN3c104HalfEEvPKvPT_)
        /*0350*/ 	.word	0x00000016


	//----- nvinfo : EIATTR_FRAME_SIZE
	.align		4
.L_179:
        /*0354*/ 	.byte	0x04, 0x11
        /*0356*/ 	.short	(.L_181 - .L_180)
	.align		4
.L_180:
        /*0358*/ 	.word	index@(_Z22dequantize_block_iq2_sIN3c104HalfEEvPKvPT_)
        /*035c*/ 	.word	0x00000000


	//----- nvinfo : EIATTR_REGCOUNT
	.align		4
.L_181:
        /*0360*/ 	.byte	0x04, 0x2f
        /*0362*/ 	.short	(.L_183 - .L_182)
	.align		4
.L_182:
        /*0364*/ 	.word	index@(_Z23dequantize_block_iq4_xsIN3c104HalfEEvPKvPT_)
        /*0368*/ 	.word	0x0000001a


	//----- nvinfo : EIATTR_FRAME_SIZE
	.align		4
.L_183:
        /*036c*/ 	.byte	0x04, 0x11
        /*036e*/ 	.short	(.L_185 - .L_184)
	.align		4
.L_184:
        /*0370*/ 	.word	index@(_Z23dequantize_block_iq4_xsIN3c104HalfEEvPKvPT_)
        /*0374*/ 	.word	0x00000000


	//----- nvinfo : EIATTR_REGCOUNT
	.align		4
.L_185:
        /*0378*/ 	.byte	0x04, 0x2f
        /*037a*/ 	.short	(.L_187 - .L_186)
	.align		4
.L_186:
        /*037c*/ 	.word	index@(_Z22dequantize_block_iq1_mIN3c104HalfEEvPKvPT_)
        /*0380*/ 	.word	0x00000018


	//----- nvinfo : EIATTR_FRAME_SIZE
	.align		4
.L_187:
        /*0384*/ 	.byte	0x04, 0x11
        /*0386*/ 	.short	(.L_189 - .L_188)
	.align		4
.L_188:
        /*0388*/ 	.word	index@(_Z22dequantize_block_iq1_mIN3c104HalfEEvPKvPT_)
        /*038c*/ 	.word	0x00000000


	//----- nvinfo : EIATTR_REGCOUNT
	.align		4
.L_189:
        /*0390*/ 	.byte	0x04, 0x2f
        /*0392*/ 	.short	(.L_191 - .L_190)
	.align		4
.L_190:
        /*0394*/ 	.word	index@(_Z16dequantize_blockILi32ELi2EXadL_ZN45_INTERNAL_8d5cb472_14_gguf_kernel_cu_cd24131915dequantize_q4_0EPKviiR7__half2EEN3c108BFloat16EEvS2_PT2_i)
        /*0398*/ 	.word	0x0000000e


	//----- nvinfo : EIATTR_FRAME_SIZE
	.align		4
.L_191:
        /*039c*/ 	.byte	0x04, 0x11
        /*039e*/ 	.short	(.L_193 - .L_192)
	.align		4
.L_192:
        /*03a0*/ 	.word	index@(_Z16dequantize_blockILi32ELi2EXadL_ZN45_INTERNAL_8d5cb472_14_gguf_kernel_cu_cd24131915dequantize_q4_0EPKviiR7__half2EEN3c108BFloat16EEvS2_PT2_i)
        /*03a4*/ 	.word	0x00000000


	//----- nvinfo : EIATTR_REGCOUNT
	.align		4
.L_193:
        /*03a8*/ 	.byte	0x04, 0x2f
        /*03aa*/ 	.short	(.L_195 - .L_194)
	.align		4
.L_194:
        /*03ac*/ 	.word	index@(_Z16dequantize_blockILi32ELi2EXadL_ZN45_INTERNAL_8d5cb472_14_gguf_kernel_cu_cd24131915dequantize_q4_1EPKviiR7__half2EEN3c108BFloat16EEvS2_PT2_i)
        /*03b0*/ 	.word	0x0000000e


	//----- nvinfo : EIATTR_FRAME_SIZE
	.align		4
.L_195:
        /*03b4*/ 	.byte	0x04, 0x11
        /*03b6*/ 	.short	(.L_197 - .L_196)
	.align		4
.L_196:
        /*03b8*/ 	.word	index@(_Z16dequantize_blockILi32ELi2EXadL_ZN45_INTERNAL_8d5cb472_14_gguf_kernel_cu_cd24131915dequantize_q4_1EPKviiR7__half2EEN3c108BFloat16EEvS2_PT2_i)
        /*03bc*/ 	.word	0x00000000


	//----- nvinfo : EIATTR_REGCOUNT
	.align		4
.L_197:
        /*03c0*/ 	.byte	0x04, 0x2f
        /*03c2*/ 	.short	(.L_199 - .L_198)
	.align		4
.L_198:
        /*03c4*/ 	.word	index@(_Z16dequantize_blockILi32ELi2EXadL_ZN45_INTERNAL_8d5cb472_14_gguf_kernel_cu_cd24131915dequantize_q5_0EPKviiR7__half2EEN3c108BFloat16EEvS2_PT2_i)
        /*03c8*/ 	.word	0x00000010


	//----- nvinfo : EIATTR_FRAME_SIZE
	.align		4
.L_199:
        /*03cc*/ 	.byte	0x04, 0x11
        /*03ce*/ 	.short	(.L_201 - .L_200)
	.align		4
.L_200:
        /*03d0*/ 	.word	index@(_Z16dequantize_blockILi32ELi2EXadL_ZN45_INTERNAL_8d5cb472_14_gguf_kernel_cu_cd24131915dequantize_q5_0EPKviiR7__half2EEN3c108BFloat16EEvS2_PT2_i)
        /*03d4*/ 	.word	0x00000000


	//----- nvinfo : EIATTR_REGCOUNT
	.align		4
.L_201:
        /*03d8*/ 	.byte	0x04, 0x2f
        /*03da*/ 	.short	(.L_203 - .L_202)
	.align		4
.L_202:
        /*03dc*/ 	.word	index@(_Z16dequantize_blockILi32ELi2EXadL_ZN45_INTERNAL_8d5cb472_14_gguf_kernel_cu_cd24131915dequantize_q5_1EPKviiR7__half2EEN3c108BFloat16EEvS2_PT2_i)
        /*03e0*/ 	.word	0x0000000e


	//----- nvinfo : EIATTR_FRAME_SIZE
	.align		4
.L_203:
        /*03e4*/ 	.byte	0x04, 0x11
        /*03e6*/ 	.short	(.L_205 - .L_204)
	.align		4
.L_204:
        /*03e8*/ 	.word	index@(_Z16dequantize_blockILi32ELi2EXadL_ZN45_INTERNAL_8d5cb472_14_gguf_kernel_cu_cd24131915dequantize_q5_1EPKviiR7__half2EEN3c108BFloat16EEvS2_PT2_i)
        /*03ec*/ 	.word	0x00000000


	//----- nvinfo : EIATTR_REGCOUNT
	.align		4
.L_205:
        /*03f0*/ 	.byte	0x04, 0x2f
        /*03f2*/ 	.short	(.L_207 - .L_206)
	.align		4
.L_206:
        /*03f4*/ 	.word	index@(_Z16dequantize_blockILi32ELi1EXadL_ZN45_INTERNAL_8d5cb472_14_gguf_kernel_cu_cd24131915dequantize_q8_0EPKviiR7__half2EEN3c108BFloat16EEvS2_PT2_i)
        /*03f8*/ 	.word	0x0000000b


	//----- nvinfo : EIATTR_FRAME_SIZE
	.align		4
.L_207:
        /*03fc*/ 	.byte	0x04, 0x11
        /*03fe*/ 	.short	(.L_209 - .L_208)
	.align		4
.L_208:
        /*0400*/ 	.word	index@(_Z16dequantize_blockILi32ELi1EXadL_ZN45_INTERNAL_8d5cb472_14_gguf_kernel_cu_cd24131915dequantize_q8_0EPKviiR7__half2EEN3c108BFloat16EEvS2_PT2_i)
        /*0404*/ 	.word	0x00000000


	//----- nvinfo : EIATTR_REGCOUNT
	.align		4
.L_209:
        /*0408*/ 	.byte	0x04, 0x2f
        /*040a*/ 	.short	(.L_211 - .L_210)
	.align		4
.L_210:
        /*040c*/ 	.word	index@(_Z21dequantize_block_q2_KIN3c108BFloat16EEvPKvPT_)
        /*0410*/ 	.word	0x00000016


	//----- nvinfo : EIATTR_FRAME_SIZE
	.align		4
.L_211:
        /*0414*/ 	.byte	0x04, 0x11
        /*0416*/ 	.short	(.L_213 - .L_212)
	.align		4
.L_212:
        /*0418*/ 	.word	index@(_Z21dequantize_block_q2_KIN3c108BFloat16EEvPKvPT_)
        /*041c*/ 	.word	0x00000000


	//----- nvinfo : EIATTR_REGCOUNT
	.align		4
.L_213:
        /*0420*/ 	.byte	0x04, 0x2f
        /*0422*/ 	.short	(.L_215 - .L_214)
	.align		4
.L_214:
        /*0424*/ 	.word	index@(_Z21dequantize_block_q3_KIN3c108BFloat16EEvPKvPT_)
        /*0428*/ 	.word	0x0000001a


	//----- nvinfo : EIATTR_FRAME_SIZE
	.align		4
.L_215:
        /*042c*/ 	.byte	0x04, 0x11
        /*042e*/ 	.short	(.L_217 - .L_216)
	.align		4
.L_216:
        /*0430*/ 	.word	index@(_Z21dequantize_block_q3_KIN3c108BFloat16EEvPKvPT_)
        /*0434*/ 	.word	0x00000000


	//----- nvinfo : EIATTR_REGCOUNT
	.align		4
.L_217:
        /*0438*/ 	.byte	0x04, 0x2f
        /*043a*/ 	.short	(.L_219 - .L_218)
	.align		4
.L_218:
        /*043c*/ 	.word	index@(_Z21dequantize_block_q4_KIN3c108BFloat16EEvPKvPT_)
        /*0440*/ 	.word	0x0000001b


	//----- nvinfo : EIATTR_FRAME_SIZE
	.align		4
.L_219:
        /*0444*/ 	.byte	0x04, 0x11
        /*0446*/ 	.short	(.L_221 - .L_220)
	.align		4
.L_220:
        /*0448*/ 	.word	index@(_Z21dequantize_block_q4_KIN3c108BFloat16EEvPKvPT_)
        /*044c*/ 	.word	0x00000000


	//----- nvinfo : EIATTR_REGCOUNT
	.align		4
.L_221:
        /*0450*/ 	.byte	0x04, 0x2f
        /*0452*/ 	.short	(.L_223 - .L_222)
	.align		4
.L_222:
        /*0454*/ 	.word	index@(_Z21dequantize_block_q5_KIN3c108BFloat16EEvPKvPT_)
        /*0458*/ 	.word	0x0000001b


	//----- nvinfo : EIATTR_FRAME_SIZE
	.align		4
.L_223:
        /*045c*/ 	.byte	0x04, 0x11
        /*045e*/ 	.short	(.L_225 - .L_224)
	.align		4
.L_224:
        /*0460*/ 	.word	index@(_Z21dequantize_block_q5_KIN3c108BFloat16EEvPKvPT_)
        /*0464*/ 	.word	0x00000000


	//----- nvinfo : EIATTR_REGCOUNT
	.align		4
.L_225:
        /*0468*/ 	.byte	0x04, 0x2f
        /*046a*/ 	.short	(.L_227 - .L_226)
	.align		4
.L_226:
        /*046c*/ 	.word	index@(_Z21dequantize_block_q6_KIN3c108BFloat16EEvPKvPT_)
        /*0470*/ 	.word	0x00000017


	//----- nvinfo : EIATTR_FRAME_SIZE
	.align		4
.L_227:
        /*0474*/ 	.byte	0x04, 0x11
        /*0476*/ 	.short	(.L_229 - .L_228)
	.align		4
.L_228:
        /*0478*/ 	.word	index@(_Z21dequantize_block_q6_KIN3c108BFloat16EEvPKvPT_)
        /*047c*/ 	.word	0x00000000


	//----- nvinfo : EIATTR_REGCOUNT
	.align		4
.L_229:
        /*0480*/ 	.byte	0x04, 0x2f
        /*0482*/ 	.short	(.L_231 - .L_230)
	.align		4
.L_230:
        /*0484*/ 	.word	index@(_Z24dequantize_block_iq2_xxsIN3c108BFloat16EEvPKvPT_)
        /*0488*/ 	.word	0x00000018


	//----- nvinfo : EIATTR_FRAME_SIZE
	.align		4
.L_231:
        /*048c*/ 	.byte	0x04, 0x11
        /*048e*/ 	.short	(.L_233 - .L_232)
	.align		4
.L_232:
        /*0490*/ 	.word	index@(_Z24dequantize_block_iq2_xxsIN3c108BFloat16EEvPKvPT_)
        /*0494*/ 	.word	0x00000000


	//----- nvinfo : EIATTR_REGCOUNT
	.align		4
.L_233:
        /*0498*/ 	.byte	0x04, 0x2f
        /*049a*/ 	.short	(.L_235 - .L_234)
	.align		4
.L_234:
        /*049c*/ 	.word	index@(_Z23dequantize_block_iq2_xsIN3c108BFloat16EEvPKvPT_)
        /*04a0*/ 	.word	0x00000017


	//----- nvinfo : EIATTR_FRAME_SIZE
	.align		4
.L_235:
        /*04a4*/ 	.byte	0x04, 0x11
        /*04a6*/ 	.short	(.L_237 - .L_236)
	.align		4
.L_236:
        /*04a8*/ 	.word	index@(_Z23dequantize_block_iq2_xsIN3c108BFloat16EEvPKvPT_)
        /*04ac*/ 	.word	0x00000000


	//----- nvinfo : EIATTR_REGCOUNT
	.align		4
.L_237:
        /*04b0*/ 	.byte	0x04, 0x2f
        /*04b2*/ 	.short	(.L_239 - .L_238)
	.align		4
.L_238:
        /*04b4*/ 	.word	index@(_Z24dequantize_block_iq3_xxsIN3c108BFloat16EEvPKvPT_)
        /*04b8*/ 	.word	0x0000001a


	//----- nvinfo : EIATTR_FRAME_SIZE
	.align		4
.L_239:
        /*04bc*/ 	.byte	0x04, 0x11
        /*04be*/ 	.short	(.L_241 - .L_240)
	.align		4
.L_240:
        /*04c0*/ 	.word	index@(_Z24dequantize_block_iq3_xxsIN3c108BFloat16EEvPKvPT_)
        /*04c4*/ 	.word	0x00000000


	//----- nvinfo : EIATTR_REGCOUNT
	.align		4
.L_241:
        /*04c8*/ 	.byte	0x04, 0x2f
        /*04ca*/ 	.short	(.L_243 - .L_242)
	.align		4
.L_242:
        /*04cc*/ 	.word	index@(_Z22dequantize_block_iq1_sIN3c108BFloat16EEvPKvPT_)
        /*04d0*/ 	.word	0x00000015


	//----- nvinfo : EIATTR_FRAME_SIZE
	.align		4
.L_243:
        /*04d4*/ 	.byte	0x04, 0x11
        /*04d6*/ 	.short	(.L_245 - .L_244)
	.align		4
.L_244:
        /*04d8*/ 	.word	index@(_Z22dequantize_block_iq1_sIN3c108BFloat16EEvPKvPT_)
        /*04dc*/ 	.word	0x00000000


	//----- nvinfo : EIATTR_REGCOUNT
	.align		4
.L_245:
        /*04e0*/ 	.byte	0x04, 0x2f
        /*04e2*/ 	.short	(.L_247 - .L_246)
	.align		4
.L_246:
        /*04e4*/ 	.word	index@(_Z23dequantize_block_iq4_nlIN3c108BFloat16EEvPKvPT_)
        /*04e8*/ 	.word	0x00000017


	//----- nvinfo : EIATTR_FRAME_SIZE
	.align		4
.L_247:
        /*04ec*/ 	.byte	0x04, 0x11
        /*04ee*/ 	.short	(.L_249 - .L_248)
	.align		4
.L_248:
        /*04f0*/ 	.word	index@(_Z23dequantize_block_iq4_nlIN3c108BFloat16EEvPKvPT_)
        /*04f4*/ 	.word	0x00000000


	//----- nvinfo : EIATTR_REGCOUNT
	.align		4
.L_249:
        /*04f8*/ 	.byte	0x04, 0x2f
        /*04fa*/ 	.short	(.L_251 - .L_250)
	.align		4
.L_250:
        /*04fc*/ 	.word	index@(_Z22dequantize_block_iq3_sIN3c108BFloat16EEvPKvPT_)
        /*0500*/ 	.word	0x00000017


	//----- nvinfo : EIATTR_FRAME_SIZE
	.align		4
.L_251:
        /*0504*/ 	.byte	0x04, 0x11
        /*0506*/ 	.short	(.L_253 - .L_252)
	.align		4
.L_252:
        /*0508*/ 	.word	index@(_Z22dequantize_block_iq3_sIN3c108BFloat16EEvPKvPT_)
        /*050c*/ 	.word	0x00000000


	//----- nvinfo : EIATTR_REGCOUNT
	.align		4
.L_253:
        /*0510*/ 	.byte	0x04, 0x2f
        /*0512*/ 	.short	(.L_255 - .L_254)
	.align		4
.L_254:
        /*0514*/ 	.word	index@(_Z22dequantize_block_iq2_sIN3c108BFloat16EEvPKvPT_)
        /*0518*/ 	.word	0x00000016


	//----- nvinfo : EIATTR_FRAME_SIZE
	.align		4
.L_255:
        /*051c*/ 	.byte	0x04, 0x11
        /*051e*/ 	.short	(.L_257 - .L_256)
	.align		4
.L_256:
        /*0520*/ 	.word	index@(_Z22dequantize_block_iq2_sIN3c108BFloat16EEvPKvPT_)
        /*0524*/ 	.word	0x00000000


	//----- nvinfo : EIATTR_REGCOUNT
	.align		4
.L_257:
        /*0528*/ 	.byte	0x04, 0x2f
        /*052a*/ 	.short	(.L_259 - .L_258)
	.align		4
.L_258:
        /*052c*/ 	.word	index@(_Z23dequantize_block_iq4_xsIN3c108BFloat16EEvPKvPT_)
        /*0530*/ 	.word	0x0000001a


	//----- nvinfo : EIATTR_FRAME_SIZE
	.align		4
.L_259:
        /*0534*/ 	.byte	0x04, 0x11
        /*0536*/ 	.short	(.L_261 - .L_260)
	.align		4
.L_260:
        /*0538*/ 	.word	index@(_Z23dequantize_block_iq4_xsIN3c108BFloat16EEvPKvPT_)
        /*053c*/ 	.word	0x00000000


	//----- nvinfo : EIATTR_REGCOUNT
	.align		4
.L_261:
        /*0540*/ 	.byte	0x04, 0x2f
        /*0542*/ 	.short	(.L_263 - .L_262)
	.align		4
.L_262:
        /*0544*/ 	.word	index@(_Z22dequantize_block_iq1_mIN3c108BFloat16EEvPKvPT_)
        /*0548*/ 	.word	0x00000018


	//----- nvinfo : EIATTR_FRAME_SIZE
	.align		4
.L_263:
        /*054c*/ 	.byte	0x04, 0x11
        /*054e*/ 	.short	(.L_265 - .L_264)
	.align		4
.L_264:
        /*0550*/ 	.word	index@(_Z22dequantize_block_iq1_mIN3c108BFloat16EEvPKvPT_)
        /*0554*/ 	.word	0x00000000


	//----- nvinfo : EIATTR_REGCOUNT
	.align		4
.L_265:
        /*0558*/ 	.byte	0x04, 0x2f
        /*055a*/ 	.short	(.L_267 - .L_266)
	.align		4
.L_266:
        /*055c*/ 	.word	index@(_Z13quantize_q8_1IfEvPKT_Pvii)
        /*0560*/ 	.word	0x00000010


	//----- nvinfo : EIATTR_FRAME_SIZE
	.align		4
.L_267:
        /*0564*/ 	.byte	0x04, 0x11
        /*0566*/ 	.short	(.L_269 - .L_268)
	.align		4
.L_268:
        /*0568*/ 	.word	index@(_Z13quantize_q8_1IfEvPKT_Pvii)
        /*056c*/ 	.word	0x00000000


	//----- nvinfo : EIATTR_REGCOUNT
	.align		4
.L_269:
        /*0570*/ 	.byte	0x04, 0x2f
        /*0572*/ 	.short	(.L_271 - .L_270)
	.align		4
.L_270:
        /*0574*/ 	.word	index@(_Z13mul_mat_vec_qIfLi32ELi4E10block_q4_0Li2EXadL_ZN45_INTERNAL_8d5cb472_14_gguf_kernel_cu_cd24131917vec_dot_q4_0_q8_1EPKvPK10block_q8_1RKiEEEvS3_S3_PT_iii)
        /*0578*/ 	.word	0x00000020


	//----- nvinfo : EIATTR_FRAME_SIZE
	.align		4
.L_271:
        /*057c*/ 	.byte	0x04, 0x11
        /*057e*/ 	.short	(.L_273 - .L_272)
	.align		4
.L_272:
        /*0580*/ 	.word	index@(_Z13mul_mat_vec_qIfLi32ELi4E10block_q4_0Li2EXadL_ZN45_INTERNAL_8d5cb472_14_gguf_kernel_cu_cd24131917vec_dot_q4_0_q8_1EPKvPK10block_q8_1RKiEEEvS3_S3_PT_iii)
        /*0584*/ 	.word	0x00000000


	//----- nvinfo : EIATTR_REGCOUNT
	.align		4
.L_273:
        /*0588*/ 	.byte	0x04, 0x2f
        /*058a*/ 	.short	(.L_275 - .L_274)
	.align		4
.L_274:
        /*058c*/ 	.word	index@(_Z13mul_mat_vec_qIfLi32ELi4E10block_q4_1Li2EXadL_ZN45_INTERNAL_8d5cb472_14_gguf_kernel_cu_cd24131917vec_dot_q4_1_q8_1EPKvPK10block_q8_1RKiEEEvS3_S3_PT_iii)
        /*0590*/ 	.word	0x00000020


	//----- nvinfo : EIATTR_FRAME_SIZE
	.align		4
.L_275:
        /*0594*/ 	.byte	0x04, 0x11
        /*0596*/ 	.short	(.L_277 - .L_276)
	.align		4
.L_276:
        /*0598*/ 	.word	index@(_Z13mul_mat_vec_qIfLi32ELi4E10block_q4_1Li2EXadL_ZN45_INTERNAL_8d5cb472_14_gguf_kernel_cu_cd24131917vec_dot_q4_1_q8_1EPKvPK10block_q8_1RKiEEEvS3_S3_PT_iii)
        /*059c*/ 	.word	0x00000000


	//----- nvinfo : EIATTR_REGCOUNT
	.align		4
.L_277:
        /*05a0*/ 	.byte	0x04, 0x2f
        /*05a2*/ 	.short	(.L_279 - .L_278)
	.align		4
.L_278:
        /*05a4*/ 	.word	index@(_Z13mul_mat_vec_qIfLi32ELi4E10block_q5_0Li2EXadL_ZN45_INTERNAL_8d5cb472_14_gguf_kernel_cu_cd24131917vec_dot_q5_0_q8_1EPKvPK10block_q8_1RKiEEEvS3_S3_PT_iii)
        /*05a8*/ 	.word	0x0000001e


	//----- nvinfo : EIATTR_FRAME_SIZE
	.align		4
.L_279:
        /*05ac*/ 	.byte	0x04, 0x11
        /*05ae*/ 	.short	(.L_281 - .L_280)
	.align		4
.L_280:
        /*05b0*/ 	.word	index@(_Z13mul_mat_vec_qIfLi32ELi4E10block_q5_0Li2EXadL_ZN45_INTERNAL_8d5cb472_14_gguf_kernel_cu_cd24131917vec_dot_q5_0_q8_1EPKvPK10block_q8_1RKiEEEvS3_S3_PT_iii)
        /*05b4*/ 	.word	0x00000000


	//----- nvinfo : EIATTR_REGCOUNT
	.align		4
.L_281:
        /*05b8*/ 	.byte	0x04, 0x2f
        /*05ba*/ 	.short	(.L_283 - .L_282)
	.align		4
.L_282:
        /*05bc*/ 	.word	index@(_Z13mul_mat_vec_qIfLi32ELi4E10block_q5_1Li2EXadL_ZN45_INTERNAL_8d5cb472_14_gguf_kernel_cu_cd24131917vec_dot_q5_1_q8_1EPKvPK10block_q8_1RKiEEEvS3_S3_PT_iii)
        /*05c0*/ 	.word	0x0000001e


	//----- nvinfo : EIATTR_FRAME_SIZE
	.align		4
.L_283:
        /*05c4*/ 	.byte	0x04, 0x11
        /*05c6*/ 	.short	(.L_285 - .L_284)
	.align		4
.L_284:
        /*05c8*/ 	.word	index@(_Z13mul_mat_vec_qIfLi32ELi4E10block_q5_1Li2EXadL_ZN45_INTERNAL_8d5cb472_14_gguf_kernel_cu_cd24131917vec_dot_q5_1_q8_1EPKvPK10block_q8_1RKiEEEvS3_S3_PT_iii)
        /*05cc*/ 	.word	0x00000000


	//----- nvinfo : EIATTR_REGCOUNT
	.align		4
.L_285:
        /*05d0*/ 	.byte	0x04, 0x2f
        /*05d2*/ 	.short	(.L_287 - .L_286)
	.align		4
.L_286:
        /*05d4*/ 	.word	index@(_Z13mul_mat_vec_qIfLi32ELi8E10block_q8_0Li2EXadL_ZN45_INTERNAL_8d5cb472_14_gguf_kernel_cu_cd24131917vec_dot_q8_0_q8_1EPKvPK10block_q8_1RKiEEEvS3_S3_PT_iii)
        /*05d8*/ 	.word	0x00000020


	//----- nvinfo : EIATTR_FRAME_SIZE
	.align		4
.L_287:
        /*05dc*/ 	.byte	0x04, 0x11
        /*05de*/ 	.short	(.L_289 - .L_288)
	.align		4
.L_288:
        /*05e0*/ 	.word	index@(_Z13mul_mat_vec_qIfLi32ELi8E10block_q8_0Li2EXadL_ZN45_INTERNAL_8d5cb472_14_gguf_kernel_cu_cd24131917vec_dot_q8_0_q8_1EPKvPK10block_q8_1RKiEEEvS3_S3_PT_iii)
        /*05e4*/ 	.word	0x00000000


	//----- nvinfo : EIATTR_REGCOUNT
	.align		4
.L_289:
        /*05e8*/ 	.byte	0x04, 0x2f
        /*05ea*/ 	.short	(.L_291 - .L_290)
	.align		4
.L_290:
        /*05ec*/ 	.word	index@(_Z13mul_mat_vec_qIfLi256ELi16E10block_q2_KLi1EXadL_ZN45_INTERNAL_8d5cb472_14_gguf_kernel_cu_cd24131917vec_dot_q2_K_q8_1EPKvPK10block_q8_1RKiEEEvS3_S3_PT_iii)
        /*05f0*/ 	.word	0x00000020


	//----- nvinfo : EIATTR_FRAME_SIZE
	.align		4
.L_291:
        /*05f4*/ 	.byte	0x04, 0x11
        /*05f6*/ 	.short	(.L_293 - .L_292)
	.align		4
.L_292:
        /*05f8*/ 	.word	index@(_Z13mul_mat_vec_qIfLi256ELi16E10block_q2_KLi1EXadL_ZN45_INTERNAL_8d5cb472_14_gguf_kernel_cu_cd24131917vec_dot_q2_K_q8_1EPKvPK10block_q8_1RKiEEEvS3_S3_PT_iii)
        /*05fc*/ 	.word	0x00000000


	//----- nvinfo : EIATTR_REGCOUNT
	.align		4
.L_293:
        /*0600*/ 	.byte	0x04, 0x2f
        /*0602*/ 	.short	(.L_295 - .L_294)
	.align		4
.L_294:
        /*0604*/ 	.word	index@(_Z13mul_mat_vec_qIfLi256ELi16E10block_q3_KLi1EXadL_ZN45_INTERNAL_8d5cb472_14_gguf_kernel_cu_cd24131917vec_dot_q3_K_q8_1EPKvPK10block_q8_1RKiEEEvS3_S3_PT_iii)
        /*0608*/ 	.word	0x00000030


	//----- nvinfo : EIATTR_FRAME_SIZE
	.align		4
.L_295:
        /*060c*/ 	.byte	0x04, 0x11
        /*060e*/ 	.short	(.L_297 - .L_296)
	.align		4
.L_296:
        /*0610*/ 	.word	index@(_Z13mul_mat_vec_qIfLi256ELi16E10block_q3_KLi1EXadL_ZN45_INTERNAL_8d5cb472_14_gguf_kernel_cu_cd24131917vec_dot_q3_K_q8_1EPKvPK10block_q8_1RKiEEEvS3_S3_PT_iii)
        /*0614*/ 	.word	0x00000000


	//----- nvinfo : EIATTR_REGCOUNT
	.align		4
.L_297:
        /*0618*/ 	.byte	0x04, 0x2f
        /*061a*/ 	.short	(.L_299 - .L_298)
	.align		4
.L_298:
        /*061c*/ 	.word	index@(_Z13mul_mat_vec_qIfLi256ELi32E10block_q4_KLi2EXadL_ZN45_INTERNAL_8d5cb472_14_gguf_kernel_cu_cd24131917vec_dot_q4_K_q8_1EPKvPK10block_q8_1RKiEEEvS3_S3_PT_iii)
        /*0620*/ 	.word	0x00000020


	//----- nvinfo : EIATTR_FRAME_SIZE
	.align		4
.L_299:
        /*0624*/ 	.byte	0x04, 0x11
        /*0626*/ 	.short	(.L_301 - .L_300)
	.align		4
.L_300:
        /*0628*/ 	.word	index@(_Z13mul_mat_vec_qIfLi256ELi32E10block_q4_KLi2EXadL_ZN45_INTERNAL_8d5cb472_14_gguf_kernel_cu_cd24131917vec_dot_q4_K_q8_1EPKvPK10block_q8_1RKiEEEvS3_S3_PT_iii)
        /*062c*/ 	.word	0x00000000


	//----- nvinfo : EIATTR_REGCOUNT
	.align		4
.L_301:
        /*0630*/ 	.byte	0x04, 0x2f
        /*0632*/ 	.short	(.L_303 - .L_302)
	.align		4
.L_302:
        /*0634*/ 	.word	index@(_Z13mul_mat_vec_qIfLi256ELi32E10block_q5_KLi2EXadL_ZN45_INTERNAL_8d5cb472_14_gguf_kernel_cu_cd24131917vec_dot_q5_K_q8_1EPKvPK10block_q8_1RKiEEEvS3_S3_PT_iii)
        /*0638*/ 	.word	0x00000020


	//----- nvinfo : EIATTR_FRAME_SIZE
	.align		4
.L_303:
        /*063c*/ 	.byte	0x04, 0x11
        /*063e*/ 	.short	(.L_305 - .L_304)
	.align		4
.L_304:
        /*0640*/ 	.word	index@(_Z13mul_mat_vec_qIfLi256ELi32E10block_q5_KLi2EXadL_ZN45_INTERNAL_8d5cb472_14_gguf_kernel_cu_cd24131917vec_dot_q5_K_q8_1EPKvPK10block_q8_1RKiEEEvS3_S3_PT_iii)
        /*0644*/ 	.word	0x00000000


	//----- nvinfo : EIATTR_REGCOUNT
	.align		4
.L_305:
        /*0648*/ 	.byte	0x04, 0x2f
        /*064a*/ 	.short	(.L_307 - .L_306)
	.align		4
.L_306:
        /*064c*/ 	.word	index@(_Z13mul_mat_vec_qIfLi256ELi32E10block_q6_KLi1EXadL_ZN45_INTERNAL_8d5cb472_14_gguf_kernel_cu_cd24131917vec_dot_q6_K_q8_1EPKvPK10block_q8_1RKiEEEvS3_S3_PT_iii)
        /*0650*/ 	.word	0x00000028


	//----- nvinfo : EIATTR_FRAME_SIZE
	.align		4
.L_307:
        /*0654*/ 	.byte	0x04, 0x11
        /*0656*/ 	.short	(.L_309 - .L_308)
	.align		4
.L_308:
        /*0658*/ 	.word	index@(_Z13mul_mat_vec_qIfLi256ELi32E10block_q6_KLi1EXadL_ZN45_INTERNAL_8d5cb472_14_gguf_kernel_cu_cd24131917vec_dot_q6_K_q8_1EPKvPK10block_q8_1RKiEEEvS3_S3_PT_iii)
        /*065c*/ 	.word	0x00000000


	//----- nvinfo : EIATTR_REGCOUNT
	.align		4
.L_309:
        /*0660*/ 	.byte	0x04, 0x2f
        /*0662*/ 	.short	(.L_311 - .L_310)
	.align		4
.L_310:
        /*0664*/ 	.word	index@(_Z13mul_mat_vec_qIfLi256ELi8E13block_iq2_xxsLi1EXadL_ZN45_INTERNAL_8d5cb472_14_gguf_kernel_cu_cd24131920vec_dot_iq2_xxs_q8_1EPKvPK10block_q8_1RKiEEEvS3_S3_PT_iii)
        /*0668*/ 	.word	0x00000020


	//----- nvinfo : EIATTR_FRAME_SIZE
	.align		4
.L_311:
        /*066c*/ 	.byte	0x04, 0x11
        /*066e*/ 	.short	(.L_313 - .L_312)
	.align		4
.L_312:
        /*0670*/ 	.word	index@(_Z13mul_mat_vec_qIfLi256ELi8E13block_iq2_xxsLi1EXadL_ZN45_INTERNAL_8d5cb472_14_gguf_kernel_cu_cd24131920vec_dot_iq2_xxs_q8_1EPKvPK10block_q8_1RKiEEEvS3_S3_PT_iii)
        /*0674*/ 	.word	0x00000000


	//----- nvinfo : EIATTR_REGCOUNT
	.align		4
.L_313:
        /*0678*/ 	.byte	0x04, 0x2f
        /*067a*/ 	.short	(.L_315 - .L_314)
	.align		4
.L_314:
        /*067c*/ 	.word	index@(_Z13mul_mat_vec_qIfLi256ELi8E12block_iq2_xsLi1EXadL_ZN45_INTERNAL_8d5cb472_14_gguf_kernel_cu_cd24131919vec_dot_iq2_xs_q8_1EPKvPK10block_q8_1RKiEEEvS3_S3_PT_iii)
        /*0680*/ 	.word	0x00000020


	//----- nvinfo : EIATTR_FRAME_SIZE
	.align		4
.L_315:
        /*0684*/ 	.byte	0x04, 0x11
        /*0686*/ 	.short	(.L_317 - .L_316)
	.align		4
.L_316:
        /*0688*/ 	.word	index@(_Z13mul_mat_vec_qIfLi256ELi8E12block_iq2_xsLi1EXadL_ZN45_INTERNAL_8d5cb472_14_gguf_kernel_cu_cd24131919vec_dot_iq2_xs_q8_1EPKvPK10block_q8_1RKiEEEvS3_S3_PT_iii)
        /*068c*/ 	.word	0x00000000


	//----- nvinfo : EIATTR_REGCOUNT
	.align		4
.L_317:
        /*0690*/ 	.byte	0x04, 0x2f
        /*0692*/ 	.short	(.L_319 - .L_318)
	.align		4
.L_318:
        /*0694*/ 	.word	index@(_Z13mul_mat_vec_qIfLi256ELi8E13block_iq3_xxsLi1EXadL_ZN45_INTERNAL_8d5cb472_14_gguf_kernel_cu_cd24131920vec_dot_iq3_xxs_q8_1EPKvPK10block_q8_1RKiEEEvS3_S3_PT_iii)
        /*0698*/ 	.word	0x00000020


	//----- nvinfo : EIATTR_FRAME_SIZE
	.align		4
.L_319:
        /*069c*/ 	.byte	0x04, 0x11
        /*069e*/ 	.short	(.L_321 - .L_320)
	.align		4
.L_320:
        /*06a0*/ 	.word	index@(_Z13mul_mat_vec_qIfLi256ELi8E13block_iq3_xxsLi1EXadL_ZN45_INTERNAL_8d5cb472_14_gguf_kernel_cu_cd24131920vec_dot_iq3_xxs_q8_1EPKvPK10block_q8_1RKiEEEvS3_S3_PT_iii)
        /*06a4*/ 	.word	0x00000000


	//----- nvinfo : EIATTR_REGCOUNT
	.align		4
.L_321:
        /*06a8*/ 	.byte	0x04, 0x2f
        /*06aa*/ 	.short	(.L_323 - .L_322)
	.align		4
.L_322:
        /*06ac*/ 	.word	index@(_Z13mul_mat_vec_qIfLi256ELi8E11block_iq1_sLi1EXadL_ZN45_INTERNAL_8d5cb472_14_gguf_kernel_cu_cd24131918vec_dot_iq1_s_q8_1EPKvPK10block_q8_1RKiEEEvS3_S3_PT_iii)
        /*06b0*/ 	.word	0x00000020


	//----- nvinfo : EIATTR_FRAME_SIZE
	.align		4
.L_323:
        /*06b4*/ 	.byte	0x04, 0x11
        /*06b6*/ 	.short	(.L_325 - .L_324)
	.align		4
.L_324:
        /*06b8*/ 	.word	index@(_Z13mul_mat_vec_qIfLi256ELi8E11block_iq1_sLi1EXadL_ZN45_INTERNAL_8d5cb472_14_gguf_kernel_cu_cd24131918vec_dot_iq1_s_q8_1EPKvPK10block_q8_1RKiEEEvS3_S3_PT_iii)
        /*06bc*/ 	.word	0x00000000


	//----- nvinfo : EIATTR_REGCOUNT
	.align		4
.L_325:
        /*06c0*/ 	.byte	0x04, 0x2f
        /*06c2*/ 	.short	(.L_327 - .L_326)
	.align		4
.L_326:
        /*06c4*/ 	.word	index@(_Z13mul_mat_vec_qIfLi32ELi4E12block_iq4_nlLi2EXadL_ZN45_INTERNAL_8d5cb472_14_gguf_kernel_cu_cd24131919vec_dot_iq4_nl_q8_1EPKvPK10block_q8_1RKiEEEvS3_S3_PT_iii)
        /*06c8*/ 	.word	0x00000020


	//----- nvinfo : EIATTR_FRAME_SIZE
	.align		4
.L_327:
        /*06cc*/ 	.byte	0x04, 0x11
        /*06ce*/ 	.short	(.L_329 - .L_328)
	.align		4
.L_328:
        /*06d0*/ 	.word	index@(_Z13mul_mat_vec_qIfLi32ELi4E12block_iq4_nlLi2EXadL_ZN45_INTERNAL_8d5cb472_14_gguf_kernel_cu_cd24131919vec_dot_iq4_nl_q8_1EPKvPK10block_q8_1RKiEEEvS3_S3_PT_iii)
        /*06d4*/ 	.word	0x00000000


	//----- nvinfo : EIATTR_REGCOUNT
	.align		4
.L_329:
        /*06d8*/ 	.byte	0x04, 0x2f
        /*06da*/ 	.short	(.L_331 - .L_330)
	.align		4
.L_330:
        /*06dc*/ 	.word	index@(_Z13mul_mat_vec_qIfLi256ELi8E11block_iq3_sLi1EXadL_ZN45_INTERNAL_8d5cb472_14_gguf_kernel_cu_cd24131918vec_dot_iq3_s_q8_1EPKvPK10block_q8_1RKiEEEvS3_S3_PT_iii)
        /*06e0*/ 	.word	0x00000020


	//----- nvinfo : EIATTR_FRAME_SIZE
	.align		4
.L_331:
        /*06e4*/ 	.byte	0x04, 0x11
        /*06e6*/ 	.short	(.L_333 - .L_332)
	.align		4
.L_332:
        /*06e8*/ 	.word	index@(_Z13mul_mat_vec_qIfLi256ELi8E11block_iq3_sLi1EXadL_ZN45_INTERNAL_8d5cb472_14_gguf_kernel_cu_cd24131918vec_dot_iq3_s_q8_1EPKvPK10block_q8_1RKiEEEvS3_S3_PT_iii)
        /*06ec*/ 	.word	0x00000000


	//----- nvinfo : EIATTR_REGCOUNT
	.align		4
.L_333:
        /*06f0*/ 	.byte	0x04, 0x2f
        /*06f2*/ 	.short	(.L_335 - .L_334)
	.align		4
.L_334:
        /*06f4*/ 	.word	index@(_Z13mul_mat_vec_qIfLi256ELi8E11block_iq2_sLi1EXadL_ZN45_INTERNAL_8d5cb472_14_gguf_kernel_cu_cd24131918vec_dot_iq2_s_q8_1EPKvPK10block_q8_1RKiEEEvS3_S3_PT_iii)
        /*06f8*/ 	.word	0x00000020


	//----- nvinfo : EIATTR_FRAME_SIZE
	.align		4
.L_335:
        /*06fc*/ 	.byte	0x04, 0x11
        /*06fe*/ 	.short	(.L_337 - .L_336)
	.align		4
.L_336:
        /*0700*/ 	.word	index@(_Z13mul_mat_vec_qIfLi256ELi8E11block_iq2_sLi1EXadL_ZN45_INTERNAL_8d5cb472_14_gguf_kernel_cu_cd24131918vec_dot_iq2_s_q8_1EPKvPK10block_q8_1RKiEEEvS3_S3_PT_iii)
        /*0704*/ 	.word	0x00000000


	//----- nvinfo : EIATTR_REGCOUNT
	.align		4
.L_337:
        /*0708*/ 	.byte	0x04, 0x2f
        /*070a*/ 	.short	(.L_339 - .L_338)
	.align		4
.L_338:
        /*070c*/ 	.word	index@(_Z13mul_mat_vec_qIfLi256ELi8E12block_iq4_xsLi1EXadL_ZN45_INTERNAL_8d5cb472_14_gguf_kernel_cu_cd24131919vec_dot_iq4_xs_q8_1EPKvPK10block_q8_1RKiEEEvS3_S3_PT_iii)
        /*0710*/ 	.word	0x00000020


	//----- nvinfo : EIATTR_FRAME_SIZE
	.align		4
.L_339:
        /*0714*/ 	.byte	0x04, 0x11
        /*0716*/ 	.short	(.L_341 - .L_340)
	.align		4
.L_340:
        /*0718*/ 	.word	index@(_Z13mul_mat_vec_qIfLi256ELi8E12block_iq4_xsLi1EXadL_ZN45_INTERNAL_8d5cb472_14_gguf_kernel_cu_cd24131919vec_dot_iq4_xs_q8_1EPKvPK10block_q8_1RKiEEEvS3_S3_PT_iii)
        /*071c*/ 	.word	0x00000000


	//----- nvinfo : EIATTR_REGCOUNT
	.align		4
.L_341:
        /*0720*/ 	.byte	0x04, 0x2f
        /*0722*/ 	.short	(.L_343 - .L_342)
	.align		4
.L_342:
        /*0724*/ 	.word	index@(_Z13mul_mat_vec_qIfLi256ELi8E11block_iq1_mLi1EXadL_ZN45_INTERNAL_8d5cb472_14_gguf_kernel_cu_cd24131918vec_dot_iq1_m_q8_1EPKvPK10block_q8_1RKiEEEvS3_S3_PT_iii)
        /*0728*/ 	.word	0x00000020


	//----- nvinfo : EIATTR_FRAME_SIZE
	.align		4
.L_343:
        /*072c*/ 	.byte	0x04, 0x11
        /*072e*/ 	.short	(.L_345 - .L_344)
	.align		4
.L_344:
        /*0730*/ 	.word	index@(_Z13mul_mat_vec_qIfLi256ELi8E11block_iq1_mLi1EXadL_ZN45_INTERNAL_8d5cb472_14_gguf_kernel_cu_cd24131918vec_dot_iq1_m_q8_1EPKvPK10block_q8_1RKiEEEvS3_S3_PT_iii)
        /*0734*/ 	.word	0x00000000


	//----- nvinfo : EIATTR_REGCOUNT
	.align		4
.L_345:
        /*0738*/ 	.byte	0x04, 0x2f
        /*073a*/ 	.short	(.L_347 - .L_346)
	.align		4
.L_346:
        /*073c*/ 	.word	index@(_Z13quantize_q8_1IN3c104HalfEEvPKT_Pvii)
        /*0740*/ 	.word	0x0000000f


	//----- nvinfo : EIATTR_FRAME_SIZE
	.align		4
.L_347:
        /*0744*/ 	.byte	0x04, 0x11
        /*0746*/ 	.short	(.L_349 - .L_348)
	.align		4
.L_348:
        /*0748*/ 	.word	index@(_Z13quantize_q8_1IN3c104HalfEEvPKT_Pvii)
        /*074c*/ 	.word	0x00000000


	//----- nvinfo : EIATTR_REGCOUNT
	.align		4
.L_349:
        /*0750*/ 	.byte	0x04, 0x2f
        /*0752*/ 	.short	(.L_351 - .L_350)
	.align		4
.L_350:
        /*0754*/ 	.word	index@(_Z13mul_mat_vec_qIN3c104HalfELi32ELi4E10block_q4_0Li2EXadL_ZN45_INTERNAL_8d5cb472_14_gguf_kernel_cu_cd24131917vec_dot_q4_0_q8_1EPKvPK10block_q8_1RKiEEEvS5_S5_PT_iii)
        /*0758*/ 	.word	0x00000020


	//----- nvinfo : EIATTR_FRAME_SIZE
	.align		4
.L_351:
        /*075c*/ 	.byte	0x04, 0x11
        /*075e*/ 	.short	(.L_353 - .L_352)
	.align		4
.L_352:
        /*0760*/ 	.word	index@(_Z13mul_mat_vec_qIN3c104HalfELi32ELi4E10block_q4_0Li2EXadL_ZN45_INTERNAL_8d5cb472_14_gguf_kernel_cu_cd24131917vec_dot_q4_0_q8_1EPKvPK10block_q8_1RKiEEEvS5_S5_PT_iii)
        /*0764*/ 	.word	0x00000000


	//----- nvinfo : EIATTR_REGCOUNT
	.align		4
.L_353:
        /*0768*/ 	.byte	0x04, 0x2f
        /*076a*/ 	.short	(.L_355 - .L_354)
	.align		4
.L_354:
        /*076c*/ 	.word	index@(_Z13mul_mat_vec_qIN3c104HalfELi32ELi4E10block_q4_1Li2EXadL_ZN45_INTERNAL_8d5cb472_14_gguf_kernel_cu_cd24131917vec_dot_q4_1_q8_1EPKvPK10block_q8_1RKiEEEvS5_S5_PT_iii)
        /*0770*/ 	.word	0x00000020


	//----- nvinfo : EIATTR_FRAME_SIZE
	.align		4
.L_355:
        /*0774*/ 	.byte	0x04, 0x11
        /*0776*/ 	.short	(.L_357 - .L_356)
	.align		4
.L_356:
        /*0778*/ 	.word	index@(_Z13mul_mat_vec_qIN3c104HalfELi32ELi4E10block_q4_1Li2EXadL_ZN45_INTERNAL_8d5cb472_14_gguf_kernel_cu_cd24131917vec_dot_q4_1_q8_1EPKvPK10block_q8_1RKiEEEvS5_S5_PT_iii)
        /*077c*/ 	.word	0x00000000


	//----- nvinfo : EIATTR_REGCOUNT
	.align		4
.L_357:
        /*0780*/ 	.byte	0x04, 0x2f
        /*0782*/ 	.short	(.L_359 - .L_358)
	.align		4
.L_358:
        /*0784*/ 	.word	index@(_Z13mul_mat_vec_qIN3c104HalfELi32ELi4E10block_q5_0Li2EXadL_ZN45_INTERNAL_8d5cb472_14_gguf_kernel_cu_cd24131917vec_dot_q5_0_q8_1EPKvPK10block_q8_1RKiEEEvS5_S5_PT_iii)
        /*0788*/ 	.word	0x0000001e


	//----- nvinfo : EIATTR_FRAME_SIZE
	.align		4
.L_359:
        /*078c*/ 	.byte	0x04, 0x11
        /*078e*/ 	.short	(.L_361 - .L_360)
	.align		4
.L_360:
        /*0790*/ 	.word	index@(_Z13mul_mat_vec_qIN3c104HalfELi32ELi4E10block_q5_0Li2EXadL_ZN45_INTERNAL_8d5cb472_14_gguf_kernel_cu_cd24131917vec_dot_q5_0_q8_1EPKvPK10block_q8_1RKiEEEvS5_S5_PT_iii)
        /*0794*/ 	.word	0x00000000


	//----- nvinfo : EIATTR_REGCOUNT
	.align		4
.L_361:
        /*0798*/ 	.byte	0x04, 0x2f
        /*079a*/ 	.short	(.L_363 - .L_362)
	.align		4
.L_362:
        /*079c*/ 	.word	index@(_Z13mul_mat_vec_qIN3c104HalfELi32ELi4E10block_q5_1Li2EXadL_ZN45_INTERNAL_8d5cb472_14_gguf_kernel_cu_cd24131917vec_dot_q5_1_q8_1EPKvPK10block_q8_1RKiEEEvS5_S5_PT_iii)
        /*07a0*/ 	.word	0x0000001e


	//----- nvinfo : EIATTR_FRAME_SIZE
	.align		4
.L_363:
        /*07a4*/ 	.byte	0x04, 0x11
        /*07a6*/ 	.short	(.L_365 - .L_364)
	.align		4
.L_364:
        /*07a8*/ 	.word	index@(_Z13mul_mat_vec_qIN3c104HalfELi32ELi4E10block_q5_1Li2EXadL_ZN45_INTERNAL_8d5cb472_14_gguf_kernel_cu_cd24131917vec_dot_q5_1_q8_1EPKvPK10block_q8_1RKiEEEvS5_S5_PT_iii)
        /*07ac*/ 	.word	0x00000000


	//----- nvinfo : EIATTR_REGCOUNT
	.align		4
.L_365:
        /*07b0*/ 	.byte	0x04, 0x2f
        /*07b2*/ 	.short	(.L_367 - .L_366)
	.align		4
.L_366:
        /*07b4*/ 	.word	index@(_Z13mul_mat_vec_qIN3c104HalfELi32ELi8E10block_q8_0Li2EXadL_ZN45_INTERNAL_8d5cb472_14_gguf_kernel_cu_cd24131917vec_dot_q8_0_q8_1EPKvPK10block_q8_1RKiEEEvS5_S5_PT_iii)
        /*07b8*/ 	.word	0x00000020


	//----- nvinfo : EIATTR_FRAME_SIZE
	.align		4
.L_367:
        /*07bc*/ 	.byte	0x04, 0x11
        /*07be*/ 	.short	(.L_369 - .L_368)
	.align		4
.L_368:
        /*07c0*/ 	.word	index@(_Z13mul_mat_vec_qIN3c104HalfELi32ELi8E10block_q8_0Li2EXadL_ZN45_INTERNAL_8d5cb472_14_gguf_kernel_cu_cd24131917vec_dot_q8_0_q8_1EPKvPK10block_q8_1RKiEEEvS5_S5_PT_iii)
        /*07c4*/ 	.word	0x00000000


	//----- nvinfo : EIATTR_REGCOUNT
	.align		4
.L_369:
        /*07c8*/ 	.byte	0x04, 0x2f
        /*07ca*/ 	.short	(.L_371 - .L_370)
	.align		4
.L_370:
        /*07cc*/ 	.word	index@(_Z13mul_mat_vec_qIN3c104HalfELi256ELi16E10block_q2_KLi1EXadL_ZN45_INTERNAL_8d5cb472_14_gguf_kernel_cu_cd24131917vec_dot_q2_K_q8_1EPKvPK10block_q8_1RKiEEEvS5_S5_PT_iii)
        /*07d0*/ 	.word	0x00000020


	//----- nvinfo : EIATTR_FRAME_SIZE
	.align		4
.L_371:
        /*07d4*/ 	.byte	0x04, 0x11
        /*07d6*/ 	.short	(.L_373 - .L_372)
	.align		4
.L_372:
        /*07d8*/ 	.word	index@(_Z13mul_mat_vec_qIN3c104HalfELi256ELi16E10block_q2_KLi1EXadL_ZN45_INTERNAL_8d5cb472_14_gguf_kernel_cu_cd24131917vec_dot_q2_K_q8_1EPKvPK10block_q8_1RKiEEEvS5_S5_PT_iii)
        /*07dc*/ 	.word	0x00000000


	//----- nvinfo : EIATTR_REGCOUNT
	.align		4
.L_373:
        /*07e0*/ 	.byte	0x04, 0x2f
        /*07e2*/ 	.short	(.L_375 - .L_374)
	.align		4
.L_374:
        /*07e4*/ 	.word	index@(_Z13mul_mat_vec_qIN3c104HalfELi256ELi16E10block_q3_KLi1EXadL_ZN45_INTERNAL_8d5cb472_14_gguf_kernel_cu_cd24131917vec_dot_q3_K_q8_1EPKvPK10block_q8_1RKiEEEvS5_S5_PT_iii)
        /*07e8*/ 	.word	0x00000030


	//----- nvinfo : EIATTR_FRAME_SIZE
	.align		4
.L_375:
        /*07ec*/ 	.byte	0x04, 0x11
        /*07ee*/ 	.short	(.L_377 - .L_376)
	.align		4
.L_376:
        /*07f0*/ 	.word	index@(_Z13mul_mat_vec_qIN3c104HalfELi256ELi16E10block_q3_KLi1EXadL_ZN45_INTERNAL_8d5cb472_14_gguf_kernel_cu_cd24131917vec_dot_q3_K_q8_1EPKvPK10block_q8_1RKiEEEvS5_S5_PT_iii)
        /*07f4*/ 	.word	0x00000000


	//----- nvinfo : EIATTR_REGCOUNT
	.align		4
.L_377:
        /*07f8*/ 	.byte	0x04, 0x2f
        /*07fa*/ 	.short	(.L_379 - .L_378)
	.align		4
.L_378:
        /*07fc*/ 	.word	index@(_Z13mul_mat_vec_qIN3c104HalfELi256ELi32E10block_q4_KLi2EXadL_ZN45_INTERNAL_8d5cb472_14_gguf_kernel_cu_cd24131917vec_dot_q4_K_q8_1EPKvPK10block_q8_1RKiEEEvS5_S5_PT_iii)
        /*0800*/ 	.word	0x00000020


	//----- nvinfo : EIATTR_FRAME_SIZE
	.align		4
.L_379:
        /*0804*/ 	.byte	0x04, 0x11
        /*0806*/ 	.short	(.L_381 - .L_380)
	.align		4
.L_380:
        /*0808*/ 	.word	index@(_Z13mul_mat_vec_qIN3c104HalfELi256ELi32E10block_q4_KLi2EXadL_ZN45_INTERNAL_8d5cb472_14_gguf_kernel_cu_cd24131917vec_dot_q4_K_q8_1EPKvPK10block_q8_1RKiEEEvS5_S5_PT_iii)
        /*080c*/ 	.word	0x00000000


	//----- nvinfo : EIATTR_REGCOUNT
	.align		4
.L_381:
        /*0810*/ 	.byte	0x04, 0x2f
        /*0812*/ 	.short	(.L_383 - .L_382)
	.align		4
.L_382:
        /*0814*/ 	.word	index@(_Z13mul_mat_vec_qIN3c104HalfELi256ELi32E10block_q5_KLi2EXadL_ZN45_INTERNAL_8d5cb472_14_gguf_kernel_cu_cd24131917vec_dot_q5_K_q8_1EPKvPK10block_q8_1RKiEEEvS5_S5_PT_iii)
        /*0818*/ 	.word	0x00000020


	//----- nvinfo : EIATTR_FRAME_SIZE
	.align		4
.L_383:
        /*081c*/ 	.byte	0x04, 0x11
        /*081e*/ 	.short	(.L_385 - .L_384)
	.align		4
.L_384:
        /*0820*/ 	.word	index@(_Z13mul_mat_vec_qIN3c104HalfELi256ELi32E10block_q5_KLi2EXadL_ZN45_INTERNAL_8d5cb472_14_gguf_kernel_cu_cd24131917vec_dot_q5_K_q8_1EPKvPK10block_q8_1RKiEEEvS5_S5_PT_iii)
        /*0824*/ 	.word	0x00000000


	//----- nvinfo : EIATTR_REGCOUNT
	.align		4
.L_385:
        /*0828*/ 	.byte	0x04, 0x2f
        /*082a*/ 	.short	(.L_387 - .L_386)
	.align		4
.L_386:
        /*082c*/ 	.word	index@(_Z13mul_mat_vec_qIN3c104HalfELi256ELi32E10block_q6_KLi1EXadL_ZN45_INTERNAL_8d5cb472_14_gguf_kernel_cu_cd24131917vec_dot_q6_K_q8_1EPKvPK10block_q8_1RKiEEEvS5_S5_PT_iii)
        /*0830*/ 	.word	0x00000028


	//----- nvinfo : EIATTR_FRAME_SIZE
	.align		4
.L_387:
        /*0834*/ 	.byte	0x04, 0x11
        /*0836*/ 	.short	(.L_389 - .L_388)
	.align		4
.L_388:
        /*0838*/ 	.word	index@(_Z13mul_mat_vec_qIN3c104HalfELi256ELi32E10block_q6_KLi1EXadL_ZN45_INTERNAL_8d5cb472_14_gguf_kernel_cu_cd24131917vec_dot_q6_K_q8_1EPKvPK10block_q8_1RKiEEEvS5_S5_PT_iii)
        /*083c*/ 	.word	0x00000000


	//----- nvinfo : EIATTR_REGCOUNT
	.align		4
.L_389:
        /*0840*/ 	.byte	0x04, 0x2f
        /*0842*/ 	.short	(.L_391 - .L_390)
	.align		4
.L_390:
        /*0844*/ 	.word	index@(_Z13mul_mat_vec_qIN3c104HalfELi256ELi8E13block_iq2_xxsLi1EXadL_ZN45_INTERNAL_8d5cb472_14_gguf_kernel_cu_cd24131920vec_dot_iq2_xxs_q8_1EPKvPK10block_q8_1RKiEEEvS5_S5_PT_iii)
        /*0848*/ 	.word	0x00000020


	//----- nvinfo : EIATTR_FRAME_SIZE
	.align		4
.L_391:
        /*084c*/ 	.byte	0x04, 0x11
        /*084e*/ 	.short	(.L_393 - .L_392)
	.align		4
.L_392:
        /*0850*/ 	.word	index@(_Z13mul_mat_vec_qIN3c104HalfELi256ELi8E13block_iq2_xxsLi1EXadL_ZN45_INTERNAL_8d5cb472_14_gguf_kernel_cu_cd24131920vec_dot_iq2_xxs_q8_1EPKvPK10block_q8_1RKiEEEvS5_S5_PT_iii)
        /*0854*/ 	.word	0x00000000


	//----- nvinfo : EIATTR_REGCOUNT
	.align		4
.L_393:
        /*0858*/ 	.byte	0x04, 0x2f
        /*085a*/ 	.short	(.L_395 - .L_394)
	.align		4
.L_394:
        /*085c*/ 	.word	index@(_Z13mul_mat_vec_qIN3c104HalfELi256ELi8E12block_iq2_xsLi1EXadL_ZN45_INTERNAL_8d5cb472_14_gguf_kernel_cu_cd24131919vec_dot_iq2_xs_q8_1EPKvPK10block_q8_1RKiEEEvS5_S5_PT_iii)
        /*0860*/ 	.word	0x00000020


	//----- nvinfo : EIATTR_FRAME_SIZE
	.align		4
.L_395:
        /*0864*/ 	.byte	0x04, 0x11
        /*0866*/ 	.short	(.L_397 - .L_396)
	.align		4
.L_396:
        /*0868*/ 	.word	index@(_Z13mul_mat_vec_qIN3c104HalfELi256ELi8E12block_iq2_xsLi1EXadL_ZN45_INTERNAL_8d5cb472_14_gguf_kernel_cu_cd24131919vec_dot_iq2_xs_q8_1EPKvPK10block_q8_1RKiEEEvS5_S5_PT_iii)
        /*086c*/ 	.word	0x00000000


	//----- nvinfo : EIATTR_REGCOUNT
	.align		4
.L_397:
        /*0870*/ 	.byte	0x04, 0x2f
        /*0872*/ 	.short	(.L_399 - .L_398)
	.align		4
.L_398:
        /*0874*/ 	.word	index@(_Z13mul_mat_vec_qIN3c104HalfELi256ELi8E13block_iq3_xxsLi1EXadL_ZN45_INTERNAL_8d5cb472_14_gguf_kernel_cu_cd24131920vec_dot_iq3_xxs_q8_1EPKvPK10block_q8_1RKiEEEvS5_S5_PT_iii)
        /*0878*/ 	.word	0x00000020


	//----- nvinfo : EIATTR_FRAME_SIZE
	.align		4
.L_399:
        /*087c*/ 	.byte	0x04, 0x11
        /*087e*/ 	.short	(.L_401 - .L_400)
	.align		4
.L_400:
        /*0880*/ 	.word	index@(_Z13mul_mat_vec_qIN3c104HalfELi256ELi8E13block_iq3_xxsLi1EXadL_ZN45_INTERNAL_8d5cb472_14_gguf_kernel_cu_cd24131920vec_dot_iq3_xxs_q8_1EPKvPK10block_q8_1RKiEEEvS5_S5_PT_iii)
        /*0884*/ 	.word	0x00000000


	//----- nvinfo : EIATTR_REGCOUNT
	.align		4
.L_401:
        /*0888*/ 	.byte	0x04, 0x2f
        /*088a*/ 	.short	(.L_403 - .L_402)
	.align		4
.L_402:
        /*088c*/ 	.word	index@(_Z13mul_mat_vec_qIN3c104HalfELi256ELi8E11block_iq1_sLi1EXadL_ZN45_INTERNAL_8d5cb472_14_gguf_kernel_cu_cd24131918vec_dot_iq1_s_q8_1EPKvPK10block_q8_1RKiEEEvS5_S5_PT_iii)
        /*0890*/ 	.word	0x00000020


	//----- nvinfo : EIATTR_FRAME_SIZE
	.align		4
.L_403:
        /*0894*/ 	.byte	0x04, 0x11
        /*0896*/ 	.short	(.L_405 - .L_404)
	.align		4
.L_404:
        /*0898*/ 	.word	index@(_Z13mul_mat_vec_qIN3c104HalfELi256ELi8E11block_iq1_sLi1EXadL_ZN45_INTERNAL_8d5cb472_14_gguf_kernel_cu_cd24131918vec_dot_iq1_s_q8_1EPKvPK10block_q8_1RKiEEEvS5_S5_PT_iii)
        /*089c*/ 	.word	0x00000000


	//----- nvinfo : EIATTR_REGCOUNT
	.align		4
.L_405:
        /*08a0*/ 	.byte	0x04, 0x2f
        /*08a2*/ 	.short	(.L_407 - .L_406)
	.align		4
.L_406:
        /*08a4*/ 	.word	index@(_Z13mul_mat_vec_qIN3c104HalfELi32ELi4E12block_iq4_nlLi2EXadL_ZN45_INTERNAL_8d5cb472_14_gguf_kernel_cu_cd24131919vec_dot_iq4_nl_q8_1EPKvPK10block_q8_1RKiEEEvS5_S5_PT_iii)
        /*08a8*/ 	.word	0x00000020


	//----- nvinfo : EIATTR_FRAME_SIZE
	.align		4
.L_407:
        /*08ac*/ 	.byte	0x04, 0x11
        /*08ae*/ 	.short	(.L_409 - .L_408)
	.align		4
.L_408:
        /*08b0*/ 	.word	index@(_Z13mul_mat_vec_qIN3c104HalfELi32ELi4E12block_iq4_nlLi2EXadL_ZN45_INTERNAL_8d5cb472_14_gguf_kernel_cu_cd24131919vec_dot_iq4_nl_q8_1EPKvPK10block_q8_1RKiEEEvS5_S5_PT_iii)
        /*08b4*/ 	.word	0x00000000


	//----- nvinfo : EIATTR_REGCOUNT
	.align		4
.L_409:
        /*08b8*/ 	.byte	0x04, 0x2f
        /*08ba*/ 	.short	(.L_411 - .L_410)
	.align		4
.L_410:
        /*08bc*/ 	.word	index@(_Z13mul_mat_vec_qIN3c104HalfELi256ELi8E11block_iq3_sLi1EXadL_ZN45_INTERNAL_8d5cb472_14_gguf_kernel_cu_cd24131918vec_dot_iq3_s_q8_1EPKvPK10block_q8_1RKiEEEvS5_S5_PT_iii)
        /*08c0*/ 	.word	0x00000020


	//----- nvinfo : EIATTR_FRAME_SIZE
	.align		4
.L_411:
        /*08c4*/ 	.byte	0x04, 0x11
        /*08c6*/ 	.short	(.L_413 - .L_412)
	.align		4
.L_412:
        /*08c8*/ 	.word	index@(_Z13mul_mat_vec_qIN3c104HalfELi256ELi8E11block_iq3_sLi1EXadL_ZN45_INTERNAL_8d5cb472_14_gguf_kernel_cu_cd24131918vec_dot_iq3_s_q8_1EPKvPK10block_q8_1RKiEEEvS5_S5_PT_iii)
        /*08cc*/ 	.word	0x00000000


	//----- nvinfo : EIATTR_REGCOUNT
	.align		4
.L_413:
        /*08d0*/ 	.byte	0x04, 0x2f
        /*08d2*/ 	.short	(.L_415 - .L_414)
	.align		4
.L_414:
        /*08d4*/ 	.word	index@(_Z13mul_mat_vec_qIN3c104HalfELi256ELi8E11block_iq2_sLi1EXadL_ZN45_INTERNAL_8d5cb472_14_gguf_kernel_cu_cd24131918vec_dot_iq2_s_q8_1EPKvPK10block_q8_1RKiEEEvS5_S5_PT_iii)
        /*08d8*/ 	.word	0x00000020


	//----- nvinfo : EIATTR_FRAME_SIZE
	.align		4
.L_415:
        /*08dc*/ 	.byte	0x04, 0x11
        /*08de*/ 	.short	(.L_417 - .L_416)
	.align		4
.L_416:
        /*08e0*/ 	.word	index@(_Z13mul_mat_vec_qIN3c104HalfELi256ELi8E11block_iq2_sLi1EXadL_ZN45_INTERNAL_8d5cb472_14_gguf_kernel_cu_cd24131918vec_dot_iq2_s_q8_1EPKvPK10block_q8_1RKiEEEvS5_S5_PT_iii)
        /*08e4*/ 	.word	0x00000000


	//----- nvinfo : EIATTR_REGCOUNT
	.align		4
.L_417:
        /*08e8*/ 	.byte	0x04, 0x2f
        /*08ea*/ 	.short	(.L_419 - .L_418)
	.align		4
.L_418:
        /*08ec*/ 	.word	index@(_Z13mul_mat_vec_qIN3c104HalfELi256ELi8E12block_iq4_xsLi1EXadL_ZN45_INTERNAL_8d5cb472_14_gguf_kernel_cu_cd24131919vec_dot_iq4_xs_q8_1EPKvPK10block_q8_1RKiEEEvS5_S5_PT_iii)
        /*08f0*/ 	.word	0x00000020


	//----- nvinfo : EIATTR_FRAME_SIZE
	.align		4
.L_419:
        /*08f4*/ 	.byte	0x04, 0x11
        /*08f6*/ 	.short	(.L_421 - .L_420)
	.align		4
.L_420:
        /*08f8*/ 	.word	index@(_Z13mul_mat_vec_qIN3c104HalfELi256ELi8E12block_iq4_xsLi1EXadL_ZN45_INTERNAL_8d5cb472_14_gguf_kernel_cu_cd24131919vec_dot_iq4_xs_q8_1EPKvPK10block_q8_1RKiEEEvS5_S5_PT_iii)
        /*08fc*/ 	.word	0x00000000


	//----- nvinfo : EIATTR_REGCOUNT
	.align		4
.L_421:
        /*0900*/ 	.byte	0x04, 0x2f
        /*0902*/ 	.short	(.L_423 - .L_422)
	.align		4
.L_422:
        /*0904*/ 	.word	index@(_Z13mul_mat_vec_qIN3c104HalfELi256ELi8E11block_iq1_mLi1EXadL_ZN45_INTERNAL_8d5cb472_14_gguf_kernel_cu_cd24131918vec_dot_iq1_m_q8_1EPKvPK10block_q8_1RKiEEEvS5_S5_PT_iii)
        /*0908*/ 	.word	0x00000020


	//----- nvinfo : EIATTR_FRAME_SIZE
	.align		4
.L_423:
        /*090c*/ 	.byte	0x04, 0x11
        /*090e*/ 	.short	(.L_425 - .L_424)
	.align		4
.L_424:
        /*0910*/ 	.word	index@(_Z13mul_mat_vec_qIN3c104HalfELi256ELi8E11block_iq1_mLi1EXadL_ZN45_INTERNAL_8d5cb472_14_gguf_kernel_cu_cd24131918vec_dot_iq1_m_q8_1EPKvPK10block_q8_1RKiEEEvS5_S5_PT_iii)
        /*0914*/ 	.word	0x00000000


	//----- nvinfo : EIATTR_REGCOUNT
	.align		4
.L_425:
        /*0918*/ 	.byte	0x04, 0x2f
        /*091a*/ 	.short	(.L_427 - .L_426)
	.align		4
.L_426:
        /*091c*/ 	.word	index@(_Z13quantize_q8_1IN3c108BFloat16EEvPKT_Pvii)
        /*0920*/ 	.word	0x0000000f


	//----- nvinfo : EIATTR_FRAME_SIZE
	.align		4
.L_427:
        /*0924*/ 	.byte	0x04, 0x11
        /*0926*/ 	.short	(.L_429 - .L_428)
	.align		4
.L_428:
        /*0928*/ 	.word	index@(_Z13quantize_q8_1IN3c108BFloat16EEvPKT_Pvii)
        /*092c*/ 	.word	0x00000000


	//----- nvinfo : EIATTR_REGCOUNT
	.align		4
.L_429:
        /*0930*/ 	.byte	0x04, 0x2f
        /*0932*/ 	.short	(.L_431 - .L_430)
	.align		4
.L_430:
        /*0934*/ 	.word	index@(_Z13mul_mat_vec_qIN3c108BFloat16ELi32ELi4E10block_q4_0Li2EXadL_ZN45_INTERNAL_8d5cb472_14_gguf_kernel_cu_cd24131917vec_dot_q4_0_q8_1EPKvPK10block_q8_1RKiEEEvS5_S5_PT_iii)
        /*0938*/ 	.word	0x00000020


	//----- nvinfo : EIATTR_FRAME_SIZE
	.align		4
.L_431:
        /*093c*/ 	.byte	0x04, 0x11
        /*093e*/ 	.short	(.L_433 - .L_432)
	.align		4
.L_432:
        /*0940*/ 	.word	index@(_Z13mul_mat_vec_qIN3c108BFloat16ELi32ELi4E10block_q4_0Li2EXadL_ZN45_INTERNAL_8d5cb472_14_gguf_kernel_cu_cd24131917vec_dot_q4_0_q8_1EPKvPK10block_q8_1RKiEEEvS5_S5_PT_iii)
        /*0944*/ 	.word	0x00000000


	//----- nvinfo : EIATTR_REGCOUNT
	.align		4
.L_433:
        /*0948*/ 	.byte	0x04, 0x2f
        /*094a*/ 	.short	(.L_435 - .L_434)
	.align		4
.L_434:
        /*094c*/ 	.word	index@(_Z13mul_mat_vec_qIN3c108BFloat16ELi32ELi4E10block_q4_1Li2EXadL_ZN45_INTERNAL_8d5cb472_14_gguf_kernel_cu_cd24131917vec_dot_q4_1_q8_1EPKvPK10block_q8_1RKiEEEvS5_S5_PT_iii)
        /*0950*/ 	.word	0x00000020


	//----- nvinfo : EIATTR_FRAME_SIZE
	.align		4
.L_435:
        /*0954*/ 	.byte	0x04, 0x11
        /*0956*/ 	.short	(.L_437 - .L_436)
	.align		4
.L_436:
        /*0958*/ 	.word	index@(_Z13mul_mat_vec_qIN3c108BFloat16ELi32ELi4E10block_q4_1Li2EXadL_ZN45_INTERNAL_8d5cb472_14_gguf_kernel_cu_cd24131917vec_dot_q4_1_q8_1EPKvPK10block_q8_1RKiEEEvS5_S5_PT_iii)
        /*095c*/ 	.word	0x00000000


	//----- nvinfo : EIATTR_REGCOUNT
	.align		4
.L_437:
        /*0960*/ 	.byte	0x04, 0x2f
        /*0962*/ 	.short	(.L_439 - .L_438)
	.align		4
.L_438:
        /*0964*/ 	.word	index@(_Z13mul_mat_vec_qIN3c108BFloat16ELi32ELi4E10block_q5_0Li2EXadL_ZN45_INTERNAL_8d5cb472_14_gguf_kernel_cu_cd24131917vec_dot_q5_0_q8_1EPKvPK10block_q8_1RKiEEEvS5_S5_PT_iii)
        /*0968*/ 	.word	0x0000001e


	//----- nvinfo : EIATTR_FRAME_SIZE
	.align		4
.L_439:
        /*096c*/ 	.byte	0x04, 0x11
        /*096e*/ 	.short	(.L_441 - .L_440)
	.align		4
.L_440:
        /*0970*/ 	.word	index@(_Z13mul_mat_vec_qIN3c108BFloat16ELi32ELi4E10block_q5_0Li2EXadL_ZN45_INTERNAL_8d5cb472_14_gguf_kernel_cu_cd24131917vec_dot_q5_0_q8_1EPKvPK10block_q8_1RKiEEEvS5_S5_PT_iii)
        /*0974*/ 	.word	0x00000000


	//----- nvinfo : EIATTR_REGCOUNT
	.align		4
.L_441:
        /*0978*/ 	.byte	0x04, 0x2f
        /*097a*/ 	.short	(.L_443 - .L_442)
	.align		4
.L_442:
        /*097c*/ 	.word	index@(_Z13mul_mat_vec_qIN3c108BFloat16ELi32ELi4E10block_q5_1Li2EXadL_ZN45_INTERNAL_8d5cb472_14_gguf_kernel_cu_cd24131917vec_dot_q5_1_q8_1EPKvPK10block_q8_1RKiEEEvS5_S5_PT_iii)
        /*0980*/ 	.word	0x0000001e


	//----- nvinfo : EIATTR_FRAME_SIZE
	.align		4
.L_443:
        /*0984*/ 	.byte	0x04, 0x11
        /*0986*/ 	.short	(.L_445 - .L_444)
	.align		4
.L_444:
        /*0988*/ 	.word	index@(_Z13mul_mat_vec_qIN3c108BFloat16ELi32ELi4E10block_q5_1Li2EXadL_ZN45_INTERNAL_8d5cb472_14_gguf_kernel_cu_cd24131917vec_dot_q5_1_q8_1EPKvPK10block_q8_1RKiEEEvS5_S5_PT_iii)
        /*098c*/ 	.word	0x00000000


	//----- nvinfo : EIATTR_REGCOUNT
	.align		4
.L_445:
        /*0990*/ 	.byte	0x04, 0x2f
        /*0992*/ 	.short	(.L_447 - .L_446)
	.align		4
.L_446:
        /*0994*/ 	.word	index@(_Z13mul_mat_vec_qIN3c108BFloat16ELi32ELi8E10block_q8_0Li2EXadL_ZN45_INTERNAL_8d5cb472_14_gguf_kernel_cu_cd24131917vec_dot_q8_0_q8_1EPKvPK10block_q8_1RKiEEEvS5_S5_PT_iii)
        /*0998*/ 	.word	0x00000020


	//----- nvinfo : EIATTR_FRAME_SIZE
	.align		4
.L_447:
        /*099c*/ 	.byte	0x04, 0x11
        /*099e*/ 	.short	(.L_449 - .L_448)
	.align		4
.L_448:
        /*09a0*/ 	.word	index@(_Z13mul_mat_vec_qIN3c108BFloat16ELi32ELi8E10block_q8_0Li2EXadL_ZN45_INTERNAL_8d5cb472_14_gguf_kernel_cu_cd24131917vec_dot_q8_0_q8_1EPKvPK10block_q8_1RKiEEEvS5_S5_PT_iii)
        /*09a4*/ 	.word	0x00000000


	//----- nvinfo : EIATTR_REGCOUNT
	.align		4
.L_449:
        /*09a8*/ 	.byte	0x04, 0x2f
        /*09aa*/ 	.short	(.L_451 - .L_450)
	.align		4
.L_450:
        /*09ac*/ 	.word	index@(_Z13mul_mat_vec_qIN3c108BFloat16ELi256ELi16E10block_q2_KLi1EXadL_ZN45_INTERNAL_8d5cb472_14_gguf_kernel_cu_cd24131917vec_dot_q2_K_q8_1EPKvPK10block_q8_1RKiEEEvS5_S5_PT_iii)
        /*09b0*/ 	.word	0x00000020


	//----- nvinfo : EIATTR_FRAME_SIZE
	.align		4
.L_451:
        /*09b4*/ 	.byte	0x04, 0x11
        /*09b6*/ 	.short	(.L_453 - .L_452)
	.align		4
.L_452:
        /*09b8*/ 	.word	index@(_Z13mul_mat_vec_qIN3c108BFloat16ELi256ELi16E10block_q2_KLi1EXadL_ZN45_INTERNAL_8d5cb472_14_gguf_kernel_cu_cd24131917vec_dot_q2_K_q8_1EPKvPK10block_q8_1RKiEEEvS5_S5_PT_iii)
        /*09bc*/ 	.word	0x00000000


	//----- nvinfo : EIATTR_REGCOUNT
	.align		4
.L_453:
        /*09c0*/ 	.byte	0x04, 0x2f
        /*09c2*/ 	.short	(.L_455 - .L_454)
	.align		4
.L_454:
        /*09c4*/ 	.word	index@(_Z13mul_mat_vec_qIN3c108BFloat16ELi256ELi16E10block_q3_KLi1EXadL_ZN45_INTERNAL_8d5cb472_14_gguf_kernel_cu_cd24131917vec_dot_q3_K_q8_1EPKvPK10block_q8_1RKiEEEvS5_S5_PT_iii)
        /*09c8*/ 	.word	0x00000030


	//----- nvinfo : EIATTR_FRAME_SIZE
	.align		4
.L_455:
        /*09cc*/ 	.byte	0x04, 0x11
        /*09ce*/ 	.short	(.L_457 - .L_456)
	.align		4
.L_456:
        /*09d0*/ 	.word	index@(_Z13mul_mat_vec_qIN3c108BFloat16ELi256ELi16E10block_q3_KLi1EXadL_ZN45_INTERNAL_8d5cb472_14_gguf_kernel_cu_cd24131917vec_dot_q3_K_q8_1EPKvPK10block_q8_1RKiEEEvS5_S5_PT_iii)
        /*09d4*/ 	.word	0x00000000


	//----- nvinfo : EIATTR_REGCOUNT
	.align		4
.L_457:
        /*09d8*/ 	.byte	0x04, 0x2f
        /*09da*/ 	.short	(.L_459 - .L_458)
	.align		4
.L_458:
        /*09dc*/ 	.word	index@(_Z13mul_mat_vec_qIN3c108BFloat16ELi256ELi32E10block_q4_KLi2EXadL_ZN45_INTERNAL_8d5cb472_14_gguf_kernel_cu_cd24131917vec_dot_q4_K_q8_1EPKvPK10block_q8_1RKiEEEvS5_S5_PT_iii)
        /*09e0*/ 	.word	0x00000020


	//----- nvinfo : EIATTR_FRAME_SIZE
	.align		4
.L_459:
        /*09e4*/ 	.byte	0x04, 0x11
        /*09e6*/ 	.short	(.L_461 - .L_460)
	.align		4
.L_460:
        /*09e8*/ 	.word	index@(_Z13mul_mat_vec_qIN3c108BFloat16ELi256ELi32E10block_q4_KLi2EXadL_ZN45_INTERNAL_8d5cb472_14_gguf_kernel_cu_cd24131917vec_dot_q4_K_q8_1EPKvPK10block_q8_1RKiEEEvS5_S5_PT_iii)
        /*09ec*/ 	.word	0x00000000


	//----- nvinfo : EIATTR_REGCOUNT
	.align		4
.L_461:
        /*09f0*/ 	.byte	0x04, 0x2f
        /*09f2*/ 	.short	(.L_463 - .L_462)
	.align		4
.L_462:
        /*09f4*/ 	.word	index@(_Z13mul_mat_vec_qIN3c108BFloat16ELi256ELi32E10block_q5_KLi2EXadL_ZN45_INTERNAL_8d5cb472_14_gguf_kernel_cu_cd24131917vec_dot_q5_K_q8_1EPKvPK10block_q8_1RKiEEEvS5_S5_PT_iii)
        /*09f8*/ 	.word	0x00000020


	//----- nvinfo : EIATTR_FRAME_SIZE
	.align		4
.L_463:
        /*09fc*/ 	.byte	0x04, 0x11
        /*09fe*/ 	.short	(.L_465 - .L_464)
	.align		4
.L_464:
        /*0a00*/ 	.word	index@(_Z13mul_mat_vec_qIN3c108BFloat16ELi256ELi32E10block_q5_KLi2EXadL_ZN45_INTERNAL_8d5cb472_14_gguf_kernel_cu_cd24131917vec_dot_q5_K_q8_1EPKvPK10block_q8_1RKiEEEvS5_S5_PT_iii)
        /*0a04*/ 	.word	0x00000000


	//----- nvinfo : EIATTR_REGCOUNT
	.align		4
.L_465:
        /*0a08*/ 	.byte	0x04, 0x2f
        /*0a0a*/ 	.short	(.L_467 - .L_466)
	.align		4
.L_466:
        /*0a0c*/ 	.word	index@(_Z13mul_mat_vec_qIN3c108BFloat16ELi256ELi32E10block_q6_KLi1EXadL_ZN45_INTERNAL_8d5cb472_14_gguf_kernel_cu_cd24131917vec_dot_q6_K_q8_1EPKvPK10block_q8_1RKiEEEvS5_S5_PT_iii)
        /*0a10*/ 	.word	0x00000028


	//----- nvinfo : EIATTR_FRAME_SIZE
	.align		4
.L_467:
        /*0a14*/ 	.byte	0x04, 0x11
        /*0a16*/ 	.short	(.L_469 - .L_468)
	.align		4
.L_468:
        /*0a18*/ 	.word	index@(_Z13mul_mat_vec_qIN3c108BFloat16ELi256ELi32E10block_q6_KLi1EXadL_ZN45_INTERNAL_8d5cb472_14_gguf_kernel_cu_cd24131917vec_dot_q6_K_q8_1EPKvPK10block_q8_1RKiEEEvS5_S5_PT_iii)
        /*0a1c*/ 	.word	0x00000000


	//----- nvinfo : EIATTR_REGCOUNT
	.align		4
.L_469:
        /*0a20*/ 	.byte	0x04, 0x2f
        /*0a22*/ 	.short	(.L_471 - .L_470)
	.align		4
.L_470:
        /*0a24*/ 	.word	index@(_Z13mul_mat_vec_qIN3c108BFloat16ELi256ELi8E13block_iq2_xxsLi1EXadL_ZN45_INTERNAL_8d5cb472_14_gguf_kernel_cu_cd24131920vec_dot_iq2_xxs_q8_1EPKvPK10block_q8_1RKiEEEvS5_S5_PT_iii)
        /*0a28*/ 	.word	0x00000020


	//----- nvinfo : EIATTR_FRAME_SIZE
	.align		4
.L_471:
        /*0a2c*/ 	.byte	0x04, 0x11
        /*0a2e*/ 	.short	(.L_473 - .L_472)
	.align		4
.L_472:
        /*0a30*/ 	.word	index@(_Z13mul_mat_vec_qIN3c108BFloat16ELi256ELi8E13block_iq2_xxsLi1EXadL_ZN45_INTERNAL_8d5cb472_14_gguf_kernel_cu_cd24131920vec_dot_iq2_xxs_q8_1EPKvPK10block_q8_1RKiEEEvS5_S5_PT_iii)
        /*0a34*/ 	.word	0x00000000


	//----- nvinfo : EIATTR_REGCOUNT
	.align		4
.L_473:
        /*0a38*/ 	.byte	0x04, 0x2f
        /*0a3a*/ 	.short	(.L_475 - .L_474)
	.align		4
.L_474:
        /*0a3c*/ 	.word	index@(_Z13mul_mat_vec_qIN3c108BFloat16ELi256ELi8E12block_iq2_xsLi1EXadL_ZN45_INTERNAL_8d5cb472_14_gguf_kernel_cu_cd24131919vec_dot_iq2_xs_q8_1EPKvPK10block_q8_1RKiEEEvS5_S5_PT_iii)
        /*0a40*/ 	.word	0x00000020


	//----- nvinfo : EIATTR_FRAME_SIZE
	.align		4
.L_475:
        /*0a44*/ 	.byte	0x04, 0x11
        /*0a46*/ 	.short	(.L_477 - .L_476)
	.align		4
.L_476:
        /*0a48*/ 	.word	index@(_Z13mul_mat_vec_qIN3c108BFloat16ELi256ELi8E12block_iq2_xsLi1EXadL_ZN45_INTERNAL_8d5cb472_14_gguf_kernel_cu_cd24131919vec_dot_iq2_xs_q8_1EPKvPK10block_q8_1RKiEEEvS5_S5_PT_iii)
        /*0a4c*/ 	.word	0x00000000


	//----- nvinfo : EIATTR_REGCOUNT
	.align		4
.L_477:
        /*0a50*/ 	.byte	0x04, 0x2f
        /*0a52*/ 	.short	(.L_479 - .L_478)
	.align		4
.L_478:
        /*0a54*/ 	.word	index@(_Z13mul_mat_vec_qIN3c108BFloat16ELi256ELi8E13block_iq3_xxsLi1EXadL_ZN45_INTERNAL_8d5cb472_14_gguf_kernel_cu_cd24131920vec_dot_iq3_xxs_q8_1EPKvPK10block_q8_1RKiEEEvS5_S5_PT_iii)
        /*0a58*/ 	.word	0x00000020


	//----- nvinfo : EIATTR_FRAME_SIZE
	.align		4
.L_479:
        /*0a5c*/ 	.byte	0x04, 0x11
        /*0a5e*/ 	.short	(.L_481 - .L_480)
	.align		4
.L_480:
        /*0a60*/ 	.word	index@(_Z13mul_mat_vec_qIN3c108BFloat16ELi256ELi8E13block_iq3_xxsLi1EXadL_ZN45_INTERNAL_8d5cb472_14_gguf_kernel_cu_cd24131920vec_dot_iq3_xxs_q8_1EPKvPK10block_q8_1RKiEEEvS5_S5_PT_iii)
        /*0a64*/ 	.word	0x00000000


	//----- nvinfo : EIATTR_REGCOUNT
	.align		4
.L_481:
        /*0a68*/ 	.byte	0x04, 0x2f
        /*0a6a*/ 	.short	(.L_483 - .L_482)
	.align		4
.L_482:
        /*0a6c*/ 	.word	index@(_Z13mul_mat_vec_qIN3c108BFloat16ELi256ELi8E11block_iq1_sLi1EXadL_ZN45_INTERNAL_8d5cb472_14_gguf_kernel_cu_cd24131918vec_dot_iq1_s_q8_1EPKvPK10block_q8_1RKiEEEvS5_S5_PT_iii)
        /*0a70*/ 	.word	0x00000020


	//----- nvinfo : EIATTR_FRAME_SIZE
	.align		4
.L_483:
        /*0a74*/ 	.byte	0x04, 0x11
        /*0a76*/ 	.short	(.L_485 - .L_484)
	.align		4
.L_484:
        /*0a78*/ 	.word	index@(_Z13mul_mat_vec_qIN3c108BFloat16ELi256ELi8E11block_iq1_sLi1EXadL_ZN45_INTERNAL_8d5cb472_14_gguf_kernel_cu_cd24131918vec_dot_iq1_s_q8_1EPKvPK10block_q8_1RKiEEEvS5_S5_PT_iii)
        /*0a7c*/ 	.word	0x00000000


	//----- nvinfo : EIATTR_REGCOUNT
	.align		4
.L_485:
        /*0a80*/ 	.byte	0x04, 0x2f
        /*0a82*/ 	.short	(.L_487 - .L_486)
	.align		4
.L_486:
        /*0a84*/ 	.word	index@(_Z13mul_mat_vec_qIN3c108BFloat16ELi32ELi4E12block_iq4_nlLi2EXadL_ZN45_INTERNAL_8d5cb472_14_gguf_kernel_cu_cd24131919vec_dot_iq4_nl_q8_1EPKvPK10block_q8_1RKiEEEvS5_S5_PT_iii)
        /*0a88*/ 	.word	0x00000020


	//----- nvinfo : EIATTR_FRAME_SIZE
	.align		4
.L_487:
        /*0a8c*/ 	.byte	0x04, 0x11
        /*0a8e*/ 	.short	(.L_489 - .L_488)
	.align		4
.L_488:
        /*0a90*/ 	.word	index@(_Z13mul_mat_vec_qIN3c108BFloat16ELi32ELi4E12block_iq4_nlLi2EXadL_ZN45_INTERNAL_8d5cb472_14_gguf_kernel_cu_cd24131919vec_dot_iq4_nl_q8_1EPKvPK10block_q8_1RKiEEEvS5_S5_PT_iii)
        /*0a94*/ 	.word	0x00000000


	//----- nvinfo : EIATTR_REGCOUNT
	.align		4
.L_489:
        /*0a98*/ 	.byte	0x04, 0x2f
        /*0a9a*/ 	.short	(.L_491 - .L_490)
	.align		4
.L_490:
        /*0a9c*/ 	.word	index@(_Z13mul_mat_vec_qIN3c108BFloat16ELi256ELi8E11block_iq3_sLi1EXadL_ZN45_INTERNAL_8d5cb472_14_gguf_kernel_cu_cd24131918vec_dot_iq3_s_q8_1EPKvPK10block_q8_1RKiEEEvS5_S5_PT_iii)
        /*0aa0*/ 	.word	0x00000020


	//----- nvinfo : EIATTR_FRAME_SIZE
	.align		4
.L_491:
        /*0aa4*/ 	.byte	0x04, 0x11
        /*0aa6*/ 	.short	(.L_493 - .L_492)
	.align		4
.L_492:
        /*0aa8*/ 	.word	index@(_Z13mul_mat_vec_qIN3c108BFloat16ELi256ELi8E11block_iq3_sLi1EXadL_ZN45_INTERNAL_8d5cb472_14_gguf_kernel_cu_cd24131918vec_dot_iq3_s_q8_1EPKvPK10block_q8_1RKiEEEvS5_S5_PT_iii)
        /*0aac*/ 	.word	0x00000000


	//----- nvinfo : EIATTR_REGCOUNT
	.align		4
.L_493:
        /*0ab0*/ 	.byte	0x04, 0x2f
        /*0ab2*/ 	.short	(.L_495 - .L_494)
	.align		4
.L_494:
        /*0ab4*/ 	.word	index@(_Z13mul_mat_vec_qIN3c108BFloat16ELi256ELi8E11block_iq2_sLi1EXadL_ZN45_INTERNAL_8d5cb472_14_gguf_kernel_cu_cd24131918vec_dot_iq2_s_q8_1EPKvPK10block_q8_1RKiEEEvS5_S5_PT_iii)
        /*0ab8*/ 	.word	0x00000020


	//----- nvinfo : EIATTR_FRAME_SIZE
	.align		4
.L_495:
        /*0abc*/ 	.byte	0x04, 0x11
        /*0abe*/ 	.short	(.L_497 - .L_496)
	.align		4
.L_496:
        /*0ac0*/ 	.word	index@(_Z13mul_mat_vec_qIN3c108BFloat16ELi256ELi8E11block_iq2_sLi1EXadL_ZN45_INTERNAL_8d5cb472_14_gguf_kernel_cu_cd24131918vec_dot_iq2_s_q8_1EPKvPK10block_q8_1RKiEEEvS5_S5_PT_iii)
        /*0ac4*/ 	.word	0x00000000


	//----- nvinfo : EIATTR_REGCOUNT
	.align		4
.L_497:
        /*0ac8*/ 	.byte	0x04, 0x2f
        /*0aca*/ 	.short	(.L_499 - .L_498)
	.align		4
.L_498:
        /*0acc*/ 	.word	index@(_Z13mul_mat_vec_qIN3c108BFloat16ELi256ELi8E12block_iq4_xsLi1EXadL_ZN45_INTERNAL_8d5cb472_14_gguf_kernel_cu_cd24131919vec_dot_iq4_xs_q8_1EPKvPK10block_q8_1RKiEEEvS5_S5_PT_iii)
        /*0ad0*/ 	.word	0x00000020


	//----- nvinfo : EIATTR_FRAME_SIZE
	.align		4
.L_499:
        /*0ad4*/ 	.byte	0x04, 0x11
        /*0ad6*/ 	.short	(.L_501 - .L_500)
	.align		4
.L_500:
        /*0ad8*/ 	.word	index@(_Z13mul_mat_vec_qIN3c108BFloat16ELi256ELi8E12block_iq4_xsLi1EXadL_ZN45_INTERNAL_8d5cb472_14_gguf_kernel_cu_cd24131919vec_dot_iq4_xs_q8_1EPKvPK10block_q8_1RKiEEEvS5_S5_PT_iii)
        /*0adc*/ 	.word	0x00000000


	//----- nvinfo : EIATTR_REGCOUNT
	.align		4
.L_501:
        /*0ae0*/ 	.byte	0x04, 0x2f
        /*0ae2*/ 	.short	(.L_503 - .L_502)
	.align		4
.L_502:
        /*0ae4*/ 	.word	index@(_Z13mul_mat_vec_qIN3c108BFloat16ELi256ELi8E11block_iq1_mLi1EXadL_ZN45_INTERNAL_8d5cb472_14_gguf_kernel_cu_cd24131918vec_dot_iq1_m_q8_1EPKvPK10block_q8_1RKiEEEvS5_S5_PT_iii)
        /*0ae8*/ 	.word	0x00000020


	//----- nvinfo : EIATTR_FRAME_SIZE
	.align		4
.L_503:
        /*0aec*/ 	.byte	0x04, 0x11
        /*0aee*/ 	.short	(.L_505 - .L_504)
	.align		4
.L_504:
        /*0af0*/ 	.word	index@(_Z13mul_mat_vec_qIN3c108BFloat16ELi256ELi8E11block_iq1_mLi1EXadL_ZN45_INTERNAL_8d5cb472_14_gguf_kernel_cu_cd24131918vec_dot_iq1_m_q8_1EPKvPK10block_q8_1RKiEEEvS5_S5_PT_iii)
        /*0af4*/ 	.word	0x00000000


	//----- nvinfo : EIATTR_REGCOUNT
	.align		4
.L_505:
        /*0af8*/ 	.byte	0x04, 0x2f
        /*0afa*/ 	.short	(.L_507 - .L_506)
	.align		4
.L_506:
        /*0afc*/ 	.word	index@(_Z12mul_mat_q4_0IfLb0EEvPKvS1_PT_iiiii)
        /*0b00*/ 	.word	0x00000030


	//----- nvinfo : EIATTR_FRAME_SIZE
	.align		4
.L_507:
        /*0b04*/ 	.byte	0x04, 0x11
        /*0b06*/ 	.short	(.L_509 - .L_508)
	.align		4
.L_508:
        /*0b08*/ 	.word	index@(_Z12mul_mat_q4_0IfLb0EEvPKvS1_PT_iiiii)
        /*0b0c*/ 	.word	0x00000000


	//----- nvinfo : EIATTR_REGCOUNT
	.align		4
.L_509:
        /*0b10*/ 	.byte	0x04, 0x2f
        /*0b12*/ 	.short	(.L_511 - .L_510)
	.align		4
.L_510:
        /*0b14*/ 	.word	index@(_Z12mul_mat_q4_0IfLb1EEvPKvS1_PT_iiiii)
        /*0b18*/ 	.word	0x00000048


	//----- nvinfo : EIATTR_FRAME_SIZE
	.align		4
.L_511:
        /*0b1c*/ 	.byte	0x04, 0x11
        /*0b1e*/ 	.short	(.L_513 - .L_512)
	.align		4
.L_512:
        /*0b20*/ 	.word	index@(_Z12mul_mat_q4_0IfLb1EEvPKvS1_PT_iiiii)
        /*0b24*/ 	.word	0x00000000


	//----- nvinfo : EIATTR_REGCOUNT
	.align		4
.L_513:
        /*0b28*/ 	.byte	0x04, 0x2f
        /*0b2a*/ 	.short	(.L_515 - .L_514)
	.align		4
.L_514:
        /*0b2c*/ 	.word	index@(_Z12mul_mat_q4_1IfLb0EEvPKvS1_PT_iiiii)
        /*0b30*/ 	.word	0x00000030


	//----- nvinfo : EIATTR_FRAME_SIZE
	.align		4
.L_515:
        /*0b34*/ 	.byte	0x04, 0x11
        /*0b36*/ 	.short	(.L_517 - .L_516)
	.align		4
.L_516:
        /*0b38*/ 	.word	index@(_Z12mul_mat_q4_1IfLb0EEvPKvS1_PT_iiiii)
        /*0b3c*/ 	.word	0x00000000


	//----- nvinfo : EIATTR_REGCOUNT
	.align		4
.L_517:
        /*0b40*/ 	.byte	0x04, 0x2f
        /*0b42*/ 	.short	(.L_519 - .L_518)
	.align		4
.L_518:
        /*0b44*/ 	.word	index@(_Z12mul_mat_q4_1IfLb1EEvPKvS1_PT_iiiii)
        /*0b48*/ 	.word	0x00000048


	//----- nvinfo : EIATTR_FRAME_SIZE
	.align		4
.L_519:
        /*0b4c*/ 	.byte	0x04, 0x11
        /*0b4e*/ 	.short	(.L_521 - .L_520)
	.align		4
.L_520:
        /*0b50*/ 	.word	index@(_Z12mul_mat_q4_1IfLb1EEvPKvS1_PT_iiiii)
        /*0b54*/ 	.word	0x00000000


	//----- nvinfo : EIATTR_REGCOUNT
	.align		4
.L_521:
        /*0b58*/ 	.byte	0x04, 0x2f
        /*0b5a*/ 	.short	(.L_523 - .L_522)
	.align		4
.L_522:
        /*0b5c*/ 	.word	index@(_Z12mul_mat_q5_0IfLb0EEvPKvS1_PT_iiiii)
        /*0b60*/ 	.word	0x00000030


	//----- nvinfo : EIATTR_FRAME_SIZE
	.align		4
.L_523:
        /*0b64*/ 	.byte	0x04, 0x11
        /*0b66*/ 	.short	(.L_525 - .L_524)
	.align		4
.L_524:
        /*0b68*/ 	.word	index@(_Z12mul_mat_q5_0IfLb0EEvPKvS1_PT_iiiii)
        /*0b6c*/ 	.word	0x00000000


	//----- nvinfo : EIATTR_REGCOUNT
	.align		4
.L_525:
        /*0b70*/ 	.byte	0x04, 0x2f
        /*0b72*/ 	.short	(.L_527 - .L_526)
	.align		4
.L_526:
        /*0b74*/ 	.word	index@(_Z12mul_mat_q5_0IfLb1EEvPKvS1_PT_iiiii)
        /*0b78*/ 	.word	0x00000048


	//----- nvinfo : EIATTR_FRAME_SIZE
	.align		4
.L_527:
        /*0b7c*/ 	.byte	0x04, 0x11
        /*0b7e*/ 	.short	(.L_529 - .L_528)
	.align		4
.L_528:
        /*0b80*/ 	.word	index@(_Z12mul_mat_q5_0IfLb1EEvPKvS1_PT_iiiii)
        /*0b84*/ 	.word	0x00000000


	//----- nvinfo : EIATTR_REGCOUNT
	.align		4
.L_529:
        /*0b88*/ 	.byte	0x04, 0x2f
        /*0b8a*/ 	.short	(.L_531 - .L_530)
	.align		4
.L_530:
        /*0b8c*/ 	.word	index@(_Z12mul_mat_q5_1IfLb0EEvPKvS1_PT_iiiii)
        /*0b90*/ 	.word	0x00000030


	//----- nvinfo : EIATTR_FRAME_SIZE
	.align		4
.L_531:
        /*0b94*/ 	.byte	0x04, 0x11
        /*0b96*/ 	.short	(.L_533 - .L_532)
	.align		4
.L_532:
        /*0b98*/ 	.word	index@(_Z12mul_mat_q5_1IfLb0EEvPKvS1_PT_iiiii)
        /*0b9c*/ 	.word	0x00000000


	//----- nvinfo : EIATTR_REGCOUNT
	.align		4
.L_533:
        /*0ba0*/ 	.byte	0x04, 0x2f
        /*0ba2*/ 	.short	(.L_535 - .L_534)
	.align		4
.L_534:
        /*0ba4*/ 	.word	index@(_Z12mul_mat_q5_1IfLb1EEvPKvS1_PT_iiiii)
        /*0ba8*/ 	.word	0x00000042


	//----- nvinfo : EIATTR_FRAME_SIZE
	.align		4
.L_535:
        /*0bac*/ 	.byte	0x04, 0x11
        /*0bae*/ 	.short	(.L_537 - .L_536)
	.align		4
.L_536:
        /*0bb0*/ 	.word	index@(_Z12mul_mat_q5_1IfLb1EEvPKvS1_PT_iiiii)
        /*0bb4*/ 	.word	0x00000000


	//----- nvinfo : EIATTR_REGCOUNT
	.align		4
.L_537:
        /*0bb8*/ 	.byte	0x04, 0x2f
        /*0bba*/ 	.short	(.L_539 - .L_538)
	.align		4
.L_538:
        /*0bbc*/ 	.word	index@(_Z12mul_mat_q8_0IfLb0EEvPKvS1_PT_iiiii)
        /*0bc0*/ 	.word	0x00000028


	//----- nvinfo : EIATTR_FRAME_SIZE
	.align		4
.L_539:
        /*0bc4*/ 	.byte	0x04, 0x11
        /*0bc6*/ 	.short	(.L_541 - .L_540)
	.align		4
.L_540:
        /*0bc8*/ 	.word	index@(_Z12mul_mat_q8_0IfLb0EEvPKvS1_PT_iiiii)
        /*0bcc*/ 	.word	0x00000000


	//----- nvinfo : EIATTR_REGCOUNT
	.align		4
.L_541:
        /*0bd0*/ 	.byte	0x04, 0x2f
        /*0bd2*/ 	.short	(.L_543 - .L_542)
	.align		4
.L_542:
        /*0bd4*/ 	.word	index@(_Z12mul_mat_q8_0IfLb1EEvPKvS1_PT_iiiii)
        /*0bd8*/ 	.word	0x00000040


	//----- nvinfo : EIATTR_FRAME_SIZE
	.align		4
.L_543:
        /*0bdc*/ 	.byte	0x04, 0x11
        /*0bde*/ 	.short	(.L_545 - .L_544)
	.align		4
.L_544:
        /*0be0*/ 	.word	index@(_Z12mul_mat_q8_0IfLb1EEvPKvS1_PT_iiiii)
        /*0be4*/ 	.word	0x00000000


	//----- nvinfo : EIATTR_REGCOUNT
	.align		4
.L_545:
        /*0be8*/ 	.byte	0x04, 0x2f
        /*0bea*/ 	.short	(.L_547 - .L_546)
	.align		4
.L_546:
        /*0bec*/ 	.word	index@(_Z12mul_mat_q2_KIfLb0EEvPKvS1_PT_iiiii)
        /*0bf0*/ 	.word	0x00000040


	//----- nvinfo : EIATTR_FRAME_SIZE
	.align		4
.L_547:
        /*0bf4*/ 	.byte	0x04, 0x11
        /*0bf6*/ 	.short	(.L_549 - .L_548)
	.align		4
.L_548:
        /*0bf8*/ 	.word	index@(_Z12mul_mat_q2_KIfLb0EEvPKvS1_PT_iiiii)
        /*0bfc*/ 	.word	0x00000000


	//----- nvinfo : EIATTR_REGCOUNT
	.align		4
.L_549:
        /*0c00*/ 	.byte	0x04, 0x2f
        /*0c02*/ 	.short	(.L_551 - .L_550)
	.align		4
.L_550:
        /*0c04*/ 	.word	index@(_Z12mul_mat_q2_KIfLb1EEvPKvS1_PT_iiiii)
        /*0c08*/ 	.word	0x00000060


	//----- nvinfo : EIATTR_FRAME_SIZE
	.align		4
.L_551:
        /*0c0c*/ 	.byte	0x04, 0x11
        /*0c0e*/ 	.short	(.L_553 - .L_552)
	.align		4
.L_552:
        /*0c10*/ 	.word	index@(_Z12mul_mat_q2_KIfLb1EEvPKvS1_PT_iiiii)
        /*0c14*/ 	.word	0x00000000


	//----- nvinfo : EIATTR_REGCOUNT
	.align		4
.L_553:
        /*0c18*/ 	.byte	0x04, 0x2f
        /*0c1a*/ 	.short	(.L_555 - .L_554)
	.align		4
.L_554:
        /*0c1c*/ 	.word	index@(_Z12mul_mat_q3_KIfLb0EEvPKvS1_PT_iiiii)
        /*0c20*/ 	.word	0x00000040


	//----- nvinfo : EIATTR_FRAME_SIZE
	.align		4
.L_555:
        /*0c24*/ 	.byte	0x04, 0x11
        /*0c26*/ 	.short	(.L_557 - .L_556)
	.align		4
.L_556:
        /*0c28*/ 	.word	index@(_Z12mul_mat_q3_KIfLb0EEvPKvS1_PT_iiiii)
        /*0c2c*/ 	.word	0x00000000


	//----- nvinfo : EIATTR_REGCOUNT
	.align		4
.L_557:
        /*0c30*/ 	.byte	0x04, 0x2f
        /*0c32*/ 	.short	(.L_559 - .L_558)
	.align		4
.L_558:
        /*0c34*/ 	.word	index@(_Z12mul_mat_q3_KIfLb1EEvPKvS1_PT_iiiii)
        /*0c38*/ 	.word	0x00000060


	//----- nvinfo : EIATTR_FRAME_SIZE
	.align		4
.L_559:
        /*0c3c*/ 	.byte	0x04, 0x11
        /*0c3e*/ 	.short	(.L_561 - .L_560)
	.align		4
.L_560:
        /*0c40*/ 	.word	index@(_Z12mul_mat_q3_KIfLb1EEvPKvS1_PT_iiiii)
        /*0c44*/ 	.word	0x00000000


	//----- nvinfo : EIATTR_REGCOUNT
	.align		4
.L_561:
        /*0c48*/ 	.byte	0x04, 0x2f
        /*0c4a*/ 	.short	(.L_563 - .L_562)
	.align		4
.L_562:
        /*0c4c*/ 	.word	index@(_Z12mul_mat_q4_KIfLb0EEvPKvS1_PT_iiiii)
        /*0c50*/ 	.word	0x00000030


	//----- nvinfo : EIATTR_FRAME_SIZE
	.align		4
.L_563:
        /*0c54*/ 	.byte	0x04, 0x11
        /*0c56*/ 	.short	(.L_565 - .L_564)
	.align		4
.L_564:
        /*0c58*/ 	.word	index@(_Z12mul_mat_q4_KIfLb0EEvPKvS1_PT_iiiii)
        /*0c5c*/ 	.word	0x00000000


	//----- nvinfo : EIATTR_REGCOUNT
	.align		4
.L_565:
        /*0c60*/ 	.byte	0x04, 0x2f
        /*0c62*/ 	.short	(.L_567 - .L_566)
	.align		4
.L_566:
        /*0c64*/ 	.word	index@(_Z12mul_mat_q4_KIfLb1EEvPKvS1_PT_iiiii)
        /*0c68*/ 	.word	0x00000040


	//----- nvinfo : EIATTR_FRAME_SIZE
	.align		4
.L_567:
        /*0c6c*/ 	.byte	0x04, 0x11
        /*0c6e*/ 	.short	(.L_569 - .L_568)
	.align		4
.L_568:
        /*0c70*/ 	.word	index@(_Z12mul_mat_q4_KIfLb1EEvPKvS1_PT_iiiii)
        /*0c74*/ 	.word	0x00000000


	//----- nvinfo : EIATTR_REGCOUNT
	.align		4
.L_569:
        /*0c78*/ 	.byte	0x04, 0x2f
        /*0c7a*/ 	.short	(.L_571 - .L_570)
	.align		4
.L_570:
        /*0c7c*/ 	.word	index@(_Z12mul_mat_q5_KIfLb0EEvPKvS1_PT_iiiii)
        /*0c80*/ 	.word	0x00000038


	//----- nvinfo : EIATTR_FRAME_SIZE
	.align		4
.L_571:
        /*0c84*/ 	.byte	0x04, 0x11
        /*0c86*/ 	.short	(.L_573 - .L_572)
	.align		4
.L_572:
        /*0c88*/ 	.word	index@(_Z12mul_mat_q5_KIfLb0EEvPKvS1_PT_iiiii)
        /*0c8c*/ 	.word	0x00000000


	//----- nvinfo : EIATTR_REGCOUNT
	.align		4
.L_573:
        /*0c90*/ 	.byte	0x04, 0x2f
        /*0c92*/ 	.short	(.L_575 - .L_574)
	.align		4
.L_574:
        /*0c94*/ 	.word	index@(_Z12mul_mat_q5_KIfLb1EEvPKvS1_PT_iiiii)
        /*0c98*/ 	.word	0x00000040


	//----- nvinfo : EIATTR_FRAME_SIZE
	.align		4
.L_575:
        /*0c9c*/ 	.byte	0x04, 0x11
        /*0c9e*/ 	.short	(.L_577 - .L_576)
	.align		4
.L_576:
        /*0ca0*/ 	.word	index@(_Z12mul_mat_q5_KIfLb1EEvPKvS1_PT_iiiii)
        /*0ca4*/ 	.word	0x00000000


	//----- nvinfo : EIATTR_REGCOUNT
	.align		4
.L_577:
        /*0ca8*/ 	.byte	0x04, 0x2f
        /*0caa*/ 	.short	(.L_579 - .L_578)
	.align		4
.L_578:
        /*0cac*/ 	.word	index@(_Z12mul_mat_q6_KIfLb0EEvPKvS1_PT_iiiii)
        /*0cb0*/ 	.word	0x00000030


	//----- nvinfo : EIATTR_FRAME_SIZE
	.align		4
.L_579:
        /*0cb4*/ 	.byte	0x04, 0x11
        /*0cb6*/ 	.short	(.L_581 - .L_580)
	.align		4
.L_580:
        /*0cb8*/ 	.word	index@(_Z12mul_mat_q6_KIfLb0EEvPKvS1_PT_iiiii)
        /*0cbc*/ 	.word	0x00000000


	//----- nvinfo : EIATTR_REGCOUNT
	.align		4
.L_581:
        /*0cc0*/ 	.byte	0x04, 0x2f
        /*0cc2*/ 	.short	(.L_583 - .L_582)
	.align		4
.L_582:
        /*0cc4*/ 	.word	index@(_Z12mul_mat_q6_KIfLb1EEvPKvS1_PT_iiiii)
        /*0cc8*/ 	.word	0x00000040


	//----- nvinfo : EIATTR_FRAME_SIZE
	.align		4
.L_583:
        /*0ccc*/ 	.byte	0x04, 0x11
        /*0cce*/ 	.short	(.L_585 - .L_584)
	.align		4
.L_584:
        /*0cd0*/ 	.word	index@(_Z12mul_mat_q6_KIfLb1EEvPKvS1_PT_iiiii)
        /*0cd4*/ 	.word	0x00000000


	//----- nvinfo : EIATTR_REGCOUNT
	.align		4
.L_585:
        /*0cd8*/ 	.byte	0x04, 0x2f
        /*0cda*/ 	.short	(.L_587 - .L_586)
	.align		4
.L_586:
        /*0cdc*/ 	.word	index@(_Z12mul_mat_q4_0IN3c104HalfELb0EEvPKvS3_PT_iiiii)
        /*0ce0*/ 	.word	0x00000030


	//----- nvinfo : EIATTR_FRAME_SIZE
	.align		4
.L_587:
        /*0ce4*/ 	.byte	0x04, 0x11
        /*0ce6*/ 	.short	(.L_589 - .L_588)
	.align		4
.L_588:
        /*0ce8*/ 	.word	index@(_Z12mul_mat_q4_0IN3c104HalfELb0EEvPKvS3_PT_iiiii)
        /*0cec*/ 	.word	0x00000000


	//----- nvinfo : EIATTR_REGCOUNT
	.align		4
.L_589:
        /*0cf0*/ 	.byte	0x04, 0x2f
        /*0cf2*/ 	.short	(.L_591 - .L_590)
	.align		4
.L_590:
        /*0cf4*/ 	.word	index@(_Z12mul_mat_q4_0IN3c104HalfELb1EEvPKvS3_PT_iiiii)
        /*0cf8*/ 	.word	0x00000048


	//----- nvinfo : EIATTR_FRAME_SIZE
	.align		4
.L_591:
        /*0cfc*/ 	.byte	0x04, 0x11
        /*0cfe*/ 	.short	(.L_593 - .L_592)
	.align		4
.L_592:
        /*0d00*/ 	.word	index@(_Z12mul_mat_q4_0IN3c104HalfELb1EEvPKvS3_PT_iiiii)
        /*0d04*/ 	.word	0x00000000


	//----- nvinfo : EIATTR_REGCOUNT
	.align		4
.L_593:
        /*0d08*/ 	.byte	0x04, 0x2f
        /*0d0a*/ 	.short	(.L_595 - .L_594)
	.align		4
.L_594:
        /*0d0c*/ 	.word	index@(_Z12mul_mat_q4_1IN3c104HalfELb0EEvPKvS3_PT_iiiii)
        /*0d10*/ 	.word	0x00000030


	//----- nvinfo : EIATTR_FRAME_SIZE
	.align		4
.L_595:
        /*0d14*/ 	.byte	0x04, 0x11
        /*0d16*/ 	.short	(.L_597 - .L_596)
	.align		4
.L_596:
        /*0d18*/ 	.word	index@(_Z12mul_mat_q4_1IN3c104HalfELb0EEvPKvS3_PT_iiiii)
        /*0d1c*/ 	.word	0x00000000


	//----- nvinfo : EIATTR_REGCOUNT
	.align		4
.L_597:
        /*0d20*/ 	.byte	0x04, 0x2f
        /*0d22*/ 	.short	(.L_599 - .L_598)
	.align		4
.L_598:
        /*0d24*/ 	.word	index@(_Z12mul_mat_q4_1IN3c104HalfELb1EEvPKvS3_PT_iiiii)
        /*0d28*/ 	.word	0x00000048


	//----- nvinfo : EIATTR_FRAME_SIZE
	.align		4
.L_599:
        /*0d2c*/ 	.byte	0x04, 0x11
        /*0d2e*/ 	.short	(.L_601 - .L_600)
	.align		4
.L_600:
        /*0d30*/ 	.word	index@(_Z12mul_mat_q4_1IN3c104HalfELb1EEvPKvS3_PT_iiiii)
        /*0d34*/ 	.word	0x00000000


	//----- nvinfo : EIATTR_REGCOUNT
	.align		4
.L_601:
        /*0d38*/ 	.byte	0x04, 0x2f
        /*0d3a*/ 	.short	(.L_603 - .L_602)
	.align		4
.L_602:
        /*0d3c*/ 	.word	index@(_Z12mul_mat_q5_0IN3c104HalfELb0EEvPKvS3_PT_iiiii)
        /*0d40*/ 	.word	0x00000030


	//----- nvinfo : EIATTR_FRAME_SIZE
	.align		4
.L_603:
        /*0d44*/ 	.byte	0x04, 0x11
        /*0d46*/ 	.short	(.L_605 - .L_604)
	.align		4
.L_604:
        /*0d48*/ 	.word	index@(_Z12mul_mat_q5_0IN3c104HalfELb0EEvPKvS3_PT_iiiii)
        /*0d4c*/ 	.word	0x00000000


	//----- nvinfo : EIATTR_REGCOUNT
	.align		4
.L_605:
        /*0d50*/ 	.byte	0x04, 0x2f
        /*0d52*/ 	.short	(.L_607 - .L_606)
	.align		4
.L_606:
        /*0d54*/ 	.word	index@(_Z12mul_mat_q5_0IN3c104HalfELb1EEvPKvS3_PT_iiiii)
        /*0d58*/ 	.word	0x00000048


	//----- nvinfo : EIATTR_FRAME_SIZE
	.align		4
.L_607:
        /*0d5c*/ 	.byte	0x04, 0x11
        /*0d5e*/ 	.short	(.L_609 - .L_608)
	.align		4
.L_608:
        /*0d60*/ 	.word	index@(_Z12mul_mat_q5_0IN3c104HalfELb1EEvPKvS3_PT_iiiii)
        /*0d64*/ 	.word	0x00000000


	//----- nvinfo : EIATTR_REGCOUNT
	.align		4
.L_609:
        /*0d68*/ 	.byte	0x04, 0x2f
        /*0d6a*/ 	.short	(.L_611 - .L_610)
	.align		4
.L_610:
        /*0d6c*/ 	.word	index@(_Z12mul_mat_q5_1IN3c104HalfELb0EEvPKvS3_PT_iiiii)
        /*0d70*/ 	.word	0x00000030


	//----- nvinfo : EIATTR_FRAME_SIZE
	.align		4
.L_611:
        /*0d74*/ 	.byte	0x04, 0x11
        /*0d76*/ 	.short	(.L_613 - .L_612)
	.align		4
.L_612:
        /*0d78*/ 	.word	index@(_Z12mul_mat_q5_1IN3c104HalfELb0EEvPKvS3_PT_iiiii)
        /*0d7c*/ 	.word	0x00000000


	//----- nvinfo : EIATTR_REGCOUNT
	.align		4
.L_613:
        /*0d80*/ 	.byte	0x04, 0x2f
        /*0d82*/ 	.short	(.L_615 - .L_614)
	.align		4
.L_614:
        /*0d84*/ 	.word	index@(_Z12mul_mat_q5_1IN3c104HalfELb1EEvPKvS3_PT_iiiii)
        /*0d88*/ 	.word	0x00000042


	//----- nvinfo : EIATTR_FRAME_SIZE
	.align		4
.L_615:
        /*0d8c*/ 	.byte	0x04, 0x11
        /*0d8e*/ 	.short	(.L_617 - .L_616)
	.align		4
.L_616:
        /*0d90*/ 	.word	index@(_Z12mul_mat_q5_1IN3c104HalfELb1EEvPKvS3_PT_iiiii)
        /*0d94*/ 	.word	0x00000000


	//----- nvinfo : EIATTR_REGCOUNT
	.align		4
.L_617:
        /*0d98*/ 	.byte	0x04, 0x2f
        /*0d9a*/ 	.short	(.L_619 - .L_618)
	.align		4
.L_618:
        /*0d9c*/ 	.word	index@(_Z12mul_mat_q8_0IN3c104HalfELb0EEvPKvS3_PT_iiiii)
        /*0da0*/ 	.word	0x00000028


	//----- nvinfo : EIATTR_FRAME_SIZE
	.align		4
.L_619:
        /*0da4*/ 	.byte	0x04, 0x11
        /*0da6*/ 	.short	(.L_621 - .L_620)
	.align		4
.L_620:
        /*0da8*/ 	.word	index@(_Z12mul_mat_q8_0IN3c104HalfELb0EEvPKvS3_PT_iiiii)
        /*0dac*/ 	.word	0x00000000


	//----- nvinfo : EIATTR_REGCOUNT
	.align		4
.L_621:
        /*0db0*/ 	.byte	0x04, 0x2f
        /*0db2*/ 	.short	(.L_623 - .L_622)
	.align		4
.L_622:
        /*0db4*/ 	.word	index@(_Z12mul_mat_q8_0IN3c104HalfELb1EEvPKvS3_PT_iiiii)
        /*0db8*/ 	.word	0x00000040


	//----- nvinfo : EIATTR_FRAME_SIZE
	.align		4
.L_623:
        /*0dbc*/ 	.byte	0x04, 0x11
        /*0dbe*/ 	.short	(.L_625 - .L_624)
	.align		4
.L_624:
        /*0dc0*/ 	.word	index@(_Z12mul_mat_q8_0IN3c104HalfELb1EEvPKvS3_PT_iiiii)
        /*0dc4*/ 	.word	0x00000000


	//----- nvinfo : EIATTR_REGCOUNT
	.align		4
.L_625:
        /*0dc8*/ 	.byte	0x04, 0x2f
        /*0dca*/ 	.short	(.L_627 - .L_626)
	.align		4
.L_626:
        /*0dcc*/ 	.word	index@(_Z12mul_mat_q2_KIN3c104HalfELb0EEvPKvS3_PT_iiiii)
        /*0dd0*/ 	.word	0x00000040


	//----- nvinfo : EIATTR_FRAME_SIZE
	.align		4
.L_627:
        /*0dd4*/ 	.byte	0x04, 0x11
        /*0dd6*/ 	.short	(.L_629 - .L_628)
	.align		4
.L_628:
        /*0dd8*/ 	.word	index@(_Z12mul_mat_q2_KIN3c104HalfELb0EEvPKvS3_PT_iiiii)
        /*0ddc*/ 	.word	0x00000000


	//----- nvinfo : EIATTR_REGCOUNT
	.align		4
.L_629:
        /*0de0*/ 	.byte	0x04, 0x2f
        /*0de2*/ 	.short	(.L_631 - .L_630)
	.align		4
.L_630:
        /*0de4*/ 	.word	index@(_Z12mul_mat_q2_KIN3c104HalfELb1EEvPKvS3_PT_iiiii)
        /*0de8*/ 	.word	0x00000060


	//----- nvinfo : EIATTR_FRAME_SIZE
	.align		4
.L_631:
        /*0dec*/ 	.byte	0x04, 0x11
        /*0dee*/ 	.short	(.L_633 - .L_632)
	.align		4
.L_632:
        /*0df0*/ 	.word	index@(_Z12mul_mat_q2_KIN3c104HalfELb1EEvPKvS3_PT_iiiii)
        /*0df4*/ 	.word	0x00000000


	//----- nvinfo : EIATTR_REGCOUNT
	.align		4
.L_633:
        /*0df8*/ 	.byte	0x04, 0x2f
        /*0dfa*/ 	.short	(.L_635 - .L_634)
	.align		4
.L_634:
        /*0dfc*/ 	.word	index@(_Z12mul_mat_q3_KIN3c104HalfELb0EEvPKvS3_PT_iiiii)
        /*0e00*/ 	.word	0x00000040


	//----- nvinfo : EIATTR_FRAME_SIZE
	.align		4
.L_635:
        /*0e04*/ 	.byte	0x04, 0x11
        /*0e06*/ 	.short	(.L_637 - .L_636)
	.align		4
.L_636:
        /*0e08*/ 	.word	index@(_Z12mul_mat_q3_KIN3c104HalfELb0EEvPKvS3_PT_iiiii)
        /*0e0c*/ 	.word	0x00000000


	//----- nvinfo : EIATTR_REGCOUNT
	.align		4
.L_637:
        /*0e10*/ 	.byte	0x04, 0x2f
        /*0e12*/ 	.short	(.L_639 - .L_638)
	.align		4
.L_638:
        /*0e14*/ 	.word	index@(_Z12mul_mat_q3_KIN3c104HalfELb1EEvPKvS3_PT_iiiii)
        /*0e18*/ 	.word	0x00000060


	//----- nvinfo : EIATTR_FRAME_SIZE
	.align		4
.L_639:
        /*0e1c*/ 	.byte	0x04, 0x11
        /*0e1e*/ 	.short	(.L_641 - .L_640)
	.align		4
.L_640:
        /*0e20*/ 	.word	index@(_Z12mul_mat_q3_KIN3c104HalfELb1EEvPKvS3_PT_iiiii)
        /*0e24*/ 	.word	0x00000000


	//----- nvinfo : EIATTR_REGCOUNT
	.align		4
.L_641:
        /*0e28*/ 	.byte	0x04, 0x2f
        /*0e2a*/ 	.short	(.L_643 - .L_642)
	.align		4
.L_642:
        /*0e2c*/ 	.word	index@(_Z12mul_mat_q4_KIN3c104HalfELb0EEvPKvS3_PT_iiiii)
        /*0e30*/ 	.word	0x00000030


	//----- nvinfo : EIATTR_FRAME_SIZE
	.align		4
.L_643:
        /*0e34*/ 	.byte	0x04, 0x11
        /*0e36*/ 	.short	(.L_645 - .L_644)
	.align		4
.L_644:
        /*0e38*/ 	.word	index@(_Z12mul_mat_q4_KIN3c104HalfELb0EEvPKvS3_PT_iiiii)
        /*0e3c*/ 	.word	0x00000000


	//----- nvinfo : EIATTR_REGCOUNT
	.align		4
.L_645:
        /*0e40*/ 	.byte	0x04, 0x2f
        /*0e42*/ 	.short	(.L_647 - .L_646)
	.align		4
.L_646:
        /*0e44*/ 	.word	index@(_Z12mul_mat_q4_KIN3c104HalfELb1EEvPKvS3_PT_iiiii)
        /*0e48*/ 	.word	0x00000040


	//----- nvinfo : EIATTR_FRAME_SIZE
	.align		4
.L_647:
        /*0e4c*/ 	.byte	0x04, 0x11
        /*0e4e*/ 	.short	(.L_649 - .L_648)
	.align		4
.L_648:
        /*0e50*/ 	.word	index@(_Z12mul_mat_q4_KIN3c104HalfELb1EEvPKvS3_PT_iiiii)
        /*0e54*/ 	.word	0x00000000


	//----- nvinfo : EIATTR_REGCOUNT
	.align		4
.L_649:
        /*0e58*/ 	.byte	0x04, 0x2f
        /*0e5a*/ 	.short	(.L_651 - .L_650)
	.align		4
.L_650:
        /*0e5c*/ 	.word	index@(_Z12mul_mat_q5_KIN3c104HalfELb0EEvPKvS3_PT_iiiii)
        /*0e60*/ 	.word	0x00000038


	//----- nvinfo : EIATTR_FRAME_SIZE
	.align		4
.L_651:
        /*0e64*/ 	.byte	0x04, 0x11
        /*0e66*/ 	.short	(.L_653 - .L_652)
	.align		4
.L_652:
        /*0e68*/ 	.word	index@(_Z12mul_mat_q5_KIN3c104HalfELb0EEvPKvS3_PT_iiiii)
        /*0e6c*/ 	.word	0x00000000


	//----- nvinfo : EIATTR_REGCOUNT
	.align		4
.L_653:
        /*0e70*/ 	.byte	0x04, 0x2f
        /*0e72*/ 	.short	(.L_655 - .L_654)
	.align		4
.L_654:
        /*0e74*/ 	.word	index@(_Z12mul_mat_q5_KIN3c104HalfELb1EEvPKvS3_PT_iiiii)
        /*0e78*/ 	.word	0x00000040


	//----- nvinfo : EIATTR_FRAME_SIZE
	.align		4
.L_655:
        /*0e7c*/ 	.byte	0x04, 0x11
        /*0e7e*/ 	.short	(.L_657 - .L_656)
	.align		4
.L_656:
        /*0e80*/ 	.word	index@(_Z12mul_mat_q5_KIN3c104HalfELb1EEvPKvS3_PT_iiiii)
        /*0e84*/ 	.word	0x00000000


	//----- nvinfo : EIATTR_REGCOUNT
	.align		4
.L_657:
        /*0e88*/ 	.byte	0x04, 0x2f
        /*0e8a*/ 	.short	(.L_659 - .L_658)
	.align		4
.L_658:
        /*0e8c*/ 	.word	index@(_Z12mul_mat_q6_KIN3c104HalfELb0EEvPKvS3_PT_iiiii)
        /*0e90*/ 	.word	0x00000030


	//----- nvinfo : EIATTR_FRAME_SIZE
	.align		4
.L_659:
        /*0e94*/ 	.byte	0x04, 0x11
        /*0e96*/ 	.short	(.L_661 - .L_660)
	.align		4
.L_660:
        /*0e98*/ 	.word	index@(_Z12mul_mat_q6_KIN3c104HalfELb0EEvPKvS3_PT_iiiii)
        /*0e9c*/ 	.word	0x00000000


	//----- nvinfo : EIATTR_REGCOUNT
	.align		4
.L_661:
        /*0ea0*/ 	.byte	0x04, 0x2f
        /*0ea2*/ 	.short	(.L_663 - .L_662)
	.align		4
.L_662:
        /*0ea4*/ 	.word	index@(_Z12mul_mat_q6_KIN3c104HalfELb1EEvPKvS3_PT_iiiii)
        /*0ea8*/ 	.word	0x00000040


	//----- nvinfo : EIATTR_FRAME_SIZE
	.align		4
.L_663:
        /*0eac*/ 	.byte	0x04, 0x11
        /*0eae*/ 	.short	(.L_665 - .L_664)
	.align		4
.L_664:
        /*0eb0*/ 	.word	index@(_Z12mul_mat_q6_KIN3c104HalfELb1EEvPKvS3_PT_iiiii)
        /*0eb4*/ 	.word	0x00000000


	//----- nvinfo : EIATTR_REGCOUNT
	.align		4
.L_665:
        /*0eb8*/ 	.byte	0x04, 0x2f
        /*0eba*/ 	.short	(.L_667 - .L_666)
	.align		4
.L_666:
        /*0ebc*/ 	.word	index@(_Z12mul_mat_q4_0IN3c108BFloat16ELb0EEvPKvS3_PT_iiiii)
        /*0ec0*/ 	.word	0x00000030


	//----- nvinfo : EIATTR_FRAME_SIZE
	.align		4
.L_667:
        /*0ec4*/ 	.byte	0x04, 0x11
        /*0ec6*/ 	.short	(.L_669 - .L_668)
	.align		4
.L_668:
        /*0ec8*/ 	.word	index@(_Z12mul_mat_q4_0IN3c108BFloat16ELb0EEvPKvS3_PT_iiiii)
        /*0ecc*/ 	.word	0x00000000


	//----- nvinfo : EIATTR_REGCOUNT
	.align		4
.L_669:
        /*0ed0*/ 	.byte	0x04, 0x2f
        /*0ed2*/ 	.short	(.L_671 - .L_670)
	.align		4
.L_670:
        /*0ed4*/ 	.word	index@(_Z12mul_mat_q4_0IN3c108BFloat16ELb1EEvPKvS3_PT_iiiii)
        /*0ed8*/ 	.word	0x00000048


	//----- nvinfo : EIATTR_FRAME_SIZE
	.align		4
.L_671:
        /*0edc*/ 	.byte	0x04, 0x11
        /*0ede*/ 	.short	(.L_673 - .L_672)
	.align		4
.L_672:
        /*0ee0*/ 	.word	index@(_Z12mul_mat_q4_0IN3c108BFloat16ELb1EEvPKvS3_PT_iiiii)
        /*0ee4*/ 	.word	0x00000000


	//----- nvinfo : EIATTR_REGCOUNT
	.align		4
.L_673:
        /*0ee8*/ 	.byte	0x04, 0x2f
        /*0eea*/ 	.short	(.L_675 - .L_674)
	.align		4
.L_674:
        /*0eec*/ 	.word	index@(_Z12mul_mat_q4_1IN3c108BFloat16ELb0EEvPKvS3_PT_iiiii)
        /*0ef0*/ 	.word	0x00000030


	//----- nvinfo : EIATTR_FRAME_SIZE
	.align		4
.L_675:
        /*0ef4*/ 	.byte	0x04, 0x11
        /*0ef6*/ 	.short	(.L_677 - .L_676)
	.align		4
.L_676:
        /*0ef8*/ 	.word	index@(_Z12mul_mat_q4_1IN3c108BFloat16ELb0EEvPKvS3_PT_iiiii)
        /*0efc*/ 	.word	0x00000000


	//----- nvinfo : EIATTR_REGCOUNT
	.align		4
.L_677:
        /*0f00*/ 	.byte	0x04, 0x2f
        /*0f02*/ 	.short	(.L_679 - .L_678)
	.align		4
.L_678:
        /*0f04*/ 	.word	index@(_Z12mul_mat_q4_1IN3c108BFloat16ELb1EEvPKvS3_PT_iiiii)
        /*0f08*/ 	.word	0x00000048


	//----- nvinfo : EIATTR_FRAME_SIZE
	.align		4
.L_679:
        /*0f0c*/ 	.byte	0x04, 0x11
        /*0f0e*/ 	.short	(.L_681 - .L_680)
	.align		4
.L_680:
        /*0f10*/ 	.word	index@(_Z12mul_mat_q4_1IN3c108BFloat16ELb1EEvPKvS3_PT_iiiii)
        /*0f14*/ 	.word	0x00000000


	//----- nvinfo : EIATTR_REGCOUNT
	.align		4
.L_681:
        /*0f18*/ 	.byte	0x04, 0x2f
        /*0f1a*/ 	.short	(.L_683 - .L_682)
	.align		4
.L_682:
        /*0f1c*/ 	.word	index@(_Z12mul_mat_q5_0IN3c108BFloat16ELb0EEvPKvS3_PT_iiiii)
        /*0f20*/ 	.word	0x00000030


	//----- nvinfo : EIATTR_FRAME_SIZE
	.align		4
.L_683:
        /*0f24*/ 	.byte	0x04, 0x11
        /*0f26*/ 	.short	(.L_685 - .L_684)
	.align		4
.L_684:
        /*0f28*/ 	.word	index@(_Z12mul_mat_q5_0IN3c108BFloat16ELb0EEvPKvS3_PT_iiiii)
        /*0f2c*/ 	.word	0x00000000


	//----- nvinfo : EIATTR_REGCOUNT
	.align		4
.L_685:
        /*0f30*/ 	.byte	0x04, 0x2f
        /*0f32*/ 	.short	(.L_687 - .L_686)
	.align		4
.L_686:
        /*0f34*/ 	.word	index@(_Z12mul_mat_q5_0IN3c108BFloat16ELb1EEvPKvS3_PT_iiiii)
        /*0f38*/ 	.word	0x00000048


	//----- nvinfo : EIATTR_FRAME_SIZE
	.align		4
.L_687:
        /*0f3c*/ 	.byte	0x04, 0x11
        /*0f3e*/ 	.short	(.L_689 - .L_688)
	.align		4
.L_688:
        /*0f40*/ 	.word	index@(_Z12mul_mat_q5_0IN3c108BFloat16ELb1EEvPKvS3_PT_iiiii)
        /*0f44*/ 	.word	0x00000000


	//----- nvinfo : EIATTR_REGCOUNT
	.align		4
.L_689:
        /*0f48*/ 	.byte	0x04, 0x2f
        /*0f4a*/ 	.short	(.L_691 - .L_690)
	.align		4
.L_690:
        /*0f4c*/ 	.word	index@(_Z12mul_mat_q5_1IN3c108BFloat16ELb0EEvPKvS3_PT_iiiii)
        /*0f50*/ 	.word	0x00000030


	//----- nvinfo : EIATTR_FRAME_SIZE
	.align		4
.L_691:
        /*0f54*/ 	.byte	0x04, 0x11
        /*0f56*/ 	.short	(.L_693 - .L_692)
	.align		4
.L_692:
        /*0f58*/ 	.word	index@(_Z12mul_mat_q5_1IN3c108BFloat16ELb0EEvPKvS3_PT_iiiii)
        /*0f5c*/ 	.word	0x00000000


	//----- nvinfo : EIATTR_REGCOUNT
	.align		4
.L_693:
        /*0f60*/ 	.byte	0x04, 0x2f
        /*0f62*/ 	.short	(.L_695 - .L_694)
	.align		4
.L_694:
        /*0f64*/ 	.word	index@(_Z12mul_mat_q5_1IN3c108BFloat16ELb1EEvPKvS3_PT_iiiii)
        /*0f68*/ 	.word	0x00000042


	//----- nvinfo : EIATTR_FRAME_SIZE
	.align		4
.L_695:
        /*0f6c*/ 	.byte	0x04, 0x11
        /*0f6e*/ 	.short	(.L_697 - .L_696)
	.align		4
.L_696:
        /*0f70*/ 	.word	index@(_Z12mul_mat_q5_1IN3c108BFloat16ELb1EEvPKvS3_PT_iiiii)
        /*0f74*/ 	.word	0x00000000


	//----- nvinfo : EIATTR_REGCOUNT
	.align		4
.L_697:
        /*0f78*/ 	.byte	0x04, 0x2f
        /*0f7a*/ 	.short	(.L_699 - .L_698)
	.align		4
.L_698:
        /*0f7c*/ 	.word	index@(_Z12mul_mat_q8_0IN3c108BFloat16ELb0EEvPKvS3_PT_iiiii)
        /*0f80*/ 	.word	0x00000028


	//----- nvinfo : EIATTR_FRAME_SIZE
	.align		4
.L_699:
        /*0f84*/ 	.byte	0x04, 0x11
        /*0f86*/ 	.short	(.L_701 - .L_700)
	.align		4
.L_700:
        /*0f88*/ 	.word	index@(_Z12mul_mat_q8_0IN3c108BFloat16ELb0EEvPKvS3_PT_iiiii)
        /*0f8c*/ 	.word	0x00000000


	//----- nvinfo : EIATTR_REGCOUNT
	.align		4
.L_701:
        /*0f90*/ 	.byte	0x04, 0x2f
        /*0f92*/ 	.short	(.L_703 - .L_702)
	.align		4
.L_702:
        /*0f94*/ 	.word	index@(_Z12mul_mat_q8_0IN3c108BFloat16ELb1EEvPKvS3_PT_iiiii)
        /*0f98*/ 	.word	0x00000040


	//----- nvinfo : EIATTR_FRAME_SIZE
	.align		4
.L_703:
        /*0f9c*/ 	.byte	0x04, 0x11
        /*0f9e*/ 	.short	(.L_705 - .L_704)
	.align		4
.L_704:
        /*0fa0*/ 	.word	index@(_Z12mul_mat_q8_0IN3c108BFloat16ELb1EEvPKvS3_PT_iiiii)
        /*0fa4*/ 	.word	0x00000000


	//----- nvinfo : EIATTR_REGCOUNT
	.align		4
.L_705:
        /*0fa8*/ 	.byte	0x04, 0x2f
        /*0faa*/ 	.short	(.L_707 - .L_706)
	.align		4
.L_706:
        /*0fac*/ 	.word	index@(_Z12mul_mat_q2_KIN3c108BFloat16ELb0EEvPKvS3_PT_iiiii)
        /*0fb0*/ 	.word	0x00000040


	//----- nvinfo : EIATTR_FRAME_SIZE
	.align		4
.L_707:
        /*0fb4*/ 	.byte	0x04, 0x11
        /*0fb6*/ 	.short	(.L_709 - .L_708)
	.align		4
.L_708:
        /*0fb8*/ 	.word	index@(_Z12mul_mat_q2_KIN3c108BFloat16ELb0EEvPKvS3_PT_iiiii)
        /*0fbc*/ 	.word	0x00000000


	//----- nvinfo : EIATTR_REGCOUNT
	.align		4
.L_709:
        /*0fc0*/ 	.byte	0x04, 0x2f
        /*0fc2*/ 	.short	(.L_711 - .L_710)
	.align		4
.L_710:
        /*0fc4*/ 	.word	index@(_Z12mul_mat_q2_KIN3c108BFloat16ELb1EEvPKvS3_PT_iiiii)
        /*0fc8*/ 	.word	0x00000060


	//----- nvinfo : EIATTR_FRAME_SIZE
	.align		4
.L_711:
        /*0fcc*/ 	.byte	0x04, 0x11
        /*0fce*/ 	.short	(.L_713 - .L_712)
	.align		4
.L_712:
        /*0fd0*/ 	.word	index@(_Z12mul_mat_q2_KIN3c108BFloat16ELb1EEvPKvS3_PT_iiiii)
        /*0fd4*/ 	.word	0x00000000


	//----- nvinfo : EIATTR_REGCOUNT
	.align		4
.L_713:
        /*0fd8*/ 	.byte	0x04, 0x2f
        /*0fda*/ 	.short	(.L_715 - .L_714)
	.align		4
.L_714:
        /*0fdc*/ 	.word	index@(_Z12mul_mat_q3_KIN3c108BFloat16ELb0EEvPKvS3_PT_iiiii)
        /*0fe0*/ 	.word	0x00000040


	//----- nvinfo : EIATTR_FRAME_SIZE
	.align		4
.L_715:
        /*0fe4*/ 	.byte	0x04, 0x11
        /*0fe6*/ 	.short	(.L_717 - .L_716)
	.align		4
.L_716:
        /*0fe8*/ 	.word	index@(_Z12mul_mat_q3_KIN3c108BFloat16ELb0EEvPKvS3_PT_iiiii)
        /*0fec*/ 	.word	0x00000000


	//----- nvinfo : EIATTR_REGCOUNT
	.align		4
.L_717:
        /*0ff0*/ 	.byte	0x04, 0x2f
        /*0ff2*/ 	.short	(.L_719 - .L_718)
	.align		4
.L_718:
        /*0ff4*/ 	.word	index@(_Z12mul_mat_q3_KIN3c108BFloat16ELb1EEvPKvS3_PT_iiiii)
        /*0ff8*/ 	.word	0x00000060


	//----- nvinfo : EIATTR_FRAME_SIZE
	.align		4
.L_719:
        /*0ffc*/ 	.byte	0x04, 0x11
        /*0ffe*/ 	.short	(.L_721 - .L_720)
	.align		4
.L_720:
        /*1000*/ 	.word	index@(_Z12mul_mat_q3_KIN3c108BFloat16ELb1EEvPKvS3_PT_iiiii)
        /*1004*/ 	.word	0x00000000


	//----- nvinfo : EIATTR_REGCOUNT
	.align		4
.L_721:
        /*1008*/ 	.byte	0x04, 0x2f
        /*100a*/ 	.short	(.L_723 - .L_722)
	.align		4
.L_722:
        /*100c*/ 	.word	index@(_Z12mul_mat_q4_KIN3c108BFloat16ELb0EEvPKvS3_PT_iiiii)
        /*1010*/ 	.word	0x00000030


	//----- nvinfo : EIATTR_FRAME_SIZE
	.align		4
.L_723:
        /*1014*/ 	.byte	0x04, 0x11
        /*1016*/ 	.short	(.L_725 - .L_724)
	.align		4
.L_724:
        /*1018*/ 	.word	index@(_Z12mul_mat_q4_KIN3c108BFloat16ELb0EEvPKvS3_PT_iiiii)
        /*101c*/ 	.word	0x00000000


	//----- nvinfo : EIATTR_REGCOUNT
	.align		4
.L_725:
        /*1020*/ 	.byte	0x04, 0x2f
        /*1022*/ 	.short	(.L_727 - .L_726)
	.align		4
.L_726:
        /*1024*/ 	.word	index@(_Z12mul_mat_q4_KIN3c108BFloat16ELb1EEvPKvS3_PT_iiiii)
        /*1028*/ 	.word	0x00000040


	//----- nvinfo : EIATTR_FRAME_SIZE
	.align		4
.L_727:
        /*102c*/ 	.byte	0x04, 0x11
        /*102e*/ 	.short	(.L_729 - .L_728)
	.align		4
.L_728:
        /*1030*/ 	.word	index@(_Z12mul_mat_q4_KIN3c108BFloat16ELb1EEvPKvS3_PT_iiiii)
        /*1034*/ 	.word	0x00000000


	//----- nvinfo : EIATTR_REGCOUNT
	.align		4
.L_729:
        /*1038*/ 	.byte	0x04, 0x2f
        /*103a*/ 	.short	(.L_731 - .L_730)
	.align		4
.L_730:
        /*103c*/ 	.word	index@(_Z12mul_mat_q5_KIN3c108BFloat16ELb0EEvPKvS3_PT_iiiii)
        /*1040*/ 	.word	0x00000038


	//----- nvinfo : EIATTR_FRAME_SIZE
	.align		4
.L_731:
        /*1044*/ 	.byte	0x04, 0x11
        /*1046*/ 	.short	(.L_733 - .L_732)
	.align		4
.L_732:
        /*1048*/ 	.word	index@(_Z12mul_mat_q5_KIN3c108BFloat16ELb0EEvPKvS3_PT_iiiii)
        /*104c*/ 	.word	0x00000000


	//----- nvinfo : EIATTR_REGCOUNT
	.align		4
.L_733:
        /*1050*/ 	.byte	0x04, 0x2f
        /*1052*/ 	.short	(.L_735 - .L_734)
	.align		4
.L_734:
        /*1054*/ 	.word	index@(_Z12mul_mat_q5_KIN3c108BFloat16ELb1EEvPKvS3_PT_iiiii)
        /*1058*/ 	.word	0x00000040


	//----- nvinfo : EIATTR_FRAME_SIZE
	.align		4
.L_735:
        /*105c*/ 	.byte	0x04, 0x11
        /*105e*/ 	.short	(.L_737 - .L_736)
	.align		4
.L_736:
        /*1060*/ 	.word	index@(_Z12mul_mat_q5_KIN3c108BFloat16ELb1EEvPKvS3_PT_iiiii)
        /*1064*/ 	.word	0x00000000


	//----- nvinfo : EIATTR_REGCOUNT
	.align		4
.L_737:
        /*1068*/ 	.byte	0x04, 0x2f
        /*106a*/ 	.short	(.L_739 - .L_738)
	.align		4
.L_738:
        /*106c*/ 	.word	index@(_Z12mul_mat_q6_KIN3c108BFloat16ELb0EEvPKvS3_PT_iiiii)
        /*1070*/ 	.word	0x00000030


	//----- nvinfo : EIATTR_FRAME_SIZE
	.align		4
.L_739:
        /*1074*/ 	.byte	0x04, 0x11
        /*1076*/ 	.short	(.L_741 - .L_740)
	.align		4
.L_740:
        /*1078*/ 	.word	index@(_Z12mul_mat_q6_KIN3c108BFloat16ELb0EEvPKvS3_PT_iiiii)
        /*107c*/ 	.word	0x00000000


	//----- nvinfo : EIATTR_REGCOUNT
	.align		4
.L_741:
        /*1080*/ 	.byte	0x04, 0x2f
        /*1082*/ 	.short	(.L_743 - .L_742)
	.align		4
.L_742:
        /*1084*/ 	.word	index@(_Z12mul_mat_q6_KIN3c108BFloat16ELb1EEvPKvS3_PT_iiiii)
        /*1088*/ 	.word	0x00000040


	//----- nvinfo : EIATTR_FRAME_SIZE
	.align		4
.L_743:
        /*108c*/ 	.byte	0x04, 0x11
        /*108e*/ 	.short	(.L_745 - .L_744)
	.align		4
.L_744:
        /*1090*/ 	.word	index@(_Z12mul_mat_q6_KIN3c108BFloat16ELb1EEvPKvS3_PT_iiiii)
        /*1094*/ 	.word	0x00000000


	//----- nvinfo : EIATTR_REGCOUNT
	.align		4
.L_745:
        /*1098*/ 	.byte	0x04, 0x2f
        /*109a*/ 	.short	(.L_747 - .L_746)
	.align		4
.L_746:
        /*109c*/ 	.word	index@(_Z8moe_q4_0IfLb0EEvPKvS1_PT_PKiS5_S5_iiiiiii)
        /*10a0*/ 	.word	0x00000030


	//----- nvinfo : EIATTR_FRAME_SIZE
	.align		4
.L_747:
        /*10a4*/ 	.byte	0x04, 0x11
        /*10a6*/ 	.short	(.L_749 - .L_748)
	.align		4
.L_748:
        /*10a8*/ 	.word	index@(_Z8moe_q4_0IfLb0EEvPKvS1_PT_PKiS5_S5_iiiiiii)
        /*10ac*/ 	.word	0x00000000


	//----- nvinfo : EIATTR_REGCOUNT
	.align		4
.L_749:
        /*10b0*/ 	.byte	0x04, 0x2f
        /*10b2*/ 	.short	(.L_751 - .L_750)
	.align		4
.L_750:
        /*10b4*/ 	.word	index@(_Z8moe_q4_0IfLb1EEvPKvS1_PT_PKiS5_S5_iiiiiii)
        /*10b8*/ 	.word	0x00000040


	//----- nvinfo : EIATTR_FRAME_SIZE
	.align		4
.L_751:
        /*10bc*/ 	.byte	0x04, 0x11
        /*10be*/ 	.short	(.L_753 - .L_752)
	.align		4
.L_752:
        /*10c0*/ 	.word	index@(_Z8moe_q4_0IfLb1EEvPKvS1_PT_PKiS5_S5_iiiiiii)
        /*10c4*/ 	.word	0x00000000


	//----- nvinfo : EIATTR_REGCOUNT
	.align		4
.L_753:
        /*10c8*/ 	.byte	0x04, 0x2f
        /*10ca*/ 	.short	(.L_755 - .L_754)
	.align		4
.L_754:
        /*10cc*/ 	.word	index@(_Z8moe_q4_1IfLb0EEvPKvS1_PT_PKiS5_S5_iiiiiii)
        /*10d0*/ 	.word	0x00000030


	//----- nvinfo : EIATTR_FRAME_SIZE
	.align		4
.L_755:
        /*10d4*/ 	.byte	0x04, 0x11
        /*10d6*/ 	.short	(.L_757 - .L_756)
	.align		4
.L_756:
        /*10d8*/ 	.word	index@(_Z8moe_q4_1IfLb0EEvPKvS1_PT_PKiS5_S5_iiiiiii)
        /*10dc*/ 	.word	0x00000000


	//----- nvinfo : EIATTR_REGCOUNT
	.align		4
.L_757:
        /*10e0*/ 	.byte	0x04, 0x2f
        /*10e2*/ 	.short	(.L_759 - .L_758)
	.align		4
.L_758:
        /*10e4*/ 	.word	index@(_Z8moe_q4_1IfLb1EEvPKvS1_PT_PKiS5_S5_iiiiiii)
        /*10e8*/ 	.word	0x00000040


	//----- nvinfo : EIATTR_FRAME_SIZE
	.align		4
.L_759:
        /*10ec*/ 	.byte	0x04, 0x11
        /*10ee*/ 	.short	(.L_761 - .L_760)
	.align		4
.L_760:
        /*10f0*/ 	.word	index@(_Z8moe_q4_1IfLb1EEvPKvS1_PT_PKiS5_S5_iiiiiii)
        /*10f4*/ 	.word	0x00000000


	//----- nvinfo : EIATTR_REGCOUNT
	.align		4
.L_761:
        /*10f8*/ 	.byte	0x04, 0x2f
        /*10fa*/ 	.short	(.L_763 - .L_762)
	.align		4
.L_762:
        /*10fc*/ 	.word	index@(_Z8moe_q5_0IfLb0EEvPKvS1_PT_PKiS5_S5_iiiiiii)
        /*1100*/ 	.word	0x0000003f


	//----- nvinfo : EIATTR_FRAME_SIZE
	.align		4
.L_763:
        /*1104*/ 	.byte	0x04, 0x11
        /*1106*/ 	.short	(.L_765 - .L_764)
	.align		4
.L_764:
        /*1108*/ 	.word	index@(_Z8moe_q5_0IfLb0EEvPKvS1_PT_PKiS5_S5_iiiiiii)
        /*110c*/ 	.word	0x00000000


	//----- nvinfo : EIATTR_REGCOUNT
	.align		4
.L_765:
        /*1110*/ 	.byte	0x04, 0x2f
        /*1112*/ 	.short	(.L_767 - .L_766)
	.align		4
.L_766:
        /*1114*/ 	.word	index@(_Z8moe_q5_0IfLb1EEvPKvS1_PT_PKiS5_S5_iiiiiii)
        /*1118*/ 	.word	0x00000040


	//----- nvinfo : EIATTR_FRAME_SIZE
	.align		4
.L_767:
        /*111c*/ 	.byte	0x04, 0x11
        /*111e*/ 	.short	(.L_769 - .L_768)
	.align		4
.L_768:
        /*1120*/ 	.word	index@(_Z8moe_q5_0IfLb1EEvPKvS1_PT_PKiS5_S5_iiiiiii)
        /*1124*/ 	.word	0x00000000


	//----- nvinfo : EIATTR_REGCOUNT
	.align		4
.L_769:
        /*1128*/ 	.byte	0x04, 0x2f
        /*112a*/ 	.short	(.L_771 - .L_770)
	.align		4
.L_770:
        /*112c*/ 	.word	index@(_Z8moe_q5_1IfLb0EEvPKvS1_PT_PKiS5_S5_iiiiiii)
        /*1130*/ 	.word	0x00000038


	//----- nvinfo : EIATTR_FRAME_SIZE
	.align		4
.L_771:
        /*1134*/ 	.byte	0x04, 0x11
        /*1136*/ 	.short	(.L_773 - .L_772)
	.align		4
.L_772:
        /*1138*/ 	.word	index@(_Z8moe_q5_1IfLb0EEvPKvS1_PT_PKiS5_S5_iiiiiii)
        /*113c*/ 	.word	0x00000000


	//----- nvinfo : EIATTR_REGCOUNT
	.align		4
.L_773:
        /*1140*/ 	.byte	0x04, 0x2f
        /*1142*/ 	.short	(.L_775 - .L_774)
	.align		4
.L_774:
        /*1144*/ 	.word	index@(_Z8moe_q5_1IfLb1EEvPKvS1_PT_PKiS5_S5_iiiiiii)
        /*1148*/ 	.word	0x00000040


	//----- nvinfo : EIATTR_FRAME_SIZE
	.align		4
.L_775:
        /*114c*/ 	.byte	0x04, 0x11
        /*114e*/ 	.short	(.L_777 - .L_776)
	.align		4
.L_776:
        /*1150*/ 	.word	index@(_Z8moe_q5_1IfLb1EEvPKvS1_PT_PKiS5_S5_iiiiiii)
        /*1154*/ 	.word	0x00000000


	//----- nvinfo : EIATTR_REGCOUNT
	.align		4
.L_777:
        /*1158*/ 	.byte	0x04, 0x2f
        /*115a*/ 	.short	(.L_779 - .L_778)
	.align		4
.L_778:
        /*115c*/ 	.word	index@(_Z8moe_q8_0IfLb0EEvPKvS1_PT_PKiS5_S5_iiiiiii)
        /*1160*/ 	.word	0x00000028


	//----- nvinfo : EIATTR_FRAME_SIZE
	.align		4
.L_779:
        /*1164*/ 	.byte	0x04, 0x11
        /*1166*/ 	.short	(.L_781 - .L_780)
	.align		4
.L_780:
        /*1168*/ 	.word	index@(_Z8moe_q8_0IfLb0EEvPKvS1_PT_PKiS5_S5_iiiiiii)
        /*116c*/ 	.word	0x00000000


	//----- nvinfo : EIATTR_REGCOUNT
	.align		4
.L_781:
        /*1170*/ 	.byte	0x04, 0x2f
        /*1172*/ 	.short	(.L_783 - .L_782)
	.align		4
.L_782:
        /*1174*/ 	.word	index@(_Z8moe_q8_0IfLb1EEvPKvS1_PT_PKiS5_S5_iiiiiii)
        /*1178*/ 	.word	0x00000030


	//----- nvinfo : EIATTR_FRAME_SIZE
	.align		4
.L_783:
        /*117c*/ 	.byte	0x04, 0x11
        /*117e*/ 	.short	(.L_785 - .L_784)
	.align		4
.L_784:
        /*1180*/ 	.word	index@(_Z8moe_q8_0IfLb1EEvPKvS1_PT_PKiS5_S5_iiiiiii)
        /*1184*/ 	.word	0x00000000


	//----- nvinfo : EIATTR_REGCOUNT
	.align		4
.L_785:
        /*1188*/ 	.byte	0x04, 0x2f
        /*118a*/ 	.short	(.L_787 - .L_786)
	.align		4
.L_786:
        /*118c*/ 	.word	index@(_Z8moe_q2_KIfLb0EEvPKvS1_PT_PKiS5_S5_iiiiiii)
        /*1190*/ 	.word	0x00000045


	//----- nvinfo : EIATTR_FRAME_SIZE
	.align		4
.L_787:
        /*1194*/ 	.byte	0x04, 0x11
        /*1196*/ 	.short	(.L_789 - .L_788)
	.align		4
.L_788:
        /*1198*/ 	.word	index@(_Z8moe_q2_KIfLb0EEvPKvS1_PT_PKiS5_S5_iiiiiii)
        /*119c*/ 	.word	0x00000000


	//----- nvinfo : EIATTR_REGCOUNT
	.align		4
.L_789:
        /*11a0*/ 	.byte	0x04, 0x2f
        /*11a2*/ 	.short	(.L_791 - .L_790)
	.align		4
.L_790:
        /*11a4*/ 	.word	index@(_Z8moe_q2_KIfLb1EEvPKvS1_PT_PKiS5_S5_iiiiiii)
        /*11a8*/ 	.word	0x00000059


	//----- nvinfo : EIATTR_FRAME_SIZE
	.align		4
.L_791:
        /*11ac*/ 	.byte	0x04, 0x11
        /*11ae*/ 	.short	(.L_793 - .L_792)
	.align		4
.L_792:
        /*11b0*/ 	.word	index@(_Z8moe_q2_KIfLb1EEvPKvS1_PT_PKiS5_S5_iiiiiii)
        /*11b4*/ 	.word	0x00000000


	//----- nvinfo : EIATTR_REGCOUNT
	.align		4
.L_793:
        /*11b8*/ 	.byte	0x04, 0x2f
        /*11ba*/ 	.short	(.L_795 - .L_794)
	.align		4
.L_794:
        /*11bc*/ 	.word	index@(_Z8moe_q3_KIfLb0EEvPKvS1_PT_PKiS5_S5_iiiiiii)
        /*11c0*/ 	.word	0x00000040


	//----- nvinfo : EIATTR_FRAME_SIZE
	.align		4
.L_795:
        /*11c4*/ 	.byte	0x04, 0x11
        /*11c6*/ 	.short	(.L_797 - .L_796)
	.align		4
.L_796:
        /*11c8*/ 	.word	index@(_Z8moe_q3_KIfLb0EEvPKvS1_PT_PKiS5_S5_iiiiiii)
        /*11cc*/ 	.word	0x00000000


	//----- nvinfo : EIATTR_REGCOUNT
	.align		4
.L_797:
        /*11d0*/ 	.byte	0x04, 0x2f
        /*11d2*/ 	.short	(.L_799 - .L_798)
	.align		4
.L_798:
        /*11d4*/ 	.word	index@(_Z8moe_q3_KIfLb1EEvPKvS1_PT_PKiS5_S5_iiiiiii)
        /*11d8*/ 	.word	0x00000060


	//----- nvinfo : EIATTR_FRAME_SIZE
	.align		4
.L_799:
        /*11dc*/ 	.byte	0x04, 0x11
        /*11de*/ 	.short	(.L_801 - .L_800)
	.align		4
.L_800:
        /*11e0*/ 	.word	index@(_Z8moe_q3_KIfLb1EEvPKvS1_PT_PKiS5_S5_iiiiiii)
        /*11e4*/ 	.word	0x00000000


	//----- nvinfo : EIATTR_REGCOUNT
	.align		4
.L_801:
        /*11e8*/ 	.byte	0x04, 0x2f
        /*11ea*/ 	.short	(.L_803 - .L_802)
	.align		4
.L_802:
        /*11ec*/ 	.word	index@(_Z8moe_q4_KIfLb0EEvPKvS1_PT_PKiS5_S5_iiiiiii)
        /*11f0*/ 	.word	0x00000030


	//----- nvinfo : EIATTR_FRAME_SIZE
	.align		4
.L_803:
        /*11f4*/ 	.byte	0x04, 0x11
        /*11f6*/ 	.short	(.L_805 - .L_804)
	.align		4
.L_804:
        /*11f8*/ 	.word	index@(_Z8moe_q4_KIfLb0EEvPKvS1_PT_PKiS5_S5_iiiiiii)
        /*11fc*/ 	.word	0x00000000


	//----- nvinfo : EIATTR_REGCOUNT
	.align		4
.L_805:
        /*1200*/ 	.byte	0x04, 0x2f
        /*1202*/ 	.short	(.L_807 - .L_806)
	.align		4
.L_806:
        /*1204*/ 	.word	index@(_Z8moe_q4_KIfLb1EEvPKvS1_PT_PKiS5_S5_iiiiiii)
        /*1208*/ 	.word	0x00000040


	//----- nvinfo : EIATTR_FRAME_SIZE
	.align		4
.L_807:
        /*120c*/ 	.byte	0x04, 0x11
        /*120e*/ 	.short	(.L_809 - .L_808)
	.align		4
.L_808:
        /*1210*/ 	.word	index@(_Z8moe_q4_KIfLb1EEvPKvS1_PT_PKiS5_S5_iiiiiii)
        /*1214*/ 	.word	0x00000000


	//----- nvinfo : EIATTR_REGCOUNT
	.align		4
.L_809:
        /*1218*/ 	.byte	0x04, 0x2f
        /*121a*/ 	.short	(.L_811 - .L_810)
	.align		4
.L_810:
        /*121c*/ 	.word	index@(_Z8moe_q5_KIfLb0EEvPKvS1_PT_PKiS5_S5_iiiiiii)
        /*1220*/ 	.word	0x00000038


	//----- nvinfo : EIATTR_FRAME_SIZE
	.align		4
.L_811:
        /*1224*/ 	.byte	0x04, 0x11
        /*1226*/ 	.short	(.L_813 - .L_812)
	.align		4
.L_812:
        /*1228*/ 	.word	index@(_Z8moe_q5_KIfLb0EEvPKvS1_PT_PKiS5_S5_iiiiiii)
        /*122c*/ 	.word	0x00000000


	//----- nvinfo : EIATTR_REGCOUNT
	.align		4
.L_813:
        /*1230*/ 	.byte	0x04, 0x2f
        /*1232*/ 	.short	(.L_815 - .L_814)
	.align		4
.L_814:
        /*1234*/ 	.word	index@(_Z8moe_q5_KIfLb1EEvPKvS1_PT_PKiS5_S5_iiiiiii)
        /*1238*/ 	.word	0x00000040


	//----- nvinfo : EIATTR_FRAME_SIZE
	.align		4
.L_815:
        /*123c*/ 	.byte	0x04, 0x11
        /*123e*/ 	.short	(.L_817 - .L_816)
	.align		4
.L_816:
        /*1240*/ 	.word	index@(_Z8moe_q5_KIfLb1EEvPKvS1_PT_PKiS5_S5_iiiiiii)
        /*1244*/ 	.word	0x00000000


	//----- nvinfo : EIATTR_REGCOUNT
	.align		4
.L_817:
        /*1248*/ 	.byte	0x04, 0x2f
        /*124a*/ 	.short	(.L_819 - .L_818)
	.align		4
.L_818:
        /*124c*/ 	.word	index@(_Z8moe_q6_KIfLb0EEvPKvS1_PT_PKiS5_S5_iiiiiii)
        /*1250*/ 	.word	0x00000030


	//----- nvinfo : EIATTR_FRAME_SIZE
	.align		4
.L_819:
        /*1254*/ 	.byte	0x04, 0x11
        /*1256*/ 	.short	(.L_821 - .L_820)
	.align		4
.L_820:
        /*1258*/ 	.word	index@(_Z8moe_q6_KIfLb0EEvPKvS1_PT_PKiS5_S5_iiiiiii)
        /*125c*/ 	.word	0x00000000


	//----- nvinfo : EIATTR_REGCOUNT
	.align		4
.L_821:
        /*1260*/ 	.byte	0x04, 0x2f
        /*1262*/ 	.short	(.L_823 - .L_822)
	.align		4
.L_822:
        /*1264*/ 	.word	index@(_Z8moe_q6_KIfLb1EEvPKvS1_PT_PKiS5_S5_iiiiiii)
        /*1268*/ 	.word	0x00000040


	//----- nvinfo : EIATTR_FRAME_SIZE
	.align		4
.L_823:
        /*126c*/ 	.byte	0x04, 0x11
        /*126e*/ 	.short	(.L_825 - .L_824)
	.align		4
.L_824:
        /*1270*/ 	.word	index@(_Z8moe_q6_KIfLb1EEvPKvS1_PT_PKiS5_S5_iiiiiii)
        /*1274*/ 	.word	0x00000000


	//----- nvinfo : EIATTR_REGCOUNT
	.align		4
.L_825:
        /*1278*/ 	.byte	0x04, 0x2f
        /*127a*/ 	.short	(.L_827 - .L_826)
	.align		4
.L_826:
        /*127c*/ 	.word	index@(_Z8moe_q4_0IN3c104HalfELb0EEvPKvS3_PT_PKiS7_S7_iiiiiii)
        /*1280*/ 	.word	0x00000030


	//----- nvinfo : EIATTR_FRAME_SIZE
	.align		4
.L_827:
        /*1284*/ 	.byte	0x04, 0x11
        /*1286*/ 	.short	(.L_829 - .L_828)
	.align		4
.L_828:
        /*1288*/ 	.word	index@(_Z8moe_q4_0IN3c104HalfELb0EEvPKvS3_PT_PKiS7_S7_iiiiiii)
        /*128c*/ 	.word	0x00000000


	//----- nvinfo : EIATTR_REGCOUNT
	.align		4
.L_829:
        /*1290*/ 	.byte	0x04, 0x2f
        /*1292*/ 	.short	(.L_831 - .L_830)
	.align		4
.L_830:
        /*1294*/ 	.word	index@(_Z8moe_q4_0IN3c104HalfELb1EEvPKvS3_PT_PKiS7_S7_iiiiiii)
        /*1298*/ 	.word	0x00000040


	//----- nvinfo : EIATTR_FRAME_SIZE
	.align		4
.L_831:
        /*129c*/ 	.byte	0x04, 0x11
        /*129e*/ 	.short	(.L_833 - .L_832)
	.align		4
.L_832:
        /*12a0*/ 	.word	index@(_Z8moe_q4_0IN3c104HalfELb1EEvPKvS3_PT_PKiS7_S7_iiiiiii)
        /*12a4*/ 	.word	0x00000000


	//----- nvinfo : EIATTR_REGCOUNT
	.align		4
.L_833:
        /*12a8*/ 	.byte	0x04, 0x2f
        /*12aa*/ 	.short	(.L_835 - .L_834)
	.align		4
.L_834:
        /*12ac*/ 	.word	index@(_Z8moe_q4_1IN3c104HalfELb0EEvPKvS3_PT_PKiS7_S7_iiiiiii)
        /*12b0*/ 	.word	0x00000030


	//----- nvinfo : EIATTR_FRAME_SIZE
	.align		4
.L_835:
        /*12b4*/ 	.byte	0x04, 0x11
        /*12b6*/ 	.short	(.L_837 - .L_836)
	.align		4
.L_836:
        /*12b8*/ 	.word	index@(_Z8moe_q4_1IN3c104HalfELb0EEvPKvS3_PT_PKiS7_S7_iiiiiii)
        /*12bc*/ 	.word	0x00000000


	//----- nvinfo : EIATTR_REGCOUNT
	.align		4
.L_837:
        /*12c0*/ 	.byte	0x04, 0x2f
        /*12c2*/ 	.short	(.L_839 - .L_838)
	.align		4
.L_838:
        /*12c4*/ 	.word	index@(_Z8moe_q4_1IN3c104HalfELb1EEvPKvS3_PT_PKiS7_S7_iiiiiii)
        /*12c8*/ 	.word	0x00000040


	//----- nvinfo : EIATTR_FRAME_SIZE
	.align		4
.L_839:
        /*12cc*/ 	.byte	0x04, 0x11
        /*12ce*/ 	.short	(.L_841 - .L_840)
	.align		4
.L_840:
        /*12d0*/ 	.word	index@(_Z8moe_q4_1IN3c104HalfELb1EEvPKvS3_PT_PKiS7_S7_iiiiiii)
        /*12d4*/ 	.word	0x00000000


	//----- nvinfo : EIATTR_REGCOUNT
	.align		4
.L_841:
        /*12d8*/ 	.byte	0x04, 0x2f
        /*12da*/ 	.short	(.L_843 - .L_842)
	.align		4
.L_842:
        /*12dc*/ 	.word	index@(_Z8moe_q5_0IN3c104HalfELb0EEvPKvS3_PT_PKiS7_S7_iiiiiii)
        /*12e0*/ 	.word	0x0000003f


	//----- nvinfo : EIATTR_FRAME_SIZE
	.align		4
.L_843:
        /*12e4*/ 	.byte	0x04, 0x11
        /*12e6*/ 	.short	(.L_845 - .L_844)
	.align		4
.L_844:
        /*12e8*/ 	.word	index@(_Z8moe_q5_0IN3c104HalfELb0EEvPKvS3_PT_PKiS7_S7_iiiiiii)
        /*12ec*/ 	.word	0x00000000


	//----- nvinfo : EIATTR_REGCOUNT
	.align		4
.L_845:
        /*12f0*/ 	.byte	0x04, 0x2f
        /*12f2*/ 	.short	(.L_847 - .L_846)
	.align		4
.L_846:
        /*12f4*/ 	.word	index@(_Z8moe_q5_0IN3c104HalfELb1EEvPKvS3_PT_PKiS7_S7_iiiiiii)
        /*12f8*/ 	.word	0x00000040


	//----- nvinfo : EIATTR_FRAME_SIZE
	.align		4
.L_847:
        /*12fc*/ 	.byte	0x04, 0x11
        /*12fe*/ 	.short	(.L_849 - .L_848)
	.align		4
.L_848:
        /*1300*/ 	.word	index@(_Z8moe_q5_0IN3c104HalfELb1EEvPKvS3_PT_PKiS7_S7_iiiiiii)
        /*1304*/ 	.word	0x00000000


	//----- nvinfo : EIATTR_REGCOUNT
	.align		4
.L_849:
        /*1308*/ 	.byte	0x04, 0x2f
        /*130a*/ 	.short	(.L_851 - .L_850)
	.align		4
.L_850:
        /*130c*/ 	.word	index@(_Z8moe_q5_1IN3c104HalfELb0EEvPKvS3_PT_PKiS7_S7_iiiiiii)
        /*1310*/ 	.word	0x00000038


	//----- nvinfo : EIATTR_FRAME_SIZE
	.align		4
.L_851:
        /*1314*/ 	.byte	0x04, 0x11
        /*1316*/ 	.short	(.L_853 - .L_852)
	.align		4
.L_852:
        /*1318*/ 	.word	index@(_Z8moe_q5_1IN3c104HalfELb0EEvPKvS3_PT_PKiS7_S7_iiiiiii)
        /*131c*/ 	.word	0x00000000


	//----- nvinfo : EIATTR_REGCOUNT
	.align		4
.L_853:
        /*1320*/ 	.byte	0x04, 0x2f
        /*1322*/ 	.short	(.L_855 - .L_854)
	.align		4
.L_854:
        /*1324*/ 	.word	index@(_Z8moe_q5_1IN3c104HalfELb1EEvPKvS3_PT_PKiS7_S7_iiiiiii)
        /*1328*/ 	.word	0x00000040


	//----- nvinfo : EIATTR_FRAME_SIZE
	.align		4
.L_855:
        /*132c*/ 	.byte	0x04, 0x11
        /*132e*/ 	.short	(.L_857 - .L_856)
	.align		4
.L_856:
        /*1330*/ 	.word	index@(_Z8moe_q5_1IN3c104HalfELb1EEvPKvS3_PT_PKiS7_S7_iiiiiii)
        /*1334*/ 	.word	0x00000000


	//----- nvinfo : EIATTR_REGCOUNT
	.align		4
.L_857:
        /*1338*/ 	.byte	0x04, 0x2f
        /*133a*/ 	.short	(.L_859 - .L_858)
	.align		4
.L_858:
        /*133c*/ 	.word	index@(_Z8moe_q8_0IN3c104HalfELb0EEvPKvS3_PT_PKiS7_S7_iiiiiii)
        /*1340*/ 	.word	0x00000028


	//----- nvinfo : EIATTR_FRAME_SIZE
	.align		4
.L_859:
        /*1344*/ 	.byte	0x04, 0x11
        /*1346*/ 	.short	(.L_861 - .L_860)
	.align		4
.L_860:
        /*1348*/ 	.word	index@(_Z8moe_q8_0IN3c104HalfELb0EEvPKvS3_PT_PKiS7_S7_iiiiiii)
        /*134c*/ 	.word	0x00000000


	//----- nvinfo : EIATTR_REGCOUNT
	.align		4
.L_861:
        /*1350*/ 	.byte	0x04, 0x2f
        /*1352*/ 	.short	(.L_863 - .L_862)
	.align		4
.L_862:
        /*1354*/ 	.word	index@(_Z8moe_q8_0IN3c104HalfELb1EEvPKvS3_PT_PKiS7_S7_iiiiiii)
        /*1358*/ 	.word	0x00000030


	//----- nvinfo : EIATTR_FRAME_SIZE
	.align		4
.L_863:
        /*135c*/ 	.byte	0x04, 0x11
        /*135e*/ 	.short	(.L_865 - .L_864)
	.align		4
.L_864:
        /*1360*/ 	.word	index@(_Z8moe_q8_0IN3c104HalfELb1EEvPKvS3_PT_PKiS7_S7_iiiiiii)
        /*1364*/ 	.word	0x00000000


	//----- nvinfo : EIATTR_REGCOUNT
	.align		4
.L_865:
        /*1368*/ 	.byte	0x04, 0x2f
        /*136a*/ 	.short	(.L_867 - .L_866)
	.align		4
.L_866:
        /*136c*/ 	.word	index@(_Z8moe_q2_KIN3c104HalfELb0EEvPKvS3_PT_PKiS7_S7_iiiiiii)
        /*1370*/ 	.word	0x00000045


	//----- nvinfo : EIATTR_FRAME_SIZE
	.align		4
.L_867:
        /*1374*/ 	.byte	0x04, 0x11
        /*1376*/ 	.short	(.L_869 - .L_868)
	.align		4
.L_868:
        /*1378*/ 	.word	index@(_Z8moe_q2_KIN3c104HalfELb0EEvPKvS3_PT_PKiS7_S7_iiiiiii)
        /*137c*/ 	.word	0x00000000


	//----- nvinfo : EIATTR_REGCOUNT
	.align		4
.L_869:
        /*1380*/ 	.byte	0x04, 0x2f
        /*1382*/ 	.short	(.L_871 - .L_870)
	.align		4
.L_870:
        /*1384*/ 	.word	index@(_Z8moe_q2_KIN3c104HalfELb1EEvPKvS3_PT_PKiS7_S7_iiiiiii)
        /*1388*/ 	.word	0x00000059


	//----- nvinfo : EIATTR_FRAME_SIZE
	.align		4
.L_871:
        /*138c*/ 	.byte	0x04, 0x11
        /*138e*/ 	.short	(.L_873 - .L_872)
	.align		4
.L_872:
        /*1390*/ 	.word	index@(_Z8moe_q2_KIN3c104HalfELb1EEvPKvS3_PT_PKiS7_S7_iiiiiii)
        /*1394*/ 	.word	0x00000000


	//----- nvinfo : EIATTR_REGCOUNT
	.align		4
.L_873:
        /*1398*/ 	.byte	0x04, 0x2f
        /*139a*/ 	.short	(.L_875 - .L_874)
	.align		4
.L_874:
        /*139c*/ 	.word	index@(_Z8moe_q3_KIN3c104HalfELb0EEvPKvS3_PT_PKiS7_S7_iiiiiii)
        /*13a0*/ 	.word	0x00000040


	//----- nvinfo : EIATTR_FRAME_SIZE
	.align		4
.L_875:
        /*13a4*/ 	.byte	0x04, 0x11
        /*13a6*/ 	.short	(.L_877 - .L_876)
	.align		4
.L_876:
        /*13a8*/ 	.word	index@(_Z8moe_q3_KIN3c104HalfELb0EEvPKvS3_PT_PKiS7_S7_iiiiiii)
        /*13ac*/ 	.word	0x00000000


	//----- nvinfo : EIATTR_REGCOUNT
	.align		4
.L_877:
        /*13b0*/ 	.byte	0x04, 0x2f
        /*13b2*/ 	.short	(.L_879 - .L_878)
	.align		4
.L_878:
        /*13b4*/ 	.word	index@(_Z8moe_q3_KIN3c104HalfELb1EEvPKvS3_PT_PKiS7_S7_iiiiiii)
        /*13b8*/ 	.word	0x00000060


	//----- nvinfo : EIATTR_FRAME_SIZE
	.align		4
.L_879:
        /*13bc*/ 	.byte	0x04, 0x11
        /*13be*/ 	.short	(.L_881 - .L_880)
	.align		4
.L_880:
        /*13c0*/ 	.word	index@(_Z8moe_q3_KIN3c104HalfELb1EEvPKvS3_PT_PKiS7_S7_iiiiiii)
        /*13c4*/ 	.word	0x00000000


	//----- nvinfo : EIATTR_REGCOUNT
	.align		4
.L_881:
        /*13c8*/ 	.byte	0x04, 0x2f
        /*13ca*/ 	.short	(.L_883 - .L_882)
	.align		4
.L_882:
        /*13cc*/ 	.word	index@(_Z8moe_q4_KIN3c104HalfELb0EEvPKvS3_PT_PKiS7_S7_iiiiiii)
        /*13d0*/ 	.word	0x00000030


	//----- nvinfo : EIATTR_FRAME_SIZE
	.align		4
.L_883:
        /*13d4*/ 	.byte	0x04, 0x11
        /*13d6*/ 	.short	(.L_885 - .L_884)
	.align		4
.L_884:
        /*13d8*/ 	.word	index@(_Z8moe_q4_KIN3c104HalfELb0EEvPKvS3_PT_PKiS7_S7_iiiiiii)
        /*13dc*/ 	.word	0x00000000


	//----- nvinfo : EIATTR_REGCOUNT
	.align		4
.L_885:
        /*13e0*/ 	.byte	0x04, 0x2f
        /*13e2*/ 	.short	(.L_887 - .L_886)
	.align		4
.L_886:
        /*13e4*/ 	.word	index@(_Z8moe_q4_KIN3c104HalfELb1EEvPKvS3_PT_PKiS7_S7_iiiiiii)
        /*13e8*/ 	.word	0x00000040


	//----- nvinfo : EIATTR_FRAME_SIZE
	.align		4
.L_887:
        /*13ec*/ 	.byte	0x04, 0x11
        /*13ee*/ 	.short	(.L_889 - .L_888)
	.align		4
.L_888:
        /*13f0*/ 	.word	index@(_Z8moe_q4_KIN3c104HalfELb1EEvPKvS3_PT_PKiS7_S7_iiiiiii)
        /*13f4*/ 	.word	0x00000000


	//----- nvinfo : EIATTR_REGCOUNT
	.align		4
.L_889:
        /*13f8*/ 	.byte	0x04, 0x2f
        /*13fa*/ 	.short	(.L_891 - .L_890)
	.align		4
.L_890:
        /*13fc*/ 	.word	index@(_Z8moe_q5_KIN3c104HalfELb0EEvPKvS3_PT_PKiS7_S7_iiiiiii)
        /*1400*/ 	.word	0x00000038


	//----- nvinfo : EIATTR_FRAME_SIZE
	.align		4
.L_891:
        /*1404*/ 	.byte	0x04, 0x11
        /*1406*/ 	.short	(.L_893 - .L_892)
	.align		4
.L_892:
        /*1408*/ 	.word	index@(_Z8moe_q5_KIN3c104HalfELb0EEvPKvS3_PT_PKiS7_S7_iiiiiii)
        /*140c*/ 	.word	0x00000000


	//----- nvinfo : EIATTR_REGCOUNT
	.align		4
.L_893:
        /*1410*/ 	.byte	0x04, 0x2f
        /*1412*/ 	.short	(.L_895 - .L_894)
	.align		4
.L_894:
        /*1414*/ 	.word	index@(_Z8moe_q5_KIN3c104HalfELb1EEvPKvS3_PT_PKiS7_S7_iiiiiii)
        /*1418*/ 	.word	0x00000040


	//----- nvinfo : EIATTR_FRAME_SIZE
	.align		4
.L_895:
        /*141c*/ 	.byte	0x04, 0x11
        /*141e*/ 	.short	(.L_897 - .L_896)
	.align		4
.L_896:
        /*1420*/ 	.word	index@(_Z8moe_q5_KIN3c104HalfELb1EEvPKvS3_PT_PKiS7_S7_iiiiiii)
        /*1424*/ 	.word	0x00000000


	//----- nvinfo : EIATTR_REGCOUNT
	.align		4
.L_897:
        /*1428*/ 	.byte	0x04, 0x2f
        /*142a*/ 	.short	(.L_899 - .L_898)
	.align		4
.L_898:
        /*142c*/ 	.word	index@(_Z8moe_q6_KIN3c104HalfELb0EEvPKvS3_PT_PKiS7_S7_iiiiiii)
        /*1430*/ 	.word	0x00000030


	//----- nvinfo : EIATTR_FRAME_SIZE
	.align		4
.L_899:
        /*1434*/ 	.byte	0x04, 0x11
        /*1436*/ 	.short	(.L_901 - .L_900)
	.align		4
.L_900:
        /*1438*/ 	.word	index@(_Z8moe_q6_KIN3c104HalfELb0EEvPKvS3_PT_PKiS7_S7_iiiiiii)
        /*143c*/ 	.word	0x00000000


	//----- nvinfo : EIATTR_REGCOUNT
	.align		4
.L_901:
        /*1440*/ 	.byte	0x04, 0x2f
        /*1442*/ 	.short	(.L_903 - .L_902)
	.align		4
.L_902:
        /*1444*/ 	.word	index@(_Z8moe_q6_KIN3c104HalfELb1EEvPKvS3_PT_PKiS7_S7_iiiiiii)
        /*1448*/ 	.word	0x00000040


	//----- nvinfo : EIATTR_FRAME_SIZE
	.align		4
.L_903:
        /*144c*/ 	.byte	0x04, 0x11
        /*144e*/ 	.short	(.L_905 - .L_904)
	.align		4
.L_904:
        /*1450*/ 	.word	index@(_Z8moe_q6_KIN3c104HalfELb1EEvPKvS3_PT_PKiS7_S7_iiiiiii)
        /*1454*/ 	.word	0x00000000


	//----- nvinfo : EIATTR_REGCOUNT
	.align		4
.L_905:
        /*1458*/ 	.byte	0x04, 0x2f
        /*145a*/ 	.short	(.L_907 - .L_906)
	.align		4
.L_906:
        /*145c*/ 	.word	index@(_Z8moe_q4_0IN3c108BFloat16ELb0EEvPKvS3_PT_PKiS7_S7_iiiiiii)
        /*1460*/ 	.word	0x00000030


	//----- nvinfo : EIATTR_FRAME_SIZE
	.align		4
.L_907:
        /*1464*/ 	.byte	0x04, 0x11
        /*1466*/ 	.short	(.L_909 - .L_908)
	.align		4
.L_908:
        /*1468*/ 	.word	index@(_Z8moe_q4_0IN3c108BFloat16ELb0EEvPKvS3_PT_PKiS7_S7_iiiiiii)
        /*146c*/ 	.word	0x00000000


	//----- nvinfo : EIATTR_REGCOUNT
	.align		4
.L_909:
        /*1470*/ 	.byte	0x04, 0x2f
        /*1472*/ 	.short	(.L_911 - .L_910)
	.align		4
.L_910:
        /*1474*/ 	.word	index@(_Z8moe_q4_0IN3c108BFloat16ELb1EEvPKvS3_PT_PKiS7_S7_iiiiiii)
        /*1478*/ 	.word	0x00000040


	//----- nvinfo : EIATTR_FRAME_SIZE
	.align		4
.L_911:
        /*147c*/ 	.byte	0x04, 0x11
        /*147e*/ 	.short	(.L_913 - .L_912)
	.align		4
.L_912:
        /*1480*/ 	.word	index@(_Z8moe_q4_0IN3c108BFloat16ELb1EEvPKvS3_PT_PKiS7_S7_iiiiiii)
        /*1484*/ 	.word	0x00000000


	//----- nvinfo : EIATTR_REGCOUNT
	.align		4
.L_913:
        /*1488*/ 	.byte	0x04, 0x2f
        /*148a*/ 	.short	(.L_915 - .L_914)
	.align		4
.L_914:
        /*148c*/ 	.word	index@(_Z8moe_q4_1IN3c108BFloat16ELb0EEvPKvS3_PT_PKiS7_S7_iiiiiii)
        /*1490*/ 	.word	0x00000030


	//----- nvinfo : EIATTR_FRAME_SIZE
	.align		4
.L_915:
        /*1494*/ 	.byte	0x04, 0x11
        /*1496*/ 	.short	(.L_917 - .L_916)
	.align		4
.L_916:
        /*1498*/ 	.word	index@(_Z8moe_q4_1IN3c108BFloat16ELb0EEvPKvS3_PT_PKiS7_S7_iiiiiii)
        /*149c*/ 	.word	0x00000000


	//----- nvinfo : EIATTR_REGCOUNT
	.align		4
.L_917:
        /*14a0*/ 	.byte	0x04, 0x2f
        /*14a2*/ 	.short	(.L_919 - .L_918)
	.align		4
.L_918:
        /*14a4*/ 	.word	index@(_Z8moe_q4_1IN3c108BFloat16ELb1EEvPKvS3_PT_PKiS7_S7_iiiiiii)
        /*14a8*/ 	.word	0x00000040


	//----- nvinfo : EIATTR_FRAME_SIZE
	.align		4
.L_919:
        /*14ac*/ 	.byte	0x04, 0x11
        /*14ae*/ 	.short	(.L_921 - .L_920)
	.align		4
.L_920:
        /*14b0*/ 	.word	index@(_Z8moe_q4_1IN3c108BFloat16ELb1EEvPKvS3_PT_PKiS7_S7_iiiiiii)
        /*14b4*/ 	.word	0x00000000


	//----- nvinfo : EIATTR_REGCOUNT
	.align		4
.L_921:
        /*14b8*/ 	.byte	0x04, 0x2f
        /*14ba*/ 	.short	(.L_923 - .L_922)
	.align		4
.L_922:
        /*14bc*/ 	.word	index@(_Z8moe_q5_0IN3c108BFloat16ELb0EEvPKvS3_PT_PKiS7_S7_iiiiiii)
        /*14c0*/ 	.word	0x0000003f


	//----- nvinfo : EIATTR_FRAME_SIZE
	.align		4
.L_923:
        /*14c4*/ 	.byte	0x04, 0x11
        /*14c6*/ 	.short	(.L_925 - .L_924)
	.align		4
.L_924:
        /*14c8*/ 	.word	index@(_Z8moe_q5_0IN3c108BFloat16ELb0EEvPKvS3_PT_PKiS7_S7_iiiiiii)
        /*14cc*/ 	.word	0x00000000


	//----- nvinfo : EIATTR_REGCOUNT
	.align		4
.L_925:
        /*14d0*/ 	.byte	0x04, 0x2f
        /*14d2*/ 	.short	(.L_927 - .L_926)
	.align		4
.L_926:
        /*14d4*/ 	.word	index@(_Z8moe_q5_0IN3c108BFloat16ELb1EEvPKvS3_PT_PKiS7_S7_iiiiiii)
        /*14d8*/ 	.word	0x00000040


	//----- nvinfo : EIATTR_FRAME_SIZE
	.align		4
.L_927:
        /*14dc*/ 	.byte	0x04, 0x11
        /*14de*/ 	.short	(.L_929 - .L_928)
	.align		4
.L_928:
        /*14e0*/ 	.word	index@(_Z8moe_q5_0IN3c108BFloat16ELb1EEvPKvS3_PT_PKiS7_S7_iiiiiii)
        /*14e4*/ 	.word	0x00000000


	//----- nvinfo : EIATTR_REGCOUNT
	.align		4
.L_929:
        /*14e8*/ 	.byte	0x04, 0x2f
        /*14ea*/ 	.short	(.L_931 - .L_930)
	.align		4
.L_930:
        /*14ec*/ 	.word	index@(_Z8moe_q5_1IN3c108BFloat16ELb0EEvPKvS3_PT_PKiS7_S7_iiiiiii)
        /*14f0*/ 	.word	0x00000038


	//----- nvinfo : EIATTR_FRAME_SIZE
	.align		4
.L_931:
        /*14f4*/ 	.byte	0x04, 0x11
        /*14f6*/ 	.short	(.L_933 - .L_932)
	.align		4
.L_932:
        /*14f8*/ 	.word	index@(_Z8moe_q5_1IN3c108BFloat16ELb0EEvPKvS3_PT_PKiS7_S7_iiiiiii)
        /*14fc*/ 	.word	0x00000000


	//----- nvinfo : EIATTR_REGCOUNT
	.align		4
.L_933:
        /*1500*/ 	.byte	0x04, 0x2f
        /*1502*/ 	.short	(.L_935 - .L_934)
	.align		4
.L_934:
        /*1504*/ 	.word	index@(_Z8moe_q5_1IN3c108BFloat16ELb1EEvPKvS3_PT_PKiS7_S7_iiiiiii)
        /*1508*/ 	.word	0x00000040


	//----- nvinfo : EIATTR_FRAME_SIZE
	.align		4
.L_935:
        /*150c*/ 	.byte	0x04, 0x11
        /*150e*/ 	.short	(.L_937 - .L_936)
	.align		4
.L_936:
        /*1510*/ 	.word	index@(_Z8moe_q5_1IN3c108BFloat16ELb1EEvPKvS3_PT_PKiS7_S7_iiiiiii)
        /*1514*/ 	.word	0x00000000


	//----- nvinfo : EIATTR_REGCOUNT
	.align		4
.L_937:
        /*1518*/ 	.byte	0x04, 0x2f
        /*151a*/ 	.short	(.L_939 - .L_938)
	.align		4
.L_938:
        /*151c*/ 	.word	index@(_Z8moe_q8_0IN3c108BFloat16ELb0EEvPKvS3_PT_PKiS7_S7_iiiiiii)
        /*1520*/ 	.word	0x00000028


	//----- nvinfo : EIATTR_FRAME_SIZE
	.align		4
.L_939:
        /*1524*/ 	.byte	0x04, 0x11
        /*1526*/ 	.short	(.L_941 - .L_940)
	.align		4
.L_940:
        /*1528*/ 	.word	index@(_Z8moe_q8_0IN3c108BFloat16ELb0EEvPKvS3_PT_PKiS7_S7_iiiiiii)
        /*152c*/ 	.word	0x00000000


	//----- nvinfo : EIATTR_REGCOUNT
	.align		4
.L_941:
        /*1530*/ 	.byte	0x04, 0x2f
        /*1532*/ 	.short	(.L_943 - .L_942)
	.align		4
.L_942:
        /*1534*/ 	.word	index@(_Z8moe_q8_0IN3c108BFloat16ELb1EEvPKvS3_PT_PKiS7_S7_iiiiiii)
        /*1538*/ 	.word	0x00000030


	//----- nvinfo : EIATTR_FRAME_SIZE
	.align		4
.L_943:
        /*153c*/ 	.byte	0x04, 0x11
        /*153e*/ 	.short	(.L_945 - .L_944)
	.align		4
.L_944:
        /*1540*/ 	.word	index@(_Z8moe_q8_0IN3c108BFloat16ELb1EEvPKvS3_PT_PKiS7_S7_iiiiiii)
        /*1544*/ 	.word	0x00000000


	//----- nvinfo : EIATTR_REGCOUNT
	.align		4
.L_945:
        /*1548*/ 	.byte	0x04, 0x2f
        /*154a*/ 	.short	(.L_947 - .L_946)
	.align		4
.L_946:
        /*154c*/ 	.word	index@(_Z8moe_q2_KIN3c108BFloat16ELb0EEvPKvS3_PT_PKiS7_S7_iiiiiii)
        /*1550*/ 	.word	0x00000045


	//----- nvinfo : EIATTR_FRAME_SIZE
	.align		4
.L_947:
        /*1554*/ 	.byte	0x04, 0x11
        /*1556*/ 	.short	(.L_949 - .L_948)
	.align		4
.L_948:
        /*1558*/ 	.word	index@(_Z8moe_q2_KIN3c108BFloat16ELb0EEvPKvS3_PT_PKiS7_S7_iiiiiii)
        /*155c*/ 	.word	0x00000000


	//----- nvinfo : EIATTR_REGCOUNT
	.align		4
.L_949:
        /*1560*/ 	.byte	0x04, 0x2f
        /*1562*/ 	.short	(.L_951 - .L_950)
	.align		4
.L_950:
        /*1564*/ 	.word	index@(_Z8moe_q2_KIN3c108BFloat16ELb1EEvPKvS3_PT_PKiS7_S7_iiiiiii)
        /*1568*/ 	.word	0x00000059


	//----- nvinfo : EIATTR_FRAME_SIZE
	.align		4
.L_951:
        /*156c*/ 	.byte	0x04, 0x11
        /*156e*/ 	.short	(.L_953 - .L_952)
	.align		4
.L_952:
        /*1570*/ 	.word	index@(_Z8moe_q2_KIN3c108BFloat16ELb1EEvPKvS3_PT_PKiS7_S7_iiiiiii)
        /*1574*/ 	.word	0x00000000


	//----- nvinfo : EIATTR_REGCOUNT
	.align		4
.L_953:
        /*1578*/ 	.byte	0x04, 0x2f
        /*157a*/ 	.short	(.L_955 - .L_954)
	.align		4
.L_954:
        /*157c*/ 	.word	index@(_Z8moe_q3_KIN3c108BFloat16ELb0EEvPKvS3_PT_PKiS7_S7_iiiiiii)
        /*1580*/ 	.word	0x00000040


	//----- nvinfo : EIATTR_FRAME_SIZE
	.align		4
.L_955:
        /*1584*/ 	.byte	0x04, 0x11
        /*1586*/ 	.short	(.L_957 - .L_956)
	.align		4
.L_956:
        /*1588*/ 	.word	index@(_Z8moe_q3_KIN3c108BFloat16ELb0EEvPKvS3_PT_PKiS7_S7_iiiiiii)
        /*158c*/ 	.word	0x00000000


	//----- nvinfo : EIATTR_REGCOUNT
	.align		4
.L_957:
        /*1590*/ 	.byte	0x04, 0x2f
        /*1592*/ 	.short	(.L_959 - .L_958)
	.align		4
.L_958:
        /*1594*/ 	.word	index@(_Z8moe_q3_KIN3c108BFloat16ELb1EEvPKvS3_PT_PKiS7_S7_iiiiiii)
        /*1598*/ 	.word	0x00000060


	//----- nvinfo : EIATTR_FRAME_SIZE
	.align		4
.L_959:
        /*159c*/ 	.byte	0x04, 0x11
        /*159e*/ 	.short	(.L_961 - .L_960)
	.align		4
.L_960:
        /*15a0*/ 	.word	index@(_Z8moe_q3_KIN3c108BFloat16ELb1EEvPKvS3_PT_PKiS7_S7_iiiiiii)
        /*15a4*/ 	.word	0x00000000


	//----- nvinfo : EIATTR_REGCOUNT
	.align		4
.L_961:
        /*15a8*/ 	.byte	0x04, 0x2f
        /*15aa*/ 	.short	(.L_963 - .L_962)
	.align		4
.L_962:
        /*15ac*/ 	.word	index@(_Z8moe_q4_KIN3c108BFloat16ELb0EEvPKvS3_PT_PKiS7_S7_iiiiiii)
        /*15b0*/ 	.word	0x00000030


	//----- nvinfo : EIATTR_FRAME_SIZE
	.align		4
.L_963:
        /*15b4*/ 	.byte	0x04, 0x11
        /*15b6*/ 	.short	(.L_965 - .L_964)
	.align		4
.L_964:
        /*15b8*/ 	.word	index@(_Z8moe_q4_KIN3c108BFloat16ELb0EEvPKvS3_PT_PKiS7_S7_iiiiiii)
        /*15bc*/ 	.word	0x00000000


	//----- nvinfo : EIATTR_REGCOUNT
	.align		4
.L_965:
        /*15c0*/ 	.byte	0x04, 0x2f
        /*15c2*/ 	.short	(.L_967 - .L_966)
	.align		4
.L_966:
        /*15c4*/ 	.word	index@(_Z8moe_q4_KIN3c108BFloat16ELb1EEvPKvS3_PT_PKiS7_S7_iiiiiii)
        /*15c8*/ 	.word	0x00000040


	//----- nvinfo : EIATTR_FRAME_SIZE
	.align		4
.L_967:
        /*15cc*/ 	.byte	0x04, 0x11
        /*15ce*/ 	.short	(.L_969 - .L_968)
	.align		4
.L_968:
        /*15d0*/ 	.word	index@(_Z8moe_q4_KIN3c108BFloat16ELb1EEvPKvS3_PT_PKiS7_S7_iiiiiii)
        /*15d4*/ 	.word	0x00000000


	//----- nvinfo : EIATTR_REGCOUNT
	.align		4
.L_969:
        /*15d8*/ 	.byte	0x04, 0x2f
        /*15da*/ 	.short	(.L_971 - .L_970)
	.align		4
.L_970:
        /*15dc*/ 	.word	index@(_Z8moe_q5_KIN3c108BFloat16ELb0EEvPKvS3_PT_PKiS7_S7_iiiiiii)
        /*15e0*/ 	.word	0x00000038


	//----- nvinfo : EIATTR_FRAME_SIZE
	.align		4
.L_971:
        /*15e4*/ 	.byte	0x04, 0x11
        /*15e6*/ 	.short	(.L_973 - .L_972)
	.align		4
.L_972:
        /*15e8*/ 	.word	index@(_Z8moe_q5_KIN3c108BFloat16ELb0EEvPKvS3_PT_PKiS7_S7_iiiiiii)
        /*15ec*/ 	.word	0x00000000


	//----- nvinfo : EIATTR_REGCOUNT
	.align		4
.L_973:
        /*15f0*/ 	.byte	0x04, 0x2f
        /*15f2*/ 	.short	(.L_975 - .L_974)
	.align		4
.L_974:
        /*15f4*/ 	.word	index@(_Z8moe_q5_KIN3c108BFloat16ELb1EEvPKvS3_PT_PKiS7_S7_iiiiiii)
        /*15f8*/ 	.word	0x00000040


	//----- nvinfo : EIATTR_FRAME_SIZE
	.align		4
.L_975:
        /*15fc*/ 	.byte	0x04, 0x11
        /*15fe*/ 	.short	(.L_977 - .L_976)
	.align		4
.L_976:
        /*1600*/ 	.word	index@(_Z8moe_q5_KIN3c108BFloat16ELb1EEvPKvS3_PT_PKiS7_S7_iiiiiii)
        /*1604*/ 	.word	0x00000000


	//----- nvinfo : EIATTR_REGCOUNT
	.align		4
.L_977:
        /*1608*/ 	.byte	0x04, 0x2f
        /*160a*/ 	.short	(.L_979 - .L_978)
	.align		4
.L_978:
        /*160c*/ 	.word	index@(_Z8moe_q6_KIN3c108BFloat16ELb0EEvPKvS3_PT_PKiS7_S7_iiiiiii)
        /*1610*/ 	.word	0x00000030


	//----- nvinfo : EIATTR_FRAME_SIZE
	.align		4
.L_979:
        /*1614*/ 	.byte	0x04, 0x11
        /*1616*/ 	.short	(.L_981 - .L_980)
	.align		4
.L_980:
        /*1618*/ 	.word	index@(_Z8moe_q6_KIN3c108BFloat16ELb0EEvPKvS3_PT_PKiS7_S7_iiiiiii)
        /*161c*/ 	.word	0x00000000


	//----- nvinfo : EIATTR_REGCOUNT
	.align		4
.L_981:
        /*1620*/ 	.byte	0x04, 0x2f
        /*1622*/ 	.short	(.L_983 - .L_982)
	.align		4
.L_982:
        /*1624*/ 	.word	index@(_Z8moe_q6_KIN3c108BFloat16ELb1EEvPKvS3_PT_PKiS7_S7_iiiiiii)
        /*1628*/ 	.word	0x00000040


	//----- nvinfo : EIATTR_FRAME_SIZE
	.align		4
.L_983:
        /*162c*/ 	.byte	0x04, 0x11
        /*162e*/ 	.short	(.L_985 - .L_984)
	.align		4
.L_984:
        /*1630*/ 	.word	index@(_Z8moe_q6_KIN3c108BFloat16ELb1EEvPKvS3_PT_PKiS7_S7_iiiiiii)
        /*1634*/ 	.word	0x00000000


	//----- nvinfo : EIATTR_REGCOUNT
	.align		4
.L_985:
        /*1638*/ 	.byte	0x04, 0x2f
        /*163a*/ 	.short	(.L_987 - .L_986)
	.align		4
.L_986:
        /*163c*/ 	.word	index@(_Z9moe_vec_qIfLi32ELi4E10block_q4_0Li2EXadL_ZN45_INTERNAL_8d5cb472_14_gguf_kernel_cu_cd24131917vec_dot_q4_0_q8_1EPKvPK10block_q8_1RKiEEEvS3_S3_PT_PS7_iiii)
        /*1640*/ 	.word	0x00000020


	//----- nvinfo : EIATTR_FRAME_SIZE
	.align		4
.L_987:
        /*1644*/ 	.byte	0x04, 0x11
        /*1646*/ 	.short	(.L_989 - .L_988)
	.align		4
.L_988:
        /*1648*/ 	.word	index@(_Z9moe_vec_qIfLi32ELi4E10block_q4_0Li2EXadL_ZN45_INTERNAL_8d5cb472_14_gguf_kernel_cu_cd24131917vec_dot_q4_0_q8_1EPKvPK10block_q8_1RKiEEEvS3_S3_PT_PS7_iiii)
        /*164c*/ 	.word	0x00000000


	//----- nvinfo : EIATTR_REGCOUNT
	.align		4
.L_989:
        /*1650*/ 	.byte	0x04, 0x2f
        /*1652*/ 	.short	(.L_991 - .L_990)
	.align		4
.L_990:
        /*1654*/ 	.word	index@(_Z9moe_vec_qIfLi32ELi4E10block_q4_1Li2EXadL_ZN45_INTERNAL_8d5cb472_14_gguf_kernel_cu_cd24131917vec_dot_q4_1_q8_1EPKvPK10block_q8_1RKiEEEvS3_S3_PT_PS7_iiii)
        /*1658*/ 	.word	0x00000020


	//----- nvinfo : EIATTR_FRAME_SIZE
	.align		4
.L_991:
        /*165c*/ 	.byte	0x04, 0x11
        /*165e*/ 	.short	(.L_993 - .L_992)
	.align		4
.L_992:
        /*1660*/ 	.word	index@(_Z9moe_vec_qIfLi32ELi4E10block_q4_1Li2EXadL_ZN45_INTERNAL_8d5cb472_14_gguf_kernel_cu_cd24131917vec_dot_q4_1_q8_1EPKvPK10block_q8_1RKiEEEvS3_S3_PT_PS7_iiii)
        /*1664*/ 	.word	0x00000000


	//----- nvinfo : EIATTR_REGCOUNT
	.align		4
.L_993:
        /*1668*/ 	.byte	0x04, 0x2f
        /*166a*/ 	.short	(.L_995 - .L_994)
	.align		4
.L_994:
        /*166c*/ 	.word	index@(_Z9moe_vec_qIfLi32ELi4E10block_q5_0Li2EXadL_ZN45_INTERNAL_8d5cb472_14_gguf_kernel_cu_cd24131917vec_dot_q5_0_q8_1EPKvPK10block_q8_1RKiEEEvS3_S3_PT_PS7_iiii)
        /*1670*/ 	.word	0x00000020


	//----- nvinfo : EIATTR_FRAME_SIZE
	.align		4
.L_995:
        /*1674*/ 	.byte	0x04, 0x11
        /*1676*/ 	.short	(.L_997 - .L_996)
	.align		4
.L_996:
        /*1678*/ 	.word	index@(_Z9moe_vec_qIfLi32ELi4E10block_q5_0Li2EXadL_ZN45_INTERNAL_8d5cb472_14_gguf_kernel_cu_cd24131917vec_dot_q5_0_q8_1EPKvPK10block_q8_1RKiEEEvS3_S3_PT_PS7_iiii)
        /*167c*/ 	.word	0x00000000


	//----- nvinfo : EIATTR_REGCOUNT
	.align		4
.L_997:
        /*1680*/ 	.byte	0x04, 0x2f
        /*1682*/ 	.short	(.L_999 - .L_998)
	.align		4
.L_998:
        /*1684*/ 	.word	index@(_Z9moe_vec_qIfLi32ELi4E10block_q5_1Li2EXadL_ZN45_INTERNAL_8d5cb472_14_gguf_kernel_cu_cd24131917vec_dot_q5_1_q8_1EPKvPK10block_q8_1RKiEEEvS3_S3_PT_PS7_iiii)
        /*1688*/ 	.word	0x0000001f


	//----- nvinfo : EIATTR_FRAME_SIZE
	.align		4
.L_999:
        /*168c*/ 	.byte	0x04, 0x11
        /*168e*/ 	.short	(.L_1001 - .L_1000)
	.align		4
.L_1000:
        /*1690*/ 	.word	index@(_Z9moe_vec_qIfLi32ELi4E10block_q5_1Li2EXadL_ZN45_INTERNAL_8d5cb472_14_gguf_kernel_cu_cd24131917vec_dot_q5_1_q8_1EPKvPK10block_q8_1RKiEEEvS3_S3_PT_PS7_iiii)
        /*1694*/ 	.word	0x00000000


	//----- nvinfo : EIATTR_REGCOUNT
	.align		4
.L_1001:
        /*1698*/ 	.byte	0x04, 0x2f
        /*169a*/ 	.short	(.L_1003 - .L_1002)
	.align		4
.L_1002:
        /*169c*/ 	.word	index@(_Z9moe_vec_qIfLi32ELi8E10block_q8_0Li2EXadL_ZN45_INTERNAL_8d5cb472_14_gguf_kernel_cu_cd24131917vec_dot_q8_0_q8_1EPKvPK10block_q8_1RKiEEEvS3_S3_PT_PS7_iiii)
        /*16a0*/ 	.word	0x00000020


	//----- nvinfo : EIATTR_FRAME_SIZE
	.align		4
.L_1003:
        /*16a4*/ 	.byte	0x04, 0x11
        /*16a6*/ 	.short	(.L_1005 - .L_1004)
	.align		4
.L_1004:
        /*16a8*/ 	.word	index@(_Z9moe_vec_qIfLi32ELi8E10block_q8_0Li2EXadL_ZN45_INTERNAL_8d5cb472_14_gguf_kernel_cu_cd24131917vec_dot_q8_0_q8_1EPKvPK10block_q8_1RKiEEEvS3_S3_PT_PS7_iiii)
        /*16ac*/ 	.word	0x00000000


	//----- nvinfo : EIATTR_REGCOUNT
	.align		4
.L_1005:
        /*16b0*/ 	.byte	0x04, 0x2f
        /*16b2*/ 	.short	(.L_1007 - .L_1006)
	.align		4
.L_1006:
        /*16b4*/ 	.word	index@(_Z9moe_vec_qIfLi256ELi16E10block_q2_KLi1EXadL_ZN45_INTERNAL_8d5cb472_14_gguf_kernel_cu_cd24131917vec_dot_q2_K_q8_1EPKvPK10block_q8_1RKiEEEvS3_S3_PT_PS7_iiii)
        /*16b8*/ 	.word	0x00000028


	//----- nvinfo : EIATTR_FRAME_SIZE
	.align		4
.L_1007:
        /*16bc*/ 	.byte	0x04, 0x11
        /*16be*/ 	.short	(.L_1009 - .L_1008)
	.align		4
.L_1008:
        /*16c0*/ 	.word	index@(_Z9moe_vec_qIfLi256ELi16E10block_q2_KLi1EXadL_ZN45_INTERNAL_8d5cb472_14_gguf_kernel_cu_cd24131917vec_dot_q2_K_q8_1EPKvPK10block_q8_1RKiEEEvS3_S3_PT_PS7_iiii)
        /*16c4*/ 	.word	0x00000000


	//----- nvinfo : EIATTR_REGCOUNT
	.align		4
.L_1009:
        /*16c8*/ 	.byte	0x04, 0x2f
        /*16ca*/ 	.short	(.L_1011 - .L_1010)
	.align		4
.L_1010:
        /*16cc*/ 	.word	index@(_Z9moe_vec_qIfLi256ELi16E10block_q3_KLi1EXadL_ZN45_INTERNAL_8d5cb472_14_gguf_kernel_cu_cd24131917vec_dot_q3_K_q8_1EPKvPK10block_q8_1RKiEEEvS3_S3_PT_PS7_iiii)
        /*16d0*/ 	.word	0x00000030


	//----- nvinfo : EIATTR_FRAME_SIZE
	.align		4
.L_1011:
        /*16d4*/ 	.byte	0x04, 0x11
        /*16d6*/ 	.short	(.L_1013 - .L_1012)
	.align		4
.L_1012:
        /*16d8*/ 	.word	index@(_Z9moe_vec_qIfLi256ELi16E10block_q3_KLi1EXadL_ZN45_INTERNAL_8d5cb472_14_gguf_kernel_cu_cd24131917vec_dot_q3_K_q8_1EPKvPK10block_q8_1RKiEEEvS3_S3_PT_PS7_iiii)
        /*16dc*/ 	.word	0x00000000


	//----- nvinfo : EIATTR_REGCOUNT
	.align		4
.L_1013:
        /*16e0*/ 	.byte	0x04, 0x2f
        /*16e2*/ 	.short	(.L_1015 - .L_1014)
	.align		4
.L_1014:
        /*16e4*/ 	.word	index@(_Z9moe_vec_qIfLi256ELi32E10block_q4_KLi2EXadL_ZN45_INTERNAL_8d5cb472_14_gguf_kernel_cu_cd24131917vec_dot_q4_K_q8_1EPKvPK10block_q8_1RKiEEEvS3_S3_PT_PS7_iiii)
        /*16e8*/ 	.word	0x00000020


	//----- nvinfo : EIATTR_FRAME_SIZE
	.align		4
.L_1015:
        /*16ec*/ 	.byte	0x04, 0x11
        /*16ee*/ 	.short	(.L_1017 - .L_1016)
	.align		4
.L_1016:
        /*16f0*/ 	.word	index@(_Z9moe_vec_qIfLi256ELi32E10block_q4_KLi2EXadL_ZN45_INTERNAL_8d5cb472_14_gguf_kernel_cu_cd24131917vec_dot_q4_K_q8_1EPKvPK10block_q8_1RKiEEEvS3_S3_PT_PS7_iiii)
        /*16f4*/ 	.word	0x00000000


	//----- nvinfo : EIATTR_REGCOUNT
	.align		4
.L_1017:
        /*16f8*/ 	.byte	0x04, 0x2f
        /*16fa*/ 	.short	(.L_1019 - .L_1018)
	.align		4
.L_1018:
        /*16fc*/ 	.word	index@(_Z9moe_vec_qIfLi256ELi32E10block_q5_KLi2EXadL_ZN45_INTERNAL_8d5cb472_14_gguf_kernel_cu_cd24131917vec_dot_q5_K_q8_1EPKvPK10block_q8_1RKiEEEvS3_S3_PT_PS7_iiii)
        /*1700*/ 	.word	0x00000028


	//----- nvinfo : EIATTR_FRAME_SIZE
	.align		4
.L_1019:
        /*1704*/ 	.byte	0x04, 0x11
        /*1706*/ 	.short	(.L_1021 - .L_1020)
	.align		4
.L_1020:
        /*1708*/ 	.word	index@(_Z9moe_vec_qIfLi256ELi32E10block_q5_KLi2EXadL_ZN45_INTERNAL_8d5cb472_14_gguf_kernel_cu_cd24131917vec_dot_q5_K_q8_1EPKvPK10block_q8_1RKiEEEvS3_S3_PT_PS7_iiii)
        /*170c*/ 	.word	0x00000000


	//----- nvinfo : EIATTR_REGCOUNT
	.align		4
.L_1021:
        /*1710*/ 	.byte	0x04, 0x2f
        /*1712*/ 	.short	(.L_1023 - .L_1022)
	.align		4
.L_1022:
        /*1714*/ 	.word	index@(_Z9moe_vec_qIfLi256ELi32E10block_q6_KLi1EXadL_ZN45_INTERNAL_8d5cb472_14_gguf_kernel_cu_cd24131917vec_dot_q6_K_q8_1EPKvPK10block_q8_1RKiEEEvS3_S3_PT_PS7_iiii)
        /*1718*/ 	.word	0x00000028


	//----- nvinfo : EIATTR_FRAME_SIZE
	.align		4
.L_1023:
        /*171c*/ 	.byte	0x04, 0x11
        /*171e*/ 	.short	(.L_1025 - .L_1024)
	.align		4
.L_1024:
        /*1720*/ 	.word	index@(_Z9moe_vec_qIfLi256ELi32E10block_q6_KLi1EXadL_ZN45_INTERNAL_8d5cb472_14_gguf_kernel_cu_cd24131917vec_dot_q6_K_q8_1EPKvPK10block_q8_1RKiEEEvS3_S3_PT_PS7_iiii)
        /*1724*/ 	.word	0x00000000


	//----- nvinfo : EIATTR_REGCOUNT
	.align		4
.L_1025:
        /*1728*/ 	.byte	0x04, 0x2f
        /*172a*/ 	.short	(.L_1027 - .L_1026)
	.align		4
.L_1026:
        /*172c*/ 	.word	index@(_Z9moe_vec_qIfLi256ELi8E13block_iq2_xxsLi1EXadL_ZN45_INTERNAL_8d5cb472_14_gguf_kernel_cu_cd24131920vec_dot_iq2_xxs_q8_1EPKvPK10block_q8_1RKiEEEvS3_S3_PT_PS7_iiii)
        /*1730*/ 	.word	0x00000028


	//----- nvinfo : EIATTR_FRAME_SIZE
	.align		4
.L_1027:
        /*1734*/ 	.byte	0x04, 0x11
        /*1736*/ 	.short	(.L_1029 - .L_1028)
	.align		4
.L_1028:
        /*1738*/ 	.word	index@(_Z9moe_vec_qIfLi256ELi8E13block_iq2_xxsLi1EXadL_ZN45_INTERNAL_8d5cb472_14_gguf_kernel_cu_cd24131920vec_dot_iq2_xxs_q8_1EPKvPK10block_q8_1RKiEEEvS3_S3_PT_PS7_iiii)
        /*173c*/ 	.word	0x00000000


	//----- nvinfo : EIATTR_REGCOUNT
	.align		4
.L_1029:
        /*1740*/ 	.byte	0x04, 0x2f
        /*1742*/ 	.short	(.L_1031 - .L_1030)
	.align		4
.L_1030:
        /*1744*/ 	.word	index@(_Z9moe_vec_qIfLi256ELi8E12block_iq2_xsLi1EXadL_ZN45_INTERNAL_8d5cb472_14_gguf_kernel_cu_cd24131919vec_dot_iq2_xs_q8_1EPKvPK10block_q8_1RKiEEEvS3_S3_PT_PS7_iiii)
        /*1748*/ 	.word	0x00000027


	//----- nvinfo : EIATTR_FRAME_SIZE
	.align		4
.L_1031:
        /*174c*/ 	.byte	0x04, 0x11
        /*174e*/ 	.short	(.L_1033 - .L_1032)
	.align		4
.L_1032:
        /*1750*/ 	.word	index@(_Z9moe_vec_qIfLi256ELi8E12block_iq2_xsLi1EXadL_ZN45_INTERNAL_8d5cb472_14_gguf_kernel_cu_cd24131919vec_dot_iq2_xs_q8_1EPKvPK10block_q8_1RKiEEEvS3_S3_PT_PS7_iiii)
        /*1754*/ 	.word	0x00000000


	//----- nvinfo : EIATTR_REGCOUNT
	.align		4
.L_1033:
        /*1758*/ 	.byte	0x04, 0x2f
        /*175a*/ 	.short	(.L_1035 - .L_1034)
	.align		4
.L_1034:
        /*175c*/ 	.word	index@(_Z9moe_vec_qIfLi256ELi8E13block_iq3_xxsLi1EXadL_ZN45_INTERNAL_8d5cb472_14_gguf_kernel_cu_cd24131920vec_dot_iq3_xxs_q8_1EPKvPK10block_q8_1RKiEEEvS3_S3_PT_PS7_iiii)
        /*1760*/ 	.word	0x00000020


	//----- nvinfo : EIATTR_FRAME_SIZE
	.align		4
.L_1035:
        /*1764*/ 	.byte	0x04, 0x11
        /*1766*/ 	.short	(.L_1037 - .L_1036)
	.align		4
.L_1036:
        /*1768*/ 	.word	index@(_Z9moe_vec_qIfLi256ELi8E13block_iq3_xxsLi1EXadL_ZN45_INTERNAL_8d5cb472_14_gguf_kernel_cu_cd24131920vec_dot_iq3_xxs_q8_1EPKvPK10block_q8_1RKiEEEvS3_S3_PT_PS7_iiii)
        /*176c*/ 	.word	0x00000000


	//----- nvinfo : EIATTR_REGCOUNT
	.align		4
.L_1037:
        /*1770*/ 	.byte	0x04, 0x2f
        /*1772*/ 	.short	(.L_1039 - .L_1038)
	.align		4
.L_1038:
        /*1774*/ 	.word	index@(_Z9moe_vec_qIfLi256ELi8E11block_iq1_sLi1EXadL_ZN45_INTERNAL_8d5cb472_14_gguf_kernel_cu_cd24131918vec_dot_iq1_s_q8_1EPKvPK10block_q8_1RKiEEEvS3_S3_PT_PS7_iiii)
        /*1778*/ 	.word	0x0000001f


	//----- nvinfo : EIATTR_FRAME_SIZE
	.align		4
.L_1039:
        /*177c*/ 	.byte	0x04, 0x11
        /*177e*/ 	.short	(.L_1041 - .L_1040)
	.align		4
.L_1040:
        /*1780*/ 	.word	index@(_Z9moe_vec_qIfLi256ELi8E11block_iq1_sLi1EXadL_ZN45_INTERNAL_8d5cb472_14_gguf_kernel_cu_cd24131918vec_dot_iq1_s_q8_1EPKvPK10block_q8_1RKiEEEvS3_S3_PT_PS7_iiii)
        /*1784*/ 	.word	0x00000000


	//----- nvinfo : EIATTR_REGCOUNT
	.align		4
.L_1041:
        /*1788*/ 	.byte	0x04, 0x2f
        /*178a*/ 	.short	(.L_1043 - .L_1042)
	.align		4
.L_1042:
        /*178c*/ 	.word	index@(_Z9moe_vec_qIfLi32ELi4E12block_iq4_nlLi2EXadL_ZN45_INTERNAL_8d5cb472_14_gguf_kernel_cu_cd24131919vec_dot_iq4_nl_q8_1EPKvPK10block_q8_1RKiEEEvS3_S3_PT_PS7_iiii)
        /*1790*/ 	.word	0x00000020


	//----- nvinfo : EIATTR_FRAME_SIZE
	.align		4
.L_1043:
        /*1794*/ 	.byte	0x04, 0x11
        /*1796*/ 	.short	(.L_1045 - .L_1044)
	.align		4
.L_1044:
        /*1798*/ 	.word	index@(_Z9moe_vec_qIfLi32ELi4E12block_iq4_nlLi2EXadL_ZN45_INTERNAL_8d5cb472_14_gguf_kernel_cu_cd24131919vec_dot_iq4_nl_q8_1EPKvPK10block_q8_1RKiEEEvS3_S3_PT_PS7_iiii)
        /*179c*/ 	.word	0x00000000


	//----- nvinfo : EIATTR_REGCOUNT
	.align		4
.L_1045:
        /*17a0*/ 	.byte	0x04, 0x2f
        /*17a2*/ 	.short	(.L_1047 - .L_1046)
	.align		4
.L_1046:
        /*17a4*/ 	.word	index@(_Z9moe_vec_qIfLi256ELi8E11block_iq3_sLi1EXadL_ZN45_INTERNAL_8d5cb472_14_gguf_kernel_cu_cd24131918vec_dot_iq3_s_q8_1EPKvPK10block_q8_1RKiEEEvS3_S3_PT_PS7_iiii)
        /*17a8*/ 	.word	0x00000028


	//----- nvinfo : EIATTR_FRAME_SIZE
	.align		4
.L_1047:
        /*17ac*/ 	.byte	0x04, 0x11
        /*17ae*/ 	.short	(.L_1049 - .L_1048)
	.align		4
.L_1048:
        /*17b0*/ 	.word	index@(_Z9moe_vec_qIfLi256ELi8E11block_iq3_sLi1EXadL_ZN45_INTERNAL_8d5cb472_14_gguf_kernel_cu_cd24131918vec_dot_iq3_s_q8_1EPKvPK10block_q8_1RKiEEEvS3_S3_PT_PS7_iiii)
        /*17b4*/ 	.word	0x00000000


	//----- nvinfo : EIATTR_REGCOUNT
	.align		4
.L_1049:
        /*17b8*/ 	.byte	0x04, 0x2f
        /*17ba*/ 	.short	(.L_1051 - .L_1050)
	.align		4
.L_1050:
        /*17bc*/ 	.word	index@(_Z9moe_vec_qIfLi256ELi8E11block_iq2_sLi1EXadL_ZN45_INTERNAL_8d5cb472_14_gguf_kernel_cu_cd24131918vec_dot_iq2_s_q8_1EPKvPK10block_q8_1RKiEEEvS3_S3_PT_PS7_iiii)
        /*17c0*/ 	.word	0x00000027


	//----- nvinfo : EIATTR_FRAME_SIZE
	.align		4
.L_1051:
        /*17c4*/ 	.byte	0x04, 0x11
        /*17c6*/ 	.short	(.L_1053 - .L_1052)
	.align		4
.L_1052:
        /*17c8*/ 	.word	index@(_Z9moe_vec_qIfLi256ELi8E11block_iq2_sLi1EXadL_ZN45_INTERNAL_8d5cb472_14_gguf_kernel_cu_cd24131918vec_dot_iq2_s_q8_1EPKvPK10block_q8_1RKiEEEvS3_S3_PT_PS7_iiii)
        /*17cc*/ 	.word	0x00000000


	//----- nvinfo : EIATTR_REGCOUNT
	.align		4
.L_1053:
        /*17d0*/ 	.byte	0x04, 0x2f
        /*17d2*/ 	.short	(.L_1055 - .L_1054)
	.align		4
.L_1054:
        /*17d4*/ 	.word	index@(_Z9moe_vec_qIfLi256ELi8E12block_iq4_xsLi1EXadL_ZN45_INTERNAL_8d5cb472_14_gguf_kernel_cu_cd24131919vec_dot_iq4_xs_q8_1EPKvPK10block_q8_1RKiEEEvS3_S3_PT_PS7_iiii)
        /*17d8*/ 	.word	0x00000020


	//----- nvinfo : EIATTR_FRAME_SIZE
	.align		4
.L_1055:
        /*17dc*/ 	.byte	0x04, 0x11
        /*17de*/ 	.short	(.L_1057 - .L_1056)
	.align		4
.L_1056:
        /*17e0*/ 	.word	index@(_Z9moe_vec_qIfLi256ELi8E12block_iq4_xsLi1EXadL_ZN45_INTERNAL_8d5cb472_14_gguf_kernel_cu_cd24131919vec_dot_iq4_xs_q8_1EPKvPK10block_q8_1RKiEEEvS3_S3_PT_PS7_iiii)
        /*17e4*/ 	.word	0x00000000


	//----- nvinfo : EIATTR_REGCOUNT
	.align		4
.L_1057:
        /*17e8*/ 	.byte	0x04, 0x2f
        /*17ea*/ 	.short	(.L_1059 - .L_1058)
	.align		4
.L_1058:
        /*17ec*/ 	.word	index@(_Z9moe_vec_qIfLi256ELi8E11block_iq1_mLi1EXadL_ZN45_INTERNAL_8d5cb472_14_gguf_kernel_cu_cd24131918vec_dot_iq1_m_q8_1EPKvPK10block_q8_1RKiEEEvS3_S3_PT_PS7_iiii)
        /*17f0*/ 	.word	0x00000028


	//----- nvinfo : EIATTR_FRAME_SIZE
	.align		4
.L_1059:
        /*17f4*/ 	.byte	0x04, 0x11
        /*17f6*/ 	.short	(.L_1061 - .L_1060)
	.align		4
.L_1060:
        /*17f8*/ 	.word	index@(_Z9moe_vec_qIfLi256ELi8E11block_iq1_mLi1EXadL_ZN45_INTERNAL_8d5cb472_14_gguf_kernel_cu_cd24131918vec_dot_iq1_m_q8_1EPKvPK10block_q8_1RKiEEEvS3_S3_PT_PS7_iiii)
        /*17fc*/ 	.word	0x00000000


	//----- nvinfo : EIATTR_REGCOUNT
	.align		4
.L_1061:
        /*1800*/ 	.byte	0x04, 0x2f
        /*1802*/ 	.short	(.L_1063 - .L_1062)
	.align		4
.L_1062:
        /*1804*/ 	.word	index@(_Z9moe_vec_qIN3c104HalfELi32ELi4E10block_q4_0Li2EXadL_ZN45_INTERNAL_8d5cb472_14_gguf_kernel_cu_cd24131917vec_dot_q4_0_q8_1EPKvPK10block_q8_1RKiEEEvS5_S5_PT_PS9_iiii)
        /*1808*/ 	.word	0x00000020


	//----- nvinfo : EIATTR_FRAME_SIZE
	.align		4
.L_1063:
        /*180c*/ 	.byte	0x04, 0x11
        /*180e*/ 	.short	(.L_1065 - .L_1064)
	.align		4
.L_1064:
        /*1810*/ 	.word	index@(_Z9moe_vec_qIN3c104HalfELi32ELi4E10block_q4_0Li2EXadL_ZN45_INTERNAL_8d5cb472_14_gguf_kernel_cu_cd24131917vec_dot_q4_0_q8_1EPKvPK10block_q8_1RKiEEEvS5_S5_PT_PS9_iiii)
        /*1814*/ 	.word	0x00000000


	//----- nvinfo : EIATTR_REGCOUNT
	.align		4
.L_1065:
        /*1818*/ 	.byte	0x04, 0x2f
        /*181a*/ 	.short	(.L_1067 - .L_1066)
	.align		4
.L_1066:
        /*181c*/ 	.word	index@(_Z9moe_vec_qIN3c104HalfELi32ELi4E10block_q4_1Li2EXadL_ZN45_INTERNAL_8d5cb472_14_gguf_kernel_cu_cd24131917vec_dot_q4_1_q8_1EPKvPK10block_q8_1RKiEEEvS5_S5_PT_PS9_iiii)
        /*1820*/ 	.word	0x00000020


	//----- nvinfo : EIATTR_FRAME_SIZE
	.align		4
.L_1067:
        /*1824*/ 	.byte	0x04, 0x11
        /*1826*/ 	.short	(.L_1069 - .L_1068)
	.align		4
.L_1068:
        /*1828*/ 	.word	index@(_Z9moe_vec_qIN3c104HalfELi32ELi4E10block_q4_1Li2EXadL_ZN45_INTERNAL_8d5cb472_14_gguf_kernel_cu_cd24131917vec_dot_q4_1_q8_1EPKvPK10block_q8_1RKiEEEvS5_S5_PT_PS9_iiii)
        /*182c*/ 	.word	0x00000000


	//----- nvinfo : EIATTR_REGCOUNT
	.align		4
.L_1069:
        /*1830*/ 	.byte	0x04, 0x2f
        /*1832*/ 	.short	(.L_1071 - .L_1070)
	.align		4
.L_1070:
        /*1834*/ 	.word	index@(_Z9moe_vec_qIN3c104HalfELi32ELi4E10block_q5_0Li2EXadL_ZN45_INTERNAL_8d5cb472_14_gguf_kernel_cu_cd24131917vec_dot_q5_0_q8_1EPKvPK10block_q8_1RKiEEEvS5_S5_PT_PS9_iiii)
        /*1838*/ 	.word	0x00000020


	//----- nvinfo : EIATTR_FRAME_SIZE
	.align		4
.L_1071:
        /*183c*/ 	.byte	0x04, 0x11
        /*183e*/ 	.short	(.L_1073 - .L_1072)
	.align		4
.L_1072:
        /*1840*/ 	.word	index@(_Z9moe_vec_qIN3c104HalfELi32ELi4E10block_q5_0Li2EXadL_ZN45_INTERNAL_8d5cb472_14_gguf_kernel_cu_cd24131917vec_dot_q5_0_q8_1EPKvPK10block_q8_1RKiEEEvS5_S5_PT_PS9_iiii)
        /*1844*/ 	.word	0x00000000


	//----- nvinfo : EIATTR_REGCOUNT
	.align		4
.L_1073:
        /*1848*/ 	.byte	0x04, 0x2f
        /*184a*/ 	.short	(.L_1075 - .L_1074)
	.align		4
.L_1074:
        /*184c*/ 	.word	index@(_Z9moe_vec_qIN3c104HalfELi32ELi4E10block_q5_1Li2EXadL_ZN45_INTERNAL_8d5cb472_14_gguf_kernel_cu_cd24131917vec_dot_q5_1_q8_1EPKvPK10block_q8_1RKiEEEvS5_S5_PT_PS9_iiii)
        /*1850*/ 	.word	0x0000001f


	//----- nvinfo : EIATTR_FRAME_SIZE
	.align		4
.L_1075:
        /*1854*/ 	.byte	0x04, 0x11
        /*1856*/ 	.short	(.L_1077 - .L_1076)
	.align		4
.L_1076:
        /*1858*/ 	.word	index@(_Z9moe_vec_qIN3c104HalfELi32ELi4E10block_q5_1Li2EXadL_ZN45_INTERNAL_8d5cb472_14_gguf_kernel_cu_cd24131917vec_dot_q5_1_q8_1EPKvPK10block_q8_1RKiEEEvS5_S5_PT_PS9_iiii)
        /*185c*/ 	.word	0x00000000


	//----- nvinfo : EIATTR_REGCOUNT
	.align		4
.L_1077:
        /*1860*/ 	.byte	0x04, 0x2f
        /*1862*/ 	.short	(.L_1079 - .L_1078)
	.align		4
.L_1078:
        /*1864*/ 	.word	index@(_Z9moe_vec_qIN3c104HalfELi32ELi8E10block_q8_0Li2EXadL_ZN45_INTERNAL_8d5cb472_14_gguf_kernel_cu_cd24131917vec_dot_q8_0_q8_1EPKvPK10block_q8_1RKiEEEvS5_S5_PT_PS9_iiii)
        /*1868*/ 	.word	0x00000020


	//----- nvinfo : EIATTR_FRAME_SIZE
	.align		4
.L_1079:
        /*186c*/ 	.byte	0x04, 0x11
        /*186e*/ 	.short	(.L_1081 - .L_1080)
	.align		4
.L_1080:
        /*1870*/ 	.word	index@(_Z9moe_vec_qIN3c104HalfELi32ELi8E10block_q8_0Li2EXadL_ZN45_INTERNAL_8d5cb472_14_gguf_kernel_cu_cd24131917vec_dot_q8_0_q8_1EPKvPK10block_q8_1RKiEEEvS5_S5_PT_PS9_iiii)
        /*1874*/ 	.word	0x00000000


	//----- nvinfo : EIATTR_REGCOUNT
	.align		4
.L_1081:
        /*1878*/ 	.byte	0x04, 0x2f
        /*187a*/ 	.short	(.L_1083 - .L_1082)
	.align		4
.L_1082:
        /*187c*/ 	.word	index@(_Z9moe_vec_qIN3c104HalfELi256ELi16E10block_q2_KLi1EXadL_ZN45_INTERNAL_8d5cb472_14_gguf_kernel_cu_cd24131917vec_dot_q2_K_q8_1EPKvPK10block_q8_1RKiEEEvS5_S5_PT_PS9_iiii)
        /*1880*/ 	.word	0x00000028


	//----- nvinfo : EIATTR_FRAME_SIZE
	.align		4
.L_1083:
        /*1884*/ 	.byte	0x04, 0x11
        /*1886*/ 	.short	(.L_1085 - .L_1084)
	.align		4
.L_1084:
        /*1888*/ 	.word	index@(_Z9moe_vec_qIN3c104HalfELi256ELi16E10block_q2_KLi1EXadL_ZN45_INTERNAL_8d5cb472_14_gguf_kernel_cu_cd24131917vec_dot_q2_K_q8_1EPKvPK10block_q8_1RKiEEEvS5_S5_PT_PS9_iiii)
        /*188c*/ 	.word	0x00000000


	//----- nvinfo : EIATTR_REGCOUNT
	.align		4
.L_1085:
        /*1890*/ 	.byte	0x04, 0x2f
        /*1892*/ 	.short	(.L_1087 - .L_1086)
	.align		4
.L_1086:
        /*1894*/ 	.word	index@(_Z9moe_vec_qIN3c104HalfELi256ELi16E10block_q3_KLi1EXadL_ZN45_INTERNAL_8d5cb472_14_gguf_kernel_cu_cd24131917vec_dot_q3_K_q8_1EPKvPK10block_q8_1RKiEEEvS5_S5_PT_PS9_iiii)
        /*1898*/ 	.word	0x00000030


	//----- nvinfo : EIATTR_FRAME_SIZE
	.align		4
.L_1087:
        /*189c*/ 	.byte	0x04, 0x11
        /*189e*/ 	.short	(.L_1089 - .L_1088)
	.align		4
.L_1088:
        /*18a0*/ 	.word	index@(_Z9moe_vec_qIN3c104HalfELi256ELi16E10block_q3_KLi1EXadL_ZN45_INTERNAL_8d5cb472_14_gguf_kernel_cu_cd24131917vec_dot_q3_K_q8_1EPKvPK10block_q8_1RKiEEEvS5_S5_PT_PS9_iiii)
        /*18a4*/ 	.word	0x00000000


	//----- nvinfo : EIATTR_REGCOUNT
	.align		4
.L_1089:
        /*18a8*/ 	.byte	0x04, 0x2f
        /*18aa*/ 	.short	(.L_1091 - .L_1090)
	.align		4
.L_1090:
        /*18ac*/ 	.word	index@(_Z9moe_vec_qIN3c104HalfELi256ELi32E10block_q4_KLi2EXadL_ZN45_INTERNAL_8d5cb472_14_gguf_kernel_cu_cd24131917vec_dot_q4_K_q8_1EPKvPK10block_q8_1RKiEEEvS5_S5_PT_PS9_iiii)
        /*18b0*/ 	.word	0x00000020


	//----- nvinfo : EIATTR_FRAME_SIZE
	.align		4
.L_1091:
        /*18b4*/ 	.byte	0x04, 0x11
        /*18b6*/ 	.short	(.L_1093 - .L_1092)
	.align		4
.L_1092:
        /*18b8*/ 	.word	index@(_Z9moe_vec_qIN3c104HalfELi256ELi32E10block_q4_KLi2EXadL_ZN45_INTERNAL_8d5cb472_14_gguf_kernel_cu_cd24131917vec_dot_q4_K_q8_1EPKvPK10block_q8_1RKiEEEvS5_S5_PT_PS9_iiii)
        /*18bc*/ 	.word	0x00000000


	//----- nvinfo : EIATTR_REGCOUNT
	.align		4
.L_1093:
        /*18c0*/ 	.byte	0x04, 0x2f
        /*18c2*/ 	.short	(.L_1095 - .L_1094)
	.align		4
.L_1094:
        /*18c4*/ 	.word	index@(_Z9moe_vec_qIN3c104HalfELi256ELi32E10block_q5_KLi2EXadL_ZN45_INTERNAL_8d5cb472_14_gguf_kernel_cu_cd24131917vec_dot_q5_K_q8_1EPKvPK10block_q8_1RKiEEEvS5_S5_PT_PS9_iiii)
        /*18c8*/ 	.word	0x00000028


	//----- nvinfo : EIATTR_FRAME_SIZE
	.align		4
.L_1095:
        /*18cc*/ 	.byte	0x04, 0x11
        /*18ce*/ 	.short	(.L_1097 - .L_1096)
	.align		4
.L_1096:
        /*18d0*/ 	.word	index@(_Z9moe_vec_qIN3c104HalfELi256ELi32E10block_q5_KLi2EXadL_ZN45_INTERNAL_8d5cb472_14_gguf_kernel_cu_cd24131917vec_dot_q5_K_q8_1EPKvPK10block_q8_1RKiEEEvS5_S5_PT_PS9_iiii)
        /*18d4*/ 	.word	0x00000000


	//----- nvinfo : EIATTR_REGCOUNT
	.align		4
.L_1097:
        /*18d8*/ 	.byte	0x04, 0x2f
        /*18da*/ 	.short	(.L_1099 - .L_1098)
	.align		4
.L_1098:
        /*18dc*/ 	.word	index@(_Z9moe_vec_qIN3c104HalfELi256ELi32E10block_q6_KLi1EXadL_ZN45_INTERNAL_8d5cb472_14_gguf_kernel_cu_cd24131917vec_dot_q6_K_q8_1EPKvPK10block_q8_1RKiEEEvS5_S5_PT_PS9_iiii)
        /*18e0*/ 	.word	0x00000028


	//----- nvinfo : EIATTR_FRAME_SIZE
	.align		4
.L_1099:
        /*18e4*/ 	.byte	0x04, 0x11
        /*18e6*/ 	.short	(.L_1101 - .L_1100)
	.align		4
.L_1100:
        /*18e8*/ 	.word	index@(_Z9moe_vec_qIN3c104HalfELi256ELi32E10block_q6_KLi1EXadL_ZN45_INTERNAL_8d5cb472_14_gguf_kernel_cu_cd24131917vec_dot_q6_K_q8_1EPKvPK10block_q8_1RKiEEEvS5_S5_PT_PS9_iiii)
        /*18ec*/ 	.word	0x00000000


	//----- nvinfo : EIATTR_REGCOUNT
	.align		4
.L_1101:
        /*18f0*/ 	.byte	0x04, 0x2f
        /*18f2*/ 	.short	(.L_1103 - .L_1102)
	.align		4
.L_1102:
        /*18f4*/ 	.word	index@(_Z9moe_vec_qIN3c104HalfELi256ELi8E13block_iq2_xxsLi1EXadL_ZN45_INTERNAL_8d5cb472_14_gguf_kernel_cu_cd24131920vec_dot_iq2_xxs_q8_1EPKvPK10block_q8_1RKiEEEvS5_S5_PT_PS9_iiii)
        /*18f8*/ 	.word	0x00000028


	//----- nvinfo : EIATTR_FRAME_SIZE
	.align		4
.L_1103:
        /*18fc*/ 	.byte	0x04, 0x11
        /*18fe*/ 	.short	(.L_1105 - .L_1104)
	.align		4
.L_1104:
        /*1900*/ 	.word	index@(_Z9moe_vec_qIN3c104HalfELi256ELi8E13block_iq2_xxsLi1EXadL_ZN45_INTERNAL_8d5cb472_14_gguf_kernel_cu_cd24131920vec_dot_iq2_xxs_q8_1EPKvPK10block_q8_1RKiEEEvS5_S5_PT_PS9_iiii)
        /*1904*/ 	.word	0x00000000


	//----- nvinfo : EIATTR_REGCOUNT
	.align		4
.L_1105:
        /*1908*/ 	.byte	0x04, 0x2f
        /*190a*/ 	.short	(.L_1107 - .L_1106)
	.align		4
.L_1106:
        /*190c*/ 	.word	index@(_Z9moe_vec_qIN3c104HalfELi256ELi8E12block_iq2_xsLi1EXadL_ZN45_INTERNAL_8d5cb472_14_gguf_kernel_cu_cd24131919vec_dot_iq2_xs_q8_1EPKvPK10block_q8_1RKiEEEvS5_S5_PT_PS9_iiii)
        /*1910*/ 	.word	0x00000027


	//----- nvinfo : EIATTR_FRAME_SIZE
	.align		4
.L_1107:
        /*1914*/ 	.byte	0x04, 0x11
        /*1916*/ 	.short	(.L_1109 - .L_1108)
	.align		4
.L_1108:
        /*1918*/ 	.word	index@(_Z9moe_vec_qIN3c104HalfELi256ELi8E12block_iq2_xsLi1EXadL_ZN45_INTERNAL_8d5cb472_14_gguf_kernel_cu_cd24131919vec_dot_iq2_xs_q8_1EPKvPK10block_q8_1RKiEEEvS5_S5_PT_PS9_iiii)
        /*191c*/ 	.word	0x00000000


	//----- nvinfo : EIATTR_REGCOUNT
	.align		4
.L_1109:
        /*1920*/ 	.byte	0x04, 0x2f
        /*1922*/ 	.short	(.L_1111 - .L_1110)
	.align		4
.L_1110:
        /*1924*/ 	.word	index@(_Z9moe_vec_qIN3c104HalfELi256ELi8E13block_iq3_xxsLi1EXadL_ZN45_INTERNAL_8d5cb472_14_gguf_kernel_cu_cd24131920vec_dot_iq3_xxs_q8_1EPKvPK10block_q8_1RKiEEEvS5_S5_PT_PS9_iiii)
        /*1928*/ 	.word	0x00000020


	//----- nvinfo : EIATTR_FRAME_SIZE
	.align		4
.L_1111:
        /*192c*/ 	.byte	0x04, 0x11
        /*192e*/ 	.short	(.L_1113 - .L_1112)
	.align		4
.L_1112:
        /*1930*/ 	.word	index@(_Z9moe_vec_qIN3c104HalfELi256ELi8E13block_iq3_xxsLi1EXadL_ZN45_INTERNAL_8d5cb472_14_gguf_kernel_cu_cd24131920vec_dot_iq3_xxs_q8_1EPKvPK10block_q8_1RKiEEEvS5_S5_PT_PS9_iiii)
        /*1934*/ 	.word	0x00000000


	//----- nvinfo : EIATTR_REGCOUNT
	.align		4
.L_1113:
        /*1938*/ 	.byte	0x04, 0x2f
        /*193a*/ 	.short	(.L_1115 - .L_1114)
	.align		4
.L_1114:
        /*193c*/ 	.word	index@(_Z9moe_vec_qIN3c104HalfELi256ELi8E11block_iq1_sLi1EXadL_ZN45_INTERNAL_8d5cb472_14_gguf_kernel_cu_cd24131918vec_dot_iq1_s_q8_1EPKvPK10block_q8_1RKiEEEvS5_S5_PT_PS9_iiii)
        /*1940*/ 	.word	0x0000001f


	//----- nvinfo : EIATTR_FRAME_SIZE
	.align		4
.L_1115:
        /*1944*/ 	.byte	0x04, 0x11
        /*1946*/ 	.short	(.L_1117 - .L_1116)
	.align		4
.L_1116:
        /*1948*/ 	.word	index@(_Z9moe_vec_qIN3c104HalfELi256ELi8E11block_iq1_sLi1EXadL_ZN45_INTERNAL_8d5cb472_14_gguf_kernel_cu_cd24131918vec_dot_iq1_s_q8_1EPKvPK10block_q8_1RKiEEEvS5_S5_PT_PS9_iiii)
        /*194c*/ 	.word	0x00000000


	//----- nvinfo : EIATTR_REGCOUNT
	.align		4
.L_1117:
        /*1950*/ 	.byte	0x04, 0x2f
        /*1952*/ 	.short	(.L_1119 - .L_1118)
	.align		4
.L_1118:
        /*1954*/ 	.word	index@(_Z9moe_vec_qIN3c104HalfELi32ELi4E12block_iq4_nlLi2EXadL_ZN45_INTERNAL_8d5cb472_14_gguf_kernel_cu_cd24131919vec_dot_iq4_nl_q8_1EPKvPK10block_q8_1RKiEEEvS5_S5_PT_PS9_iiii)
        /*1958*/ 	.word	0x00000020


	//----- nvinfo : EIATTR_FRAME_SIZE
	.align		4
.L_1119:
        /*195c*/ 	.byte	0x04, 0x11
        /*195e*/ 	.short	(.L_1121 - .L_1120)
	.align		4
.L_1120:
        /*1960*/ 	.word	index@(_Z9moe_vec_qIN3c104HalfELi32ELi4E12block_iq4_nlLi2EXadL_ZN45_INTERNAL_8d5cb472_14_gguf_kernel_cu_cd24131919vec_dot_iq4_nl_q8_1EPKvPK10block_q8_1RKiEEEvS5_S5_PT_PS9_iiii)
        /*1964*/ 	.word	0x00000000


	//----- nvinfo : EIATTR_REGCOUNT
	.align		4
.L_1121:
        /*1968*/ 	.byte	0x04, 0x2f
        /*196a*/ 	.short	(.L_1123 - .L_1122)
	.align		4
.L_1122:
        /*196c*/ 	.word	index@(_Z9moe_vec_qIN3c104HalfELi256ELi8E11block_iq3_sLi1EXadL_ZN45_INTERNAL_8d5cb472_14_gguf_kernel_cu_cd24131918vec_dot_iq3_s_q8_1EPKvPK10block_q8_1RKiEEEvS5_S5_PT_PS9_iiii)
        /*1970*/ 	.word	0x00000028


	//----- nvinfo : EIATTR_FRAME_SIZE
	.align		4
.L_1123:
        /*1974*/ 	.byte	0x04, 0x11
        /*1976*/ 	.short	(.L_1125 - .L_1124)
	.align		4
.L_1124:
        /*1978*/ 	.word	index@(_Z9moe_vec_qIN3c104HalfELi256ELi8E11block_iq3_sLi1EXadL_ZN45_INTERNAL_8d5cb472_14_gguf_kernel_cu_cd24131918vec_dot_iq3_s_q8_1EPKvPK10block_q8_1RKiEEEvS5_S5_PT_PS9_iiii)
        /*197c*/ 	.word	0x00000000


	//----- nvinfo : EIATTR_REGCOUNT
	.align		4
.L_1125:
        /*1980*/ 	.byte	0x04, 0x2f
        /*1982*/ 	.short	(.L_1127 - .L_1126)
	.align		4
.L_1126:
        /*1984*/ 	.word	index@(_Z9moe_vec_qIN3c104HalfELi256ELi8E11block_iq2_sLi1EXadL_ZN45_INTERNAL_8d5cb472_14_gguf_kernel_cu_cd24131918vec_dot_iq2_s_q8_1EPKvPK10block_q8_1RKiEEEvS5_S5_PT_PS9_iiii)
        /*1988*/ 	.word	0x00000027


	//----- nvinfo : EIATTR_FRAME_SIZE
	.align		4
.L_1127:
        /*198c*/ 	.byte	0x04, 0x11
        /*198e*/ 	.short	(.L_1129 - .L_1128)
	.align		4
.L_1128:
        /*1990*/ 	.word	index@(_Z9moe_vec_qIN3c104HalfELi256ELi8E11block_iq2_sLi1EXadL_ZN45_INTERNAL_8d5cb472_14_gguf_kernel_cu_cd24131918vec_dot_iq2_s_q8_1EPKvPK10block_q8_1RKiEEEvS5_S5_PT_PS9_iiii)
        /*1994*/ 	.word	0x00000000


	//----- nvinfo : EIATTR_REGCOUNT
	.align		4
.L_1129:
        /*1998*/ 	.byte	0x04, 0x2f
        /*199a*/ 	.short	(.L_1131 - .L_1130)
	.align		4
.L_1130:
        /*199c*/ 	.word	index@(_Z9moe_vec_qIN3c104HalfELi256ELi8E12block_iq4_xsLi1EXadL_ZN45_INTERNAL_8d5cb472_14_gguf_kernel_cu_cd24131919vec_dot_iq4_xs_q8_1EPKvPK10block_q8_1RKiEEEvS5_S5_PT_PS9_iiii)
        /*19a0*/ 	.word	0x00000020


	//----- nvinfo : EIATTR_FRAME_SIZE
	.align		4
.L_1131:
        /*19a4*/ 	.byte	0x04, 0x11
        /*19a6*/ 	.short	(.L_1133 - .L_1132)
	.align		4
.L_1132:
        /*19a8*/ 	.word	index@(_Z9moe_vec_qIN3c104HalfELi256ELi8E12block_iq4_xsLi1EXadL_ZN45_INTERNAL_8d5cb472_14_gguf_kernel_cu_cd24131919vec_dot_iq4_xs_q8_1EPKvPK10block_q8_1RKiEEEvS5_S5_PT_PS9_iiii)
        /*19ac*/ 	.word	0x00000000


	//----- nvinfo : EIATTR_REGCOUNT
	.align		4
.L_1133:
        /*19b0*/ 	.byte	0x04, 0x2f
        /*19b2*/ 	.short	(.L_1135 - .L_1134)
	.align		4
.L_1134:
        /*19b4*/ 	.word	index@(_Z9moe_vec_qIN3c104HalfELi256ELi8E11block_iq1_mLi1EXadL_ZN45_INTERNAL_8d5cb472_14_gguf_kernel_cu_cd24131918vec_dot_iq1_m_q8_1EPKvPK10block_q8_1RKiEEEvS5_S5_PT_PS9_iiii)
        /*19b8*/ 	.word	0x00000028


	//----- nvinfo : EIATTR_FRAME_SIZE
	.align		4
.L_1135:
        /*19bc*/ 	.byte	0x04, 0x11
        /*19be*/ 	.short	(.L_1137 - .L_1136)
	.align		4
.L_1136:
        /*19c0*/ 	.word	index@(_Z9moe_vec_qIN3c104HalfELi256ELi8E11block_iq1_mLi1EXadL_ZN45_INTERNAL_8d5cb472_14_gguf_kernel_cu_cd24131918vec_dot_iq1_m_q8_1EPKvPK10block_q8_1RKiEEEvS5_S5_PT_PS9_iiii)
        /*19c4*/ 	.word	0x00000000


	//----- nvinfo : EIATTR_REGCOUNT
	.align		4
.L_1137:
        /*19c8*/ 	.byte	0x04, 0x2f
        /*19ca*/ 	.short	(.L_1139 - .L_1138)
	.align		4
.L_1138:
        /*19cc*/ 	.word	index@(_Z9moe_vec_qIN3c108BFloat16ELi32ELi4E10block_q4_0Li2EXadL_ZN45_INTERNAL_8d5cb472_14_gguf_kernel_cu_cd24131917vec_dot_q4_0_q8_1EPKvPK10block_q8_1RKiEEEvS5_S5_PT_PS9_iiii)
        /*19d0*/ 	.word	0x00000020


	//----- nvinfo : EIATTR_FRAME_SIZE
	.align		4
.L_1139:
        /*19d4*/ 	.byte	0x04, 0x11
        /*19d6*/ 	.short	(.L_1141 - .L_1140)
	.align		4
.L_1140:
        /*19d8*/ 	.word	index@(_Z9moe_vec_qIN3c108BFloat16ELi32ELi4E10block_q4_0Li2EXadL_ZN45_INTERNAL_8d5cb472_14_gguf_kernel_cu_cd24131917vec_dot_q4_0_q8_1EPKvPK10block_q8_1RKiEEEvS5_S5_PT_PS9_iiii)
        /*19dc*/ 	.word	0x00000000


	//----- nvinfo : EIATTR_REGCOUNT
	.align		4
.L_1141:
        /*19e0*/ 	.byte	0x04, 0x2f
        /*19e2*/ 	.short	(.L_1143 - .L_1142)
	.align		4
.L_1142:
        /*19e4*/ 	.word	index@(_Z9moe_vec_qIN3c108BFloat16ELi32ELi4E10block_q4_1Li2EXadL_ZN45_INTERNAL_8d5cb472_14_gguf_kernel_cu_cd24131917vec_dot_q4_1_q8_1EPKvPK10block_q8_1RKiEEEvS5_S5_PT_PS9_iiii)
        /*19e8*/ 	.word	0x00000020


	//----- nvinfo : EIATTR_FRAME_SIZE
	.align		4
.L_1143:
        /*19ec*/ 	.byte	0x04, 0x11
        /*19ee*/ 	.short	(.L_1145 - .L_1144)
	.align		4
.L_1144:
        /*19f0*/ 	.word	index@(_Z9moe_vec_qIN3c108BFloat16ELi32ELi4E10block_q4_1Li2EXadL_ZN45_INTERNAL_8d5cb472_14_gguf_kernel_cu_cd24131917vec_dot_q4_1_q8_1EPKvPK10block_q8_1RKiEEEvS5_S5_PT_PS9_iiii)
        /*19f4*/ 	.word	0x00000000


	//----- nvinfo : EIATTR_REGCOUNT
	.align		4
.L_1145:
        /*19f8*/ 	.byte	0x04, 0x2f
        /*19fa*/ 	.short	(.L_1147 - .L_1146)
	.align		4
.L_1146:
        /*19fc*/ 	.word	index@(_Z9moe_vec_qIN3c108BFloat16ELi32ELi4E10block_q5_0Li2EXadL_ZN45_INTERNAL_8d5cb472_14_gguf_kernel_cu_cd24131917vec_dot_q5_0_q8_1EPKvPK10block_q8_1RKiEEEvS5_S5_PT_PS9_iiii)
        /*1a00*/ 	.word	0x00000020


	//----- nvinfo : EIATTR_FRAME_SIZE
	.align		4
.L_1147:
        /*1a04*/ 	.byte	0x04, 0x11
        /*1a06*/ 	.short	(.L_1149 - .L_1148)
	.align		4
.L_1148:
        /*1a08*/ 	.word	index@(_Z9moe_vec_qIN3c108BFloat16ELi32ELi4E10block_q5_0Li2EXadL_ZN45_INTERNAL_8d5cb472_14_gguf_kernel_cu_cd24131917vec_dot_q5_0_q8_1EPKvPK10block_q8_1RKiEEEvS5_S5_PT_PS9_iiii)
        /*1a0c*/ 	.word	0x00000000


	//----- nvinfo : EIATTR_REGCOUNT
	.align		4
.L_1149:
        /*1a10*/ 	.byte	0x04, 0x2f
        /*1a12*/ 	.short	(.L_1151 - .L_1150)
	.align		4
.L_1150:
        /*1a14*/ 	.word	index@(_Z9moe_vec_qIN3c108BFloat16ELi32ELi4E10block_q5_1Li2EXadL_ZN45_INTERNAL_8d5cb472_14_gguf_kernel_cu_cd24131917vec_dot_q5_1_q8_1EPKvPK10block_q8_1RKiEEEvS5_S5_PT_PS9_iiii)
        /*1a18*/ 	.word	0x0000001f


	//----- nvinfo : EIATTR_FRAME_SIZE
	.align		4
.L_1151:
        /*1a1c*/ 	.byte	0x04, 0x11
        /*1a1e*/ 	.short	(.L_1153 - .L_1152)
	.align		4
.L_1152:
        /*1a20*/ 	.word	index@(_Z9moe_vec_qIN3c108BFloat16ELi32ELi4E10block_q5_1Li2EXadL_ZN45_INTERNAL_8d5cb472_14_gguf_kernel_cu_cd24131917vec_dot_q5_1_q8_1EPKvPK10block_q8_1RKiEEEvS5_S5_PT_PS9_iiii)
        /*1a24*/ 	.word	0x00000000


	//----- nvinfo : EIATTR_REGCOUNT
	.align		4
.L_1153:
        /*1a28*/ 	.byte	0x04, 0x2f
        /*1a2a*/ 	.short	(.L_1155 - .L_1154)
	.align		4
.L_1154:
        /*1a2c*/ 	.word	index@(_Z9moe_vec_qIN3c108BFloat16ELi32ELi8E10block_q8_0Li2EXadL_ZN45_INTERNAL_8d5cb472_14_gguf_kernel_cu_cd24131917vec_dot_q8_0_q8_1EPKvPK10block_q8_1RKiEEEvS5_S5_PT_PS9_iiii)
        /*1a30*/ 	.word	0x00000020


	//----- nvinfo : EIATTR_FRAME_SIZE
	.align		4
.L_1155:
        /*1a34*/ 	.byte	0x04, 0x11
        /*1a36*/ 	.short	(.L_1157 - .L_1156)
	.align		4
.L_1156:
        /*1a38*/ 	.word	index@(_Z9moe_vec_qIN3c108BFloat16ELi32ELi8E10block_q8_0Li2EXadL_ZN45_INTERNAL_8d5cb472_14_gguf_kernel_cu_cd24131917vec_dot_q8_0_q8_1EPKvPK10block_q8_1RKiEEEvS5_S5_PT_PS9_iiii)
        /*1a3c*/ 	.word	0x00000000


	//----- nvinfo : EIATTR_REGCOUNT
	.align		4
.L_1157:
        /*1a40*/ 	.byte	0x04, 0x2f
        /*1a42*/ 	.short	(.L_1159 - .L_1158)
	.align		4
.L_1158:
        /*1a44*/ 	.word	index@(_Z9moe_vec_qIN3c108BFloat16ELi256ELi16E10block_q2_KLi1EXadL_ZN45_INTERNAL_8d5cb472_14_gguf_kernel_cu_cd24131917vec_dot_q2_K_q8_1EPKvPK10block_q8_1RKiEEEvS5_S5_PT_PS9_iiii)
        /*1a48*/ 	.word	0x00000028


	//----- nvinfo : EIATTR_FRAME_SIZE
	.align		4
.L_1159:
        /*1a4c*/ 	.byte	0x04, 0x11
        /*1a4e*/ 	.short	(.L_1161 - .L_1160)
	.align		4
.L_1160:
        /*1a50*/ 	.word	index@(_Z9moe_vec_qIN3c108BFloat16ELi256ELi16E10block_q2_KLi1EXadL_ZN45_INTERNAL_8d5cb472_14_gguf_kernel_cu_cd24131917vec_dot_q2_K_q8_1EPKvPK10block_q8_1RKiEEEvS5_S5_PT_PS9_iiii)
        /*1a54*/ 	.word	0x00000000


	//----- nvinfo : EIATTR_REGCOUNT
	.align		4
.L_1161:
        /*1a58*/ 	.byte	0x04, 0x2f
        /*1a5a*/ 	.short	(.L_1163 - .L_1162)
	.align		4
.L_1162:
        /*1a5c*/ 	.word	index@(_Z9moe_vec_qIN3c108BFloat16ELi256ELi16E10block_q3_KLi1EXadL_ZN45_INTERNAL_8d5cb472_14_gguf_kernel_cu_cd24131917vec_dot_q3_K_q8_1EPKvPK10block_q8_1RKiEEEvS5_S5_PT_PS9_iiii)
        /*1a60*/ 	.word	0x00000030


	//----- nvinfo : EIATTR_FRAME_SIZE
	.align		4
.L_1163:
        /*1a64*/ 	.byte	0x04, 0x11
        /*1a66*/ 	.short	(.L_1165 - .L_1164)
	.align		4
.L_1164:
        /*1a68*/ 	.word	index@(_Z9moe_vec_qIN3c108BFloat16ELi256ELi16E10block_q3_KLi1EXadL_ZN45_INTERNAL_8d5cb472_14_gguf_kernel_cu_cd24131917vec_dot_q3_K_q8_1EPKvPK10block_q8_1RKiEEEvS5_S5_PT_PS9_iiii)
        /*1a6c*/ 	.word	0x00000000


	//----- nvinfo : EIATTR_REGCOUNT
	.align		4
.L_1165:
        /*1a70*/ 	.byte	0x04, 0x2f
        /*1a72*/ 	.short	(.L_1167 - .L_1166)
	.align		4
.L_1166:
        /*1a74*/ 	.word	index@(_Z9moe_vec_qIN3c108BFloat16ELi256ELi32E10block_q4_KLi2EXadL_ZN45_INTERNAL_8d5cb472_14_gguf_kernel_cu_cd24131917vec_dot_q4_K_q8_1EPKvPK10block_q8_1RKiEEEvS5_S5_PT_PS9_iiii)
        /*1a78*/ 	.word	0x00000020


	//----- nvinfo : EIATTR_FRAME_SIZE
	.align		4
.L_1167:
        /*1a7c*/ 	.byte	0x04, 0x11
        /*1a7e*/ 	.short	(.L_1169 - .L_1168)
	.align		4
.L_1168:
        /*1a80*/ 	.word	index@(_Z9moe_vec_qIN3c108BFloat16ELi256ELi32E10block_q4_KLi2EXadL_ZN45_INTERNAL_8d5cb472_14_gguf_kernel_cu_cd24131917vec_dot_q4_K_q8_1EPKvPK10block_q8_1RKiEEEvS5_S5_PT_PS9_iiii)
        /*1a84*/ 	.word	0x00000000


	//----- nvinfo : EIATTR_REGCOUNT
	.align		4
.L_1169:
        /*1a88*/ 	.byte	0x04, 0x2f
        /*1a8a*/ 	.short	(.L_1171 - .L_1170)
	.align		4
.L_1170:
        /*1a8c*/ 	.word	index@(_Z9moe_vec_qIN3c108BFloat16ELi256ELi32E10block_q5_KLi2EXadL_ZN45_INTERNAL_8d5cb472_14_gguf_kernel_cu_cd24131917vec_dot_q5_K_q8_1EPKvPK10block_q8_1RKiEEEvS5_S5_PT_PS9_iiii)
        /*1a90*/ 	.word	0x00000028


	//----- nvinfo : EIATTR_FRAME_SIZE
	.align		4
.L_1171:
        /*1a94*/ 	.byte	0x04, 0x11
        /*1a96*/ 	.short	(.L_1173 - .L_1172)
	.align		4
.L_1172:
        /*1a98*/ 	.word	index@(_Z9moe_vec_qIN3c108BFloat16ELi256ELi32E10block_q5_KLi2EXadL_ZN45_INTERNAL_8d5cb472_14_gguf_kernel_cu_cd24131917vec_dot_q5_K_q8_1EPKvPK10block_q8_1RKiEEEvS5_S5_PT_PS9_iiii)
        /*1a9c*/ 	.word	0x00000000


	//----- nvinfo : EIATTR_REGCOUNT
	.align		4
.L_1173:
        /*1aa0*/ 	.byte	0x04, 0x2f
        /*1aa2*/ 	.short	(.L_1175 - .L_1174)
	.align		4
.L_1174:
        /*1aa4*/ 	.word	index@(_Z9moe_vec_qIN3c108BFloat16ELi256ELi32E10block_q6_KLi1EXadL_ZN45_INTERNAL_8d5cb472_14_gguf_kernel_cu_cd24131917vec_dot_q6_K_q8_1EPKvPK10block_q8_1RKiEEEvS5_S5_PT_PS9_iiii)
        /*1aa8*/ 	.word	0x00000028


	//----- nvinfo : EIATTR_FRAME_SIZE
	.align		4
.L_1175:
        /*1aac*/ 	.byte	0x04, 0x11
        /*1aae*/ 	.short	(.L_1177 - .L_1176)
	.align		4
.L_1176:
        /*1ab0*/ 	.word	index@(_Z9moe_vec_qIN3c108BFloat16ELi256ELi32E10block_q6_KLi1EXadL_ZN45_INTERNAL_8d5cb472_14_gguf_kernel_cu_cd24131917vec_dot_q6_K_q8_1EPKvPK10block_q8_1RKiEEEvS5_S5_PT_PS9_iiii)
        /*1ab4*/ 	.word	0x00000000


	//----- nvinfo : EIATTR_REGCOUNT
	.align		4
.L_1177:
        /*1ab8*/ 	.byte	0x04, 0x2f
        /*1aba*/ 	.short	(.L_1179 - .L_1178)
	.align		4
.L_1178:
        /*1abc*/ 	.word	index@(_Z9moe_vec_qIN3c108BFloat16ELi256ELi8E13block_iq2_xxsLi1EXadL_ZN45_INTERNAL_8d5cb472_14_gguf_kernel_cu_cd24131920vec_dot_iq2_xxs_q8_1EPKvPK10block_q8_1RKiEEEvS5_S5_PT_PS9_iiii)
        /*1ac0*/ 	.word	0x00000028


	//----- nvinfo : EIATTR_FRAME_SIZE
	.align		4
.L_1179:
        /*1ac4*/ 	.byte	0x04, 0x11
        /*1ac6*/ 	.short	(.L_1181 - .L_1180)
	.align		4
.L_1180:
        /*1ac8*/ 	.word	index@(_Z9moe_vec_qIN3c108BFloat16ELi256ELi8E13block_iq2_xxsLi1EXadL_ZN45_INTERNAL_8d5cb472_14_gguf_kernel_cu_cd24131920vec_dot_iq2_xxs_q8_1EPKvPK10block_q8_1RKiEEEvS5_S5_PT_PS9_iiii)
        /*1acc*/ 	.word	0x00000000


	//----- nvinfo : EIATTR_REGCOUNT
	.align		4
.L_1181:
        /*1ad0*/ 	.byte	0x04, 0x2f
        /*1ad2*/ 	.short	(.L_1183 - .L_1182)
	.align		4
.L_1182:
        /*1ad4*/ 	.word	index@(_Z9moe_vec_qIN3c108BFloat16ELi256ELi8E12block_iq2_xsLi1EXadL_ZN45_INTERNAL_8d5cb472_14_gguf_kernel_cu_cd24131919vec_dot_iq2_xs_q8_1EPKvPK10block_q8_1RKiEEEvS5_S5_PT_PS9_iiii)
        /*1ad8*/ 	.word	0x00000027


	//----- nvinfo : EIATTR_FRAME_SIZE
	.align		4
.L_1183:
        /*1adc*/ 	.byte	0x04, 0x11
        /*1ade*/ 	.short	(.L_1185 - .L_1184)
	.align		4
.L_1184:
        /*1ae0*/ 	.word	index@(_Z9moe_vec_qIN3c108BFloat16ELi256ELi8E12block_iq2_xsLi1EXadL_ZN45_INTERNAL_8d5cb472_14_gguf_kernel_cu_cd24131919vec_dot_iq2_xs_q8_1EPKvPK10block_q8_1RKiEEEvS5_S5_PT_PS9_iiii)
        /*1ae4*/ 	.word	0x00000000


	//----- nvinfo : EIATTR_REGCOUNT
	.align		4
.L_1185:
        /*1ae8*/ 	.byte	0x04, 0x2f
        /*1aea*/ 	.short	(.L_1187 - .L_1186)
	.align		4
.L_1186:
        /*1aec*/ 	.word	index@(_Z9moe_vec_qIN3c108BFloat16ELi256ELi8E13block_iq3_xxsLi1EXadL_ZN45_INTERNAL_8d5cb472_14_gguf_kernel_cu_cd24131920vec_dot_iq3_xxs_q8_1EPKvPK10block_q8_1RKiEEEvS5_S5_PT_PS9_iiii)
        /*1af0*/ 	.word	0x00000020


	//----- nvinfo : EIATTR_FRAME_SIZE
	.align		4
.L_1187:
        /*1af4*/ 	.byte	0x04, 0x11
        /*1af6*/ 	.short	(.L_1189 - .L_1188)
	.align		4
.L_1188:
        /*1af8*/ 	.word	index@(_Z9moe_vec_qIN3c108BFloat16ELi256ELi8E13block_iq3_xxsLi1EXadL_ZN45_INTERNAL_8d5cb472_14_gguf_kernel_cu_cd24131920vec_dot_iq3_xxs_q8_1EPKvPK10block_q8_1RKiEEEvS5_S5_PT_PS9_iiii)
        /*1afc*/ 	.word	0x00000000


	//----- nvinfo : EIATTR_REGCOUNT
	.align		4
.L_1189:
        /*1b00*/ 	.byte	0x04, 0x2f
        /*1b02*/ 	.short	(.L_1191 - .L_1190)
	.align		4
.L_1190:
        /*1b04*/ 	.word	index@(_Z9moe_vec_qIN3c108BFloat16ELi256ELi8E11block_iq1_sLi1EXadL_ZN45_INTERNAL_8d5cb472_14_gguf_kernel_cu_cd24131918vec_dot_iq1_s_q8_1EPKvPK10block_q8_1RKiEEEvS5_S5_PT_PS9_iiii)
        /*1b08*/ 	.word	0x0000001f


	//----- nvinfo : EIATTR_FRAME_SIZE
	.align		4
.L_1191:
        /*1b0c*/ 	.byte	0x04, 0x11
        /*1b0e*/ 	.short	(.L_1193 - .L_1192)
	.align		4
.L_1192:
        /*1b10*/ 	.word	index@(_Z9moe_vec_qIN3c108BFloat16ELi256ELi8E11block_iq1_sLi1EXadL_ZN45_INTERNAL_8d5cb472_14_gguf_kernel_cu_cd24131918vec_dot_iq1_s_q8_1EPKvPK10block_q8_1RKiEEEvS5_S5_PT_PS9_iiii)
        /*1b14*/ 	.word	0x00000000


	//----- nvinfo : EIATTR_REGCOUNT
	.align		4
.L_1193:
        /*1b18*/ 	.byte	0x04, 0x2f
        /*1b1a*/ 	.short	(.L_1195 - .L_1194)
	.align		4
.L_1194:
        /*1b1c*/ 	.word	index@(_Z9moe_vec_qIN3c108BFloat16ELi32ELi4E12block_iq4_nlLi2EXadL_ZN45_INTERNAL_8d5cb472_14_gguf_kernel_cu_cd24131919vec_dot_iq4_nl_q8_1EPKvPK10block_q8_1RKiEEEvS5_S5_PT_PS9_iiii)
        /*1b20*/ 	.word	0x00000020


	//----- nvinfo : EIATTR_FRAME_SIZE
	.align		4
.L_1195:
        /*1b24*/ 	.byte	0x04, 0x11
        /*1b26*/ 	.short	(.L_1197 - .L_1196)
	.align		4
.L_1196:
        /*1b28*/ 	.word	index@(_Z9moe_vec_qIN3c108BFloat16ELi32ELi4E12block_iq4_nlLi2EXadL_ZN45_INTERNAL_8d5cb472_14_gguf_kernel_cu_cd24131919vec_dot_iq4_nl_q8_1EPKvPK10block_q8_1RKiEEEvS5_S5_PT_PS9_iiii)
        /*1b2c*/ 	.word	0x00000000


	//----- nvinfo : EIATTR_REGCOUNT
	.align		4
.L_1197:
        /*1b30*/ 	.byte	0x04, 0x2f
        /*1b32*/ 	.short	(.L_1199 - .L_1198)
	.align		4
.L_1198:
        /*1b34*/ 	.word	index@(_Z9moe_vec_qIN3c108BFloat16ELi256ELi8E11block_iq3_sLi1EXadL_ZN45_INTERNAL_8d5cb472_14_gguf_kernel_cu_cd24131918vec_dot_iq3_s_q8_1EPKvPK10block_q8_1RKiEEEvS5_S5_PT_PS9_iiii)
        /*1b38*/ 	.word	0x00000028


	//----- nvinfo : EIATTR_FRAME_SIZE
	.align		4
.L_1199:
        /*1b3c*/ 	.byte	0x04, 0x11
        /*1b3e*/ 	.short	(.L_1201 - .L_1200)
	.align		4
.L_1200:
        /*1b40*/ 	.word	index@(_Z9moe_vec_qIN3c108BFloat16ELi256ELi8E11block_iq3_sLi1EXadL_ZN45_INTERNAL_8d5cb472_14_gguf_kernel_cu_cd24131918vec_dot_iq3_s_q8_1EPKvPK10block_q8_1RKiEEEvS5_S5_PT_PS9_iiii)
        /*1b44*/ 	.word	0x00000000


	//----- nvinfo : EIATTR_REGCOUNT
	.align		4
.L_1201:
        /*1b48*/ 	.byte	0x04, 0x2f
        /*1b4a*/ 	.short	(.L_1203 - .L_1202)
	.align		4
.L_1202:
        /*1b4c*/ 	.word	index@(_Z9moe_vec_qIN3c108BFloat16ELi256ELi8E11block_iq2_sLi1EXadL_ZN45_INTERNAL_8d5cb472_14_gguf_kernel_cu_cd24131918vec_dot_iq2_s_q8_1EPKvPK10block_q8_1RKiEEEvS5_S5_PT_PS9_iiii)
        /*1b50*/ 	.word	0x00000027


	//----- nvinfo : EIATTR_FRAME_SIZE
	.align		4
.L_1203:
        /*1b54*/ 	.byte	0x04, 0x11
        /*1b56*/ 	.short	(.L_1205 - .L_1204)
	.align		4
.L_1204:
        /*1b58*/ 	.word	index@(_Z9moe_vec_qIN3c108BFloat16ELi256ELi8E11block_iq2_sLi1EXadL_ZN45_INTERNAL_8d5cb472_14_gguf_kernel_cu_cd24131918vec_dot_iq2_s_q8_1EPKvPK10block_q8_1RKiEEEvS5_S5_PT_PS9_iiii)
        /*1b5c*/ 	.word	0x00000000


	//----- nvinfo : EIATTR_REGCOUNT
	.align		4
.L_1205:
        /*1b60*/ 	.byte	0x04, 0x2f
        /*1b62*/ 	.short	(.L_1207 - .L_1206)
	.align		4
.L_1206:
        /*1b64*/ 	.word	index@(_Z9moe_vec_qIN3c108BFloat16ELi256ELi8E12block_iq4_xsLi1EXadL_ZN45_INTERNAL_8d5cb472_14_gguf_kernel_cu_cd24131919vec_dot_iq4_xs_q8_1EPKvPK10block_q8_1RKiEEEvS5_S5_PT_PS9_iiii)
        /*1b68*/ 	.word	0x00000020


	//----- nvinfo : EIATTR_FRAME_SIZE
	.align		4
.L_1207:
        /*1b6c*/ 	.byte	0x04, 0x11
        /*1b6e*/ 	.short	(.L_1209 - .L_1208)
	.align		4
.L_1208:
        /*1b70*/ 	.word	index@(_Z9moe_vec_qIN3c108BFloat16ELi256ELi8E12block_iq4_xsLi1EXadL_ZN45_INTERNAL_8d5cb472_14_gguf_kernel_cu_cd24131919vec_dot_iq4_xs_q8_1EPKvPK10block_q8_1RKiEEEvS5_S5_PT_PS9_iiii)
        /*1b74*/ 	.word	0x00000000


	//----- nvinfo : EIATTR_REGCOUNT
	.align		4
.L_1209:
        /*1b78*/ 	.byte	0x04, 0x2f
        /*1b7a*/ 	.short	(.L_1211 - .L_1210)
	.align		4
.L_1210:
        /*1b7c*/ 	.word	index@(_Z9moe_vec_qIN3c108BFloat16ELi256ELi8E11block_iq1_mLi1EXadL_ZN45_INTERNAL_8d5cb472_14_gguf_kernel_cu_cd24131918vec_dot_iq1_m_q8_1EPKvPK10block_q8_1RKiEEEvS5_S5_PT_PS9_iiii)
        /*1b80*/ 	.word	0x00000028


	//----- nvinfo : EIATTR_FRAME_SIZE
	.align		4
.L_1211:
        /*1b84*/ 	.byte	0x04, 0x11
        /*1b86*/ 	.short	(.L_1213 - .L_1212)
	.align		4
.L_1212:
        /*1b88*/ 	.word	index@(_Z9moe_vec_qIN3c108BFloat16ELi256ELi8E11block_iq1_mLi1EXadL_ZN45_INTERNAL_8d5cb472_14_gguf_kernel_cu_cd24131918vec_dot_iq1_m_q8_1EPKvPK10block_q8_1RKiEEEvS5_S5_PT_PS9_iiii)
        /*1b8c*/ 	.word	0x00000000


	//----- nvinfo : EIATTR_MIN_STACK_SIZE
	.align		4
.L_1213:
        /*1b90*/ 	.byte	0x04, 0x12
        /*1b92*/ 	.short	(.L_1215 - .L_1214)
	.align		4
.L_1214:
        /*1b94*/ 	.word	index@(_Z9moe_vec_qIN3c108BFloat16ELi256ELi8E11block_iq1_mLi1EXadL_ZN45_INTERNAL_8d5cb472_14_gguf_kernel_cu_cd24131918vec_dot_iq1_m_q8_1EPKvPK10block_q8_1RKiEEEvS5_S5_PT_PS9_iiii)
        /*1b98*/ 	.word	0x00000000


	//----- nvinfo : EIATTR_MIN_STACK_SIZE
	.align		4
.L_1215:
        /*1b9c*/ 	.byte	0x04, 0x12
        /*1b9e*/ 	.short	(.L_1217 - .L_1216)
	.align		4
.L_1216:
        /*1ba0*/ 	.word	index@(_Z9moe_vec_qIN3c108BFloat16ELi256ELi8E12block_iq4_xsLi1EXadL_ZN45_INTERNAL_8d5cb472_14_gguf_kernel_cu_cd24131919vec_dot_iq4_xs_q8_1EPKvPK10block_q8_1RKiEEEvS5_S5_PT_PS9_iiii)
        /*1ba4*/ 	.word	0x00000000


	//----- nvinfo : EIATTR_MIN_STACK_SIZE
	.align		4
.L_1217:
        /*1ba8*/ 	.byte	0x04, 0x12
        /*1baa*/ 	.short	(.L_1219 - .L_1218)
	.align		4
.L_1218:
        /*1bac*/ 	.word	index@(_Z9moe_vec_qIN3c108BFloat16ELi256ELi8E11block_iq2_sLi1EXadL_ZN45_INTERNAL_8d5cb472_14_gguf_kernel_cu_cd24131918vec_dot_iq2_s_q8_1EPKvPK10block_q8_1RKiEEEvS5_S5_PT_PS9_iiii)
        /*1bb0*/ 	.word	0x00000000


	//----- nvinfo : EIATTR_MIN_STACK_SIZE
	.align		4
.L_1219:
        /*1bb4*/ 	.byte	0x04, 0x12
        /*1bb6*/ 	.short	(.L_1221 - .L_1220)
	.align		4
.L_1220:
        /*1bb8*/ 	.word	index@(_Z9moe_vec_qIN3c108BFloat16ELi256ELi8E11block_iq3_sLi1EXadL_ZN45_INTERNAL_8d5cb472_14_gguf_kernel_cu_cd24131918vec_dot_iq3_s_q8_1EPKvPK10block_q8_1RKiEEEvS5_S5_PT_PS9_iiii)
        /*1bbc*/ 	.word	0x00000000


	//----- nvinfo : EIATTR_MIN_STACK_SIZE
	.align		4
.L_1221:
        /*1bc0*/ 	.byte	0x04, 0x12
        /*1bc2*/ 	.short	(.L_1223 - .L_1222)
	.align		4
.L_1222:
        /*1bc4*/ 	.word	index@(_Z9moe_vec_qIN3c108BFloat16ELi32ELi4E12block_iq4_nlLi2EXadL_ZN45_INTERNAL_8d5cb472_14_gguf_kernel_cu_cd24131919vec_dot_iq4_nl_q8_1EPKvPK10block_q8_1RKiEEEvS5_S5_PT_PS9_iiii)
        /*1bc8*/ 	.word	0x00000000


	//----- nvinfo : EIATTR_MIN_STACK_SIZE
	.align		4
.L_1223:
        /*1bcc*/ 	.byte	0x04, 0x12
        /*1bce*/ 	.short	(.L_1225 - .L_1224)
	.align		4
.L_1224:
        /*1bd0*/ 	.word	index@(_Z9moe_vec_qIN3c108BFloat16ELi256ELi8E11block_iq1_sLi1EXadL_ZN45_INTERNAL_8d5cb472_14_gguf_kernel_cu_cd24131918vec_dot_iq1_s_q8_1EPKvPK10block_q8_1RKiEEEvS5_S5_PT_PS9_iiii)
        /*1bd4*/ 	.word	0x00000000


	//----- nvinfo : EIATTR_MIN_STACK_SIZE
	.align		4
.L_1225:
        /*1bd8*/ 	.byte	0x04, 0x12
        /*1bda*/ 	.short	(.L_1227 - .L_1226)
	.align		4
.L_1226:
        /*1bdc*/ 	.word	index@(_Z9moe_vec_qIN3c108BFloat16ELi256ELi8E13block_iq3_xxsLi1EXadL_ZN45_INTERNAL_8d5cb472_14_gguf_kernel_cu_cd24131920vec_dot_iq3_xxs_q8_1EPKvPK10block_q8_1RKiEEEvS5_S5_PT_PS9_iiii)
        /*1be0*/ 	.word	0x00000000


	//----- nvinfo : EIATTR_MIN_STACK_SIZE
	.align		4
.L_1227:
        /*1be4*/ 	.byte	0x04, 0x12
        /*1be6*/ 	.short	(.L_1229 - .L_1228)
	.align		4
.L_1228:
        /*1be8*/ 	.word	index@(_Z9moe_vec_qIN3c108BFloat16ELi256ELi8E12block_iq2_xsLi1EXadL_ZN45_INTERNAL_8d5cb472_14_gguf_kernel_cu_cd24131919vec_dot_iq2_xs_q8_1EPKvPK10block_q8_1RKiEEEvS5_S5_PT_PS9_iiii)
        /*1bec*/ 	.word	0x00000000


	//----- nvinfo : EIATTR_MIN_STACK_SIZE
	.align		4
.L_1229:
        /*1bf0*/ 	.byte	0x04, 0x12
        /*1bf2*/ 	.short	(.L_1231 - .L_1230)
	.align		4
.L_1230:
        /*1bf4*/ 	.word	index@(_Z9moe_vec_qIN3c108BFloat16ELi256ELi8E13block_iq2_xxsLi1EXadL_ZN45_INTERNAL_8d5cb472_14_gguf_kernel_cu_cd24131920vec_dot_iq2_xxs_q8_1EPKvPK10block_q8_1RKiEEEvS5_S5_PT_PS9_iiii)
        /*1bf8*/ 	.word	0x00000000


	//----- nvinfo : EIATTR_MIN_STACK_SIZE
	.align		4
.L_1231:
        /*1bfc*/ 	.byte	0x04, 0x12
        /*1bfe*/ 	.short	(.L_1233 - .L_1232)
	.align		4
.L_1232:
        /*1c00*/ 	.word	index@(_Z9moe_vec_qIN3c108BFloat16ELi256ELi32E10block_q6_KLi1EXadL_ZN45_INTERNAL_8d5cb472_14_gguf_kernel_cu_cd24131917vec_dot_q6_K_q8_1EPKvPK10block_q8_1RKiEEEvS5_S5_PT_PS9_iiii)
        /*1c04*/ 	.word	0x00000000


	//----- nvinfo : EIATTR_MIN_STACK_SIZE
	.align		4
.L_1233:
        /*1c08*/ 	.byte	0x04, 0x12
        /*1c0a*/ 	.short	(.L_1235 - .L_1234)
	.align		4
.L_1234:
        /*1c0c*/ 	.word	index@(_Z9moe_vec_qIN3c108BFloat16ELi256ELi32E10block_q5_KLi2EXadL_ZN45_INTERNAL_8d5cb472_14_gguf_kernel_cu_cd24131917vec_dot_q5_K_q8_1EPKvPK10block_q8_1RKiEEEvS5_S5_PT_PS9_iiii)
        /*1c10*/ 	.word	0x00000000


	//----- nvinfo : EIATTR_MIN_STACK_SIZE
	.align		4
.L_1235:
        /*1c14*/ 	.byte	0x04, 0x12
        /*1c16*/ 	.short	(.L_1237 - .L_1236)
	.align		4
.L_1236:
        /*1c18*/ 	.word	index@(_Z9moe_vec_qIN3c108BFloat16ELi256ELi32E10block_q4_KLi2EXadL_ZN45_INTERNAL_8d5cb472_14_gguf_kernel_cu_cd24131917vec_dot_q4_K_q8_1EPKvPK10block_q8_1RKiEEEvS5_S5_PT_PS9_iiii)
        /*1c1c*/ 	.word	0x00000000


	//----- nvinfo : EIATTR_MIN_STACK_SIZE
	.align		4
.L_1237:
        /*1c20*/ 	.byte	0x04, 0x12
        /*1c22*/ 	.short	(.L_1239 - .L_1238)
	.align		4
.L_1238:
        /*1c24*/ 	.word	index@(_Z9moe_vec_qIN3c108BFloat16ELi256ELi16E10block_q3_KLi1EXadL_ZN45_INTERNAL_8d5cb472_14_gguf_kernel_cu_cd24131917vec_dot_q3_K_q8_1EPKvPK10block_q8_1RKiEEEvS5_S5_PT_PS9_iiii)
        /*1c28*/ 	.word	0x00000000


	//----- nvinfo : EIATTR_MIN_STACK_SIZE
	.align		4
.L_1239:
        /*1c2c*/ 	.byte	0x04, 0x12
        /*1c2e*/ 	.short	(.L_1241 - .L_1240)
	.align		4
.L_1240:
        /*1c30*/ 	.word	index@(_Z9moe_vec_qIN3c108BFloat16ELi256ELi16E10block_q2_KLi1EXadL_ZN45_INTERNAL_8d5cb472_14_gguf_kernel_cu_cd24131917vec_dot_q2_K_q8_1EPKvPK10block_q8_1RKiEEEvS5_S5_PT_PS9_iiii)
        /*1c34*/ 	.word	0x00000000


	//----- nvinfo : EIATTR_MIN_STACK_SIZE
	.align		4
.L_1241:
        /*1c38*/ 	.byte	0x04, 0x12
        /*1c3a*/ 	.short	(.L_1243 - .L_1242)
	.align		4
.L_1242:
        /*1c3c*/ 	.word	index@(_Z9moe_vec_qIN3c108BFloat16ELi32ELi8E10block_q8_0Li2EXadL_ZN45_INTERNAL_8d5cb472_14_gguf_kernel_cu_cd24131917vec_dot_q8_0_q8_1EPKvPK10block_q8_1RKiEEEvS5_S5_PT_PS9_iiii)
        /*1c40*/ 	.word	0x00000000


	//----- nvinfo : EIATTR_MIN_STACK_SIZE
	.align		4
.L_1243:
        /*1c44*/ 	.byte	0x04, 0x12
        /*1c46*/ 	.short	(.L_1245 - .L_1244)
	.align		4
.L_1244:
        /*1c48*/ 	.word	index@(_Z9moe_vec_qIN3c108BFloat16ELi32ELi4E10block_q5_1Li2EXadL_ZN45_INTERNAL_8d5cb472_14_gguf_kernel_cu_cd24131917vec_dot_q5_1_q8_1EPKvPK10block_q8_1RKiEEEvS5_S5_PT_PS9_iiii)
        /*1c4c*/ 	.word	0x00000000


	//----- nvinfo : EIATTR_MIN_STACK_SIZE
	.align		4
.L_1245:
        /*1c50*/ 	.byte	0x04, 0x12
        /*1c52*/ 	.short	(.L_1247 - .L_1246)
	.align		4
.L_1246:
        /*1c54*/ 	.word	index@(_Z9moe_vec_qIN3c108BFloat16ELi32ELi4E10block_q5_0Li2EXadL_ZN45_INTERNAL_8d5cb472_14_gguf_kernel_cu_cd24131917vec_dot_q5_0_q8_1EPKvPK10block_q8_1RKiEEEvS5_S5_PT_PS9_iiii)
        /*1c58*/ 	.word	0x00000000


	//----- nvinfo : EIATTR_MIN_STACK_SIZE
	.align		4
.L_1247:
        /*1c5c*/ 	.byte	0x04, 0x12
        /*1c5e*/ 	.short	(.L_1249 - .L_1248)
	.align		4
.L_1248:
        /*1c60*/ 	.word	index@(_Z9moe_vec_qIN3c108BFloat16ELi32ELi4E10block_q4_1Li2EXadL_ZN45_INTERNAL_8d5cb472_14_gguf_kernel_cu_cd24131917vec_dot_q4_1_q8_1EPKvPK10block_q8_1RKiEEEvS5_S5_PT_PS9_iiii)
        /*1c64*/ 	.word	0x00000000


	//----- nvinfo : EIATTR_MIN_STACK_SIZE
	.align		4
.L_1249:
        /*1c68*/ 	.byte	0x04, 0x12
        /*1c6a*/ 	.short	(.L_1251 - .L_1250)
	.align		4
.L_1250:
        /*1c6c*/ 	.word	index@(_Z9moe_vec_qIN3c108BFloat16ELi32ELi4E10block_q4_0Li2EXadL_ZN45_INTERNAL_8d5cb472_14_gguf_kernel_cu_cd24131917vec_dot_q4_0_q8_1EPKvPK10block_q8_1RKiEEEvS5_S5_PT_PS9_iiii)
        /*1c70*/ 	.word	0x00000000


	//----- nvinfo : EIATTR_MIN_STACK_SIZE
	.align		4
.L_1251:
        /*1c74*/ 	.byte	0x04, 0x12
        /*1c76*/ 	.short	(.L_1253 - .L_1252)
	.align		4
.L_1252:
        /*1c78*/ 	.word	index@(_Z9moe_vec_qIN3c104HalfELi256ELi8E11block_iq1_mLi1EXadL_ZN45_INTERNAL_8d5cb472_14_gguf_kernel_cu_cd24131918vec_dot_iq1_m_q8_1EPKvPK10block_q8_1RKiEEEvS5_S5_PT_PS9_iiii)
        /*1c7c*/ 	.word	0x00000000


	//----- nvinfo : EIATTR_MIN_STACK_SIZE
	.align		4
.L_1253:
        /*1c80*/ 	.byte	0x04, 0x12
        /*1c82*/ 	.short	(.L_1255 - .L_1254)
	.align		4
.L_1254:
        /*1c84*/ 	.word	index@(_Z9moe_vec_qIN3c104HalfELi256ELi8E12block_iq4_xsLi1EXadL_ZN45_INTERNAL_8d5cb472_14_gguf_kernel_cu_cd24131919vec_dot_iq4_xs_q8_1EPKvPK10block_q8_1RKiEEEvS5_S5_PT_PS9_iiii)
        /*1c88*/ 	.word	0x00000000


	//----- nvinfo : EIATTR_MIN_STACK_SIZE
	.align		4
.L_1255:
        /*1c8c*/ 	.byte	0x04, 0x12
        /*1c8e*/ 	.short	(.L_1257 - .L_1256)
	.align		4
.L_1256:
        /*1c90*/ 	.word	index@(_Z9moe_vec_qIN3c104HalfELi256ELi8E11block_iq2_sLi1EXadL_ZN45_INTERNAL_8d5cb472_14_gguf_kernel_cu_cd24131918vec_dot_iq2_s_q8_1EPKvPK10block_q8_1RKiEEEvS5_S5_PT_PS9_iiii)
        /*1c94*/ 	.word	0x00000000


	//----- nvinfo : EIATTR_MIN_STACK_SIZE
	.align		4
.L_1257:
        /*1c98*/ 	.byte	0x04, 0x12
        /*1c9a*/ 	.short	(.L_1259 - .L_1258)
	.align		4
.L_1258:
        /*1c9c*/ 	.word	index@(_Z9moe_vec_qIN3c104HalfELi256ELi8E11block_iq3_sLi1EXadL_ZN45_INTERNAL_8d5cb472_14_gguf_kernel_cu_cd24131918vec_dot_iq3_s_q8_1EPKvPK10block_q8_1RKiEEEvS5_S5_PT_PS9_iiii)
        /*1ca0*/ 	.word	0x00000000


	//----- nvinfo : EIATTR_MIN_STACK_SIZE
	.align		4
.L_1259:
        /*1ca4*/ 	.byte	0x04, 0x12
        /*1ca6*/ 	.short	(.L_1261 - .L_1260)
	.align		4
.L_1260:
        /*1ca8*/ 	.word	index@(_Z9moe_vec_qIN3c104HalfELi32ELi4E12block_iq4_nlLi2EXadL_ZN45_INTERNAL_8d5cb472_14_gguf_kernel_cu_cd24131919vec_dot_iq4_nl_q8_1EPKvPK10block_q8_1RKiEEEvS5_S5_PT_PS9_iiii)
        /*1cac*/ 	.word	0x00000000


	//----- nvinfo : EIATTR_MIN_STACK_SIZE
	.align		4
.L_1261:
        /*1cb0*/ 	.byte	0x04, 0x12
        /*1cb2*/ 	.short	(.L_1263 - .L_1262)
	.align		4
.L_1262:
        /*1cb4*/ 	.word	index@(_Z9moe_vec_qIN3c104HalfELi256ELi8E11block_iq1_sLi1EXadL_ZN45_INTERNAL_8d5cb472_14_gguf_kernel_cu_cd24131918vec_dot_iq1_s_q8_1EPKvPK10block_q8_1RKiEEEvS5_S5_PT_PS9_iiii)
        /*1cb8*/ 	.word	0x00000000


	//----- nvinfo : EIATTR_MIN_STACK_SIZE
	.align		4
.L_1263:
        /*1cbc*/ 	.byte	0x04, 0x12
        /*1cbe*/ 	.short	(.L_1265 - .L_1264)
	.align		4
.L_1264:
        /*1cc0*/ 	.word	index@(_Z9moe_vec_qIN3c104HalfELi256ELi8E13block_iq3_xxsLi1EXadL_ZN45_INTERNAL_8d5cb472_14_gguf_kernel_cu_cd24131920vec_dot_iq3_xxs_q8_1EPKvPK10block_q8_1RKiEEEvS5_S5_PT_PS9_iiii)
        /*1cc4*/ 	.word	0x00000000


	//----- nvinfo : EIATTR_MIN_STACK_SIZE
	.align		4
.L_1265:
        /*1cc8*/ 	.byte	0x04, 0x12
        /*1cca*/ 	.short	(.L_1267 - .L_1266)
	.align		4
.L_1266:
        /*1ccc*/ 	.word	index@(_Z9moe_vec_qIN3c104HalfELi256ELi8E12block_iq2_xsLi1EXadL_ZN45_INTERNAL_8d5cb472_14_gguf_kernel_cu_cd24131919vec_dot_iq2_xs_q8_1EPKvPK10block_q8_1RKiEEEvS5_S5_PT_PS9_iiii)
        /*1cd0*/ 	.word	0x00000000


	//----- nvinfo : EIATTR_MIN_STACK_SIZE
	.align		4
.L_1267:
        /*1cd4*/ 	.byte	0x04, 0x12
        /*1cd6*/ 	.short	(.L_1269 - .L_1268)
	.align		4
.L_1268:
        /*1cd8*/ 	.word	index@(_Z9moe_vec_qIN3c104HalfELi256ELi8E13block_iq2_xxsLi1EXadL_ZN45_INTERNAL_8d5cb472_14_gguf_kernel_cu_cd24131920vec_dot_iq2_xxs_q8_1EPKvPK10block_q8_1RKiEEEvS5_S5_PT_PS9_iiii)
        /*1cdc*/ 	.word	0x00000000


	//----- nvinfo : EIATTR_MIN_STACK_SIZE
	.align		4
.L_1269:
        /*1ce0*/ 	.byte	0x04, 0x12
        /*1ce2*/ 	.short	(.L_1271 - .L_1270)
	.align		4
.L_1270:
        /*1ce4*/ 	.word	index@(_Z9moe_vec_qIN3c104HalfELi256ELi32E10block_q6_KLi1EXadL_ZN45_INTERNAL_8d5cb472_14_gguf_kernel_cu_cd24131917vec_dot_q6_K_q8_1EPKvPK10block_q8_1RKiEEEvS5_S5_PT_PS9_iiii)
        /*1ce8*/ 	.word	0x00000000


	//----- nvinfo : EIATTR_MIN_STACK_SIZE
	.align		4
.L_1271:
        /*1cec*/ 	.byte	0x04, 0x12
        /*1cee*/ 	.short	(.L_1273 - .L_1272)
	.align		4
.L_1272:
        /*1cf0*/ 	.word	index@(_Z9moe_vec_qIN3c104HalfELi256ELi32E10block_q5_KLi2EXadL_ZN45_INTERNAL_8d5cb472_14_gguf_kernel_cu_cd24131917vec_dot_q5_K_q8_1EPKvPK10block_q8_1RKiEEEvS5_S5_PT_PS9_iiii)
        /*1cf4*/ 	.word	0x00000000


	//----- nvinfo : EIATTR_MIN_STACK_SIZE
	.align		4
.L_1273:
        /*1cf8*/ 	.byte	0x04, 0x12
        /*1cfa*/ 	.short	(.L_1275 - .L_1274)
	.align		4
.L_1274:
        /*1cfc*/ 	.word	index@(_Z9moe_vec_qIN3c104HalfELi256ELi32E10block_q4_KLi2EXadL_ZN45_INTERNAL_8d5cb472_14_gguf_kernel_cu_cd24131917vec_dot_q4_K_q8_1EPKvPK10block_q8_1RKiEEEvS5_S5_PT_PS9_iiii)
        /*1d00*/ 	.word	0x00000000


	//----- nvinfo : EIATTR_MIN_STACK_SIZE
	.align		4
.L_1275:
        /*1d04*/ 	.byte	0x04, 0x12
        /*1d06*/ 	.short	(.L_1277 - .L_1276)
	.align		4
.L_1276:
        /*1d08*/ 	.word	index@(_Z9moe_vec_qIN3c104HalfELi256ELi16E10block_q3_KLi1EXadL_ZN45_INTERNAL_8d5cb472_14_gguf_kernel_cu_cd24131917vec_dot_q3_K_q8_1EPKvPK10block_q8_1RKiEEEvS5_S5_PT_PS9_iiii)
        /*1d0c*/ 	.word	0x00000000


	//----- nvinfo : EIATTR_MIN_STACK_SIZE
	.align		4
.L_1277:
        /*1d10*/ 	.byte	0x04, 0x12
        /*1d12*/ 	.short	(.L_1279 - .L_1278)
	.align		4
.L_1278:
        /*1d14*/ 	.word	index@(_Z9moe_vec_qIN3c104HalfELi256ELi16E10block_q2_KLi1EXadL_ZN45_INTERNAL_8d5cb472_14_gguf_kernel_cu_cd24131917vec_dot_q2_K_q8_1EPKvPK10block_q8_1RKiEEEvS5_S5_PT_PS9_iiii)
        /*1d18*/ 	.word	0x00000000


	//----- nvinfo : EIATTR_MIN_STACK_SIZE
	.align		4
.L_1279:
        /*1d1c*/ 	.byte	0x04, 0x12
        /*1d1e*/ 	.short	(.L_1281 - .L_1280)
	.align		4
.L_1280:
        /*1d20*/ 	.word	index@(_Z9moe_vec_qIN3c104HalfELi32ELi8E10block_q8_0Li2EXadL_ZN45_INTERNAL_8d5cb472_14_gguf_kernel_cu_cd24131917vec_dot_q8_0_q8_1EPKvPK10block_q8_1RKiEEEvS5_S5_PT_PS9_iiii)
        /*1d24*/ 	.word	0x00000000


	//----- nvinfo : EIATTR_MIN_STACK_SIZE
	.align		4
.L_1281:
        /*1d28*/ 	.byte	0x04, 0x12
        /*1d2a*/ 	.short	(.L_1283 - .L_1282)
	.align		4
.L_1282:
        /*1d2c*/ 	.word	index@(_Z9moe_vec_qIN3c104HalfELi32ELi4E10block_q5_1Li2EXadL_ZN45_INTERNAL_8d5cb472_14_gguf_kernel_cu_cd24131917vec_dot_q5_1_q8_1EPKvPK10block_q8_1RKiEEEvS5_S5_PT_PS9_iiii)
        /*1d30*/ 	.word	0x00000000


	//----- nvinfo : EIATTR_MIN_STACK_SIZE
	.align		4
.L_1283:
        /*1d34*/ 	.byte	0x04, 0x12
        /*1d36*/ 	.short	(.L_1285 - .L_1284)
	.align		4
.L_1284:
        /*1d38*/ 	.word	index@(_Z9moe_vec_qIN3c104HalfELi32ELi4E10block_q5_0Li2EXadL_ZN45_INTERNAL_8d5cb472_14_gguf_kernel_cu_cd24131917vec_dot_q5_0_q8_1EPKvPK10block_q8_1RKiEEEvS5_S5_PT_PS9_iiii)
        /*1d3c*/ 	.word	0x00000000


	//----- nvinfo : EIATTR_MIN_STACK_SIZE
	.align		4
.L_1285:
        /*1d40*/ 	.byte	0x04, 0x12
        /*1d42*/ 	.short	(.L_1287 - .L_1286)
	.align		4
.L_1286:
        /*1d44*/ 	.word	index@(_Z9moe_vec_qIN3c104HalfELi32ELi4E10block_q4_1Li2EXadL_ZN45_INTERNAL_8d5cb472_14_gguf_kernel_cu_cd24131917vec_dot_q4_1_q8_1EPKvPK10block_q8_1RKiEEEvS5_S5_PT_PS9_iiii)
        /*1d48*/ 	.word	0x00000000


	//----- nvinfo : EIATTR_MIN_STACK_SIZE
	.align		4
.L_1287:
        /*1d4c*/ 	.byte	0x04, 0x12
        /*1d4e*/ 	.short	(.L_1289 - .L_1288)
	.align		4
.L_1288:
        /*1d50*/ 	.word	index@(_Z9moe_vec_qIN3c104HalfELi32ELi4E10block_q4_0Li2EXadL_ZN45_INTERNAL_8d5cb472_14_gguf_kernel_cu_cd24131917vec_dot_q4_0_q8_1EPKvPK10block_q8_1RKiEEEvS5_S5_PT_PS9_iiii)
        /*1d54*/ 	.word	0x00000000


	//----- nvinfo : EIATTR_MIN_STACK_SIZE
	.align		4
.L_1289:
        /*1d58*/ 	.byte	0x04, 0x12
        /*1d5a*/ 	.short	(.L_1291 - .L_1290)
	.align		4
.L_1290:
        /*1d5c*/ 	.word	index@(_Z9moe_vec_qIfLi256ELi8E11block_iq1_mLi1EXadL_ZN45_INTERNAL_8d5cb472_14_gguf_kernel_cu_cd24131918vec_dot_iq1_m_q8_1EPKvPK10block_q8_1RKiEEEvS3_S3_PT_PS7_iiii)
        /*1d60*/ 	.word	0x00000000


	//----- nvinfo : EIATTR_MIN_STACK_SIZE
	.align		4
.L_1291:
        /*1d64*/ 	.byte	0x04, 0x12
        /*1d66*/ 	.short	(.L_1293 - .L_1292)
	.align		4
.L_1292:
        /*1d68*/ 	.word	index@(_Z9moe_vec_qIfLi256ELi8E12block_iq4_xsLi1EXadL_ZN45_INTERNAL_8d5cb472_14_gguf_kernel_cu_cd24131919vec_dot_iq4_xs_q8_1EPKvPK10block_q8_1RKiEEEvS3_S3_PT_PS7_iiii)
        /*1d6c*/ 	.word	0x00000000


	//----- nvinfo : EIATTR_MIN_STACK_SIZE
	.align		4
.L_1293:
        /*1d70*/ 	.byte	0x04, 0x12
        /*1d72*/ 	.short	(.L_1295 - .L_1294)
	.align		4
.L_1294:
        /*1d74*/ 	.word	index@(_Z9moe_vec_qIfLi256ELi8E11block_iq2_sLi1EXadL_ZN45_INTERNAL_8d5cb472_14_gguf_kernel_cu_cd24131918vec_dot_iq2_s_q8_1EPKvPK10block_q8_1RKiEEEvS3_S3_PT_PS7_iiii)
        /*1d78*/ 	.word	0x00000000


	//----- nvinfo : EIATTR_MIN_STACK_SIZE
	.align		4
.L_1295:
        /*1d7c*/ 	.byte	0x04, 0x12
        /*1d7e*/ 	.short	(.L_1297 - .L_1296)
	.align		4
.L_1296:
        /*1d80*/ 	.word	index@(_Z9moe_vec_qIfLi256ELi8E11block_iq3_sLi1EXadL_ZN45_INTERNAL_8d5cb472_14_gguf_kernel_cu_cd24131918vec_dot_iq3_s_q8_1EPKvPK10block_q8_1RKiEEEvS3_S3_PT_PS7_iiii)
        /*1d84*/ 	.word	0x00000000


	//----- nvinfo : EIATTR_MIN_STACK_SIZE
	.align		4
.L_1297:
        /*1d88*/ 	.byte	0x04, 0x12
        /*1d8a*/ 	.short	(.L_1299 - .L_1298)
	.align		4
.L_1298:
        /*1d8c*/ 	.word	index@(_Z9moe_vec_qIfLi32ELi4E12block_iq4_nlLi2EXadL_ZN45_INTERNAL_8d5cb472_14_gguf_kernel_cu_cd24131919vec_dot_iq4_nl_q8_1EPKvPK10block_q8_1RKiEEEvS3_S3_PT_PS7_iiii)
        /*1d90*/ 	.word	0x00000000


	//----- nvinfo : EIATTR_MIN_STACK_SIZE
	.align		4
.L_1299:
        /*1d94*/ 	.byte	0x04, 0x12
        /*1d96*/ 	.short	(.L_1301 - .L_1300)
	.align		4
.L_1300:
        /*1d98*/ 	.word	index@(_Z9moe_vec_qIfLi256ELi8E11block_iq1_sLi1EXadL_ZN45_INTERNAL_8d5cb472_14_gguf_kernel_cu_cd24131918vec_dot_iq1_s_q8_1EPKvPK10block_q8_1RKiEEEvS3_S3_PT_PS7_iiii)
        /*1d9c*/ 	.word	0x00000000


	//----- nvinfo : EIATTR_MIN_STACK_SIZE
	.align		4
.L_1301:
        /*1da0*/ 	.byte	0x04, 0x12
        /*1da2*/ 	.short	(.L_1303 - .L_1302)
	.align		4
.L_1302:
        /*1da4*/ 	.word	index@(_Z9moe_vec_qIfLi256ELi8E13block_iq3_xxsLi1EXadL_ZN45_INTERNAL_8d5cb472_14_gguf_kernel_cu_cd24131920vec_dot_iq3_xxs_q8_1EPKvPK10block_q8_1RKiEEEvS3_S3_PT_PS7_iiii)
        /*1da8*/ 	.word	0x00000000


	//----- nvinfo : EIATTR_MIN_STACK_SIZE
	.align		4
.L_1303:
        /*1dac*/ 	.byte	0x04, 0x12
        /*1dae*/ 	.short	(.L_1305 - .L_1304)
	.align		4
.L_1304:
        /*1db0*/ 	.word	index@(_Z9moe_vec_qIfLi256ELi8E12block_iq2_xsLi1EXadL_ZN45_INTERNAL_8d5cb472_14_gguf_kernel_cu_cd24131919vec_dot_iq2_xs_q8_1EPKvPK10block_q8_1RKiEEEvS3_S3_PT_PS7_iiii)
        /*1db4*/ 	.word	0x00000000


	//----- nvinfo : EIATTR_MIN_STACK_SIZE
	.align		4
.L_1305:
        /*1db8*/ 	.byte	0x04, 0x12
        /*1dba*/ 	.short	(.L_1307 - .L_1306)
	.align		4
.L_1306:
        /*1dbc*/ 	.word	index@(_Z9moe_vec_qIfLi256ELi8E13block_iq2_xxsLi1EXadL_ZN45_INTERNAL_8d5cb472_14_gguf_kernel_cu_cd24131920vec_dot_iq2_xxs_q8_1EPKvPK10block_q8_1RKiEEEvS3_S3_PT_PS7_iiii)
        /*1dc0*/ 	.word	0x00000000


	//----- nvinfo : EIATTR_MIN_STACK_SIZE
	.align		4
.L_1307:
        /*1dc4*/ 	.byte	0x04, 0x12
        /*1dc6*/ 	.short	(.L_1309 - .L_1308)
	.align		4
.L_1308:
        /*1dc8*/ 	.word	index@(_Z9moe_vec_qIfLi256ELi32E10block_q6_KLi1EXadL_ZN45_INTERNAL_8d5cb472_14_gguf_kernel_cu_cd24131917vec_dot_q6_K_q8_1EPKvPK10block_q8_1RKiEEEvS3_S3_PT_PS7_iiii)
        /*1dcc*/ 	.word	0x00000000


	//----- nvinfo : EIATTR_MIN_STACK_SIZE
	.align		4
.L_1309:
        /*1dd0*/ 	.byte	0x04, 0x12
        /*1dd2*/ 	.short	(.L_1311 - .L_1310)
	.align		4
.L_1310:
        /*1dd4*/ 	.word	index@(_Z9moe_vec_qIfLi256ELi32E10block_q5_KLi2EXadL_ZN45_INTERNAL_8d5cb472_14_gguf_kernel_cu_cd24131917vec_dot_q5_K_q8_1EPKvPK10block_q8_1RKiEEEvS3_S3_PT_PS7_iiii)
        /*1dd8*/ 	.word	0x00000000


	//----- nvinfo : EIATTR_MIN_STACK_SIZE
	.align		4
.L_1311:
        /*1ddc*/ 	.byte	0x04, 0x12
        /*1dde*/ 	.short	(.L_1313 - .L_1312)
	.align		4
.L_1312:
        /*1de0*/ 	.word	index@(_Z9moe_vec_qIfLi256ELi32E10block_q4_KLi2EXadL_ZN45_INTERNAL_8d5cb472_14_gguf_kernel_cu_cd24131917vec_dot_q4_K_q8_1EPKvPK10block_q8_1RKiEEEvS3_S3_PT_PS7_iiii)
        /*1de4*/ 	.word	0x00000000


	//----- nvinfo : EIATTR_MIN_STACK_SIZE
	.align		4
.L_1313:
        /*1de8*/ 	.byte	0x04, 0x12
        /*1dea*/ 	.short	(.L_1315 - .L_1314)
	.align		4
.L_1314:
        /*1dec*/ 	.word	index@(_Z9moe_vec_qIfLi256ELi16E10block_q3_KLi1EXadL_ZN45_INTERNAL_8d5cb472_14_gguf_kernel_cu_cd24131917vec_dot_q3_K_q8_1EPKvPK10block_q8_1RKiEEEvS3_S3_PT_PS7_iiii)
        /*1df0*/ 	.word	0x00000000


	//----- nvinfo : EIATTR_MIN_STACK_SIZE
	.align		4
.L_1315:
        /*1df4*/ 	.byte	0x04, 0x12
        /*1df6*/ 	.short	(.L_1317 - .L_1316)
	.align		4
.L_1316:
        /*1df8*/ 	.word	index@(_Z9moe_vec_qIfLi256ELi16E10block_q2_KLi1EXadL_ZN45_INTERNAL_8d5cb472_14_gguf_kernel_cu_cd24131917vec_dot_q2_K_q8_1EPKvPK10block_q8_1RKiEEEvS3_S3_PT_PS7_iiii)
        /*1dfc*/ 	.word	0x00000000


	//----- nvinfo : EIATTR_MIN_STACK_SIZE
	.align		4
.L_1317:
        /*1e00*/ 	.byte	0x04, 0x12
        /*1e02*/ 	.short	(.L_1319 - .L_1318)
	.align		4
.L_1318:
        /*1e04*/ 	.word	index@(_Z9moe_vec_qIfLi32ELi8E10block_q8_0Li2EXadL_ZN45_INTERNAL_8d5cb472_14_gguf_kernel_cu_cd24131917vec_dot_q8_0_q8_1EPKvPK10block_q8_1RKiEEEvS3_S3_PT_PS7_iiii)
        /*1e08*/ 	.word	0x00000000


	//----- nvinfo : EIATTR_MIN_STACK_SIZE
	.align		4
.L_1319:
        /*1e0c*/ 	.byte	0x04, 0x12
        /*1e0e*/ 	.short	(.L_1321 - .L_1320)
	.align		4
.L_1320:
        /*1e10*/ 	.word	index@(_Z9moe_vec_qIfLi32ELi4E10block_q5_1Li2EXadL_ZN45_INTERNAL_8d5cb472_14_gguf_kernel_cu_cd24131917vec_dot_q5_1_q8_1EPKvPK10block_q8_1RKiEEEvS3_S3_PT_PS7_iiii)
        /*1e14*/ 	.word	0x00000000


	//----- nvinfo : EIATTR_MIN_STACK_SIZE
	.align		4
.L_1321:
        /*1e18*/ 	.byte	0x04, 0x12
        /*1e1a*/ 	.short	(.L_1323 - .L_1322)
	.align		4
.L_1322:
        /*1e1c*/ 	.word	index@(_Z9moe_vec_qIfLi32ELi4E10block_q5_0Li2EXadL_ZN45_INTERNAL_8d5cb472_14_gguf_kernel_cu_cd24131917vec_dot_q5_0_q8_1EPKvPK10block_q8_1RKiEEEvS3_S3_PT_PS7_iiii)
        /*1e20*/ 	.word	0x00000000


	//----- nvinfo : EIATTR_MIN_STACK_SIZE
	.align		4
.L_1323:
        /*1e24*/ 	.byte	0x04, 0x12
        /*1e26*/ 	.short	(.L_1325 - .L_1324)
	.align		4
.L_1324:
        /*1e28*/ 	.word	index@(_Z9moe_vec_qIfLi32ELi4E10block_q4_1Li2EXadL_ZN45_INTERNAL_8d5cb472_14_gguf_kernel_cu_cd24131917vec_dot_q4_1_q8_1EPKvPK10block_q8_1RKiEEEvS3_S3_PT_PS7_iiii)
        /*1e2c*/ 	.word	0x00000000


	//----- nvinfo : EIATTR_MIN_STACK_SIZE
	.align		4
.L_1325:
        /*1e30*/ 	.byte	0x04, 0x12
        /*1e32*/ 	.short	(.L_1327 - .L_1326)
	.align		4
.L_1326:
        /*1e34*/ 	.word	index@(_Z9moe_vec_qIfLi32ELi4E10block_q4_0Li2EXadL_ZN45_INTERNAL_8d5cb472_14_gguf_kernel_cu_cd24131917vec_dot_q4_0_q8_1EPKvPK10block_q8_1RKiEEEvS3_S3_PT_PS7_iiii)
        /*1e38*/ 	.word	0x00000000


	//----- nvinfo : EIATTR_MIN_STACK_SIZE
	.align		4
.L_1327:
        /*1e3c*/ 	.byte	0x04, 0x12
        /*1e3e*/ 	.short	(.L_1329 - .L_1328)
	.align		4
.L_1328:
        /*1e40*/ 	.word	index@(_Z8moe_q6_KIN3c108BFloat16ELb1EEvPKvS3_PT_PKiS7_S7_iiiiiii)
        /*1e44*/ 	.word	0x00000000


	//----- nvinfo : EIATTR_MIN_STACK_SIZE
	.align		4
.L_1329:
        /*1e48*/ 	.byte	0x04, 0x12
        /*1e4a*/ 	.short	(.L_1331 - .L_1330)
	.align		4
.L_1330:
        /*1e4c*/ 	.word	index@(_Z8moe_q6_KIN3c108BFloat16ELb0EEvPKvS3_PT_PKiS7_S7_iiiiiii)
        /*1e50*/ 	.word	0x00000000


	//----- nvinfo : EIATTR_MIN_STACK_SIZE
	.align		4
.L_1331:
        /*1e54*/ 	.byte	0x04, 0x12
        /*1e56*/ 	.short	(.L_1333 - .L_1332)
	.align		4
.L_1332:
        /*1e58*/ 	.word	index@(_Z8moe_q5_KIN3c108BFloat16ELb1EEvPKvS3_PT_PKiS7_S7_iiiiiii)
        /*1e5c*/ 	.word	0x00000000


	//----- nvinfo : EIATTR_MIN_STACK_SIZE
	.align		4
.L_1333:
        /*1e60*/ 	.byte	0x04, 0x12
        /*1e62*/ 	.short	(.L_1335 - .L_1334)
	.align		4
.L_1334:
        /*1e64*/ 	.word	index@(_Z8moe_q5_KIN3c108BFloat16ELb0EEvPKvS3_PT_PKiS7_S7_iiiiiii)
        /*1e68*/ 	.word	0x00000000


	//----- nvinfo : EIATTR_MIN_STACK_SIZE
	.align		4
.L_1335:
        /*1e6c*/ 	.byte	0x04, 0x12
        /*1e6e*/ 	.short	(.L_1337 - .L_1336)
	.align		4
.L_1336:
        /*1e70*/ 	.word	index@(_Z8moe_q4_KIN3c108BFloat16ELb1EEvPKvS3_PT_PKiS7_S7_iiiiiii)
        /*1e74*/ 	.word	0x00000000


	//----- nvinfo : EIATTR_MIN_STACK_SIZE
	.align		4
.L_1337:
        /*1e78*/ 	.byte	0x04, 0x12
        /*1e7a*/ 	.short	(.L_1339 - .L_1338)
	.align		4
.L_1338:
        /*1e7c*/ 	.word	index@(_Z8moe_q4_KIN3c108BFloat16ELb0EEvPKvS3_PT_PKiS7_S7_iiiiiii)
        /*1e80*/ 	.word	0x00000000


	//----- nvinfo : EIATTR_MIN_STACK_SIZE
	.align		4
.L_1339:
        /*1e84*/ 	.byte	0x04, 0x12
        /*1e86*/ 	.short	(.L_1341 - .L_1340)
	.align		4
.L_1340:
        /*1e88*/ 	.word	index@(_Z8moe_q3_KIN3c108BFloat16ELb1EEvPKvS3_PT_PKiS7_S7_iiiiiii)
        /*1e8c*/ 	.word	0x00000000


	//----- nvinfo : EIATTR_MIN_STACK_SIZE
	.align		4
.L_1341:
        /*1e90*/ 	.byte	0x04, 0x12
        /*1e92*/ 	.short	(.L_1343 - .L_1342)
	.align		4
.L_1342:
        /*1e94*/ 	.word	index@(_Z8moe_q3_KIN3c108BFloat16ELb0EEvPKvS3_PT_PKiS7_S7_iiiiiii)
        /*1e98*/ 	.word	0x00000000


	//----- nvinfo : EIATTR_MIN_STACK_SIZE
	.align		4
.L_1343:
        /*1e9c*/ 	.byte	0x04, 0x12
        /*1e9e*/ 	.short	(.L_1345 - .L_1344)
	.align		4
.L_1344:
        /*1ea0*/ 	.word	index@(_Z8moe_q2_KIN3c108BFloat16ELb1EEvPKvS3_PT_PKiS7_S7_iiiiiii)
        /*1ea4*/ 	.word	0x00000000


	//----- nvinfo : EIATTR_MIN_STACK_SIZE
	.align		4
.L_1345:
        /*1ea8*/ 	.byte	0x04, 0x12
        /*1eaa*/ 	.short	(.L_1347 - .L_1346)
	.align		4
.L_1346:
        /*1eac*/ 	.word	index@(_Z8moe_q2_KIN3c108BFloat16ELb0EEvPKvS3_PT_PKiS7_S7_iiiiiii)
        /*1eb0*/ 	.word	0x00000000


	//----- nvinfo : EIATTR_MIN_STACK_SIZE
	.align		4
.L_1347:
        /*1eb4*/ 	.byte	0x04, 0x12
        /*1eb6*/ 	.short	(.L_1349 - .L_1348)
	.align		4
.L_1348:
        /*1eb8*/ 	.word	index@(_Z8moe_q8_0IN3c108BFloat16ELb1EEvPKvS3_PT_PKiS7_S7_iiiiiii)
        /*1ebc*/ 	.word	0x00000000


	//----- nvinfo : EIATTR_MIN_STACK_SIZE
	.align		4
.L_1349:
        /*1ec0*/ 	.byte	0x04, 0x12
        /*1ec2*/ 	.short	(.L_1351 - .L_1350)
	.align		4
.L_1350:
        /*1ec4*/ 	.word	index@(_Z8moe_q8_0IN3c108BFloat16ELb0EEvPKvS3_PT_PKiS7_S7_iiiiiii)
        /*1ec8*/ 	.word	0x00000000


	//----- nvinfo : EIATTR_MIN_STACK_SIZE
	.align		4
.L_1351:
        /*1ecc*/ 	.byte	0x04, 0x12
        /*1ece*/ 	.short	(.L_1353 - .L_1352)
	.align		4
.L_1352:
        /*1ed0*/ 	.word	index@(_Z8moe_q5_1IN3c108BFloat16ELb1EEvPKvS3_PT_PKiS7_S7_iiiiiii)
        /*1ed4*/ 	.word	0x00000000


	//----- nvinfo : EIATTR_MIN_STACK_SIZE
	.align		4
.L_1353:
        /*1ed8*/ 	.byte	0x04, 0x12
        /*1eda*/ 	.short	(.L_1355 - .L_1354)
	.align		4
.L_1354:
        /*1edc*/ 	.word	index@(_Z8moe_q5_1IN3c108BFloat16ELb0EEvPKvS3_PT_PKiS7_S7_iiiiiii)
        /*1ee0*/ 	.word	0x00000000


	//----- nvinfo : EIATTR_MIN_STACK_SIZE
	.align		4
.L_1355:
        /*1ee4*/ 	.byte	0x04, 0x12
        /*1ee6*/ 	.short	(.L_1357 - .L_1356)
	.align		4
.L_1356:
        /*1ee8*/ 	.word	index@(_Z8moe_q5_0IN3c108BFloat16ELb1EEvPKvS3_PT_PKiS7_S7_iiiiiii)
        /*1eec*/ 	.word	0x00000000


	//----- nvinfo : EIATTR_MIN_STACK_SIZE
	.align		4
.L_1357:
        /*1ef0*/ 	.byte	0x04, 0x12
        /*1ef2*/ 	.short	(.L_1359 - .L_1358)
	.align		4
.L_1358:
        /*1ef4*/ 	.word	index@(_Z8moe_q5_0IN3c108BFloat16ELb0EEvPKvS3_PT_PKiS7_S7_iiiiiii)
        /*1ef8*/ 	.word	0x00000000


	//----- nvinfo : EIATTR_MIN_STACK_SIZE
	.align		4
.L_1359:
        /*1efc*/ 	.byte	0x04, 0x12
        /*1efe*/ 	.short	(.L_1361 - .L_1360)
	.align		4
.L_1360:
        /*1f00*/ 	.word	index@(_Z8moe_q4_1IN3c108BFloat16ELb1EEvPKvS3_PT_PKiS7_S7_iiiiiii)
        /*1f04*/ 	.word	0x00000000


	//----- nvinfo : EIATTR_MIN_STACK_SIZE
	.align		4
.L_1361:
        /*1f08*/ 	.byte	0x04, 0x12
        /*1f0a*/ 	.short	(.L_1363 - .L_1362)
	.align		4
.L_1362:
        /*1f0c*/ 	.word	index@(_Z8moe_q4_1IN3c108BFloat16ELb0EEvPKvS3_PT_PKiS7_S7_iiiiiii)
        /*1f10*/ 	.word	0x00000000


	//----- nvinfo : EIATTR_MIN_STACK_SIZE
	.align		4
.L_1363:
        /*1f14*/ 	.byte	0x04, 0x12
        /*1f16*/ 	.short	(.L_1365 - .L_1364)
	.align		4
.L_1364:
        /*1f18*/ 	.word	index@(_Z8moe_q4_0IN3c108BFloat16ELb1EEvPKvS3_PT_PKiS7_S7_iiiiiii)
        /*1f1c*/ 	.word	0x00000000


	//----- nvinfo : EIATTR_MIN_STACK_SIZE
	.align		4
.L_1365:
        /*1f20*/ 	.byte	0x04, 0x12
        /*1f22*/ 	.short	(.L_1367 - .L_1366)
	.align		4
.L_1366:
        /*1f24*/ 	.word	index@(_Z8moe_q4_0IN3c108BFloat16ELb0EEvPKvS3_PT_PKiS7_S7_iiiiiii)
        /*1f28*/ 	.word	0x00000000


	//----- nvinfo : EIATTR_MIN_STACK_SIZE
	.align		4
.L_1367:
        /*1f2c*/ 	.byte	0x04, 0x12
        /*1f2e*/ 	.short	(.L_1369 - .L_1368)
	.align		4
.L_1368:
        /*1f30*/ 	.word	index@(_Z8moe_q6_KIN3c104HalfELb1EEvPKvS3_PT_PKiS7_S7_iiiiiii)
        /*1f34*/ 	.word	0x00000000


	//----- nvinfo : EIATTR_MIN_STACK_SIZE
	.align		4
.L_1369:
        /*1f38*/ 	.byte	0x04, 0x12
        /*1f3a*/ 	.short	(.L_1371 - .L_1370)
	.align		4
.L_1370:
        /*1f3c*/ 	.word	index@(_Z8moe_q6_KIN3c104HalfELb0EEvPKvS3_PT_PKiS7_S7_iiiiiii)
        /*1f40*/ 	.word	0x00000000


	//----- nvinfo : EIATTR_MIN_STACK_SIZE
	.align		4
.L_1371:
        /*1f44*/ 	.byte	0x04, 0x12
        /*1f46*/ 	.short	(.L_1373 - .L_1372)
	.align		4
.L_1372:
        /*1f48*/ 	.word	index@(_Z8moe_q5_KIN3c104HalfELb1EEvPKvS3_PT_PKiS7_S7_iiiiiii)
        /*1f4c*/ 	.word	0x00000000


	//----- nvinfo : EIATTR_MIN_STACK_SIZE
	.align		4
.L_1373:
        /*1f50*/ 	.byte	0x04, 0x12
        /*1f52*/ 	.short	(.L_1375 - .L_1374)
	.align		4
.L_1374:
        /*1f54*/ 	.word	index@(_Z8moe_q5_KIN3c104HalfELb0EEvPKvS3_PT_PKiS7_S7_iiiiiii)
        /*1f58*/ 	.word	0x00000000


	//----- nvinfo : EIATTR_MIN_STACK_SIZE
	.align		4
.L_1375:
        /*1f5c*/ 	.byte	0x04, 0x12
        /*1f5e*/ 	.short	(.L_1377 - .L_1376)
	.align		4
.L_1376:
        /*1f60*/ 	.word	index@(_Z8moe_q4_KIN3c104HalfELb1EEvPKvS3_PT_PKiS7_S7_iiiiiii)
        /*1f64*/ 	.word	0x00000000


	//----- nvinfo : EIATTR_MIN_STACK_SIZE
	.align		4
.L_1377:
        /*1f68*/ 	.byte	0x04, 0x12
        /*1f6a*/ 	.short	(.L_1379 - .L_1378)
	.align		4
.L_1378:
        /*1f6c*/ 	.word	index@(_Z8moe_q4_KIN3c104HalfELb0EEvPKvS3_PT_PKiS7_S7_iiiiiii)
        /*1f70*/ 	.word	0x00000000


	//----- nvinfo : EIATTR_MIN_STACK_SIZE
	.align		4
.L_1379:
        /*1f74*/ 	.byte	0x04, 0x12
        /*1f76*/ 	.short	(.L_1381 - .L_1380)
	.align		4
.L_1380:
        /*1f78*/ 	.word	index@(_Z8moe_q3_KIN3c104HalfELb1EEvPKvS3_PT_PKiS7_S7_iiiiiii)
        /*1f7c*/ 	.word	0x00000000


	//----- nvinfo : EIATTR_MIN_STACK_SIZE
	.align		4
.L_1381:
        /*1f80*/ 	.byte	0x04, 0x12
        /*1f82*/ 	.short	(.L_1383 - .L_1382)
	.align		4
.L_1382:
        /*1f84*/ 	.word	index@(_Z8moe_q3_KIN3c104HalfELb0EEvPKvS3_PT_PKiS7_S7_iiiiiii)
        /*1f88*/ 	.word	0x00000000


	//----- nvinfo : EIATTR_MIN_STACK_SIZE
	.align		4
.L_1383:
        /*1f8c*/ 	.byte	0x04, 0x12
        /*1f8e*/ 	.short	(.L_1385 - .L_1384)
	.align		4
.L_1384:
        /*1f90*/ 	.word	index@(_Z8moe_q2_KIN3c104HalfELb1EEvPKvS3_PT_PKiS7_S7_iiiiiii)
        /*1f94*/ 	.word	0x00000000


	//----- nvinfo : EIATTR_MIN_STACK_SIZE
	.align		4
.L_1385:
        /*1f98*/ 	.byte	0x04, 0x12
        /*1f9a*/ 	.short	(.L_1387 - .L_1386)
	.align		4
.L_1386:
        /*1f9c*/ 	.word	index@(_Z8moe_q2_KIN3c104HalfELb0EEvPKvS3_PT_PKiS7_S7_iiiiiii)
        /*1fa0*/ 	.word	0x00000000


	//----- nvinfo : EIATTR_MIN_STACK_SIZE
	.align		4
.L_1387:
        /*1fa4*/ 	.byte	0x04, 0x12
        /*1fa6*/ 	.short	(.L_1389 - .L_1388)
	.align		4
.L_1388:
        /*1fa8*/ 	.word	index@(_Z8moe_q8_0IN3c104HalfELb1EEvPKvS3_PT_PKiS7_S7_iiiiiii)
        /*1fac*/ 	.word	0x00000000


	//----- nvinfo : EIATTR_MIN_STACK_SIZE
	.align		4
.L_1389:
        /*1fb0*/ 	.byte	0x04, 0x12
        /*1fb2*/ 	.short	(.L_1391 - .L_1390)
	.align		4
.L_1390:
        /*1fb4*/ 	.word	index@(_Z8moe_q8_0IN3c104HalfELb0EEvPKvS3_PT_PKiS7_S7_iiiiiii)
        /*1fb8*/ 	.word	0x00000000


	//----- nvinfo : EIATTR_MIN_STACK_SIZE
	.align		4
.L_1391:
        /*1fbc*/ 	.byte	0x04, 0x12
        /*1fbe*/ 	.short	(.L_1393 - .L_1392)
	.align		4
.L_1392:
        /*1fc0*/ 	.word	index@(_Z8moe_q5_1IN3c104HalfELb1EEvPKvS3_PT_PKiS7_S7_iiiiiii)
        /*1fc4*/ 	.word	0x00000000


	//----- nvinfo : EIATTR_MIN_STACK_SIZE
	.align		4
.L_1393:
        /*1fc8*/ 	.byte	0x04, 0x12
        /*1fca*/ 	.short	(.L_1395 - .L_1394)
	.align		4
.L_1394:
        /*1fcc*/ 	.word	index@(_Z8moe_q5_1IN3c104HalfELb0EEvPKvS3_PT_PKiS7_S7_iiiiiii)
        /*1fd0*/ 	.word	0x00000000


	//----- nvinfo : EIATTR_MIN_STACK_SIZE
	.align		4
.L_1395:
        /*1fd4*/ 	.byte	0x04, 0x12
        /*1fd6*/ 	.short	(.L_1397 - .L_1396)
	.align		4
.L_1396:
        /*1fd8*/ 	.word	index@(_Z8moe_q5_0IN3c104HalfELb1EEvPKvS3_PT_PKiS7_S7_iiiiiii)
        /*1fdc*/ 	.word	0x00000000


	//----- nvinfo : EIATTR_MIN_STACK_SIZE
	.align		4
.L_1397:
        /*1fe0*/ 	.byte	0x04, 0x12
        /*1fe2*/ 	.short	(.L_1399 - .L_1398)
	.align		4
.L_1398:
        /*1fe4*/ 	.word	index@(_Z8moe_q5_0IN3c104HalfELb0EEvPKvS3_PT_PKiS7_S7_iiiiiii)
        /*1fe8*/ 	.word	0x00000000


	//----- nvinfo : EIATTR_MIN_STACK_SIZE
	.align		4
.L_1399:
        /*1fec*/ 	.byte	0x04, 0x12
        /*1fee*/ 	.short	(.L_1401 - .L_1400)
	.align		4
.L_1400:
        /*1ff0*/ 	.word	index@(_Z8moe_q4_1IN3c104HalfELb1EEvPKvS3_PT_PKiS7_S7_iiiiiii)
        /*1ff4*/ 	.word	0x00000000


	//----- nvinfo : EIATTR_MIN_STACK_SIZE
	.align		4
.L_1401:
        /*1ff8*/ 	.byte	0x04, 0x12
        /*1ffa*/ 	.short	(.L_1403 - .L_1402)
	.align		4
.L_1402:
        /*1ffc*/ 	.word	index@(_Z8moe_q4_1IN3c104HalfELb0EEvPKvS3_PT_PKiS7_S7_iiiiiii)
        /*2000*/ 	.word	0x00000000


	//----- nvinfo : EIATTR_MIN_STACK_SIZE
	.align		4
.L_1403:
        /*2004*/ 	.byte	0x04, 0x12
        /*2006*/ 	.short	(.L_1405 - .L_1404)
	.align		4
.L_1404:
        /*2008*/ 	.word	index@(_Z8moe_q4_0IN3c104HalfELb1EEvPKvS3_PT_PKiS7_S7_iiiiiii)
        /*200c*/ 	.word	0x00000000


	//----- nvinfo : EIATTR_MIN_STACK_SIZE
	.align		4
.L_1405:
        /*2010*/ 	.byte	0x04, 0x12
        /*2012*/ 	.short	(.L_1407 - .L_1406)
	.align		4
.L_1406:
        /*2014*/ 	.word	index@(_Z8moe_q4_0IN3c104HalfELb0EEvPKvS3_PT_PKiS7_S7_iiiiiii)
        /*2018*/ 	.word	0x00000000


	//----- nvinfo : EIATTR_MIN_STACK_SIZE
	.align		4
.L_1407:
        /*201c*/ 	.byte	0x04, 0x12
        /*201e*/ 	.short	(.L_1409 - .L_1408)
	.align		4
.L_1408:
        /*2020*/ 	.word	index@(_Z8moe_q6_KIfLb1EEvPKvS1_PT_PKiS5_S5_iiiiiii)
        /*2024*/ 	.word	0x00000000


	//----- nvinfo : EIATTR_MIN_STACK_SIZE
	.align		4
.L_1409:
        /*2028*/ 	.byte	0x04, 0x12
        /*202a*/ 	.short	(.L_1411 - .L_1410)
	.align		4
.L_1410:
        /*202c*/ 	.word	index@(_Z8moe_q6_KIfLb0EEvPKvS1_PT_PKiS5_S5_iiiiiii)
        /*2030*/ 	.word	0x00000000


	//----- nvinfo : EIATTR_MIN_STACK_SIZE
	.align		4
.L_1411:
        /*2034*/ 	.byte	0x04, 0x12
        /*2036*/ 	.short	(.L_1413 - .L_1412)
	.align		4
.L_1412:
        /*2038*/ 	.word	index@(_Z8moe_q5_KIfLb1EEvPKvS1_PT_PKiS5_S5_iiiiiii)
        /*203c*/ 	.word	0x00000000


	//----- nvinfo : EIATTR_MIN_STACK_SIZE
	.align		4
.L_1413:
        /*2040*/ 	.byte	0x04, 0x12
        /*2042*/ 	.short	(.L_1415 - .L_1414)
	.align		4
.L_1414:
        /*2044*/ 	.word	index@(_Z8moe_q5_KIfLb0EEvPKvS1_PT_PKiS5_S5_iiiiiii)
        /*2048*/ 	.word	0x00000000


	//----- nvinfo : EIATTR_MIN_STACK_SIZE
	.align		4
.L_1415:
        /*204c*/ 	.byte	0x04, 0x12
        /*204e*/ 	.short	(.L_1417 - .L_1416)
	.align		4
.L_1416:
        /*2050*/ 	.word	index@(_Z8moe_q4_KIfLb1EEvPKvS1_PT_PKiS5_S5_iiiiiii)
        /*2054*/ 	.word	0x00000000


	//----- nvinfo : EIATTR_MIN_STACK_SIZE
	.align		4
.L_1417:
        /*2058*/ 	.byte	0x04, 0x12
        /*205a*/ 	.short	(.L_1419 - .L_1418)
	.align		4
.L_1418:
        /*205c*/ 	.word	index@(_Z8moe_q4_KIfLb0EEvPKvS1_PT_PKiS5_S5_iiiiiii)
        /*2060*/ 	.word	0x00000000


	//----- nvinfo : EIATTR_MIN_STACK_SIZE
	.align		4
.L_1419:
        /*2064*/ 	.byte	0x04, 0x12
        /*2066*/ 	.short	(.L_1421 - .L_1420)
	.align		4
.L_1420:
        /*2068*/ 	.word	index@(_Z8moe_q3_KIfLb1EEvPKvS1_PT_PKiS5_S5_iiiiiii)
        /*206c*/ 	.word	0x00000000


	//----- nvinfo : EIATTR_MIN_STACK_SIZE
	.align		4
.L_1421:
        /*2070*/ 	.byte	0x04, 0x12
        /*2072*/ 	.short	(.L_1423 - .L_1422)
	.align		4
.L_1422:
        /*2074*/ 	.word	index@(_Z8moe_q3_KIfLb0EEvPKvS1_PT_PKiS5_S5_iiiiiii)
        /*2078*/ 	.word	0x00000000


	//----- nvinfo : EIATTR_MIN_STACK_SIZE
	.align		4
.L_1423:
        /*207c*/ 	.byte	0x04, 0x12
        /*207e*/ 	.short	(.L_1425 - .L_1424)
	.align		4
.L_1424:
        /*2080*/ 	.word	index@(_Z8moe_q2_KIfLb1EEvPKvS1_PT_PKiS5_S5_iiiiiii)
        /*2084*/ 	.word	0x00000000


	//----- nvinfo : EIATTR_MIN_STACK_SIZE
	.align		4
.L_1425:
        /*2088*/ 	.byte	0x04, 0x12
        /*208a*/ 	.short	(.L_1427 - .L_1426)
	.align		4
.L_1426:
        /*208c*/ 	.word	index@(_Z8moe_q2_KIfLb0EEvPKvS1_PT_PKiS5_S5_iiiiiii)
        /*2090*/ 	.word	0x00000000


	//----- nvinfo : EIATTR_MIN_STACK_SIZE
	.align		4
.L_1427:
        /*2094*/ 	.byte	0x04, 0x12
        /*2096*/ 	.short	(.L_1429 - .L_1428)
	.align		4
.L_1428:
        /*2098*/ 	.word	index@(_Z8moe_q8_0IfLb1EEvPKvS1_PT_PKiS5_S5_iiiiiii)
        /*209c*/ 	.word	0x00000000


	//----- nvinfo : EIATTR_MIN_STACK_SIZE
	.align		4
.L_1429:
        /*20a0*/ 	.byte	0x04, 0x12
        /*20a2*/ 	.short	(.L_1431 - .L_1430)
	.align		4
.L_1430:
        /*20a4*/ 	.word	index@(_Z8moe_q8_0IfLb0EEvPKvS1_PT_PKiS5_S5_iiiiiii)
        /*20a8*/ 	.word	0x00000000


	//----- nvinfo : EIATTR_MIN_STACK_SIZE
	.align		4
.L_1431:
        /*20ac*/ 	.byte	0x04, 0x12
        /*20ae*/ 	.short	(.L_1433 - .L_1432)
	.align		4
.L_1432:
        /*20b0*/ 	.word	index@(_Z8moe_q5_1IfLb1EEvPKvS1_PT_PKiS5_S5_iiiiiii)
        /*20b4*/ 	.word	0x00000000


	//----- nvinfo : EIATTR_MIN_STACK_SIZE
	.align		4
.L_1433:
        /*20b8*/ 	.byte	0x04, 0x12
        /*20ba*/ 	.short	(.L_1435 - .L_1434)
	.align		4
.L_1434:
        /*20bc*/ 	.word	index@(_Z8moe_q5_1IfLb0EEvPKvS1_PT_PKiS5_S5_iiiiiii)
        /*20c0*/ 	.word	0x00000000


	//----- nvinfo : EIATTR_MIN_STACK_SIZE
	.align		4
.L_1435:
        /*20c4*/ 	.byte	0x04, 0x12
        /*20c6*/ 	.short	(.L_1437 - .L_1436)
	.align		4
.L_1436:
        /*20c8*/ 	.word	index@(_Z8moe_q5_0IfLb1EEvPKvS1_PT_PKiS5_S5_iiiiiii)
        /*20cc*/ 	.word	0x00000000


	//----- nvinfo : EIATTR_MIN_STACK_SIZE
	.align		4
.L_1437:
        /*20d0*/ 	.byte	0x04, 0x12
        /*20d2*/ 	.short	(.L_1439 - .L_1438)
	.align		4
.L_1438:
        /*20d4*/ 	.word	index@(_Z8moe_q5_0IfLb0EEvPKvS1_PT_PKiS5_S5_iiiiiii)
        /*20d8*/ 	.word	0x00000000


	//----- nvinfo : EIATTR_MIN_STACK_SIZE
	.align		4
.L_1439:
        /*20dc*/ 	.byte	0x04, 0x12
        /*20de*/ 	.short	(.L_1441 - .L_1440)
	.align		4
.L_1440:
        /*20e0*/ 	.word	index@(_Z8moe_q4_1IfLb1EEvPKvS1_PT_PKiS5_S5_iiiiiii)
        /*20e4*/ 	.word	0x00000000


	//----- nvinfo : EIATTR_MIN_STACK_SIZE
	.align		4
.L_1441:
        /*20e8*/ 	.byte	0x04, 0x12
        /*20ea*/ 	.short	(.L_1443 - .L_1442)
	.align		4
.L_1442:
        /*20ec*/ 	.word	index@(_Z8moe_q4_1IfLb0EEvPKvS1_PT_PKiS5_S5_iiiiiii)
        /*20f0*/ 	.word	0x00000000


	//----- nvinfo : EIATTR_MIN_STACK_SIZE
	.align		4
.L_1443:
        /*20f4*/ 	.byte	0x04, 0x12
        /*20f6*/ 	.short	(.L_1445 - .L_1444)
	.align		4
.L_1444:
        /*20f8*/ 	.word	index@(_Z8moe_q4_0IfLb1EEvPKvS1_PT_PKiS5_S5_iiiiiii)
        /*20fc*/ 	.word	0x00000000


	//----- nvinfo : EIATTR_MIN_STACK_SIZE
	.align		4
.L_1445:
        /*2100*/ 	.byte	0x04, 0x12
        /*2102*/ 	.short	(.L_1447 - .L_1446)
	.align		4
.L_1446:
        /*2104*/ 	.word	index@(_Z8moe_q4_0IfLb0EEvPKvS1_PT_PKiS5_S5_iiiiiii)
        /*2108*/ 	.word	0x00000000


	//----- nvinfo : EIATTR_MIN_STACK_SIZE
	.align		4
.L_1447:
        /*210c*/ 	.byte	0x04, 0x12
        /*210e*/ 	.short	(.L_1449 - .L_1448)
	.align		4
.L_1448:
        /*2110*/ 	.word	index@(_Z12mul_mat_q6_KIN3c108BFloat16ELb1EEvPKvS3_PT_iiiii)
        /*2114*/ 	.word	0x00000000


	//----- nvinfo : EIATTR_MIN_STACK_SIZE
	.align		4
.L_1449:
        /*2118*/ 	.byte	0x04, 0x12
        /*211a*/ 	.short	(.L_1451 - .L_1450)
	.align		4
.L_1450:
        /*211c*/ 	.word	index@(_Z12mul_mat_q6_KIN3c108BFloat16ELb0EEvPKvS3_PT_iiiii)
        /*2120*/ 	.word	0x00000000


	//----- nvinfo : EIATTR_MIN_STACK_SIZE
	.align		4
.L_1451:
        /*2124*/ 	.byte	0x04, 0x12
        /*2126*/ 	.short	(.L_1453 - .L_1452)
	.align		4
.L_1452:
        /*2128*/ 	.word	index@(_Z12mul_mat_q5_KIN3c108BFloat16ELb1EEvPKvS3_PT_iiiii)
        /*212c*/ 	.word	0x00000000


	//----- nvinfo : EIATTR_MIN_STACK_SIZE
	.align		4
.L_1453:
        /*2130*/ 	.byte	0x04, 0x12
        /*2132*/ 	.short	(.L_1455 - .L_1454)
	.align		4
.L_1454:
        /*2134*/ 	.word	index@(_Z12mul_mat_q5_KIN3c108BFloat16ELb0EEvPKvS3_PT_iiiii)
        /*2138*/ 	.word	0x00000000


	//----- nvinfo : EIATTR_MIN_STACK_SIZE
	.align		4
.L_1455:
        /*213c*/ 	.byte	0x04, 0x12
        /*213e*/ 	.short	(.L_1457 - .L_1456)
	.align		4
.L_1456:
        /*2140*/ 	.word	index@(_Z12mul_mat_q4_KIN3c108BFloat16ELb1EEvPKvS3_PT_iiiii)
        /*2144*/ 	.word	0x00000000


	//----- nvinfo : EIATTR_MIN_STACK_SIZE
	.align		4
.L_1457:
        /*2148*/ 	.byte	0x04, 0x12
        /*214a*/ 	.short	(.L_1459 - .L_1458)
	.align		4
.L_1458:
        /*214c*/ 	.word	index@(_Z12mul_mat_q4_KIN3c108BFloat16ELb0EEvPKvS3_PT_iiiii)
        /*2150*/ 	.word	0x00000000


	//----- nvinfo : EIATTR_MIN_STACK_SIZE
	.align		4
.L_1459:
        /*2154*/ 	.byte	0x04, 0x12
        /*2156*/ 	.short	(.L_1461 - .L_1460)
	.align		4
.L_1460:
        /*2158*/ 	.word	index@(_Z12mul_mat_q3_KIN3c108BFloat16ELb1EEvPKvS3_PT_iiiii)
        /*215c*/ 	.word	0x00000000


	//----- nvinfo : EIATTR_MIN_STACK_SIZE
	.align		4
.L_1461:
        /*2160*/ 	.byte	0x04, 0x12
        /*2162*/ 	.short	(.L_1463 - .L_1462)
	.align		4
.L_1462:
        /*2164*/ 	.word	index@(_Z12mul_mat_q3_KIN3c108BFloat16ELb0EEvPKvS3_PT_iiiii)
        /*2168*/ 	.word	0x00000000


	//----- nvinfo : EIATTR_MIN_STACK_SIZE
	.align		4
.L_1463:
        /*216c*/ 	.byte	0x04, 0x12
        /*216e*/ 	.short	(.L_1465 - .L_1464)
	.align		4
.L_1464:
        /*2170*/ 	.word	index@(_Z12mul_mat_q2_KIN3c108BFloat16ELb1EEvPKvS3_PT_iiiii)
        /*2174*/ 	.word	0x00000000


	//----- nvinfo : EIATTR_MIN_STACK_SIZE
	.align		4
.L_1465:
        /*2178*/ 	.byte	0x04, 0x12
        /*217a*/ 	.short	(.L_1467 - .L_1466)
	.align		4
.L_1466:
        /*217c*/ 	.word	index@(_Z12mul_mat_q2_KIN3c108BFloat16ELb0EEvPKvS3_PT_iiiii)
        /*2180*/ 	.word	0x00000000


	//----- nvinfo : EIATTR_MIN_STACK_SIZE
	.align		4
.L_1467:
        /*2184*/ 	.byte	0x04, 0x12
        /*2186*/ 	.short	(.L_1469 - .L_1468)
	.align		4
.L_1468:
        /*2188*/ 	.word	index@(_Z12mul_mat_q8_0IN3c108BFloat16ELb1EEvPKvS3_PT_iiiii)
        /*218c*/ 	.word	0x00000000


	//----- nvinfo : EIATTR_MIN_STACK_SIZE
	.align		4
.L_1469:
        /*2190*/ 	.byte	0x04, 0x12
        /*2192*/ 	.short	(.L_1471 - .L_1470)
	.align		4
.L_1470:
        /*2194*/ 	.word	index@(_Z12mul_mat_q8_0IN3c108BFloat16ELb0EEvPKvS3_PT_iiiii)
        /*2198*/ 	.word	0x00000000


	//----- nvinfo : EIATTR_MIN_STACK_SIZE
	.align		4
.L_1471:
        /*219c*/ 	.byte	0x04, 0x12
        /*219e*/ 	.short	(.L_1473 - .L_1472)
	.align		4
.L_1472:
        /*21a0*/ 	.word	index@(_Z12mul_mat_q5_1IN3c108BFloat16ELb1EEvPKvS3_PT_iiiii)
        /*21a4*/ 	.word	0x00000000


	//----- nvinfo : EIATTR_MIN_STACK_SIZE
	.align		4
.L_1473:
        /*21a8*/ 	.byte	0x04, 0x12
        /*21aa*/ 	.short	(.L_1475 - .L_1474)
	.align		4
.L_1474:
        /*21ac*/ 	.word	index@(_Z12mul_mat_q5_1IN3c108BFloat16ELb0EEvPKvS3_PT_iiiii)
        /*21b0*/ 	.word	0x00000000


	//----- nvinfo : EIATTR_MIN_STACK_SIZE
	.align		4
.L_1475:
        /*21b4*/ 	.byte	0x04, 0x12
        /*21b6*/ 	.short	(.L_1477 - .L_1476)
	.align		4
.L_1476:
        /*21b8*/ 	.word	index@(_Z12mul_mat_q5_0IN3c108BFloat16ELb1EEvPKvS3_PT_iiiii)
        /*21bc*/ 	.word	0x00000000


	//----- nvinfo : EIATTR_MIN_STACK_SIZE
	.align		4
.L_1477:
        /*21c0*/ 	.byte	0x04, 0x12
        /*21c2*/ 	.short	(.L_1479 - .L_1478)
	.align		4
.L_1478:
        /*21c4*/ 	.word	index@(_Z12mul_mat_q5_0IN3c108BFloat16ELb0EEvPKvS3_PT_iiiii)
        /*21c8*/ 	.word	0x00000000


	//----- nvinfo : EIATTR_MIN_STACK_SIZE
	.align		4
.L_1479:
        /*21cc*/ 	.byte	0x04, 0x12
        /*21ce*/ 	.short	(.L_1481 - .L_1480)
	.align		4
.L_1480:
        /*21d0*/ 	.word	index@(_Z12mul_mat_q4_1IN3c108BFloat16ELb1EEvPKvS3_PT_iiiii)
        /*21d4*/ 	.word	0x00000000


	//----- nvinfo : EIATTR_MIN_STACK_SIZE
	.align		4
.L_1481:
        /*21d8*/ 	.byte	0x04, 0x12
        /*21da*/ 	.short	(.L_1483 - .L_1482)
	.align		4
.L_1482:
        /*21dc*/ 	.word	index@(_Z12mul_mat_q4_1IN3c108BFloat16ELb0EEvPKvS3_PT_iiiii)
        /*21e0*/ 	.word	0x00000000


	//----- nvinfo : EIATTR_MIN_STACK_SIZE
	.align		4
.L_1483:
        /*21e4*/ 	.byte	0x04, 0x12
        /*21e6*/ 	.short	(.L_1485 - .L_1484)
	.align		4
.L_1484:
        /*21e8*/ 	.word	index@(_Z12mul_mat_q4_0IN3c108BFloat16ELb1EEvPKvS3_PT_iiiii)
        /*21ec*/ 	.word	0x00000000


	//----- nvinfo : EIATTR_MIN_STACK_SIZE
	.align		4
.L_1485:
        /*21f0*/ 	.byte	0x04, 0x12
        /*21f2*/ 	.short	(.L_1487 - .L_1486)
	.align		4
.L_1486:
        /*21f4*/ 	.word	index@(_Z12mul_mat_q4_0IN3c108BFloat16ELb0EEvPKvS3_PT_iiiii)
        /*21f8*/ 	.word	0x00000000


	//----- nvinfo : EIATTR_MIN_STACK_SIZE
	.align		4
.L_1487:
        /*21fc*/ 	.byte	0x04, 0x12
        /*21fe*/ 	.short	(.L_1489 - .L_1488)
	.align		4
.L_1488:
        /*2200*/ 	.word	index@(_Z12mul_mat_q6_KIN3c104HalfELb1EEvPKvS3_PT_iiiii)
        /*2204*/ 	.word	0x00000000


	//----- nvinfo : EIATTR_MIN_STACK_SIZE
	.align		4
.L_1489:
        /*2208*/ 	.byte	0x04, 0x12
        /*220a*/ 	.short	(.L_1491 - .L_1490)
	.align		4
.L_1490:
        /*220c*/ 	.word	index@(_Z12mul_mat_q6_KIN3c104HalfELb0EEvPKvS3_PT_iiiii)
        /*2210*/ 	.word	0x00000000


	//----- nvinfo : EIATTR_MIN_STACK_SIZE
	.align		4
.L_1491:
        /*2214*/ 	.byte	0x04, 0x12
        /*2216*/ 	.short	(.L_1493 - .L_1492)
	.align		4
.L_1492:
        /*2218*/ 	.word	index@(_Z12mul_mat_q5_KIN3c104HalfELb1EEvPKvS3_PT_iiiii)
        /*221c*/ 	.word	0x00000000


	//----- nvinfo : EIATTR_MIN_STACK_SIZE
	.align		4
.L_1493:
        /*2220*/ 	.byte	0x04, 0x12
        /*2222*/ 	.short	(.L_1495 - .L_1494)
	.align		4
.L_1494:
        /*2224*/ 	.word	index@(_Z12mul_mat_q5_KIN3c104HalfELb0EEvPKvS3_PT_iiiii)
        /*2228*/ 	.word	0x00000000


	//----- nvinfo : EIATTR_MIN_STACK_SIZE
	.align		4
.L_1495:
        /*222c*/ 	.byte	0x04, 0x12
        /*222e*/ 	.short	(.L_1497 - .L_1496)
	.align		4
.L_1496:
        /*2230*/ 	.word	index@(_Z12mul_mat_q4_KIN3c104HalfELb1EEvPKvS3_PT_iiiii)
        /*2234*/ 	.word	0x00000000


	//----- nvinfo : EIATTR_MIN_STACK_SIZE
	.align		4
.L_1497:
        /*2238*/ 	.byte	0x04, 0x12
        /*223a*/ 	.short	(.L_1499 - .L_1498)
	.align		4
.L_1498:
        /*223c*/ 	.word	index@(_Z12mul_mat_q4_KIN3c104HalfELb0EEvPKvS3_PT_iiiii)
        /*2240*/ 	.word	0x00000000


	//----- nvinfo : EIATTR_MIN_STACK_SIZE
	.align		4
.L_1499:
        /*2244*/ 	.byte	0x04, 0x12
        /*2246*/ 	.short	(.L_1501 - .L_1500)
	.align		4
.L_1500:
        /*2248*/ 	.word	index@(_Z12mul_mat_q3_KIN3c104HalfELb1EEvPKvS3_PT_iiiii)
        /*224c*/ 	.word	0x00000000


	//----- nvinfo : EIATTR_MIN_STACK_SIZE
	.align		4
.L_1501:
        /*2250*/ 	.byte	0x04, 0x12
        /*2252*/ 	.short	(.L_1503 - .L_1502)
	.align		4
.L_1502:
        /*2254*/ 	.word	index@(_Z12mul_mat_q3_KIN3c104HalfELb0EEvPKvS3_PT_iiiii)
        /*2258*/ 	.word	0x00000000


	//----- nvinfo : EIATTR_MIN_STACK_SIZE
	.align		4
.L_1503:
        /*225c*/ 	.byte	0x04, 0x12
        /*225e*/ 	.short	(.L_1505 - .L_1504)
	.align		4
.L_1504:
        /*2260*/ 	.word	index@(_Z12mul_mat_q2_KIN3c104HalfELb1EEvPKvS3_PT_iiiii)
        /*2264*/ 	.word	0x00000000


	//----- nvinfo : EIATTR_MIN_STACK_SIZE
	.align		4
.L_1505:
        /*2268*/ 	.byte	0x04, 0x12
        /*226a*/ 	.short	(.L_1507 - .L_1506)
	.align		4
.L_1506:
        /*226c*/ 	.word	index@(_Z12mul_mat_q2_KIN3c104HalfELb0EEvPKvS3_PT_iiiii)
        /*2270*/ 	.word	0x00000000


	//----- nvinfo : EIATTR_MIN_STACK_SIZE
	.align		4
.L_1507:
        /*2274*/ 	.byte	0x04, 0x12
        /*2276*/ 	.short	(.L_1509 - .L_1508)
	.align		4
.L_1508:
        /*2278*/ 	.word	index@(_Z12mul_mat_q8_0IN3c104HalfELb1EEvPKvS3_PT_iiiii)
        /*227c*/ 	.word	0x00000000


	//----- nvinfo : EIATTR_MIN_STACK_SIZE
	.align		4
.L_1509:
        /*2280*/ 	.byte	0x04, 0x12
        /*2282*/ 	.short	(.L_1511 - .L_1510)
	.align		4
.L_1510:
        /*2284*/ 	.word	index@(_Z12mul_mat_q8_0IN3c104HalfELb0EEvPKvS3_PT_iiiii)
        /*2288*/ 	.word	0x00000000


	//----- nvinfo : EIATTR_MIN_STACK_SIZE
	.align		4
.L_1511:
        /*228c*/ 	.byte	0x04, 0x12
        /*228e*/ 	.short	(.L_1513 - .L_1512)
	.align		4
.L_1512:
        /*2290*/ 	.word	index@(_Z12mul_mat_q5_1IN3c104HalfELb1EEvPKvS3_PT_iiiii)
        /*2294*/ 	.word	0x00000000


	//----- nvinfo : EIATTR_MIN_STACK_SIZE
	.align		4
.L_1513:
        /*2298*/ 	.byte	0x04, 0x12
        /*229a*/ 	.short	(.L_1515 - .L_1514)
	.align		4
.L_1514:
        /*229c*/ 	.word	index@(_Z12mul_mat_q5_1IN3c104HalfELb0EEvPKvS3_PT_iiiii)
        /*22a0*/ 	.word	0x00000000


	//----- nvinfo : EIATTR_MIN_STACK_SIZE
	.align		4
.L_1515:
        /*22a4*/ 	.byte	0x04, 0x12
        /*22a6*/ 	.short	(.L_1517 - .L_1516)
	.align		4
.L_1516:
        /*22a8*/ 	.word	index@(_Z12mul_mat_q5_0IN3c104HalfELb1EEvPKvS3_PT_iiiii)
        /*22ac*/ 	.word	0x00000000


	//----- nvinfo : EIATTR_MIN_STACK_SIZE
	.align		4
.L_1517:
        /*22b0*/ 	.byte	0x04, 0x12
        /*22b2*/ 	.short	(.L_1519 - .L_1518)
	.align		4
.L_1518:
        /*22b4*/ 	.word	index@(_Z12mul_mat_q5_0IN3c104HalfELb0EEvPKvS3_PT_iiiii)
        /*22b8*/ 	.word	0x00000000


	//----- nvinfo : EIATTR_MIN_STACK_SIZE
	.align		4
.L_1519:
        /*22bc*/ 	.byte	0x04, 0x12
        /*22be*/ 	.short	(.L_1521 - .L_1520)
	.align		4
.L_1520:
        /*22c0*/ 	.word	index@(_Z12mul_mat_q4_1IN3c104HalfELb1EEvPKvS3_PT_iiiii)
        /*22c4*/ 	.word	0x00000000


	//----- nvinfo : EIATTR_MIN_STACK_SIZE
	.align		4
.L_1521:
        /*22c8*/ 	.byte	0x04, 0x12
        /*22ca*/ 	.short	(.L_1523 - .L_1522)
	.align		4
.L_1522:
        /*22cc*/ 	.word	index@(_Z12mul_mat_q4_1IN3c104HalfELb0EEvPKvS3_PT_iiiii)
        /*22d0*/ 	.word	0x00000000


	//----- nvinfo : EIATTR_MIN_STACK_SIZE
	.align		4
.L_1523:
        /*22d4*/ 	.byte	0x04, 0x12
        /*22d6*/ 	.short	(.L_1525 - .L_1524)
	.align		4
.L_1524:
        /*22d8*/ 	.word	index@(_Z12mul_mat_q4_0IN3c104HalfELb1EEvPKvS3_PT_iiiii)
        /*22dc*/ 	.word	0x00000000


	//----- nvinfo : EIATTR_MIN_STACK_SIZE
	.align		4
.L_1525:
        /*22e0*/ 	.byte	0x04, 0x12
        /*22e2*/ 	.short	(.L_1527 - .L_1526)
	.align		4
.L_1526:
        /*22e4*/ 	.word	index@(_Z12mul_mat_q4_0IN3c104HalfELb0EEvPKvS3_PT_iiiii)
        /*22e8*/ 	.word	0x00000000


	//----- nvinfo : EIATTR_MIN_STACK_SIZE
	.align		4
.L_1527:
        /*22ec*/ 	.byte	0x04, 0x12
        /*22ee*/ 	.short	(.L_1529 - .L_1528)
	.align		4
.L_1528:
        /*22f0*/ 	.word	index@(_Z12mul_mat_q6_KIfLb1EEvPKvS1_PT_iiiii)
        /*22f4*/ 	.word	0x00000000


	//----- nvinfo : EIATTR_MIN_STACK_SIZE
	.align		4
.L_1529:
        /*22f8*/ 	.byte	0x04, 0x12
        /*22fa*/ 	.short	(.L_1531 - .L_1530)
	.align		4
.L_1530:
        /*22fc*/ 	.word	index@(_Z12mul_mat_q6_KIfLb0EEvPKvS1_PT_iiiii)
        /*2300*/ 	.word	0x00000000


	//----- nvinfo : EIATTR_MIN_STACK_SIZE
	.align		4
.L_1531:
        /*2304*/ 	.byte	0x04, 0x12
        /*2306*/ 	.short	(.L_1533 - .L_1532)
	.align		4
.L_1532:
        /*2308*/ 	.word	index@(_Z12mul_mat_q5_KIfLb1EEvPKvS1_PT_iiiii)
        /*230c*/ 	.word	0x00000000


	//----- nvinfo : EIATTR_MIN_STACK_SIZE
	.align		4
.L_1533:
        /*2310*/ 	.byte	0x04, 0x12
        /*2312*/ 	.short	(.L_1535 - .L_1534)
	.align		4
.L_1534:
        /*2314*/ 	.word	index@(_Z12mul_mat_q5_KIfLb0EEvPKvS1_PT_iiiii)
        /*2318*/ 	.word	0x00000000


	//----- nvinfo : EIATTR_MIN_STACK_SIZE
	.align		4
.L_1535:
        /*231c*/ 	.byte	0x04, 0x12
        /*231e*/ 	.short	(.L_1537 - .L_1536)
	.align		4
.L_1536:
        /*2320*/ 	.word	index@(_Z12mul_mat_q4_KIfLb1EEvPKvS1_PT_iiiii)
        /*2324*/ 	.word	0x00000000


	//----- nvinfo : EIATTR_MIN_STACK_SIZE
	.align		4
.L_1537:
        /*2328*/ 	.byte	0x04, 0x12
        /*232a*/ 	.short	(.L_1539 - .L_1538)
	.align		4
.L_1538:
        /*232c*/ 	.word	index@(_Z12mul_mat_q4_KIfLb0EEvPKvS1_PT_iiiii)
        /*2330*/ 	.word	0x00000000


	//----- nvinfo : EIATTR_MIN_STACK_SIZE
	.align		4
.L_1539:
        /*2334*/ 	.byte	0x04, 0x12
        /*2336*/ 	.short	(.L_1541 - .L_1540)
	.align		4
.L_1540:
        /*2338*/ 	.word	index@(_Z12mul_mat_q3_KIfLb1EEvPKvS1_PT_iiiii)
        /*233c*/ 	.word	0x00000000


	//----- nvinfo : EIATTR_MIN_STACK_SIZE
	.align		4
.L_1541:
        /*2340*/ 	.byte	0x04, 0x12
        /*2342*/ 	.short	(.L_1543 - .L_1542)
	.align		4
.L_1542:
        /*2344*/ 	.word	index@(_Z12mul_mat_q3_KIfLb0EEvPKvS1_PT_iiiii)
        /*2348*/ 	.word	0x00000000


	//----- nvinfo : EIATTR_MIN_STACK_SIZE
	.align		4
.L_1543:
        /*234c*/ 	.byte	0x04, 0x12
        /*234e*/ 	.short	(.L_1545 - .L_1544)
	.align		4
.L_1544:
        /*2350*/ 	.word	index@(_Z12mul_mat_q2_KIfLb1EEvPKvS1_PT_iiiii)
        /*2354*/ 	.word	0x00000000


	//----- nvinfo : EIATTR_MIN_STACK_SIZE
	.align		4
.L_1545:
        /*2358*/ 	.byte	0x04, 0x12
        /*235a*/ 	.short	(.L_1547 - .L_1546)
	.align		4
.L_1546:
        /*235c*/ 	.word	index@(_Z12mul_mat_q2_KIfLb0EEvPKvS1_PT_iiiii)
        /*2360*/ 	.word	0x00000000


	//----- nvinfo : EIATTR_MIN_STACK_SIZE
	.align		4
.L_1547:
        /*2364*/ 	.byte	0x04, 0x12
        /*2366*/ 	.short	(.L_1549 - .L_1548)
	.align		4
.L_1548:
        /*2368*/ 	.word	index@(_Z12mul_mat_q8_0IfLb1EEvPKvS1_PT_iiiii)
        /*236c*/ 	.word	0x00000000


	//----- nvinfo : EIATTR_MIN_STACK_SIZE
	.align		4
.L_1549:
        /*2370*/ 	.byte	0x04, 0x12
        /*2372*/ 	.short	(.L_1551 - .L_1550)
	.align		4
.L_1550:
        /*2374*/ 	.word	index@(_Z12mul_mat_q8_0IfLb0EEvPKvS1_PT_iiiii)
        /*2378*/ 	.word	0x00000000


	//----- nvinfo : EIATTR_MIN_STACK_SIZE
	.align		4
.L_1551:
        /*237c*/ 	.byte	0x04, 0x12
        /*237e*/ 	.short	(.L_1553 - .L_1552)
	.align		4
.L_1552:
        /*2380*/ 	.word	index@(_Z12mul_mat_q5_1IfLb1EEvPKvS1_PT_iiiii)
        /*2384*/ 	.word	0x00000000


	//----- nvinfo : EIATTR_MIN_STACK_SIZE
	.align		4
.L_1553:
        /*2388*/ 	.byte	0x04, 0x12
        /*238a*/ 	.short	(.L_1555 - .L_1554)
	.align		4
.L_1554:
        /*238c*/ 	.word	index@(_Z12mul_mat_q5_1IfLb0EEvPKvS1_PT_iiiii)
        /*2390*/ 	.word	0x00000000


	//----- nvinfo : EIATTR_MIN_STACK_SIZE
	.align		4
.L_1555:
        /*2394*/ 	.byte	0x04, 0x12
        /*2396*/ 	.short	(.L_1557 - .L_1556)
	.align		4
.L_1556:
        /*2398*/ 	.word	index@(_Z12mul_mat_q5_0IfLb1EEvPKvS1_PT_iiiii)
        /*239c*/ 	.word	0x00000000


	//----- nvinfo : EIATTR_MIN_STACK_SIZE
	.align		4
.L_1557:
        /*23a0*/ 	.byte	0x04, 0x12
        /*23a2*/ 	.short	(.L_1559 - .L_1558)
	.align		4
.L_1558:
        /*23a4*/ 	.word	index@(_Z12mul_mat_q5_0IfLb0EEvPKvS1_PT_iiiii)
        /*23a8*/ 	.word	0x00000000


	//----- nvinfo : EIATTR_MIN_STACK_SIZE
	.align		4
.L_1559:
        /*23ac*/ 	.byte	0x04, 0x12
        /*23ae*/ 	.short	(.L_1561 - .L_1560)
	.align		4
.L_1560:
        /*23b0*/ 	.word	index@(_Z12mul_mat_q4_1IfLb1EEvPKvS1_PT_iiiii)
        /*23b4*/ 	.word	0x00000000


	//----- nvinfo : EIATTR_MIN_STACK_SIZE
	.align		4
.L_1561:
        /*23b8*/ 	.byte	0x04, 0x12
        /*23ba*/ 	.short	(.L_1563 - .L_1562)
	.align		4
.L_1562:
        /*23bc*/ 	.word	index@(_Z12mul_mat_q4_1IfLb0EEvPKvS1_PT_iiiii)
        /*23c0*/ 	.word	0x00000000


	//----- nvinfo : EIATTR_MIN_STACK_SIZE
	.align		4
.L_1563:
        /*23c4*/ 	.byte	0x04, 0x12
        /*23c6*/ 	.short	(.L_1565 - .L_1564)
	.align		4
.L_1564:
        /*23c8*/ 	.word	index@(_Z12mul_mat_q4_0IfLb1EEvPKvS1_PT_iiiii)
        /*23cc*/ 	.word	0x00000000


	//----- nvinfo : EIATTR_MIN_STACK_SIZE
	.align		4
.L_1565:
        /*23d0*/ 	.byte	0x04, 0x12
        /*23d2*/ 	.short	(.L_1567 - .L_1566)
	.align		4
.L_1566:
        /*23d4*/ 	.word	index@(_Z12mul_mat_q4_0IfLb0EEvPKvS1_PT_iiiii)
        /*23d8*/ 	.word	0x00000000


	//----- nvinfo : EIATTR_MIN_STACK_SIZE
	.align		4
.L_1567:
        /*23dc*/ 	.byte	0x04, 0x12
        /*23de*/ 	.short	(.L_1569 - .L_1568)
	.align		4
.L_1568:
        /*23e0*/ 	.word	index@(_Z13mul_mat_vec_qIN3c108BFloat16ELi256ELi8E11block_iq1_mLi1EXadL_ZN45_INTERNAL_8d5cb472_14_gguf_kernel_cu_cd24131918vec_dot_iq1_m_q8_1EPKvPK10block_q8_1RKiEEEvS5_S5_PT_iii)
        /*23e4*/ 	.word	0x00000000


	//----- nvinfo : EIATTR_MIN_STACK_SIZE
	.align		4
.L_1569:
        /*23e8*/ 	.byte	0x04, 0x12
        /*23ea*/ 	.short	(.L_1571 - .L_1570)
	.align		4
.L_1570:
        /*23ec*/ 	.word	index@(_Z13mul_mat_vec_qIN3c108BFloat16ELi256ELi8E12block_iq4_xsLi1EXadL_ZN45_INTERNAL_8d5cb472_14_gguf_kernel_cu_cd24131919vec_dot_iq4_xs_q8_1EPKvPK10block_q8_1RKiEEEvS5_S5_PT_iii)
        /*23f0*/ 	.word	0x00000000


	//----- nvinfo : EIATTR_MIN_STACK_SIZE
	.align		4
.L_1571:
        /*23f4*/ 	.byte	0x04, 0x12
        /*23f6*/ 	.short	(.L_1573 - .L_1572)
	.align		4
.L_1572:
        /*23f8*/ 	.word	index@(_Z13mul_mat_vec_qIN3c108BFloat16ELi256ELi8E11block_iq2_sLi1EXadL_ZN45_INTERNAL_8d5cb472_14_gguf_kernel_cu_cd24131918vec_dot_iq2_s_q8_1EPKvPK10block_q8_1RKiEEEvS5_S5_PT_iii)
        /*23fc*/ 	.word	0x00000000


	//----- nvinfo : EIATTR_MIN_STACK_SIZE
	.align		4
.L_1573:
        /*2400*/ 	.byte	0x04, 0x12
        /*2402*/ 	.short	(.L_1575 - .L_1574)
	.align		4
.L_1574:
        /*2404*/ 	.word	index@(_Z13mul_mat_vec_qIN3c108BFloat16ELi256ELi8E11block_iq3_sLi1EXadL_ZN45_INTERNAL_8d5cb472_14_gguf_kernel_cu_cd24131918vec_dot_iq3_s_q8_1EPKvPK10block_q8_1RKiEEEvS5_S5_PT_iii)
        /*2408*/ 	.word	0x00000000


	//----- nvinfo : EIATTR_MIN_STACK_SIZE
	.align		4
.L_1575:
        /*240c*/ 	.byte	0x04, 0x12
        /*240e*/ 	.short	(.L_1577 - .L_1576)
	.align		4
.L_1576:
        /*2410*/ 	.word	index@(_Z13mul_mat_vec_qIN3c108BFloat16ELi32ELi4E12block_iq4_nlLi2EXadL_ZN45_INTERNAL_8d5cb472_14_gguf_kernel_cu_cd24131919vec_dot_iq4_nl_q8_1EPKvPK10block_q8_1RKiEEEvS5_S5_PT_iii)
        /*2414*/ 	.word	0x00000000


	//----- nvinfo : EIATTR_MIN_STACK_SIZE
	.align		4
.L_1577:
        /*2418*/ 	.byte	0x04, 0x12
        /*241a*/ 	.short	(.L_1579 - .L_1578)
	.align		4
.L_1578:
        /*241c*/ 	.word	index@(_Z13mul_mat_vec_qIN3c108BFloat16ELi256ELi8E11block_iq1_sLi1EXadL_ZN45_INTERNAL_8d5cb472_14_gguf_kernel_cu_cd24131918vec_dot_iq1_s_q8_1EPKvPK10block_q8_1RKiEEEvS5_S5_PT_iii)
        /*2420*/ 	.word	0x00000000


	//----- nvinfo : EIATTR_MIN_STACK_SIZE
	.align		4
.L_1579:
        /*2424*/ 	.byte	0x04, 0x12
        /*2426*/ 	.short	(.L_1581 - .L_1580)
	.align		4
.L_1580:
        /*2428*/ 	.word	index@(_Z13mul_mat_vec_qIN3c108BFloat16ELi256ELi8E13block_iq3_xxsLi1EXadL_ZN45_INTERNAL_8d5cb472_14_gguf_kernel_cu_cd24131920vec_dot_iq3_xxs_q8_1EPKvPK10block_q8_1RKiEEEvS5_S5_PT_iii)
        /*242c*/ 	.word	0x00000000


	//----- nvinfo : EIATTR_MIN_STACK_SIZE
	.align		4
.L_1581:
        /*2430*/ 	.byte	0x04, 0x12
        /*2432*/ 	.short	(.L_1583 - .L_1582)
	.align		4
.L_1582:
        /*2434*/ 	.word	index@(_Z13mul_mat_vec_qIN3c108BFloat16ELi256ELi8E12block_iq2_xsLi1EXadL_ZN45_INTERNAL_8d5cb472_14_gguf_kernel_cu_cd24131919vec_dot_iq2_xs_q8_1EPKvPK10block_q8_1RKiEEEvS5_S5_PT_iii)
        /*2438*/ 	.word	0x00000000


	//----- nvinfo : EIATTR_MIN_STACK_SIZE
	.align		4
.L_1583:
        /*243c*/ 	.byte	0x04, 0x12
        /*243e*/ 	.short	(.L_1585 - .L_1584)
	.align		4
.L_1584:
        /*2440*/ 	.word	index@(_Z13mul_mat_vec_qIN3c108BFloat16ELi256ELi8E13block_iq2_xxsLi1EXadL_ZN45_INTERNAL_8d5cb472_14_gguf_kernel_cu_cd24131920vec_dot_iq2_xxs_q8_1EPKvPK10block_q8_1RKiEEEvS5_S5_PT_iii)
        /*2444*/ 	.word	0x00000000


	//----- nvinfo : EIATTR_MIN_STACK_SIZE
	.align		4
.L_1585:
        /*2448*/ 	.byte	0x04, 0x12
        /*244a*/ 	.short	(.L_1587 - .L_1586)
	.align		4
.L_1586:
        /*244c*/ 	.word	index@(_Z13mul_mat_vec_qIN3c108BFloat16ELi256ELi32E10block_q6_KLi1EXadL_ZN45_INTERNAL_8d5cb472_14_gguf_kernel_cu_cd24131917vec_dot_q6_K_q8_1EPKvPK10block_q8_1RKiEEEvS5_S5_PT_iii)
        /*2450*/ 	.word	0x00000000


	//----- nvinfo : EIATTR_MIN_STACK_SIZE
	.align		4
.L_1587:
        /*2454*/ 	.byte	0x04, 0x12
        /*2456*/ 	.short	(.L_1589 - .L_1588)
	.align		4
.L_1588:
        /*2458*/ 	.word	index@(_Z13mul_mat_vec_qIN3c108BFloat16ELi256ELi32E10block_q5_KLi2EXadL_ZN45_INTERNAL_8d5cb472_14_gguf_kernel_cu_cd24131917vec_dot_q5_K_q8_1EPKvPK10block_q8_1RKiEEEvS5_S5_PT_iii)
        /*245c*/ 	.word	0x00000000


	//----- nvinfo : EIATTR_MIN_STACK_SIZE
	.align		4
.L_1589:
        /*2460*/ 	.byte	0x04, 0x12
        /*2462*/ 	.short	(.L_1591 - .L_1590)
	.align		4
.L_1590:
        /*2464*/ 	.word	index@(_Z13mul_mat_vec_qIN3c108BFloat16ELi256ELi32E10block_q4_KLi2EXadL_ZN45_INTERNAL_8d5cb472_14_gguf_kernel_cu_cd24131917vec_dot_q4_K_q8_1EPKvPK10block_q8_1RKiEEEvS5_S5_PT_iii)
        /*2468*/ 	.word	0x00000000


	//----- nvinfo : EIATTR_MIN_STACK_SIZE
	.align		4
.L_1591:
        /*246c*/ 	.byte	0x04, 0x12
        /*246e*/ 	.short	(.L_1593 - .L_1592)
	.align		4
.L_1592:
        /*2470*/ 	.word	index@(_Z13mul_mat_vec_qIN3c108BFloat16ELi256ELi16E10block_q3_KLi1EXadL_ZN45_INTERNAL_8d5cb472_14_gguf_kernel_cu_cd24131917vec_dot_q3_K_q8_1EPKvPK10block_q8_1RKiEEEvS5_S5_PT_iii)
        /*2474*/ 	.word	0x00000000


	//----- nvinfo : EIATTR_MIN_STACK_SIZE
	.align		4
.L_1593:
        /*2478*/ 	.byte	0x04, 0x12
        /*247a*/ 	.short	(.L_1595 - .L_1594)
	.align		4
.L_1594:
        /*247c*/ 	.word	index@(_Z13mul_mat_vec_qIN3c108BFloat16ELi256ELi16E10block_q2_KLi1EXadL_ZN45_INTERNAL_8d5cb472_14_gguf_kernel_cu_cd24131917vec_dot_q2_K_q8_1EPKvPK10block_q8_1RKiEEEvS5_S5_PT_iii)
        /*2480*/ 	.word	0x00000000


	//----- nvinfo : EIATTR_MIN_STACK_SIZE
	.align		4
.L_1595:
        /*2484*/ 	.byte	0x04, 0x12
        /*2486*/ 	.short	(.L_1597 - .L_1596)
	.align		4
.L_1596:
        /*2488*/ 	.word	index@(_Z13mul_mat_vec_qIN3c108BFloat16ELi32ELi8E10block_q8_0Li2EXadL_ZN45_INTERNAL_8d5cb472_14_gguf_kernel_cu_cd24131917vec_dot_q8_0_q8_1EPKvPK10block_q8_1RKiEEEvS5_S5_PT_iii)
        /*248c*/ 	.word	0x00000000


	//----- nvinfo : EIATTR_MIN_STACK_SIZE
	.align		4
.L_1597:
        /*2490*/ 	.byte	0x04, 0x12
        /*2492*/ 	.short	(.L_1599 - .L_1598)
	.align		4
.L_1598:
        /*2494*/ 	.word	index@(_Z13mul_mat_vec_qIN3c108BFloat16ELi32ELi4E10block_q5_1Li2EXadL_ZN45_INTERNAL_8d5cb472_14_gguf_kernel_cu_cd24131917vec_dot_q5_1_q8_1EPKvPK10block_q8_1RKiEEEvS5_S5_PT_iii)
        /*2498*/ 	.word	0x00000000


	//----- nvinfo : EIATTR_MIN_STACK_SIZE
	.align		4
.L_1599:
        /*249c*/ 	.byte	0x04, 0x12
        /*249e*/ 	.short	(.L_1601 - .L_1600)
	.align		4
.L_1600:
        /*24a0*/ 	.word	index@(_Z13mul_mat_vec_qIN3c108BFloat16ELi32ELi4E10block_q5_0Li2EXadL_ZN45_INTERNAL_8d5cb472_14_gguf_kernel_cu_cd24131917vec_dot_q5_0_q8_1EPKvPK10block_q8_1RKiEEEvS5_S5_PT_iii)
        /*24a4*/ 	.word	0x00000000


	//----- nvinfo : EIATTR_MIN_STACK_SIZE
	.align		4
.L_1601:
        /*24a8*/ 	.byte	0x04, 0x12
        /*24aa*/ 	.short	(.L_1603 - .L_1602)
	.align		4
.L_1602:
        /*24ac*/ 	.word	index@(_Z13mul_mat_vec_qIN3c108BFloat16ELi32ELi4E10block_q4_1Li2EXadL_ZN45_INTERNAL_8d5cb472_14_gguf_kernel_cu_cd24131917vec_dot_q4_1_q8_1EPKvPK10block_q8_1RKiEEEvS5_S5_PT_iii)
        /*24b0*/ 	.word	0x00000000


	//----- nvinfo : EIATTR_MIN_STACK_SIZE
	.align		4
.L_1603:
        /*24b4*/ 	.byte	0x04, 0x12
        /*24b6*/ 	.short	(.L_1605 - .L_1604)
	.align		4
.L_1604:
        /*24b8*/ 	.word	index@(_Z13mul_mat_vec_qIN3c108BFloat16ELi32ELi4E10block_q4_0Li2EXadL_ZN45_INTERNAL_8d5cb472_14_gguf_kernel_cu_cd24131917vec_dot_q4_0_q8_1EPKvPK10block_q8_1RKiEEEvS5_S5_PT_iii)
        /*24bc*/ 	.word	0x00000000


	//----- nvinfo : EIATTR_MIN_STACK_SIZE
	.align		4
.L_1605:
        /*24c0*/ 	.byte	0x04, 0x12
        /*24c2*/ 	.short	(.L_1607 - .L_1606)
	.align		4
.L_1606:
        /*24c4*/ 	.word	index@(_Z13quantize_q8_1IN3c108BFloat16EEvPKT_Pvii)
        /*24c8*/ 	.word	0x00000000


	//----- nvinfo : EIATTR_MIN_STACK_SIZE
	.align		4
.L_1607:
        /*24cc*/ 	.byte	0x04, 0x12
        /*24ce*/ 	.short	(.L_1609 - .L_1608)
	.align		4
.L_1608:
        /*24d0*/ 	.word	index@(_Z13mul_mat_vec_qIN3c104HalfELi256ELi8E11block_iq1_mLi1EXadL_ZN45_INTERNAL_8d5cb472_14_gguf_kernel_cu_cd24131918vec_dot_iq1_m_q8_1EPKvPK10block_q8_1RKiEEEvS5_S5_PT_iii)
        /*24d4*/ 	.word	0x00000000


	//----- nvinfo : EIATTR_MIN_STACK_SIZE
	.align		4
.L_1609:
        /*24d8*/ 	.byte	0x04, 0x12
        /*24da*/ 	.short	(.L_1611 - .L_1610)
	.align		4
.L_1610:
        /*24dc*/ 	.word	index@(_Z13mul_mat_vec_qIN3c104HalfELi256ELi8E12block_iq4_xsLi1EXadL_ZN45_INTERNAL_8d5cb472_14_gguf_kernel_cu_cd24131919vec_dot_iq4_xs_q8_1EPKvPK10block_q8_1RKiEEEvS5_S5_PT_iii)
        /*24e0*/ 	.word	0x00000000


	//----- nvinfo : EIATTR_MIN_STACK_SIZE
	.align		4
.L_1611:
        /*24e4*/ 	.byte	0x04, 0x12
        /*24e6*/ 	.short	(.L_1613 - .L_1612)
	.align		4
.L_1612:
        /*24e8*/ 	.word	index@(_Z13mul_mat_vec_qIN3c104HalfELi256ELi8E11block_iq2_sLi1EXadL_ZN45_INTERNAL_8d5cb472_14_gguf_kernel_cu_cd24131918vec_dot_iq2_s_q8_1EPKvPK10block_q8_1RKiEEEvS5_S5_PT_iii)
        /*24ec*/ 	.word	0x00000000


	//----- nvinfo : EIATTR_MIN_STACK_SIZE
	.align		4
.L_1613:
        /*24f0*/ 	.byte	0x04, 0x12
        /*24f2*/ 	.short	(.L_1615 - .L_1614)
	.align		4
.L_1614:
        /*24f4*/ 	.word	index@(_Z13mul_mat_vec_qIN3c104HalfELi256ELi8E11block_iq3_sLi1EXadL_ZN45_INTERNAL_8d5cb472_14_gguf_kernel_cu_cd24131918vec_dot_iq3_s_q8_1EPKvPK10block_q8_1RKiEEEvS5_S5_PT_iii)
        /*24f8*/ 	.word	0x00000000


	//----- nvinfo : EIATTR_MIN_STACK_SIZE
	.align		4
.L_1615:
        /*24fc*/ 	.byte	0x04, 0x12
        /*24fe*/ 	.short	(.L_1617 - .L_1616)
	.align		4
.L_1616:
        /*2500*/ 	.word	index@(_Z13mul_mat_vec_qIN3c104HalfELi32ELi4E12block_iq4_nlLi2EXadL_ZN45_INTERNAL_8d5cb472_14_gguf_kernel_cu_cd24131919vec_dot_iq4_nl_q8_1EPKvPK10block_q8_1RKiEEEvS5_S5_PT_iii)
        /*2504*/ 	.word	0x00000000


	//----- nvinfo : EIATTR_MIN_STACK_SIZE
	.align		4
.L_1617:
        /*2508*/ 	.byte	0x04, 0x12
        /*250a*/ 	.short	(.L_1619 - .L_1618)
	.align		4
.L_1618:
        /*250c*/ 	.word	index@(_Z13mul_mat_vec_qIN3c104HalfELi256ELi8E11block_iq1_sLi1EXadL_ZN45_INTERNAL_8d5cb472_14_gguf_kernel_cu_cd24131918vec_dot_iq1_s_q8_1EPKvPK10block_q8_1RKiEEEvS5_S5_PT_iii)
        /*2510*/ 	.word	0x00000000


	//----- nvinfo : EIATTR_MIN_STACK_SIZE
	.align		4
.L_1619:
        /*2514*/ 	.byte	0x04, 0x12
        /*2516*/ 	.short	(.L_1621 - .L_1620)
	.align		4
.L_1620:
        /*2518*/ 	.word	index@(_Z13mul_mat_vec_qIN3c104HalfELi256ELi8E13block_iq3_xxsLi1EXadL_ZN45_INTERNAL_8d5cb472_14_gguf_kernel_cu_cd24131920vec_dot_iq3_xxs_q8_1EPKvPK10block_q8_1RKiEEEvS5_S5_PT_iii)
        /*251c*/ 	.word	0x00000000


	//----- nvinfo : EIATTR_MIN_STACK_SIZE
	.align		4
.L_1621:
        /*2520*/ 	.byte	0x04, 0x12
        /*2522*/ 	.short	(.L_1623 - .L_1622)
	.align		4
.L_1622:
        /*2524*/ 	.word	index@(_Z13mul_mat_vec_qIN3c104HalfELi256ELi8E12block_iq2_xsLi1EXadL_ZN45_INTERNAL_8d5cb472_14_gguf_kernel_cu_cd24131919vec_dot_iq2_xs_q8_1EPKvPK10block_q8_1RKiEEEvS5_S5_PT_iii)
        /*2528*/ 	.word	0x00000000


	//----- nvinfo : EIATTR_MIN_STACK_SIZE
	.align		4
.L_1623:
        /*252c*/ 	.byte	0x04, 0x12
        /*252e*/ 	.short	(.L_1625 - .L_1624)
	.align		4
.L_1624:
        /*2530*/ 	.word	index@(_Z13mul_mat_vec_qIN3c104HalfELi256ELi8E13block_iq2_xxsLi1EXadL_ZN45_INTERNAL_8d5cb472_14_gguf_kernel_cu_cd24131920vec_dot_iq2_xxs_q8_1EPKvPK10block_q8_1RKiEEEvS5_S5_PT_iii)
        /*2534*/ 	.word	0x00000000


	//----- nvinfo : EIATTR_MIN_STACK_SIZE
	.align		4
.L_1625:
        /*2538*/ 	.byte	0x04, 0x12
        /*253a*/ 	.short	(.L_1627 - .L_1626)
	.align		4
.L_1626:
        /*253c*/ 	.word	index@(_Z13mul_mat_vec_qIN3c104HalfELi256ELi32E10block_q6_KLi1EXadL_ZN45_INTERNAL_8d5cb472_14_gguf_kernel_cu_cd24131917vec_dot_q6_K_q8_1EPKvPK10block_q8_1RKiEEEvS5_S5_PT_iii)
        /*2540*/ 	.word	0x00000000


	//----- nvinfo : EIATTR_MIN_STACK_SIZE
	.align		4
.L_1627:
        /*2544*/ 	.byte	0x04, 0x12
        /*2546*/ 	.short	(.L_1629 - .L_1628)
	.align		4
.L_1628:
        /*2548*/ 	.word	index@(_Z13mul_mat_vec_qIN3c104HalfELi256ELi32E10block_q5_KLi2EXadL_ZN45_INTERNAL_8d5cb472_14_gguf_kernel_cu_cd24131917vec_dot_q5_K_q8_1EPKvPK10block_q8_1RKiEEEvS5_S5_PT_iii)
        /*254c*/ 	.word	0x00000000


	//----- nvinfo : EIATTR_MIN_STACK_SIZE
	.align		4
.L_1629:
        /*2550*/ 	.byte	0x04, 0x12
        /*2552*/ 	.short	(.L_1631 - .L_1630)
	.align		4
.L_1630:
        /*2554*/ 	.word	index@(_Z13mul_mat_vec_qIN3c104HalfELi256ELi32E10block_q4_KLi2EXadL_ZN45_INTERNAL_8d5cb472_14_gguf_kernel_cu_cd24131917vec_dot_q4_K_q8_1EPKvPK10block_q8_1RKiEEEvS5_S5_PT_iii)
        /*2558*/ 	.word	0x00000000


	//----- nvinfo : EIATTR_MIN_STACK_SIZE
	.align		4
.L_1631:
        /*255c*/ 	.byte	0x04, 0x12
        /*255e*/ 	.short	(.L_1633 - .L_1632)
	.align		4
.L_1632:
        /*2560*/ 	.word	index@(_Z13mul_mat_vec_qIN3c104HalfELi256ELi16E10block_q3_KLi1EXadL_ZN45_INTERNAL_8d5cb472_14_gguf_kernel_cu_cd24131917vec_dot_q3_K_q8_1EPKvPK10block_q8_1RKiEEEvS5_S5_PT_iii)
        /*2564*/ 	.word	0x00000000


	//----- nvinfo : EIATTR_MIN_STACK_SIZE
	.align		4
.L_1633:
        /*2568*/ 	.byte	0x04, 0x12
        /*256a*/ 	.short	(.L_1635 - .L_1634)
	.align		4
.L_1634:
        /*256c*/ 	.word	index@(_Z13mul_mat_vec_qIN3c104HalfELi256ELi16E10block_q2_KLi1EXadL_ZN45_INTERNAL_8d5cb472_14_gguf_kernel_cu_cd24131917vec_dot_q2_K_q8_1EPKvPK10block_q8_1RKiEEEvS5_S5_PT_iii)
        /*2570*/ 	.word	0x00000000


	//----- nvinfo : EIATTR_MIN_STACK_SIZE
	.align		4
.L_1635:
        /*2574*/ 	.byte	0x04, 0x12
        /*2576*/ 	.short	(.L_1637 - .L_1636)
	.align		4
.L_1636:
        /*2578*/ 	.word	index@(_Z13mul_mat_vec_qIN3c104HalfELi32ELi8E10block_q8_0Li2EXadL_ZN45_INTERNAL_8d5cb472_14_gguf_kernel_cu_cd24131917vec_dot_q8_0_q8_1EPKvPK10block_q8_1RKiEEEvS5_S5_PT_iii)
        /*257c*/ 	.word	0x00000000


	//----- nvinfo : EIATTR_MIN_STACK_SIZE
	.align		4
.L_1637:
        /*2580*/ 	.byte	0x04, 0x12
        /*2582*/ 	.short	(.L_1639 - .L_1638)
	.align		4
.L_1638:
        /*2584*/ 	.word	index@(_Z13mul_mat_vec_qIN3c104HalfELi32ELi4E10block_q5_1Li2EXadL_ZN45_INTERNAL_8d5cb472_14_gguf_kernel_cu_cd24131917vec_dot_q5_1_q8_1EPKvPK10block_q8_1RKiEEEvS5_S5_PT_iii)
        /*2588*/ 	.word	0x00000000


	//----- nvinfo : EIATTR_MIN_STACK_SIZE
	.align		4
.L_1639:
        /*258c*/ 	.byte	0x04, 0x12
        /*258e*/ 	.short	(.L_1641 - .L_1640)
	.align		4
.L_1640:
        /*2590*/ 	.word	index@(_Z13mul_mat_vec_qIN3c104HalfELi32ELi4E10block_q5_0Li2EXadL_ZN45_INTERNAL_8d5cb472_14_gguf_kernel_cu_cd24131917vec_dot_q5_0_q8_1EPKvPK10block_q8_1RKiEEEvS5_S5_PT_iii)
        /*2594*/ 	.word	0x00000000


	//----- nvinfo : EIATTR_MIN_STACK_SIZE
	.align		4
.L_1641:
        /*2598*/ 	.byte	0x04, 0x12
        /*259a*/ 	.short	(.L_1643 - .L_1642)
	.align		4
.L_1642:
        /*259c*/ 	.word	index@(_Z13mul_mat_vec_qIN3c104HalfELi32ELi4E10block_q4_1Li2EXadL_ZN45_INTERNAL_8d5cb472_14_gguf_kernel_cu_cd24131917vec_dot_q4_1_q8_1EPKvPK10block_q8_1RKiEEEvS5_S5_PT_iii)
        /*25a0*/ 	.word	0x00000000


	//----- nvinfo : EIATTR_MIN_STACK_SIZE
	.align		4
.L_1643:
        /*25a4*/ 	.byte	0x04, 0x12
        /*25a6*/ 	.short	(.L_1645 - .L_1644)
	.align		4
.L_1644:
        /*25a8*/ 	.word	index@(_Z13mul_mat_vec_qIN3c104HalfELi32ELi4E10block_q4_0Li2EXadL_ZN45_INTERNAL_8d5cb472_14_gguf_kernel_cu_cd24131917vec_dot_q4_0_q8_1EPKvPK10block_q8_1RKiEEEvS5_S5_PT_iii)
        /*25ac*/ 	.word	0x00000000


	//----- nvinfo : EIATTR_MIN_STACK_SIZE
	.align		4
.L_1645:
        /*25b0*/ 	.byte	0x04, 0x12
        /*25b2*/ 	.short	(.L_1647 - .L_1646)
	.align		4
.L_1646:
        /*25b4*/ 	.word	index@(_Z13quantize_q8_1IN3c104HalfEEvPKT_Pvii)
        /*25b8*/ 	.word	0x00000000


	//----- nvinfo : EIATTR_MIN_STACK_SIZE
	.align		4
.L_1647:
        /*25bc*/ 	.byte	0x04, 0x12
        /*25be*/ 	.short	(.L_1649 - .L_1648)
	.align		4
.L_1648:
        /*25c0*/ 	.word	index@(_Z13mul_mat_vec_qIfLi256ELi8E11block_iq1_mLi1EXadL_ZN45_INTERNAL_8d5cb472_14_gguf_kernel_cu_cd24131918vec_dot_iq1_m_q8_1EPKvPK10block_q8_1RKiEEEvS3_S3_PT_iii)
        /*25c4*/ 	.word	0x00000000


	//----- nvinfo : EIATTR_MIN_STACK_SIZE
	.align		4
.L_1649:
        /*25c8*/ 	.byte	0x04, 0x12
        /*25ca*/ 	.short	(.L_1651 - .L_1650)
	.align		4
.L_1650:
        /*25cc*/ 	.word	index@(_Z13mul_mat_vec_qIfLi256ELi8E12block_iq4_xsLi1EXadL_ZN45_INTERNAL_8d5cb472_14_gguf_kernel_cu_cd24131919vec_dot_iq4_xs_q8_1EPKvPK10block_q8_1RKiEEEvS3_S3_PT_iii)
        /*25d0*/ 	.word	0x00000000


	//----- nvinfo : EIATTR_MIN_STACK_SIZE
	.align		4
.L_1651:
        /*25d4*/ 	.byte	0x04, 0x12
        /*25d6*/ 	.short	(.L_1653 - .L_1652)
	.align		4
.L_1652:
        /*25d8*/ 	.word	index@(_Z13mul_mat_vec_qIfLi256ELi8E11block_iq2_sLi1EXadL_ZN45_INTERNAL_8d5cb472_14_gguf_kernel_cu_cd24131918vec_dot_iq2_s_q8_1EPKvPK10block_q8_1RKiEEEvS3_S3_PT_iii)
        /*25dc*/ 	.word	0x00000000


	//----- nvinfo : EIATTR_MIN_STACK_SIZE
	.align		4
.L_1653:
        /*25e0*/ 	.byte	0x04, 0x12
        /*25e2*/ 	.short	(.L_1655 - .L_1654)
	.align		4
.L_1654:
        /*25e4*/ 	.word	index@(_Z13mul_mat_vec_qIfLi256ELi8E11block_iq3_sLi1EXadL_ZN45_INTERNAL_8d5cb472_14_gguf_kernel_cu_cd24131918vec_dot_iq3_s_q8_1EPKvPK10block_q8_1RKiEEEvS3_S3_PT_iii)
        /*25e8*/ 	.word	0x00000000


	//----- nvinfo : EIATTR_MIN_STACK_SIZE
	.align		4
.L_1655:
        /*25ec*/ 	.byte	0x04, 0x12
        /*25ee*/ 	.short	(.L_1657 - .L_1656)
	.align		4
.L_1656:
        /*25f0*/ 	.word	index@(_Z13mul_mat_vec_qIfLi32ELi4E12block_iq4_nlLi2EXadL_ZN45_INTERNAL_8d5cb472_14_gguf_kernel_cu_cd24131919vec_dot_iq4_nl_q8_1EPKvPK10block_q8_1RKiEEEvS3_S3_PT_iii)
        /*25f4*/ 	.word	0x00000000


	//----- nvinfo : EIATTR_MIN_STACK_SIZE
	.align		4
.L_1657:
        /*25f8*/ 	.byte	0x04, 0x12
        /*25fa*/ 	.short	(.L_1659 - .L_1658)
	.align		4
.L_1658:
        /*25fc*/ 	.word	index@(_Z13mul_mat_vec_qIfLi256ELi8E11block_iq1_sLi1EXadL_ZN45_INTERNAL_8d5cb472_14_gguf_kernel_cu_cd24131918vec_dot_iq1_s_q8_1EPKvPK10block_q8_1RKiEEEvS3_S3_PT_iii)
        /*2600*/ 	.word	0x00000000


	//----- nvinfo : EIATTR_MIN_STACK_SIZE
	.align		4
.L_1659:
        /*2604*/ 	.byte	0x04, 0x12
        /*2606*/ 	.short	(.L_1661 - .L_1660)
	.align		4
.L_1660:
        /*2608*/ 	.word	index@(_Z13mul_mat_vec_qIfLi256ELi8E13block_iq3_xxsLi1EXadL_ZN45_INTERNAL_8d5cb472_14_gguf_kernel_cu_cd24131920vec_dot_iq3_xxs_q8_1EPKvPK10block_q8_1RKiEEEvS3_S3_PT_iii)
        /*260c*/ 	.word	0x00000000


	//----- nvinfo : EIATTR_MIN_STACK_SIZE
	.align		4
.L_1661:
        /*2610*/ 	.byte	0x04, 0x12
        /*2612*/ 	.short	(.L_1663 - .L_1662)
	.align		4
.L_1662:
        /*2614*/ 	.word	index@(_Z13mul_mat_vec_qIfLi256ELi8E12block_iq2_xsLi1EXadL_ZN45_INTERNAL_8d5cb472_14_gguf_kernel_cu_cd24131919vec_dot_iq2_xs_q8_1EPKvPK10block_q8_1RKiEEEvS3_S3_PT_iii)
        /*2618*/ 	.word	0x00000000


	//----- nvinfo : EIATTR_MIN_STACK_SIZE
	.align		4
.L_1663:
        /*261c*/ 	.byte	0x04, 0x12
        /*261e*/ 	.short	(.L_1665 - .L_1664)
	.align		4
.L_1664:
        /*2620*/ 	.word	index@(_Z13mul_mat_vec_qIfLi256ELi8E13block_iq2_xxsLi1EXadL_ZN45_INTERNAL_8d5cb472_14_gguf_kernel_cu_cd24131920vec_dot_iq2_xxs_q8_1EPKvPK10block_q8_1RKiEEEvS3_S3_PT_iii)
        /*2624*/ 	.word	0x00000000


	//----- nvinfo : EIATTR_MIN_STACK_SIZE
	.align		4
.L_1665:
        /*2628*/ 	.byte	0x04, 0x12
        /*262a*/ 	.short	(.L_1667 - .L_1666)
	.align		4
.L_1666:
        /*262c*/ 	.word	index@(_Z13mul_mat_vec_qIfLi256ELi32E10block_q6_KLi1EXadL_ZN45_INTERNAL_8d5cb472_14_gguf_kernel_cu_cd24131917vec_dot_q6_K_q8_1EPKvPK10block_q8_1RKiEEEvS3_S3_PT_iii)
        /*2630*/ 	.word	0x00000000


	//----- nvinfo : EIATTR_MIN_STACK_SIZE
	.align		4
.L_1667:
        /*2634*/ 	.byte	0x04, 0x12
        /*2636*/ 	.short	(.L_1669 - .L_1668)
	.align		4
.L_1668:
        /*2638*/ 	.word	index@(_Z13mul_mat_vec_qIfLi256ELi32E10block_q5_KLi2EXadL_ZN45_INTERNAL_8d5cb472_14_gguf_kernel_cu_cd24131917vec_dot_q5_K_q8_1EPKvPK10block_q8_1RKiEEEvS3_S3_PT_iii)
        /*263c*/ 	.word	0x00000000


	//----- nvinfo : EIATTR_MIN_STACK_SIZE
	.align		4
.L_1669:
        /*2640*/ 	.byte	0x04, 0x12
        /*2642*/ 	.short	(.L_1671 - .L_1670)
	.align		4
.L_1670:
        /*2644*/ 	.word	index@(_Z13mul_mat_vec_qIfLi256ELi32E10block_q4_KLi2EXadL_ZN45_INTERNAL_8d5cb472_14_gguf_kernel_cu_cd24131917vec_dot_q4_K_q8_1EPKvPK10block_q8_1RKiEEEvS3_S3_PT_iii)
        /*2648*/ 	.word	0x00000000


	//----- nvinfo : EIATTR_MIN_STACK_SIZE
	.align		4
.L_1671:
        /*264c*/ 	.byte	0x04, 0x12
        /*264e*/ 	.short	(.L_1673 - .L_1672)
	.align		4
.L_1672:
        /*2650*/ 	.word	index@(_Z13mul_mat_vec_qIfLi256ELi16E10block_q3_KLi1EXadL_ZN45_INTERNAL_8d5cb472_14_gguf_kernel_cu_cd24131917vec_dot_q3_K_q8_1EPKvPK10block_q8_1RKiEEEvS3_S3_PT_iii)
        /*2654*/ 	.word	0x00000000


	//----- nvinfo : EIATTR_MIN_STACK_SIZE
	.align		4
.L_1673:
        /*2658*/ 	.byte	0x04, 0x12
        /*265a*/ 	.short	(.L_1675 - .L_1674)
	.align		4
.L_1674:
        /*265c*/ 	.word	index@(_Z13mul_mat_vec_qIfLi256ELi16E10block_q2_KLi1EXadL_ZN45_INTERNAL_8d5cb472_14_gguf_kernel_cu_cd24131917vec_dot_q2_K_q8_1EPKvPK10block_q8_1RKiEEEvS3_S3_PT_iii)
        /*2660*/ 	.word	0x00000000


	//----- nvinfo : EIATTR_MIN_STACK_SIZE
	.align		4
.L_1675:
        /*2664*/ 	.byte	0x04, 0x12
        /*2666*/ 	.short	(.L_1677 - .L_1676)
	.align		4
.L_1676:
        /*2668*/ 	.word	index@(_Z13mul_mat_vec_qIfLi32ELi8E10block_q8_0Li2EXadL_ZN45_INTERNAL_8d5cb472_14_gguf_kernel_cu_cd24131917vec_dot_q8_0_q8_1EPKvPK10block_q8_1RKiEEEvS3_S3_PT_iii)
        /*266c*/ 	.word	0x00000000


	//----- nvinfo : EIATTR_MIN_STACK_SIZE
	.align		4
.L_1677:
        /*2670*/ 	.byte	0x04, 0x12
        /*2672*/ 	.short	(.L_1679 - .L_1678)
	.align		4
.L_1678:
        /*2674*/ 	.word	index@(_Z13mul_mat_vec_qIfLi32ELi4E10block_q5_1Li2EXadL_ZN45_INTERNAL_8d5cb472_14_gguf_kernel_cu_cd24131917vec_dot_q5_1_q8_1EPKvPK10block_q8_1RKiEEEvS3_S3_PT_iii)
        /*2678*/ 	.word	0x00000000


	//----- nvinfo : EIATTR_MIN_STACK_SIZE
	.align		4
.L_1679:
        /*267c*/ 	.byte	0x04, 0x12
        /*267e*/ 	.short	(.L_1681 - .L_1680)
	.align		4
.L_1680:
        /*2680*/ 	.word	index@(_Z13mul_mat_vec_qIfLi32ELi4E10block_q5_0Li2EXadL_ZN45_INTERNAL_8d5cb472_14_gguf_kernel_cu_cd24131917vec_dot_q5_0_q8_1EPKvPK10block_q8_1RKiEEEvS3_S3_PT_iii)
        /*2684*/ 	.word	0x00000000


	//----- nvinfo : EIATTR_MIN_STACK_SIZE
	.align		4
.L_1681:
        /*2688*/ 	.byte	0x04, 0x12
        /*268a*/ 	.short	(.L_1683 - .L_1682)
	.align		4
.L_1682:
        /*268c*/ 	.word	index@(_Z13mul_mat_vec_qIfLi32ELi4E10block_q4_1Li2EXadL_ZN45_INTERNAL_8d5cb472_14_gguf_kernel_cu_cd24131917vec_dot_q4_1_q8_1EPKvPK10block_q8_1RKiEEEvS3_S3_PT_iii)
        /*2690*/ 	.word	0x00000000


	//----- nvinfo : EIATTR_MIN_STACK_SIZE
	.align		4
.L_1683:
        /*2694*/ 	.byte	0x04, 0x12
        /*2696*/ 	.short	(.L_1685 - .L_1684)
	.align		4
.L_1684:
        /*2698*/ 	.word	index@(_Z13mul_mat_vec_qIfLi32ELi4E10block_q4_0Li2EXadL_ZN45_INTERNAL_8d5cb472_14_gguf_kernel_cu_cd24131917vec_dot_q4_0_q8_1EPKvPK10block_q8_1RKiEEEvS3_S3_PT_iii)
        /*269c*/ 	.word	0x00000000


	//----- nvinfo : EIATTR_MIN_STACK_SIZE
	.align		4
.L_1685:
        /*26a0*/ 	.byte	0x04, 0x12
        /*26a2*/ 	.short	(.L_1687 - .L_1686)
	.align		4
.L_1686:
        /*26a4*/ 	.word	index@(_Z13quantize_q8_1IfEvPKT_Pvii)
        /*26a8*/ 	.word	0x00000000


	//----- nvinfo : EIATTR_MIN_STACK_SIZE
	.align		4
.L_1687:
        /*26ac*/ 	.byte	0x04, 0x12
        /*26ae*/ 	.short	(.L_1689 - .L_1688)
	.align		4
.L_1688:
        /*26b0*/ 	.word	index@(_Z22dequantize_block_iq1_mIN3c108BFloat16EEvPKvPT_)
        /*26b4*/ 	.word	0x00000000


	//----- nvinfo : EIATTR_MIN_STACK_SIZE
	.align		4
.L_1689:
        /*26b8*/ 	.byte	0x04, 0x12
        /*26ba*/ 	.short	(.L_1691 - .L_1690)
	.align		4
.L_1690:
        /*26bc*/ 	.word	index@(_Z23dequantize_block_iq4_xsIN3c108BFloat16EEvPKvPT_)
        /*26c0*/ 	.word	0x00000000


	//----- nvinfo : EIATTR_MIN_STACK_SIZE
	.align		4
.L_1691:
        /*26c4*/ 	.byte	0x04, 0x12
        /*26c6*/ 	.short	(.L_1693 - .L_1692)
	.align		4
.L_1692:
        /*26c8*/ 	.word	index@(_Z22dequantize_block_iq2_sIN3c108BFloat16EEvPKvPT_)
        /*26cc*/ 	.word	0x00000000


	//----- nvinfo : EIATTR_MIN_STACK_SIZE
	.align		4
.L_1693:
        /*26d0*/ 	.byte	0x04, 0x12
        /*26d2*/ 	.short	(.L_1695 - .L_1694)
	.align		4
.L_1694:
        /*26d4*/ 	.word	index@(_Z22dequantize_block_iq3_sIN3c108BFloat16EEvPKvPT_)
        /*26d8*/ 	.word	0x00000000


	//----- nvinfo : EIATTR_MIN_STACK_SIZE
	.align		4
.L_1695:
        /*26dc*/ 	.byte	0x04, 0x12
        /*26de*/ 	.short	(.L_1697 - .L_1696)
	.align		4
.L_1696:
        /*26e0*/ 	.word	index@(_Z23dequantize_block_iq4_nlIN3c108BFloat16EEvPKvPT_)
        /*26e4*/ 	.word	0x00000000


	//----- nvinfo : EIATTR_MIN_STACK_SIZE
	.align		4
.L_1697:
        /*26e8*/ 	.byte	0x04, 0x12
        /*26ea*/ 	.short	(.L_1699 - .L_1698)
	.align		4
.L_1698:
        /*26ec*/ 	.word	index@(_Z22dequantize_block_iq1_sIN3c108BFloat16EEvPKvPT_)
        /*26f0*/ 	.word	0x00000000


	//----- nvinfo : EIATTR_MIN_STACK_SIZE
	.align		4
.L_1699:
        /*26f4*/ 	.byte	0x04, 0x12
        /*26f6*/ 	.short	(.L_1701 - .L_1700)
	.align		4
.L_1700:
        /*26f8*/ 	.word	index@(_Z24dequantize_block_iq3_xxsIN3c108BFloat16EEvPKvPT_)
        /*26fc*/ 	.word	0x00000000


	//----- nvinfo : EIATTR_MIN_STACK_SIZE
	.align		4
.L_1701:
        /*2700*/ 	.byte	0x04, 0x12
        /*2702*/ 	.short	(.L_1703 - .L_1702)
	.align		4
.L_1702:
        /*2704*/ 	.word	index@(_Z23dequantize_block_iq2_xsIN3c108BFloat16EEvPKvPT_)
        /*2708*/ 	.word	0x00000000


	//----- nvinfo : EIATTR_MIN_STACK_SIZE
	.align		4
.L_1703:
        /*270c*/ 	.byte	0x04, 0x12
        /*270e*/ 	.short	(.L_1705 - .L_1704)
	.align		4
.L_1704:
        /*2710*/ 	.word	index@(_Z24dequantize_block_iq2_xxsIN3c108BFloat16EEvPKvPT_)
        /*2714*/ 	.word	0x00000000


	//----- nvinfo : EIATTR_MIN_STACK_SIZE
	.align		4
.L_1705:
        /*2718*/ 	.byte	0x04, 0x12
        /*271a*/ 	.short	(.L_1707 - .L_1706)
	.align		4
.L_1706:
        /*271c*/ 	.word	index@(_Z21dequantize_block_q6_KIN3c108BFloat16EEvPKvPT_)
        /*2720*/ 	.word	0x00000000


	//----- nvinfo : EIATTR_MIN_STACK_SIZE
	.align		4
.L_1707:
        /*2724*/ 	.byte	0x04, 0x12
        /*2726*/ 	.short	(.L_1709 - .L_1708)
	.align		4
.L_1708:
        /*2728*/ 	.word	index@(_Z21dequantize_block_q5_KIN3c108BFloat16EEvPKvPT_)
        /*272c*/ 	.word	0x00000000


	//----- nvinfo : EIATTR_MIN_STACK_SIZE
	.align		4
.L_1709:
        /*2730*/ 	.byte	0x04, 0x12
        /*2732*/ 	.short	(.L_1711 - .L_1710)
	.align		4
.L_1710:
        /*2734*/ 	.word	index@(_Z21dequantize_block_q4_KIN3c108BFloat16EEvPKvPT_)
        /*2738*/ 	.word	0x00000000


	//----- nvinfo : EIATTR_MIN_STACK_SIZE
	.align		4
.L_1711:
        /*273c*/ 	.byte	0x04, 0x12
        /*273e*/ 	.short	(.L_1713 - .L_1712)
	.align		4
.L_1712:
        /*2740*/ 	.word	index@(_Z21dequantize_block_q3_KIN3c108BFloat16EEvPKvPT_)
        /*2744*/ 	.word	0x00000000


	//----- nvinfo : EIATTR_MIN_STACK_SIZE
	.align		4
.L_1713:
        /*2748*/ 	.byte	0x04, 0x12
        /*274a*/ 	.short	(.L_1715 - .L_1714)
	.align		4
.L_1714:
        /*274c*/ 	.word	index@(_Z21dequantize_block_q2_KIN3c108BFloat16EEvPKvPT_)
        /*2750*/ 	.word	0x00000000


	//----- nvinfo : EIATTR_MIN_STACK_SIZE
	.align		4
.L_1715:
        /*2754*/ 	.byte	0x04, 0x12
        /*2756*/ 	.short	(.L_1717 - .L_1716)
	.align		4
.L_1716:
        /*2758*/ 	.word	index@(_Z16dequantize_blockILi32ELi1EXadL_ZN45_INTERNAL_8d5cb472_14_gguf_kernel_cu_cd24131915dequantize_q8_0EPKviiR7__half2EEN3c108BFloat16EEvS2_PT2_i)
        /*275c*/ 	.word	0x00000000


	//----- nvinfo : EIATTR_MIN_STACK_SIZE
	.align		4
.L_1717:
        /*2760*/ 	.byte	0x04, 0x12
        /*2762*/ 	.short	(.L_1719 - .L_1718)
	.align		4
.L_1718:
        /*2764*/ 	.word	index@(_Z16dequantize_blockILi32ELi2EXadL_ZN45_INTERNAL_8d5cb472_14_gguf_kernel_cu_cd24131915dequantize_q5_1EPKviiR7__half2EEN3c108BFloat16EEvS2_PT2_i)
        /*2768*/ 	.word	0x00000000


	//----- nvinfo : EIATTR_MIN_STACK_SIZE
	.align		4
.L_1719:
        /*276c*/ 	.byte	0x04, 0x12
        /*276e*/ 	.short	(.L_1721 - .L_1720)
	.align		4
.L_1720:
        /*2770*/ 	.word	index@(_Z16dequantize_blockILi32ELi2EXadL_ZN45_INTERNAL_8d5cb472_14_gguf_kernel_cu_cd24131915dequantize_q5_0EPKviiR7__half2EEN3c108BFloat16EEvS2_PT2_i)
        /*2774*/ 	.word	0x00000000


	//----- nvinfo : EIATTR_MIN_STACK_SIZE
	.align		4
.L_1721:
        /*2778*/ 	.byte	0x04, 0x12
        /*277a*/ 	.short	(.L_1723 - .L_1722)
	.align		4
.L_1722:
        /*277c*/ 	.word	index@(_Z16dequantize_blockILi32ELi2EXadL_ZN45_INTERNAL_8d5cb472_14_gguf_kernel_cu_cd24131915dequantize_q4_1EPKviiR7__half2EEN3c108BFloat16EEvS2_PT2_i)
        /*2780*/ 	.word	0x00000000


	//----- nvinfo : EIATTR_MIN_STACK_SIZE
	.align		4
.L_1723:
        /*2784*/ 	.byte	0x04, 0x12
        /*2786*/ 	.short	(.L_1725 - .L_1724)
	.align		4
.L_1724:
        /*2788*/ 	.word	index@(_Z16dequantize_blockILi32ELi2EXadL_ZN45_INTERNAL_8d5cb472_14_gguf_kernel_cu_cd24131915dequantize_q4_0EPKviiR7__half2EEN3c108BFloat16EEvS2_PT2_i)
        /*278c*/ 	.word	0x00000000


	//----- nvinfo : EIATTR_MIN_STACK_SIZE
	.align		4
.L_1725:
        /*2790*/ 	.byte	0x04, 0x12
        /*2792*/ 	.short	(.L_1727 - .L_1726)
	.align		4
.L_1726:
        /*2794*/ 	.word	index@(_Z22dequantize_block_iq1_mIN3c104HalfEEvPKvPT_)
        /*2798*/ 	.word	0x00000000


	//----- nvinfo : EIATTR_MIN_STACK_SIZE
	.align		4
.L_1727:
        /*279c*/ 	.byte	0x04, 0x12
        /*279e*/ 	.short	(.L_1729 - .L_1728)
	.align		4
.L_1728:
        /*27a0*/ 	.word	index@(_Z23dequantize_block_iq4_xsIN3c104HalfEEvPKvPT_)
        /*27a4*/ 	.word	0x00000000


	//----- nvinfo : EIATTR_MIN_STACK_SIZE
	.align		4
.L_1729:
        /*27a8*/ 	.byte	0x04, 0x12
        /*27aa*/ 	.short	(.L_1731 - .L_1730)
	.align		4
.L_1730:
        /*27ac*/ 	.word	index@(_Z22dequantize_block_iq2_sIN3c104HalfEEvPKvPT_)
        /*27b0*/ 	.word	0x00000000


	//----- nvinfo : EIATTR_MIN_STACK_SIZE
	.align		4
.L_1731:
        /*27b4*/ 	.byte	0x04, 0x12
        /*27b6*/ 	.short	(.L_1733 - .L_1732)
	.align		4
.L_1732:
        /*27b8*/ 	.word	index@(_Z22dequantize_block_iq3_sIN3c104HalfEEvPKvPT_)
        /*27bc*/ 	.word	0x00000000


	//----- nvinfo : EIATTR_MIN_STACK_SIZE
	.align		4
.L_1733:
        /*27c0*/ 	.byte	0x04, 0x12
        /*27c2*/ 	.short	(.L_1735 - .L_1734)
	.align		4
.L_1734:
        /*27c4*/ 	.word	index@(_Z23dequantize_block_iq4_nlIN3c104HalfEEvPKvPT_)
        /*27c8*/ 	.word	0x00000000


	//----- nvinfo : EIATTR_MIN_STACK_SIZE
	.align		4
.L_1735:
        /*27cc*/ 	.byte	0x04, 0x12
        /*27ce*/ 	.short	(.L_1737 - .L_1736)
	.align		4
.L_1736:
        /*27d0*/ 	.word	index@(_Z22dequantize_block_iq1_sIN3c104HalfEEvPKvPT_)
        /*27d4*/ 	.word	0x00000000


	//----- nvinfo : EIATTR_MIN_STACK_SIZE
	.align		4
.L_1737:
        /*27d8*/ 	.byte	0x04, 0x12
        /*27da*/ 	.short	(.L_1739 - .L_1738)
	.align		4
.L_1738:
        /*27dc*/ 	.word	index@(_Z24dequantize_block_iq3_xxsIN3c104HalfEEvPKvPT_)
        /*27e0*/ 	.word	0x00000000


	//----- nvinfo : EIATTR_MIN_STACK_SIZE
	.align		4
.L_1739:
        /*27e4*/ 	.byte	0x04, 0x12
        /*27e6*/ 	.short	(.L_1741 - .L_1740)
	.align		4
.L_1740:
        /*27e8*/ 	.word	index@(_Z23dequantize_block_iq2_xsIN3c104HalfEEvPKvPT_)
        /*27ec*/ 	.word	0x00000000


	//----- nvinfo : EIATTR_MIN_STACK_SIZE
	.align		4
.L_1741:
        /*27f0*/ 	.byte	0x04, 0x12
        /*27f2*/ 	.short	(.L_1743 - .L_1742)
	.align		4
.L_1742:
        /*27f4*/ 	.word	index@(_Z24dequantize_block_iq2_xxsIN3c104HalfEEvPKvPT_)
        /*27f8*/ 	.word	0x00000000


	//----- nvinfo : EIATTR_MIN_STACK_SIZE
	.align		4
.L_1743:
        /*27fc*/ 	.byte	0x04, 0x12
        /*27fe*/ 	.short	(.L_1745 - .L_1744)
	.align		4
.L_1744:
        /*2800*/ 	.word	index@(_Z21dequantize_block_q6_KIN3c104HalfEEvPKvPT_)
        /*2804*/ 	.word	0x00000000


	//----- nvinfo : EIATTR_MIN_STACK_SIZE
	.align		4
.L_1745:
        /*2808*/ 	.byte	0x04, 0x12
        /*280a*/ 	.short	(.L_1747 - .L_1746)
	.align		4
.L_1746:
        /*280c*/ 	.word	index@(_Z21dequantize_block_q5_KIN3c104HalfEEvPKvPT_)
        /*2810*/ 	.word	0x00000000


	//----- nvinfo : EIATTR_MIN_STACK_SIZE
	.align		4
.L_1747:
        /*2814*/ 	.byte	0x04, 0x12
        /*2816*/ 	.short	(.L_1749 - .L_1748)
	.align		4
.L_1748:
        /*2818*/ 	.word	index@(_Z21dequantize_block_q4_KIN3c104HalfEEvPKvPT_)
        /*281c*/ 	.word	0x00000000


	//----- nvinfo : EIATTR_MIN_STACK_SIZE
	.align		4
.L_1749:
        /*2820*/ 	.byte	0x04, 0x12
        /*2822*/ 	.short	(.L_1751 - .L_1750)
	.align		4
.L_1750:
        /*2824*/ 	.word	index@(_Z21dequantize_block_q3_KIN3c104HalfEEvPKvPT_)
        /*2828*/ 	.word	0x00000000


	//----- nvinfo : EIATTR_MIN_STACK_SIZE
	.align		4
.L_1751:
        /*282c*/ 	.byte	0x04, 0x12
        /*282e*/ 	.short	(.L_1753 - .L_1752)
	.align		4
.L_1752:
        /*2830*/ 	.word	index@(_Z21dequantize_block_q2_KIN3c104HalfEEvPKvPT_)
        /*2834*/ 	.word	0x00000000


	//----- nvinfo : EIATTR_MIN_STACK_SIZE
	.align		4
.L_1753:
        /*2838*/ 	.byte	0x04, 0x12
        /*283a*/ 	.short	(.L_1755 - .L_1754)
	.align		4
.L_1754:
        /*283c*/ 	.word	index@(_Z16dequantize_blockILi32ELi1EXadL_ZN45_INTERNAL_8d5cb472_14_gguf_kernel_cu_cd24131915dequantize_q8_0EPKviiR7__half2EEN3c104HalfEEvS2_PT2_i)
        /*2840*/ 	.word	0x00000000


	//----- nvinfo : EIATTR_MIN_STACK_SIZE
	.align		4
.L_1755:
        /*2844*/ 	.byte	0x04, 0x12
        /*2846*/ 	.short	(.L_1757 - .L_1756)
	.align		4
.L_1756:
        /*2848*/ 	.word	index@(_Z16dequantize_blockILi32ELi2EXadL_ZN45_INTERNAL_8d5cb472_14_gguf_kernel_cu_cd24131915dequantize_q5_1EPKviiR7__half2EEN3c104HalfEEvS2_PT2_i)
        /*284c*/ 	.word	0x00000000


	//----- nvinfo : EIATTR_MIN_STACK_SIZE
	.align		4
.L_1757:
        /*2850*/ 	.byte	0x04, 0x12
        /*2852*/ 	.short	(.L_1759 - .L_1758)
	.align		4
.L_1758:
        /*2854*/ 	.word	index@(_Z16dequantize_blockILi32ELi2EXadL_ZN45_INTERNAL_8d5cb472_14_gguf_kernel_cu_cd24131915dequantize_q5_0EPKviiR7__half2EEN3c104HalfEEvS2_PT2_i)
        /*2858*/ 	.word	0x00000000


	//----- nvinfo : EIATTR_MIN_STACK_SIZE
	.align		4
.L_1759:
        /*285c*/ 	.byte	0x04, 0x12
        /*285e*/ 	.short	(.L_1761 - .L_1760)
	.align		4
.L_1760:
        /*2860*/ 	.word	index@(_Z16dequantize_blockILi32ELi2EXadL_ZN45_INTERNAL_8d5cb472_14_gguf_kernel_cu_cd24131915dequantize_q4_1EPKviiR7__half2EEN3c104HalfEEvS2_PT2_i)
        /*2864*/ 	.word	0x00000000


	//----- nvinfo : EIATTR_MIN_STACK_SIZE
	.align		4
.L_1761:
        /*2868*/ 	.byte	0x04, 0x12
        /*286a*/ 	.short	(.L_1763 - .L_1762)
	.align		4
.L_1762:
        /*286c*/ 	.word	index@(_Z16dequantize_blockILi32ELi2EXadL_ZN45_INTERNAL_8d5cb472_14_gguf_kernel_cu_cd24131915dequantize_q4_0EPKviiR7__half2EEN3c104HalfEEvS2_PT2_i)
        /*2870*/ 	.word	0x00000000


	//----- nvinfo : EIATTR_MIN_STACK_SIZE
	.align		4
.L_1763:
        /*2874*/ 	.byte	0x04, 0x12
        /*2876*/ 	.short	(.L_1765 - .L_1764)
	.align		4
.L_1764:
        /*2878*/ 	.word	index@(_Z22dequantize_block_iq1_mIfEvPKvPT_)
        /*287c*/ 	.word	0x00000000


	//----- nvinfo : EIATTR_MIN_STACK_SIZE
	.align		4
.L_1765:
        /*2880*/ 	.byte	0x04, 0x12
        /*2882*/ 	.short	(.L_1767 - .L_1766)
	.align		4
.L_1766:
        /*2884*/ 	.word	index@(_Z23dequantize_block_iq4_xsIfEvPKvPT_)
        /*2888*/ 	.word	0x00000000


	//----- nvinfo : EIATTR_MIN_STACK_SIZE
	.align		4
.L_1767:
        /*288c*/ 	.byte	0x04, 0x12
        /*288e*/ 	.short	(.L_1769 - .L_1768)
	.align		4
.L_1768:
        /*2890*/ 	.word	index@(_Z22dequantize_block_iq2_sIfEvPKvPT_)
        /*2894*/ 	.word	0x00000000


	//----- nvinfo : EIATTR_MIN_STACK_SIZE
	.align		4
.L_1769:
        /*2898*/ 	.byte	0x04, 0x12
        /*289a*/ 	.short	(.L_1771 - .L_1770)
	.align		4
.L_1770:
        /*289c*/ 	.word	index@(_Z22dequantize_block_iq3_sIfEvPKvPT_)
        /*28a0*/ 	.word	0x00000000


	//----- nvinfo : EIATTR_MIN_STACK_SIZE
	.align		4
.L_1771:
        /*28a4*/ 	.byte	0x04, 0x12
        /*28a6*/ 	.short	(.L_1773 - .L_1772)
	.align		4
.L_1772:
        /*28a8*/ 	.word	index@(_Z23dequantize_block_iq4_nlIfEvPKvPT_)
        /*28ac*/ 	.word	0x00000000


	//----- nvinfo : EIATTR_MIN_STACK_SIZE
	.align		4
.L_1773:
        /*28b0*/ 	.byte	0x04, 0x12
        /*28b2*/ 	.short	(.L_1775 - .L_1774)
	.align		4
.L_1774:
        /*28b4*/ 	.word	index@(_Z22dequantize_block_iq1_sIfEvPKvPT_)
        /*28b8*/ 	.word	0x00000000


	//----- nvinfo : EIATTR_MIN_STACK_SIZE
	.align		4
.L_1775:
        /*28bc*/ 	.byte	0x04, 0x12
        /*28be*/ 	.short	(.L_1777 - .L_1776)
	.align		4
.L_1776:
        /*28c0*/ 	.word	index@(_Z24dequantize_block_iq3_xxsIfEvPKvPT_)
        /*28c4*/ 	.word	0x00000000


	//----- nvinfo : EIATTR_MIN_STACK_SIZE
	.align		4
.L_1777:
        /*28c8*/ 	.byte	0x04, 0x12
        /*28ca*/ 	.short	(.L_1779 - .L_1778)
	.align		4
.L_1778:
        /*28cc*/ 	.word	index@(_Z23dequantize_block_iq2_xsIfEvPKvPT_)
        /*28d0*/ 	.word	0x00000000


	//----- nvinfo : EIATTR_MIN_STACK_SIZE
	.align		4
.L_1779:
        /*28d4*/ 	.byte	0x04, 0x12
        /*28d6*/ 	.short	(.L_1781 - .L_1780)
	.align		4
.L_1780:
        /*28d8*/ 	.word	index@(_Z24dequantize_block_iq2_xxsIfEvPKvPT_)
        /*28dc*/ 	.word	0x00000000


	//----- nvinfo : EIATTR_MIN_STACK_SIZE
	.align		4
.L_1781:
        /*28e0*/ 	.byte	0x04, 0x12
        /*28e2*/ 	.short	(.L_1783 - .L_1782)
	.align		4
.L_1782:
        /*28e4*/ 	.word	index@(_Z21dequantize_block_q6_KIfEvPKvPT_)
        /*28e8*/ 	.word	0x00000000


	//----- nvinfo : EIATTR_MIN_STACK_SIZE
	.align		4
.L_1783:
        /*28ec*/ 	.byte	0x04, 0x12
        /*28ee*/ 	.short	(.L_1785 - .L_1784)
	.align		4
.L_1784:
        /*28f0*/ 	.word	index@(_Z21dequantize_block_q5_KIfEvPKvPT_)
        /*28f4*/ 	.word	0x00000000


	//----- nvinfo : EIATTR_MIN_STACK_SIZE
	.align		4
.L_1785:
        /*28f8*/ 	.byte	0x04, 0x12
        /*28fa*/ 	.short	(.L_1787 - .L_1786)
	.align		4
.L_1786:
        /*28fc*/ 	.word	index@(_Z21dequantize_block_q4_KIfEvPKvPT_)
        /*2900*/ 	.word	0x00000000


	//----- nvinfo : EIATTR_MIN_STACK_SIZE
	.align		4
.L_1787:
        /*2904*/ 	.byte	0x04, 0x12
        /*2906*/ 	.short	(.L_1789 - .L_1788)
	.align		4
.L_1788:
        /*2908*/ 	.word	index@(_Z21dequantize_block_q3_KIfEvPKvPT_)
        /*290c*/ 	.word	0x00000000


	//----- nvinfo : EIATTR_MIN_STACK_SIZE
	.align		4
.L_1789:
        /*2910*/ 	.byte	0x04, 0x12
        /*2912*/ 	.short	(.L_1791 - .L_1790)
	.align		4
.L_1790:
        /*2914*/ 	.word	index@(_Z21dequantize_block_q2_KIfEvPKvPT_)
        /*2918*/ 	.word	0x00000000


	//----- nvinfo : EIATTR_MIN_STACK_SIZE
	.align		4
.L_1791:
        /*291c*/ 	.byte	0x04, 0x12
        /*291e*/ 	.short	(.L_1793 - .L_1792)
	.align		4
.L_1792:
        /*2920*/ 	.word	index@(_Z16dequantize_blockILi32ELi1EXadL_ZN45_INTERNAL_8d5cb472_14_gguf_kernel_cu_cd24131915dequantize_q8_0EPKviiR7__half2EEfEvS2_PT2_i)
        /*2924*/ 	.word	0x00000000


	//----- nvinfo : EIATTR_MIN_STACK_SIZE
	.align		4
.L_1793:
        /*2928*/ 	.byte	0x04, 0x12
        /*292a*/ 	.short	(.L_1795 - .L_1794)
	.align		4
.L_1794:
        /*292c*/ 	.word	index@(_Z16dequantize_blockILi32ELi2EXadL_ZN45_INTERNAL_8d5cb472_14_gguf_kernel_cu_cd24131915dequantize_q5_1EPKviiR7__half2EEfEvS2_PT2_i)
        /*2930*/ 	.word	0x00000000


	//----- nvinfo : EIATTR_MIN_STACK_SIZE
	.align		4
.L_1795:
        /*2934*/ 	.byte	0x04, 0x12
        /*2936*/ 	.short	(.L_1797 - .L_1796)
	.align		4
.L_1796:
        /*2938*/ 	.word	index@(_Z16dequantize_blockILi32ELi2EXadL_ZN45_INTERNAL_8d5cb472_14_gguf_kernel_cu_cd24131915dequantize_q5_0EPKviiR7__half2EEfEvS2_PT2_i)
        /*293c*/ 	.word	0x00000000


	//----- nvinfo : EIATTR_MIN_STACK_SIZE
	.align		4
.L_1797:
        /*2940*/ 	.byte	0x04, 0x12
        /*2942*/ 	.short	(.L_1799 - .L_1798)
	.align		4
.L_1798:
        /*2944*/ 	.word	index@(_Z16dequantize_blockILi32ELi2EXadL_ZN45_INTERNAL_8d5cb472_14_gguf_kernel_cu_cd24131915dequantize_q4_1EPKviiR7__half2EEfEvS2_PT2_i)
        /*2948*/ 	.word	0x00000000


	//----- nvinfo : EIATTR_MIN_STACK_SIZE
	.align		4
.L_1799:
        /*294c*/ 	.byte	0x04, 0x12
        /*294e*/ 	.short	(.L_1801 - .L_1800)
	.align		4
.L_1800:
        /*2950*/ 	.word	index@(_Z16dequantize_blockILi32ELi2EXadL_ZN45_INTERNAL_8d5cb472_14_gguf_kernel_cu_cd24131915dequantize_q4_0EPKviiR7__half2EEfEvS2_PT2_i)
        /*2954*/ 	.word	0x00000000
.L_1801:


//--------------------- .nv.info._Z9moe_vec_qIN3c108BFloat16ELi256ELi8E11block_iq1_mLi1EXadL_ZN45_INTERNAL_8d5cb472_14_gguf_kernel_cu_cd24131918vec_dot_iq1_m_q8_1EPKvPK10block_q8_1RKiEEEvS5_S5_PT_PS9_iiii --------------------------
	.section	.nv.info._Z9moe_vec_qIN3c108BFloat16ELi256ELi8E11block_iq1_mLi1EXadL_ZN45_INTERNAL_8d5cb472_14_gguf_kernel_cu_cd24131918vec_dot_iq1_m_q8_1EPKvPK10block_q8_1RKiEEEvS5_S5_PT_PS9_iiii,"",@"SHT_CUDA_INFO"
	.sectionflags	@""
	.align	4


	//----- nvinfo : EIATTR_CUDA_API_VERSION
	.align		4
        /*0000*/ 	.byte	0x04, 0x37
        /*0002*/ 	.short	(.L_1803 - .L_1802)
.L_1802:
        /*0004*/ 	.word	0x00000082


	//----- nvinfo : EIATTR_SW2861232_WAR
	.align		4
.L_1803:
        /*0008*/ 	.byte	0x01, 0x35
	.zero		2


	//----- nvinfo : EIATTR_PARAM_CBANK
	.align		4
        /*000c*/ 	.byte	0x04, 0x0a
        /*000e*/ 	.short	(.L_1805 - .L_1804)
	.align		4
.L_1804:
        /*0010*/ 	.word	index@(.nv.constant0._Z9moe_vec_qIN3c108BFloat16ELi256ELi8E11block_iq1_mLi1EXadL_ZN45_INTERNAL_8d5cb472_14_gguf_kernel_cu_cd24131918vec_dot_iq1_m_q8_1EPKvPK10block_q8_1RKiEEEvS5_S5_PT_PS9_iiii)
        /*0014*/ 	.short	0x0160
        /*0016*/ 	.short	0x0030


	//----- nvinfo : EIATTR_CBANK_PARAM_SIZE
	.align		4
.L_1805:
        /*0018*/ 	.byte	0x03, 0x19
        /*001a*/ 	.short	0x0030


	//----- nvinfo : EIATTR_KPARAM_INFO
	.align		4
        /*001c*/ 	.byte	0x04, 0x17
        /*001e*/ 	.short	(.L_1807 - .L_1806)
.L_1806:
        /*0020*/ 	.word	0x00000000
        /*0024*/ 	.short	0x0007
        /*0026*/ 	.short	0x002c
        /*0028*/ 	.byte	0x00, 0xf0, 0x11, 0x00


	//----- nvinfo : EIATTR_KPARAM_INFO
	.align		4
.L_1807:
        /*002c*/ 	.byte	0x04, 0x17
        /*002e*/ 	.short	(.L_1809 - .L_1808)
.L_1808:
        /*0030*/ 	.word	0x00000000
        /*0034*/ 	.short	0x0006
        /*0036*/ 	.short	0x0028
        /*0038*/ 	.byte	0x00, 0xf0, 0x11, 0x00


	//----- nvinfo : EIATTR_KPARAM_INFO
	.align		4
.L_1809:
        /*003c*/ 	.byte	0x04, 0x17
        /*003e*/ 	.short	(.L_1811 - .L_1810)
.L_1810:
        /*0040*/ 	.word	0x00000000
        /*0044*/ 	.short	0x0005
        /*0046*/ 	.short	0x0024
        /*0048*/ 	.byte	0x00, 0xf0, 0x11, 0x00


	//----- nvinfo : EIATTR_KPARAM_INFO
	.align		4
.L_1811:
        /*004c*/ 	.byte	0x04, 0x17
        /*004e*/ 	.short	(.L_1813 - .L_1812)
.L_1812:
        /*0050*/ 	.word	0x00000000
        /*0054*/ 	.short	0x0004
        /*0056*/ 	.short	0x0020
        /*0058*/ 	.byte	0x00, 0xf0, 0x11, 0x00


	//----- nvinfo : EIATTR_KPARAM_INFO
	.align		4
.L_1813:
        /*005c*/ 	.byte	0x04, 0x17
        /*005e*/ 	.short	(.L_1815 - .L_1814)
.L_1814:
        /*0060*/ 	.word	0x00000000
        /*0064*/ 	.short	0x0003
        /*0066*/ 	.short	0x0018
        /*0068*/ 	.byte	0x00, 0xf0, 0x21, 0x00


	//----- nvinfo : EIATTR_KPARAM_INFO
	.align		4
.L_1815:
        /*006c*/ 	.byte	0x04, 0x17
        /*006e*/ 	.short	(.L_1817 - .L_1816)
.L_1816:
        /*0070*/ 	.word	0x00000000
        /*0074*/ 	.short	0x0002
        /*0076*/ 	.short	0x0010
        /*0078*/ 	.byte	0x00, 0xf0, 0x21, 0x00


	//----- nvinfo : EIATTR_KPARAM_INFO
	.align		4
.L_1817:
        /*007c*/ 	.byte	0x04, 0x17
        /*007e*/ 	.short	(.L_1819 - .L_1818)
.L_1818:
        /*0080*/ 	.word	0x00000000
        /*0084*/ 	.short	0x0001
        /*0086*/ 	.short	0x0008
        /*0088*/ 	.byte	0x00, 0xf0, 0x21, 0x00


	//----- nvinfo : EIATTR_KPARAM_INFO
	.align		4
.L_1819:
        /*008c*/ 	.byte	0x04, 0x17
        /*008e*/ 	.short	(.L_1821 - .L_1820)
.L_1820:
        /*0090*/ 	.word	0x00000000
        /*0094*/ 	.short	0x0000
        /*0096*/ 	.short	0x0000
        /*0098*/ 	.byte	0x00, 0xf0, 0x21, 0x00


	//----- nvinfo : EIATTR_MAXREG_COUNT
	.align		4
.L_1821:
        /*009c*/ 	.byte	0x03, 0x1b
        /*009e*/ 	.short	0x00ff


	//----- nvinfo : EIATTR_MERCURY_ISA_VERSION
	.align		4
        /*00a0*/ 	.byte	0x03, 0x5f
        /*00a2*/ 	.short	0x0000


	//----- nvinfo : EIATTR_COOP_GROUP_MASK_REGIDS
	.align		4
        /*00a4*/ 	.byte	0x04, 0x29
        /*00a6*/ 	.short	(.L_1823 - .L_1822)


	//   ....[0]....
.L_1822:
        /*00a8*/ 	.word	0xffffffff


	//   ....[1]....
        /*00ac*/ 	.word	0xffffffff


	//   ....[2]....
        /*00b0*/ 	.word	0xffffffff


	//   ....[3]....
        /*00b4*/ 	.word	0xffffffff


	//   ....[4]....
        /*00b8*/ 	.word	0xffffffff


	//----- nvinfo : EIATTR_COOP_GROUP_INSTR_OFFSETS
	.align		4
.L_1823:
        /*00bc*/ 	.byte	0x04, 0x28
        /*00be*/ 	.short	(.L_1825 - .L_1824)


	//   ....[0]....
.L_1824:
        /*00c0*/ 	.word	0x00000c20


	//   ....[1]....
        /*00c4*/ 	.word	0x00000c50


	//   ....[2]....
        /*00c8*/ 	.word	0x00000c70


	//   ....[3]....
        /*00cc*/ 	.word	0x00000c90


	//   ....[4]....
        /*00d0*/ 	.word	0x00000cb0


	//----- nvinfo : EIATTR_EXIT_INSTR_OFFSETS
	.align		4
.L_1825:
        /*00d4*/ 	.byte	0x04, 0x1c
        /*00d6*/ 	.short	(.L_1827 - .L_1826)


	//   ....[0]....
.L_1826:
        /*00d8*/ 	.word	0x00000050


	//   ....[1]....
        /*00dc*/ 	.word	0x00000cd0


	//   ....[2]....
        /*00e0*/ 	.word	0x00000d40


	//----- nvinfo : EIATTR_CTAIDZ_USED
	.align		4
.L_1827:
        /*00e4*/ 	.byte	0x01, 0x04
	.zero		2


	//----- nvinfo : EIATTR_CRS_STACK_SIZE
	.align		4
        /*00e8*/ 	.byte	0x04, 0x1e
        /*00ea*/ 	.short	(.L_1829 - .L_1828)
.L_1828:
        /*00ec*/ 	.word	0x00000000
.L_1829:


//--------------------- .nv.info._Z9moe_vec_qIN3c108BFloat16ELi256ELi8E12block_iq4_xsLi1EXadL_ZN45_INTERNAL_8d5cb472_14_gguf_kernel_cu_cd24131919vec_dot_iq4_xs_q8_1EPKvPK10block_q8_1RKiEEEvS5_S5_PT_PS9_iiii --------------------------
	.section	.nv.info._Z9moe_vec_qIN3c108BFloat16ELi256ELi8E12block_iq4_xsLi1EXadL_ZN45_INTERNAL_8d5cb472_14_gguf_kernel_cu_cd24131919vec_dot_iq4_xs_q8_1EPKvPK10block_q8_1RKiEEEvS5_S5_PT_PS9_iiii,"",@"SHT_CUDA_INFO"
	.sectionflags	@""
	.align	4


	//----- nvinfo : EIATTR_CUDA_API_VERSION
	.align		4
        /*0000*/ 	.byte	0x04, 0x37
        /*0002*/ 	.short	(.L_1831 - .L_1830)
.L_1830:
        /*0004*/ 	.word	0x00000082


	//----- nvinfo : EIATTR_SW2861232_WAR
	.align		4
.L_1831:
        /*0008*/ 	.byte	0x01, 0x35
	.zero		2


	//----- nvinfo : EIATTR_PARAM_CBANK
	.align		4
        /*000c*/ 	.byte	0x04, 0x0a
        /*000e*/ 	.short	(.L_1833 - .L_1832)
	.align		4
.L_1832:
        /*0010*/ 	.word	index@(.nv.constant0._Z9moe_vec_qIN3c108BFloat16ELi256ELi8E12block_iq4_xsLi1EXadL_ZN45_INTERNAL_8d5cb472_14_gguf_kernel_cu_cd24131919vec_dot_iq4_xs_q8_1EPKvPK10block_q8_1RKiEEEvS5_S5_PT_PS9_iiii)
        /*0014*/ 	.short	0x0160
        /*0016*/ 	.short	0x0030


	//----- nvinfo : EIATTR_CBANK_PARAM_SIZE
	.align		4
.L_1833:
        /*0018*/ 	.byte	0x03, 0x19
        /*001a*/ 	.short	0x0030


	//----- nvinfo : EIATTR_KPARAM_INFO
	.align		4
        /*001c*/ 	.byte	0x04, 0x17
        /*001e*/ 	.short	(.L_1835 - .L_1834)
.L_1834:
        /*0020*/ 	.word	0x00000000
        /*0024*/ 	.short	0x0007
        /*0026*/ 	.short	0x002c
        /*0028*/ 	.byte	0x00, 0xf0, 0x11, 0x00


	//----- nvinfo : EIATTR_KPARAM_INFO
	.align		4
.L_1835:
        /*002c*/ 	.byte	0x04, 0x17
        /*002e*/ 	.short	(.L_1837 - .L_1836)
.L_1836:
        /*0030*/ 	.word	0x00000000
        /*0034*/ 	.short	0x0006
        /*0036*/ 	.short	0x0028
        /*0038*/ 	.byte	0x00, 0xf0, 0x11, 0x00


	//----- nvinfo : EIATTR_KPARAM_INFO
	.align		4
.L_1837:
        /*003c*/ 	.byte	0x04, 0x17
        /*003e*/ 	.short	(.L_1839 - .L_1838)
.L_1838:
        /*0040*/ 	.word	0x00000000
        /*0044*/ 	.short	0x0005
        /*0046*/ 	.short	0x0024
        /*0048*/ 	.byte	0x00, 0xf0, 0x11, 0x00


	//----- nvinfo : EIATTR_KPARAM_INFO
	.align		4
.L_1839:
        /*004c*/ 	.byte	0x04, 0x17
        /*004e*/ 	.short	(.L_1841 - .L_1840)
.L_1840:
        /*0050*/ 	.word	0x00000000
        /*0054*/ 	.short	0x0004
        /*0056*/ 	.short	0x0020
        /*0058*/ 	.byte	0x00, 0xf0, 0x11, 0x00


	//----- nvinfo : EIATTR_KPARAM_INFO
	.align		4
.L_1841:
        /*005c*/ 	.byte	0x04, 0x17
        /*005e*/ 	.short	(.L_1843 - .L_1842)
.L_1842:
        /*0060*/ 	.word	0x00000000
        /*0064*/ 	.short	0x0003
        /*0066*/ 	.short	0x0018
        /*0068*/ 	.byte	0x00, 0xf0, 0x21, 0x00


	//----- nvinfo : EIATTR_KPARAM_INFO
	.align		4
.L_1843:
        /*006c*/ 	.byte	0x04, 0x17
        /*006e*/ 	.short	(.L_1845 - .L_1844)
.L_1844:
        /*0070*/ 	.word	0x00000000
        /*0074*/ 	.short	0x0002
        /*0076*/ 	.short	0x0010
        /*0078*/ 	.byte	0x00, 0xf0, 0x21, 0x00


	//----- nvinfo : EIATTR_KPARAM_INFO
	.align		4
.L_1845:
        /*007c*/ 	.byte	0x04, 0x17
        /*007e*/ 	.short	(.L_1847 - .L_1846)
.L_1846:
        /*0080*/ 	.word	0x00000000
        /*0084*/ 	.short	0x0001
        /*0086*/ 	.short	0x0008
        /*0088*/ 	.byte	0x00, 0xf0, 0x21, 0x00


	//----- nvinfo : EIATTR_KPARAM_INFO
	.align		4
.L_1847:
        /*008c*/ 	.byte	0x04, 0x17
        /*008e*/ 	.short	(.L_1849 - .L_1848)
.L_1848:
        /*0090*/ 	.word	0x00000000
        /*0094*/ 	.short	0x0000
        /*0096*/ 	.short	0x0000
        /*0098*/ 	.byte	0x00, 0xf0, 0x21, 0x00


	//----- nvinfo : EIATTR_MAXREG_COUNT
	.align		4
.L_1849:
        /*009c*/ 	.byte	0x03, 0x1b
        /*009e*/ 	.short	0x00ff


	//----- nvinfo : EIATTR_MERCURY_ISA_VERSION
	.align		4
        /*00a0*/ 	.byte	0x03, 0x5f
        /*00a2*/ 	.short	0x0000


	//----- nvinfo : EIATTR_COOP_GROUP_MASK_REGIDS
	.align		4
        /*00a4*/ 	.byte	0x04, 0x29
        /*00a6*/ 	.short	(.L_1851 - .L_1850)


	//   ....[0]....
.L_1850:
        /*00a8*/ 	.word	0xffffffff


	//   ....[1]....
        /*00ac*/ 	.word	0xffffffff


	//   ....[2]....
        /*00b0*/ 	.word	0xffffffff


	//   ....[3]....
        /*00b4*/ 	.word	0xffffffff


	//   ....[4]....
        /*00b8*/ 	.word	0xffffffff


	//----- nvinfo : EIATTR_COOP_GROUP_INSTR_OFFSETS
	.align		4
.L_1851:
        /*00bc*/ 	.byte	0x04, 0x28
        /*00be*/ 	.short	(.L_1853 - .L_1852)


	//   ....[0]....
.L_1852:
        /*00c0*/ 	.word	0x00001170


	//   ....[1]....
        /*00c4*/ 	.word	0x000011a0


	//   ....[2]....
        /*00c8*/ 	.word	0x000011c0


	//   ....[3]....
        /*00cc*/ 	.word	0x000011e0


	//   ....[4]....
        /*00d0*/ 	.word	0x00001200


	//----- nvinfo : EIATTR_EXIT_INSTR_OFFSETS
	.align		4
.L_1853:
        /*00d4*/ 	.byte	0x04, 0x1c
        /*00d6*/ 	.short	(.L_1855 - .L_1854)


	//   ....[0]....
.L_1854:
        /*00d8*/ 	.word	0x00000050


	//   ....[1]....
        /*00dc*/ 	.word	0x00001220


	//   ....[2]....
        /*00e0*/ 	.word	0x00001290


	//----- nvinfo : EIATTR_CTAIDZ_USED
	.align		4
.L_1855:
        /*00e4*/ 	.byte	0x01, 0x04
	.zero		2


	//----- nvinfo : EIATTR_CRS_STACK_SIZE
	.align		4
        /*00e8*/ 	.byte	0x04, 0x1e
        /*00ea*/ 	.short	(.L_1857 - .L_1856)
.L_1856:
        /*00ec*/ 	.word	0x00000000
.L_1857:


//--------------------- .nv.info._Z9moe_vec_qIN3c108BFloat16ELi256ELi8E11block_iq2_sLi1EXadL_ZN45_INTERNAL_8d5cb472_14_gguf_kernel_cu_cd24131918vec_dot_iq2_s_q8_1EPKvPK10block_q8_1RKiEEEvS5_S5_PT_PS9_iiii --------------------------
	.section	.nv.info._Z9moe_vec_qIN3c108BFloat16ELi256ELi8E11block_iq2_sLi1EXadL_ZN45_INTERNAL_8d5cb472_14_gguf_kernel_cu_cd24131918vec_dot_iq2_s_q8_1EPKvPK10block_q8_1RKiEEEvS5_S5_PT_PS9_iiii,"",@"SHT_CUDA_INFO"
	.sectionflags	@""
	.align	4


	//----- nvinfo : EIATTR_CUDA_API_VERSION
	.align		4
        /*0000*/ 	.byte	0x04, 0x37
        /*0002*/ 	.short	(.L_1859 - .L_1858)
.L_1858:
        /*0004*/ 	.word	0x00000082


	//----- nvinfo : EIATTR_SW2861232_WAR
	.align		4
.L_1859:
        /*0008*/ 	.byte	0x01, 0x35
	.zero		2


	//----- nvinfo : EIATTR_PARAM_CBANK
	.align		4
        /*000c*/ 	.byte	0x04, 0x0a
        /*000e*/ 	.short	(.L_1861 - .L_1860)
	.align		4
.L_1860:
        /*0010*/ 	.word	index@(.nv.constant0._Z9moe_vec_qIN3c108BFloat16ELi256ELi8E11block_iq2_sLi1EXadL_ZN45_INTERNAL_8d5cb472_14_gguf_kernel_cu_cd24131918vec_dot_iq2_s_q8_1EPKvPK10block_q8_1RKiEEEvS5_S5_PT_PS9_iiii)
        /*0014*/ 	.short	0x0160
        /*0016*/ 	.short	0x0030


	//----- nvinfo : EIATTR_CBANK_PARAM_SIZE
	.align		4
.L_1861:
        /*0018*/ 	.byte	0x03, 0x19
        /*001a*/ 	.short	0x0030


	//----- nvinfo : EIATTR_KPARAM_INFO
	.align		4
        /*001c*/ 	.byte	0x04, 0x17
        /*001e*/ 	.short	(.L_1863 - .L_1862)
.L_1862:
        /*0020*/ 	.word	0x00000000
        /*0024*/ 	.short	0x0007
        /*0026*/ 	.short	0x002c
        /*0028*/ 	.byte	0x00, 0xf0, 0x11, 0x00


	//----- nvinfo : EIATTR_KPARAM_INFO
	.align		4
.L_1863:
        /*002c*/ 	.byte	0x04, 0x17
        /*002e*/ 	.short	(.L_1865 - .L_1864)
.L_1864:
        /*0030*/ 	.word	0x00000000
        /*0034*/ 	.short	0x0006
        /*0036*/ 	.short	0x0028
        /*0038*/ 	.byte	0x00, 0xf0, 0x11, 0x00


	//----- nvinfo : EIATTR_KPARAM_INFO
	.align		4
.L_1865:
        /*003c*/ 	.byte	0x04, 0x17
        /*003e*/ 	.short	(.L_1867 - .L_1866)
.L_1866:
        /*0040*/ 	.word	0x00000000
        /*0044*/ 	.short	0x0005
        /*0046*/ 	.short	0x0024
        /*0048*/ 	.byte	0x00, 0xf0, 0x11, 0x00


	//----- nvinfo : EIATTR_KPARAM_INFO
	.align		4
.L_1867:
        /*004c*/ 	.byte	0x04, 0x17
        /*004e*/ 	.short	(.L_1869 - .L_1868)
.L_1868:
        /*0050*/ 	.word	0x00000000
        /*0054*/ 	.short	0x0004
        /*0056*/ 	.short	0x0020
        /*0058*/ 	.byte	0x00, 0xf0, 0x11, 0x00


	//----- nvinfo : EIATTR_KPARAM_INFO
	.align		4
.L_1869:
        /*005c*/ 	.byte	0x04, 0x17
        /*005e*/ 	.short	(.L_1871 - .L_1870)
.L_1870:
        /*0060*/ 	.word	0x00000000
        /*0064*/ 	.short	0x0003
        /*0066*/ 	.short	0x0018
        /*0068*/ 	.byte	0x00, 0xf0, 0x21, 0x00


	//----- nvinfo : EIATTR_KPARAM_INFO
	.align		4
.L_1871:
        /*006c*/ 	.byte	0x04, 0x17
        /*006e*/ 	.short	(.L_1873 - .L_1872)
.L_1872:
        /*0070*/ 	.word	0x00000000
        /*0074*/ 	.short	0x0002
        /*0076*/ 	.short	0x0010
        /*0078*/ 	.byte	0x00, 0xf0, 0x21, 0x00


	//----- nvinfo : EIATTR_KPARAM_INFO
	.align		4
.L_1873:
        /*007c*/ 	.byte	0x04, 0x17
        /*007e*/ 	.short	(.L_1875 - .L_1874)
.L_1874:
        /*0080*/ 	.word	0x00000000
        /*0084*/ 	.short	0x0001
        /*0086*/ 	.short	0x0008
        /*0088*/ 	.byte	0x00, 0xf0, 0x21, 0x00


	//----- nvinfo : EIATTR_KPARAM_INFO
	.align		4
.L_1875:
        /*008c*/ 	.byte	0x04, 0x17
        /*008e*/ 	.short	(.L_1877 - .L_1876)
.L_1876:
        /*0090*/ 	.word	0x00000000
        /*0094*/ 	.short	0x0000
        /*0096*/ 	.short	0x0000
        /*0098*/ 	.byte	0x00, 0xf0, 0x21, 0x00


	//----- nvinfo : EIATTR_MAXREG_COUNT
	.align		4
.L_1877:
        /*009c*/ 	.byte	0x03, 0x1b
        /*009e*/ 	.short	0x00ff


	//----- nvinfo : EIATTR_MERCURY_ISA_VERSION
	.align		4
        /*00a0*/ 	.byte	0x03, 0x5f
        /*00a2*/ 	.short	0x0000


	//----- nvinfo : EIATTR_COOP_GROUP_MASK_REGIDS
	.align		4
        /*00a4*/ 	.byte	0x04, 0x29
        /*00a6*/ 	.short	(.L_1879 - .L_1878)


	//   ....[0]....
.L_1878:
        /*00a8*/ 	.word	0xffffffff


	//   ....[1]....
        /*00ac*/ 	.word	0xffffffff


	//   ....[2]....
        /*00b0*/ 	.word	0xffffffff


	//   ....[3]....
        /*00b4*/ 	.word	0xffffffff


	//   ....[4]....
        /*00b8*/ 	.word	0xffffffff


	//----- nvinfo : EIATTR_COOP_GROUP_INSTR_OFFSETS
	.align		4
.L_1879:
        /*00bc*/ 	.byte	0x04, 0x28
        /*00be*/ 	.short	(.L_1881 - .L_1880)


	//   ....[0]....
.L_1880:
        /*00c0*/ 	.word	0x00000de0


	//   ....[1]....
        /*00c4*/ 	.word	0x00000e10


	//   ....[2]....
        /*00c8*/ 	.word	0x00000e30


	//   ....[3]....
        /*00cc*/ 	.word	0x00000e50


	//   ....[4]....
        /*00d0*/ 	.word	0x00000e70


	//----- nvinfo : EIATTR_EXIT_INSTR_OFFSETS
	.align		4
.L_1881:
        /*00d4*/ 	.byte	0x04, 0x1c
        /*00d6*/ 	.short	(.L_1883 - .L_1882)


	//   ....[0]....
.L_1882:
        /*00d8*/ 	.word	0x00000050


	//   ....[1]....
        /*00dc*/ 	.word	0x00000e90


	//   ....[2]....
        /*00e0*/ 	.word	0x00000f00


	//----- nvinfo : EIATTR_CTAIDZ_USED
	.align		4
.L_1883:
        /*00e4*/ 	.byte	0x01, 0x04
	.zero		2


	//----- nvinfo : EIATTR_CRS_STACK_SIZE
	.align		4
        /*00e8*/ 	.byte	0x04, 0x1e
        /*00ea*/ 	.short	(.L_1885 - .L_1884)
.L_1884:
        /*00ec*/ 	.word	0x00000000
.L_1885:


//--------------------- .nv.info._Z9moe_vec_qIN3c108BFloat16ELi256ELi8E11block_iq3_sLi1EXadL_ZN45_INTERNAL_8d5cb472_14_gguf_kernel_cu_cd24131918vec_dot_iq3_s_q8_1EPKvPK10block_q8_1RKiEEEvS5_S5_PT_PS9_iiii --------------------------
	.section	.nv.info._Z9moe_vec_qIN3c108BFloat16ELi256ELi8E11block_iq3_sLi1EXadL_ZN45_INTERNAL_8d5cb472_14_gguf_kernel_cu_cd24131918vec_dot_iq3_s_q8_1EPKvPK10block_q8_1RKiEEEvS5_S5_PT_PS9_iiii,"",@"SHT_CUDA_INFO"
	.sectionflags	@""
	.align	4


	//----- nvinfo : EIATTR_CUDA_API_VERSION
	.align		4
        /*0000*/ 	.byte	0x04, 0x37
        /*0002*/ 	.short	(.L_1887 - .L_1886)
.L_1886:
        /*0004*/ 	.word	0x00000082


	//----- nvinfo : EIATTR_SW2861232_WAR
	.align		4
.L_1887:
        /*0008*/ 	.byte	0x01, 0x35
	.zero		2


	//----- nvinfo : EIATTR_PARAM_CBANK
	.align		4
        /*000c*/ 	.byte	0x04, 0x0a
        /*000e*/ 	.short	(.L_1889 - .L_1888)
	.align		4
.L_1888:
        /*0010*/ 	.word	index@(.nv.constant0._Z9moe_vec_qIN3c108BFloat16ELi256ELi8E11block_iq3_sLi1EXadL_ZN45_INTERNAL_8d5cb472_14_gguf_kernel_cu_cd24131918vec_dot_iq3_s_q8_1EPKvPK10block_q8_1RKiEEEvS5_S5_PT_PS9_iiii)
        /*0014*/ 	.short	0x0160
        /*0016*/ 	.short	0x0030


	//----- nvinfo : EIATTR_CBANK_PARAM_SIZE
	.align		4
.L_1889:
        /*0018*/ 	.byte	0x03, 0x19
        /*001a*/ 	.short	0x0030


	//----- nvinfo : EIATTR_KPARAM_INFO
	.align		4
        /*001c*/ 	.byte	0x04, 0x17
        /*001e*/ 	.short	(.L_1891 - .L_1890)
.L_1890:
        /*0020*/ 	.word	0x00000000
        /*0024*/ 	.short	0x0007
        /*0026*/ 	.short	0x002c
        /*0028*/ 	.byte	0x00, 0xf0, 0x11, 0x00


	//----- nvinfo : EIATTR_KPARAM_INFO
	.align		4
.L_1891:
        /*002c*/ 	.byte	0x04, 0x17
        /*002e*/ 	.short	(.L_1893 - .L_1892)
.L_1892:
        /*0030*/ 	.word	0x00000000
        /*0034*/ 	.short	0x0006
        /*0036*/ 	.short	0x0028
        /*0038*/ 	.byte	0x00, 0xf0, 0x11, 0x00


	//----- nvinfo : EIATTR_KPARAM_INFO
	.align		4
.L_1893:
        /*003c*/ 	.byte	0x04, 0x17
        /*003e*/ 	.short	(.L_1895 - .L_1894)
.L_1894:
        /*0040*/ 	.word	0x00000000
        /*0044*/ 	.short	0x0005
        /*0046*/ 	.short	0x0024
        /*0048*/ 	.byte	0x00, 0xf0, 0x11, 0x00


	//----- nvinfo : EIATTR_KPARAM_INFO
	.align		4
.L_1895:
        /*004c*/ 	.byte	0x04, 0x17
        /*004e*/ 	.short	(.L_1897 - .L_1896)
.L_1896:
        /*0050*/ 	.word	0x00000000
        /*0054*/ 	.short	0x0004
        /*0056*/ 	.short	0x0020
        /*0058*/ 	.byte	0x00, 0xf0, 0x11, 0x00


	//----- nvinfo : EIATTR_KPARAM_INFO
	.align		4
.L_1897:
        /*005c*/ 	.byte	0x04, 0x17
        /*005e*/ 	.short	(.L_1899 - .L_1898)
.L_1898:
        /*0060*/ 	.word	0x00000000
        /*0064*/ 	.short	0x0003
        /*0066*/ 	.short	0x0018
        /*0068*/ 	.byte	0x00, 0xf0, 0x21, 0x00


	//----- nvinfo : EIATTR_KPARAM_INFO
	.align		4
.L_1899:
        /*006c*/ 	.byte	0x04, 0x17
        /*006e*/ 	.short	(.L_1901 - .L_1900)
.L_1900:
        /*0070*/ 	.word	0x00000000
        /*0074*/ 	.short	0x0002
        /*0076*/ 	.short	0x0010
        /*0078*/ 	.byte	0x00, 0xf0, 0x21, 0x00


	//----- nvinfo : EIATTR_KPARAM_INFO
	.align		4
.L_1901:
        /*007c*/ 	.byte	0x04, 0x17
        /*007e*/ 	.short	(.L_1903 - .L_1902)
.L_1902:
        /*0080*/ 	.word	0x00000000
        /*0084*/ 	.short	0x0001
        /*0086*/ 	.short	0x0008
        /*0088*/ 	.byte	0x00, 0xf0, 0x21, 0x00


	//----- nvinfo : EIATTR_KPARAM_INFO
	.align		4
.L_1903:
        /*008c*/ 	.byte	0x04, 0x17
        /*008e*/ 	.short	(.L_1905 - .L_1904)
.L_1904:
        /*0090*/ 	.word	0x00000000
        /*0094*/ 	.short	0x0000
        /*0096*/ 	.short	0x0000
        /*0098*/ 	.byte	0x00, 0xf0, 0x21, 0x00


	//----- nvinfo : EIATTR_MAXREG_COUNT
	.align		4
.L_1905:
        /*009c*/ 	.byte	0x03, 0x1b
        /*009e*/ 	.short	0x00ff


	//----- nvinfo : EIATTR_MERCURY_ISA_VERSION
	.align		4
        /*00a0*/ 	.byte	0x03, 0x5f
        /*00a2*/ 	.short	0x0000


	//----- nvinfo : EIATTR_COOP_GROUP_MASK_REGIDS
	.align		4
        /*00a4*/ 	.byte	0x04, 0x29
        /*00a6*/ 	.short	(.L_1907 - .L_1906)


	//   ....[0]....
.L_1906:
        /*00a8*/ 	.word	0xffffffff


	//   ....[1]....
        /*00ac*/ 	.word	0xffffffff


	//   ....[2]....
        /*00b0*/ 	.word	0xffffffff


	//   ....[3]....
        /*00b4*/ 	.word	0xffffffff


	//   ....[4]....
        /*00b8*/ 	.word	0xffffffff


	//----- nvinfo : EIATTR_COOP_GROUP_INSTR_OFFSETS
	.align		4
.L_1907:
        /*00bc*/ 	.byte	0x04, 0x28
        /*00be*/ 	.short	(.L_1909 - .L_1908)


	//   ....[0]....
.L_1908:
        /*00c0*/ 	.word	0x00000f40


	//   ....[1]....
        /*00c4*/ 	.word	0x00000f70


	//   ....[2]....
        /*00c8*/ 	.word	0x00000f90


	//   ....[3]....
        /*00cc*/ 	.word	0x00000fb0


	//   ....[4]....
        /*00d0*/ 	.word	0x00000fd0


	//----- nvinfo : EIATTR_EXIT_INSTR_OFFSETS
	.align		4
.L_1909:
        /*00d4*/ 	.byte	0x04, 0x1c
        /*00d6*/ 	.short	(.L_1911 - .L_1910)


	//   ....[0]....
.L_1910:
        /*00d8*/ 	.word	0x00000050


	//   ....[1]....
        /*00dc*/ 	.word	0x00000ff0


	//   ....[2]....
        /*00e0*/ 	.word	0x00001060


	//----- nvinfo : EIATTR_CTAIDZ_USED
	.align		4
.L_1911:
        /*00e4*/ 	.byte	0x01, 0x04
	.zero		2


	//----- nvinfo : EIATTR_CRS_STACK_SIZE
	.align		4
        /*00e8*/ 	.byte	0x04, 0x1e
        /*00ea*/ 	.short	(.L_1913 - .L_1912)
.L_1912:
        /*00ec*/ 	.word	0x00000000
.L_1913:


//--------------------- .nv.info._Z9moe_vec_qIN3c108BFloat16ELi32ELi4E12block_iq4_nlLi2EXadL_ZN45_INTERNAL_8d5cb472_14_gguf_kernel_cu_cd24131919vec_dot_iq4_nl_q8_1EPKvPK10block_q8_1RKiEEEvS5_S5_PT_PS9_iiii --------------------------
	.section	.nv.info._Z9moe_vec_qIN3c108BFloat16ELi32ELi4E12block_iq4_nlLi2EXadL_ZN45_INTERNAL_8d5cb472_14_gguf_kernel_cu_cd24131919vec_dot_iq4_nl_q8_1EPKvPK10block_q8_1RKiEEEvS5_S5_PT_PS9_iiii,"",@"SHT_CUDA_INFO"
	.sectionflags	@""
	.align	4


	//----- nvinfo : EIATTR_CUDA_API_VERSION
	.align		4
        /*0000*/ 	.byte	0x04, 0x37
        /*0002*/ 	.short	(.L_1915 - .L_1914)
.L_1914:
        /*0004*/ 	.word	0x00000082


	//----- nvinfo : EIATTR_SW2861232_WAR
	.align		4
.L_1915:
        /*0008*/ 	.byte	0x01, 0x35
	.zero		2


	//----- nvinfo : EIATTR_PARAM_CBANK
	.align		4
        /*000c*/ 	.byte	0x04, 0x0a
        /*000e*/ 	.short	(.L_1917 - .L_1916)
	.align		4
.L_1916:
        /*0010*/ 	.word	index@(.nv.constant0._Z9moe_vec_qIN3c108BFloat16ELi32ELi4E12block_iq4_nlLi2EXadL_ZN45_INTERNAL_8d5cb472_14_gguf_kernel_cu_cd24131919vec_dot_iq4_nl_q8_1EPKvPK10block_q8_1RKiEEEvS5_S5_PT_PS9_iiii)
        /*0014*/ 	.short	0x0160
        /*0016*/ 	.short	0x0030


	//----- nvinfo : EIATTR_CBANK_PARAM_SIZE
	.align		4
.L_1917:
        /*0018*/ 	.byte	0x03, 0x19
        /*001a*/ 	.short	0x0030


	//----- nvinfo : EIATTR_KPARAM_INFO
	.align		4
        /*001c*/ 	.byte	0x04, 0x17
        /*001e*/ 	.short	(.L_1919 - .L_1918)
.L_1918:
        /*0020*/ 	.word	0x00000000
        /*0024*/ 	.short	0x0007
        /*0026*/ 	.short	0x002c
        /*0028*/ 	.byte	0x00, 0xf0, 0x11, 0x00


	//----- nvinfo : EIATTR_KPARAM_INFO
	.align		4
.L_1919:
        /*002c*/ 	.byte	0x04, 0x17
        /*002e*/ 	.short	(.L_1921 - .L_1920)
.L_1920:
        /*0030*/ 	.word	0x00000000
        /*0034*/ 	.short	0x0006
        /*0036*/ 	.short	0x0028
        /*0038*/ 	.byte	0x00, 0xf0, 0x11, 0x00


	//----- nvinfo : EIATTR_KPARAM_INFO
	.align		4
.L_1921:
        /*003c*/ 	.byte	0x04, 0x17
        /*003e*/ 	.short	(.L_1923 - .L_1922)
.L_1922:
        /*0040*/ 	.word	0x00000000
        /*0044*/ 	.short	0x0005
        /*0046*/ 	.short	0x0024
        /*0048*/ 	.byte	0x00, 0xf0, 0x11, 0x00


	//----- nvinfo : EIATTR_KPARAM_INFO
	.align		4
.L_1923:
        /*004c*/ 	.byte	0x04, 0x17
        /*004e*/ 	.short	(.L_1925 - .L_1924)
.L_1924:
        /*0050*/ 	.word	0x00000000
        /*0054*/ 	.short	0x0004
        /*0056*/ 	.short	0x0020
        /*0058*/ 	.byte	0x00, 0xf0, 0x11, 0x00


	//----- nvinfo : EIATTR_KPARAM_INFO
	.align		4
.L_1925:
        /*005c*/ 	.byte	0x04, 0x17
        /*005e*/ 	.short	(.L_1927 - .L_1926)
.L_1926:
        /*0060*/ 	.word	0x00000000
        /*0064*/ 	.short	0x0003
        /*0066*/ 	.short	0x0018
        /*0068*/ 	.byte	0x00, 0xf0, 0x21, 0x00


	//----- nvinfo : EIATTR_KPARAM_INFO
	.align		4
.L_1927:
        /*006c*/ 	.byte	0x04, 0x17
        /*006e*/ 	.short	(.L_1929 - .L_1928)
.L_1928:
        /*0070*/ 	.word	0x00000000
        /*0074*/ 	.short	0x0002
        /*0076*/ 	.short	0x0010
        /*0078*/ 	.byte	0x00, 0xf0, 0x21, 0x00


	//----- nvinfo : EIATTR_KPARAM_INFO
	.align		4
.L_1929:
        /*007c*/ 	.byte	0x04, 0x17
        /*007e*/ 	.short	(.L_1931 - .L_1930)
.L_1930:
        /*0080*/ 	.word	0x00000000
        /*0084*/ 	.short	0x0001
        /*0086*/ 	.short	0x0008
        /*0088*/ 	.byte	0x00, 0xf0, 0x21, 0x00


	//----- nvinfo : EIATTR_KPARAM_INFO
	.align		4
.L_1931:
        /*008c*/ 	.byte	0x04, 0x17
        /*008e*/ 	.short	(.L_1933 - .L_1932)
.L_1932:
        /*0090*/ 	.word	0x00000000
        /*0094*/ 	.short	0x0000
        /*0096*/ 	.short	0x0000
        /*0098*/ 	.byte	0x00, 0xf0, 0x21, 0x00


	//----- nvinfo : EIATTR_MAXREG_COUNT
	.align		4
.L_1933:
        /*009c*/ 	.byte	0x03, 0x1b
        /*009e*/ 	.short	0x00ff


	//----- nvinfo : EIATTR_MERCURY_ISA_VERSION
	.align		4
        /*00a0*/ 	.byte	0x03, 0x5f
        /*00a2*/ 	.short	0x0000


	//----- nvinfo : EIATTR_COOP_GROUP_MASK_REGIDS
	.align		4
        /*00a4*/ 	.byte	0x04, 0x29
        /*00a6*/ 	.short	(.L_1935 - .L_1934)


	//   ....[0]....
.L_1934:
        /*00a8*/ 	.word	0xffffffff


	//   ....[1]....
        /*00ac*/ 	.word	0xffffffff


	//   ....[2]....
        /*00b0*/ 	.word	0xffffffff


	//   ....[3]....
        /*00b4*/ 	.word	0xffffffff


	//   ....[4]....
        /*00b8*/ 	.word	0xffffffff


	//----- nvinfo : EIATTR_COOP_GROUP_INSTR_OFFSETS
	.align		4
.L_1935:
        /*00bc*/ 	.byte	0x04, 0x28
        /*00be*/ 	.short	(.L_1937 - .L_1936)


	//   ....[0]....
.L_1936:
        /*00c0*/ 	.word	0x00000af0


	//   ....[1]....
        /*00c4*/ 	.word	0x00000b20


	//   ....[2]....
        /*00c8*/ 	.word	0x00000b40


	//   ....[3]....
        /*00cc*/ 	.word	0x00000b60


	//   ....[4]....
        /*00d0*/ 	.word	0x00000b80


	//----- nvinfo : EIATTR_EXIT_INSTR_OFFSETS
	.align		4
.L_1937:
        /*00d4*/ 	.byte	0x04, 0x1c
        /*00d6*/ 	.short	(.L_1939 - .L_1938)


	//   ....[0]....
.L_1938:
        /*00d8*/ 	.word	0x00000050


	//   ....[1]....
        /*00dc*/ 	.word	0x00000ba0


	//   ....[2]....
        /*00e0*/ 	.word	0x00000c10


	//----- nvinfo : EIATTR_CTAIDZ_USED
	.align		4
.L_1939:
        /*00e4*/ 	.byte	0x01, 0x04
	.zero		2


	//----- nvinfo : EIATTR_CRS_STACK_SIZE
	.align		4
        /*00e8*/ 	.byte	0x04, 0x1e
        /*00ea*/ 	.short	(.L_1941 - .L_1940)
.L_1940:
        /*00ec*/ 	.word	0x00000000
.L_1941:


//--------------------- .nv.info._Z9moe_vec_qIN3c108BFloat16ELi256ELi8E11block_iq1_sLi1EXadL_ZN45_INTERNAL_8d5cb472_14_gguf_kernel_cu_cd24131918vec_dot_iq1_s_q8_1EPKvPK10block_q8_1RKiEEEvS5_S5_PT_PS9_iiii --------------------------
	.section	.nv.info._Z9moe_vec_qIN3c108BFloat16ELi256ELi8E11block_iq1_sLi1EXadL_ZN45_INTERNAL_8d5cb472_14_gguf_kernel_cu_cd24131918vec_dot_iq1_s_q8_1EPKvPK10block_q8_1RKiEEEvS5_S5_PT_PS9_iiii,"",@"SHT_CUDA_INFO"
	.sectionflags	@""
	.align	4


	//----- nvinfo : EIATTR_CUDA_API_VERSION
	.align		4
        /*0000*/ 	.byte	0x04, 0x37
        /*0002*/ 	.short	(.L_1943 - .L_1942)
.L_1942:
        /*0004*/ 	.word	0x00000082


	//----- nvinfo : EIATTR_SW2861232_WAR
	.align		4
.L_1943:
        /*0008*/ 	.byte	0x01, 0x35
	.zero		2


	//----- nvinfo : EIATTR_PARAM_CBANK
	.align		4
        /*000c*/ 	.byte	0x04, 0x0a
        /*000e*/ 	.short	(.L_1945 - .L_1944)
	.align		4
.L_1944:
        /*0010*/ 	.word	index@(.nv.constant0._Z9moe_vec_qIN3c108BFloat16ELi256ELi8E11block_iq1_sLi1EXadL_ZN45_INTERNAL_8d5cb472_14_gguf_kernel_cu_cd24131918vec_dot_iq1_s_q8_1EPKvPK10block_q8_1RKiEEEvS5_S5_PT_PS9_iiii)
        /*0014*/ 	.short	0x0160
        /*0016*/ 	.short	0x0030


	//----- nvinfo : EIATTR_CBANK_PARAM_SIZE
	.align		4
.L_1945:
        /*0018*/ 	.byte	0x03, 0x19
        /*001a*/ 	.short	0x0030


	//----- nvinfo : EIATTR_KPARAM_INFO
	.align		4
        /*001c*/ 	.byte	0x04, 0x17
        /*001e*/ 	.short	(.L_1947 - .L_1946)
.L_1946:
        /*0020*/ 	.word	0x00000000
        /*0024*/ 	.short	0x0007
        /*0026*/ 	.short	0x002c
        /*0028*/ 	.byte	0x00, 0xf0, 0x11, 0x00


	//----- nvinfo : EIATTR_KPARAM_INFO
	.align		4
.L_1947:
        /*002c*/ 	.byte	0x04, 0x17
        /*002e*/ 	.short	(.L_1949 - .L_1948)
.L_1948:
        /*0030*/ 	.word	0x00000000
        /*0034*/ 	.short	0x0006
        /*0036*/ 	.short	0x0028
        /*0038*/ 	.byte	0x00, 0xf0, 0x11, 0x00


	//----- nvinfo : EIATTR_KPARAM_INFO
	.align		4
.L_1949:
        /*003c*/ 	.byte	0x04, 0x17
        /*003e*/ 	.short	(.L_1951 - .L_1950)
.L_1950:
        /*0040*/ 	.word	0x00000000
        /*0044*/ 	.short	0x0005
        /*0046*/ 	.short	0x0024
        /*0048*/ 	.byte	0x00, 0xf0, 0x11, 0x00


	//----- nvinfo : EIATTR_KPARAM_INFO
	.align		4
.L_1951:
        /*004c*/ 	.byte	0x04, 0x17
        /*004e*/ 	.short	(.L_1953 - .L_1952)
.L_1952:
        /*0050*/ 	.word	0x00000000
        /*0054*/ 	.short	0x0004
        /*0056*/ 	.short	0x0020
        /*0058*/ 	.byte	0x00, 0xf0, 0x11, 0x00


	//----- nvinfo : EIATTR_KPARAM_INFO
	.align		4
.L_1953:
        /*005c*/ 	.byte	0x04, 0x17
        /*005e*/ 	.short	(.L_1955 - .L_1954)
.L_1954:
        /*0060*/ 	.word	0x00000000
        /*0064*/ 	.short	0x0003
        /*0066*/ 	.short	0x0018
        /*0068*/ 	.byte	0x00, 0xf0, 0x21, 0x00


	//----- nvinfo : EIATTR_KPARAM_INFO
	.align		4
.L_1955:
        /*006c*/ 	.byte	0x04, 0x17
        /*006e*/ 	.short	(.L_1957 - .L_1956)
.L_1956:
        /*0070*/ 	.word	0x00000000
        /*0074*/ 	.short	0x0002
        /*0076*/ 	.short	0x0010
        /*0078*/ 	.byte	0x00, 0xf0, 0x21, 0x00


	//----- nvinfo : EIATTR_KPARAM_INFO
	.align		4
.L_1957:
        /*007c*/ 	.byte	0x04, 0x17
        /*007e*/ 	.short	(.L_1959 - .L_1958)
.L_1958:
        /*0080*/ 	.word	0x00000000
        /*0084*/ 	.short	0x0001
        /*0086*/ 	.short	0x0008
        /*0088*/ 	.byte	0x00, 0xf0, 0x21, 0x00


	//----- nvinfo : EIATTR_KPARAM_INFO
	.align		4
.L_1959:
        /*008c*/ 	.byte	0x04, 0x17
        /*008e*/ 	.short	(.L_1961 - .L_1960)
.L_1960:
        /*0090*/ 	.word	0x00000000
        /*0094*/ 	.short	0x0000
        /*0096*/ 	.short	0x0000
        /*0098*/ 	.byte	0x00, 0xf0, 0x21, 0x00


	//----- nvinfo : EIATTR_MAXREG_COUNT
	.align		4
.L_1961:
        /*009c*/ 	.byte	0x03, 0x1b
        /*009e*/ 	.short	0x00ff


	//----- nvinfo : EIATTR_MERCURY_ISA_VERSION
	.align		4
        /*00a0*/ 	.byte	0x03, 0x5f
        /*00a2*/ 	.short	0x0000


	//----- nvinfo : EIATTR_COOP_GROUP_MASK_REGIDS
	.align		4
        /*00a4*/ 	.byte	0x04, 0x29
        /*00a6*/ 	.short	(.L_1963 - .L_1962)


	//   ....[0]....
.L_1962:
        /*00a8*/ 	.word	0xffffffff


	//   ....[1]....
        /*00ac*/ 	.word	0xffffffff


	//   ....[2]....
        /*00b0*/ 	.word	0xffffffff


	//   ....[3]....
        /*00b4*/ 	.word	0xffffffff


	//   ....[4]....
        /*00b8*/ 	.word	0xffffffff


	//----- nvinfo : EIATTR_COOP_GROUP_INSTR_OFFSETS
	.align		4
.L_1963:
        /*00bc*/ 	.byte	0x04, 0x28
        /*00be*/ 	.short	(.L_1965 - .L_1964)


	//   ....[0]....
.L_1964:
        /*00c0*/ 	.word	0x000008b0


	//   ....[1]....
        /*00c4*/ 	.word	0x000008e0


	//   ....[2]....
        /*00c8*/ 	.word	0x00000900


	//   ....[3]....
        /*00cc*/ 	.word	0x00000920


	//   ....[4]....
        /*00d0*/ 	.word	0x00000940


	//----- nvinfo : EIATTR_EXIT_INSTR_OFFSETS
	.align		4
.L_1965:
        /*00d4*/ 	.byte	0x04, 0x1c
        /*00d6*/ 	.short	(.L_1967 - .L_1966)


	//   ....[0]....
.L_1966:
        /*00d8*/ 	.word	0x00000050


	//   ....[1]....
        /*00dc*/ 	.word	0x00000960


	//   ....[2]....
        /*00e0*/ 	.word	0x000009d0


	//----- nvinfo : EIATTR_CTAIDZ_USED
	.align		4
.L_1967:
        /*00e4*/ 	.byte	0x01, 0x04
	.zero		2


	//----- nvinfo : EIATTR_CRS_STACK_SIZE
	.align		4
        /*00e8*/ 	.byte	0x04, 0x1e
        /*00ea*/ 	.short	(.L_1969 - .L_1968)
.L_1968:
        /*00ec*/ 	.word	0x00000000
.L_1969:


//--------------------- .nv.info._Z9moe_vec_qIN3c108BFloat16ELi256ELi8E13block_iq3_xxsLi1EXadL_ZN45_INTERNAL_8d5cb472_14_gguf_kernel_cu_cd24131920vec_dot_iq3_xxs_q8_1EPKvPK10block_q8_1RKiEEEvS5_S5_PT_PS9_iiii --------------------------
	.section	.nv.info._Z9moe_vec_qIN3c108BFloat16ELi256ELi8E13block_iq3_xxsLi1EXadL_ZN45_INTERNAL_8d5cb472_14_gguf_kernel_cu_cd24131920vec_dot_iq3_xxs_q8_1EPKvPK10block_q8_1RKiEEEvS5_S5_PT_PS9_iiii,"",@"SHT_CUDA_INFO"
	.sectionflags	@""
	.align	4


	//----- nvinfo : EIATTR_CUDA_API_VERSION
	.align		4
        /*0000*/ 	.byte	0x04, 0x37
        /*0002*/ 	.short	(.L_1971 - .L_1970)
.L_1970:
        /*0004*/ 	.word	0x00000082


	//----- nvinfo : EIATTR_SW2861232_WAR
	.align		4
.L_1971:
        /*0008*/ 	.byte	0x01, 0x35
	.zero		2


	//----- nvinfo : EIATTR_PARAM_CBANK
	.align		4
        /*000c*/ 	.byte	0x04, 0x0a
        /*000e*/ 	.short	(.L_1973 - .L_1972)
	.align		4
.L_1972:
        /*0010*/ 	.word	index@(.nv.constant0._Z9moe_vec_qIN3c108BFloat16ELi256ELi8E13block_iq3_xxsLi1EXadL_ZN45_INTERNAL_8d5cb472_14_gguf_kernel_cu_cd24131920vec_dot_iq3_xxs_q8_1EPKvPK10block_q8_1RKiEEEvS5_S5_PT_PS9_iiii)
        /*0014*/ 	.short	0x0160
        /*0016*/ 	.short	0x0030


	//----- nvinfo : EIATTR_CBANK_PARAM_SIZE
	.align		4
.L_1973:
        /*0018*/ 	.byte	0x03, 0x19
        /*001a*/ 	.short	0x0030


	//----- nvinfo : EIATTR_KPARAM_INFO
	.align		4
        /*001c*/ 	.byte	0x04, 0x17
        /*001e*/ 	.short	(.L_1975 - .L_1974)
.L_1974:
        /*0020*/ 	.word	0x00000000
        /*0024*/ 	.short	0x0007
        /*0026*/ 	.short	0x002c
        /*0028*/ 	.byte	0x00, 0xf0, 0x11, 0x00


	//----- nvinfo : EIATTR_KPARAM_INFO
	.align		4
.L_1975:
        /*002c*/ 	.byte	0x04, 0x17
        /*002e*/ 	.short	(.L_1977 - .L_1976)
.L_1976:
        /*0030*/ 	.word	0x00000000
        /*0034*/ 	.short	0x0006
        /*0036*/ 	.short	0x0028
        /*0038*/ 	.byte	0x00, 0xf0, 0x11, 0x00


	//----- nvinfo : EIATTR_KPARAM_INFO
	.align		4
.L_1977:
        /*003c*/ 	.byte	0x04, 0x17
        /*003e*/ 	.short	(.L_1979 - .L_1978)
.L_1978:
        /*0040*/ 	.word	0x00000000
        /*0044*/ 	.short	0x0005
        /*0046*/ 	.short	0x0024
        /*0048*/ 	.byte	0x00, 0xf0, 0x11, 0x00


	//----- nvinfo : EIATTR_KPARAM_INFO
	.align		4
.L_1979:
        /*004c*/ 	.byte	0x04, 0x17
        /*004e*/ 	.short	(.L_1981 - .L_1980)
.L_1980:
        /*0050*/ 	.word	0x00000000
        /*0054*/ 	.short	0x0004
        /*0056*/ 	.short	0x0020
        /*0058*/ 	.byte	0x00, 0xf0, 0x11, 0x00


	//----- nvinfo : EIATTR_KPARAM_INFO
	.align		4
.L_1981:
        /*005c*/ 	.byte	0x04, 0x17
        /*005e*/ 	.short	(.L_1983 - .L_1982)
.L_1982:
        /*0060*/ 	.word	0x00000000
        /*0064*/ 	.short	0x0003
        /*0066*/ 	.short	0x0018
        /*0068*/ 	.byte	0x00, 0xf0, 0x21, 0x00


	//----- nvinfo : EIATTR_KPARAM_INFO
	.align		4
.L_1983:
        /*006c*/ 	.byte	0x04, 0x17
        /*006e*/ 	.short	(.L_1985 - .L_1984)
.L_1984:
        /*0070*/ 	.word	0x00000000
        /*0074*/ 	.short	0x0002
        /*0076*/ 	.short	0x0010
        /*0078*/ 	.byte	0x00, 0xf0, 0x21, 0x00


	//----- nvinfo : EIATTR_KPARAM_INFO
	.align		4
.L_1985:
        /*007c*/ 	.byte	0x04, 0x17
        /*007e*/ 	.short	(.L_1987 - .L_1986)
.L_1986:
        /*0080*/ 	.word	0x00000000
        /*0084*/ 	.short	0x0001
        /*0086*/ 	.short	0x0008
        /*0088*/ 	.byte	0x00, 0xf0, 0x21, 0x00


	//----- nvinfo : EIATTR_KPARAM_INFO
	.align		4
.L_1987:
        /*008c*/ 	.byte	0x04, 0x17
        /*008e*/ 	.short	(.L_1989 - .L_1988)
.L_1988:
        /*0090*/ 	.word	0x00000000
        /*0094*/ 	.short	0x0000
        /*0096*/ 	.short	0x0000
        /*0098*/ 	.byte	0x00, 0xf0, 0x21, 0x00


	//----- nvinfo : EIATTR_MAXREG_COUNT
	.align		4
.L_1989:
        /*009c*/ 	.byte	0x03, 0x1b
        /*009e*/ 	.short	0x00ff


	//----- nvinfo : EIATTR_MERCURY_ISA_VERSION
	.align		4
        /*00a0*/ 	.byte	0x03, 0x5f
        /*00a2*/ 	.short	0x0000


	//----- nvinfo : EIATTR_COOP_GROUP_MASK_REGIDS
	.align		4
        /*00a4*/ 	.byte	0x04, 0x29
        /*00a6*/ 	.short	(.L_1991 - .L_1990)


	//   ....[0]....
.L_1990:
        /*00a8*/ 	.word	0xffffffff


	//   ....[1]....
        /*00ac*/ 	.word	0xffffffff


	//   ....[2]....
        /*00b0*/ 	.word	0xffffffff


	//   ....[3]....
        /*00b4*/ 	.word	0xffffffff


	//   ....[4]....
        /*00b8*/ 	.word	0xffffffff


	//----- nvinfo : EIATTR_COOP_GROUP_INSTR_OFFSETS
	.align		4
.L_1991:
        /*00bc*/ 	.byte	0x04, 0x28
        /*00be*/ 	.short	(.L_1993 - .L_1992)


	//   ....[0]....
.L_1992:
        /*00c0*/ 	.word	0x00000b10


	//   ....[1]....
        /*00c4*/ 	.word	0x00000b40


	//   ....[2]....
        /*00c8*/ 	.word	0x00000b60


	//   ....[3]....
        /*00cc*/ 	.word	0x00000b80


	//   ....[4]....
        /*00d0*/ 	.word	0x00000ba0


	//----- nvinfo : EIATTR_EXIT_INSTR_OFFSETS
	.align		4
.L_1993:
        /*00d4*/ 	.byte	0x04, 0x1c
        /*00d6*/ 	.short	(.L_1995 - .L_1994)


	//   ....[0]....
.L_1994:
        /*00d8*/ 	.word	0x00000050


	//   ....[1]....
        /*00dc*/ 	.word	0x00000bc0


	//   ....[2]....
        /*00e0*/ 	.word	0x00000c30


	//----- nvinfo : EIATTR_CTAIDZ_USED
	.align		4
.L_1995:
        /*00e4*/ 	.byte	0x01, 0x04
	.zero		2


	//----- nvinfo : EIATTR_CRS_STACK_SIZE
	.align		4
        /*00e8*/ 	.byte	0x04, 0x1e
        /*00ea*/ 	.short	(.L_1997 - .L_1996)
.L_1996:
        /*00ec*/ 	.word	0x00000000
.L_1997:


//--------------------- .nv.info._Z9moe_vec_qIN3c108BFloat16ELi256ELi8E12block_iq2_xsLi1EXadL_ZN45_INTERNAL_8d5cb472_14_gguf_kernel_cu_cd24131919vec_dot_iq2_xs_q8_1EPKvPK10block_q8_1RKiEEEvS5_S5_PT_PS9_iiii --------------------------
	.section	.nv.info._Z9moe_vec_qIN3c108BFloat16ELi256ELi8E12block_iq2_xsLi1EXadL_ZN45_INTERNAL_8d5cb472_14_gguf_kernel_cu_cd24131919vec_dot_iq2_xs_q8_1EPKvPK10block_q8_1RKiEEEvS5_S5_PT_PS9_iiii,"",@"SHT_CUDA_INFO"
	.sectionflags	@""
	.align	4


	//----- nvinfo : EIATTR_CUDA_API_VERSION
	.align		4
        /*0000*/ 	.byte	0x04, 0x37
        /*0002*/ 	.short	(.L_1999 - .L_1998)
.L_1998:
        /*0004*/ 	.word	0x00000082


	//----- nvinfo : EIATTR_SW2861232_WAR
	.align		4
.L_1999:
        /*0008*/ 	.byte	0x01, 0x35
	.zero		2


	//----- nvinfo : EIATTR_PARAM_CBANK
	.align		4
        /*000c*/ 	.byte	0x04, 0x0a
        /*000e*/ 	.short	(.L_2001 - .L_2000)
	.align		4
.L_2000:
        /*0010*/ 	.word	index@(.nv.constant0._Z9moe_vec_qIN3c108BFloat16ELi256ELi8E12block_iq2_xsLi1EXadL_ZN45_INTERNAL_8d5cb472_14_gguf_kernel_cu_cd24131919vec_dot_iq2_xs_q8_1EPKvPK10block_q8_1RKiEEEvS5_S5_PT_PS9_iiii)
        /*0014*/ 	.short	0x0160
        /*0016*/ 	.short	0x0030


	//----- nvinfo : EIATTR_CBANK_PARAM_SIZE
	.align		4
.L_2001:
        /*0018*/ 	.byte	0x03, 0x19
        /*001a*/ 	.short	0x0030


	//----- nvinfo : EIATTR_KPARAM_INFO
	.align		4
        /*001c*/ 	.byte	0x04, 0x17
        /*001e*/ 	.short	(.L_2003 - .L_2002)
.L_2002:
        /*0020*/ 	.word	0x00000000
        /*0024*/ 	.short	0x0007
        /*0026*/ 	.short	0x002c
        /*0028*/ 	.byte	0x00, 0xf0, 0x11, 0x00


	//----- nvinfo : EIATTR_KPARAM_INFO
	.align		4
.L_2003:
        /*002c*/ 	.byte	0x04, 0x17
        /*002e*/ 	.short	(.L_2005 - .L_2004)
.L_2004:
        /*0030*/ 	.word	0x00000000
        /*0034*/ 	.short	0x0006
        /*0036*/ 	.short	0x0028
        /*0038*/ 	.byte	0x00, 0xf0, 0x11, 0x00


	//----- nvinfo : EIATTR_KPARAM_INFO
	.align		4
.L_2005:
        /*003c*/ 	.byte	0x04, 0x17
        /*003e*/ 	.short	(.L_2007 - .L_2006)
.L_2006:
        /*0040*/ 	.word	0x00000000
        /*0044*/ 	.short	0x0005
        /*0046*/ 	.short	0x0024
        /*0048*/ 	.byte	0x00, 0xf0, 0x11, 0x00


	//----- nvinfo : EIATTR_KPARAM_INFO
	.align		4
.L_2007:
        /*004c*/ 	.byte	0x04, 0x17
        /*004e*/ 	.short	(.L_2009 - .L_2008)
.L_2008:
        /*0050*/ 	.word	0x00000000
        /*0054*/ 	.short	0x0004
        /*0056*/ 	.short	0x0020
        /*0058*/ 	.byte	0x00, 0xf0, 0x11, 0x00


	//----- nvinfo : EIATTR_KPARAM_INFO
	.align		4
.L_2009:
        /*005c*/ 	.byte	0x04, 0x17
        /*005e*/ 	.short	(.L_2011 - .L_2010)
.L_2010:
        /*0060*/ 	.word	0x00000000
        /*0064*/ 	.short	0x0003
        /*0066*/ 	.short	0x0018
        /*0068*/ 	.byte	0x00, 0xf0, 0x21, 0x00


	//----- nvinfo : EIATTR_KPARAM_INFO
	.align		4
.L_2011:
        /*006c*/ 	.byte	0x04, 0x17
        /*006e*/ 	.short	(.L_2013 - .L_2012)
.L_2012:
        /*0070*/ 	.word	0x00000000
        /*0074*/ 	.short	0x0002
        /*0076*/ 	.short	0x0010
        /*0078*/ 	.byte	0x00, 0xf0, 0x21, 0x00


	//----- nvinfo : EIATTR_KPARAM_INFO
	.align		4
.L_2013:
        /*007c*/ 	.byte	0x04, 0x17
        /*007e*/ 	.short	(.L_2015 - .L_2014)
.L_2014:
        /*0080*/ 	.word	0x00000000
        /*0084*/ 	.short	0x0001
        /*0086*/ 	.short	0x0008
        /*0088*/ 	.byte	0x00, 0xf0, 0x21, 0x00


	//----- nvinfo : EIATTR_KPARAM_INFO
	.align		4
.L_2015:
        /*008c*/ 	.byte	0x04, 0x17
        /*008e*/ 	.short	(.L_2017 - .L_2016)
.L_2016:
        /*0090*/ 	.word	0x00000000
        /*0094*/ 	.short	0x0000
        /*0096*/ 	.short	0x0000
        /*0098*/ 	.byte	0x00, 0xf0, 0x21, 0x00


	//----- nvinfo : EIATTR_MAXREG_COUNT
	.align		4
.L_2017:
        /*009c*/ 	.byte	0x03, 0x1b
        /*009e*/ 	.short	0x00ff


	//----- nvinfo : EIATTR_MERCURY_ISA_VERSION
	.align		4
        /*00a0*/ 	.byte	0x03, 0x5f
        /*00a2*/ 	.short	0x0000


	//----- nvinfo : EIATTR_COOP_GROUP_MASK_REGIDS
	.align		4
        /*00a4*/ 	.byte	0x04, 0x29
        /*00a6*/ 	.short	(.L_2019 - .L_2018)


	//   ....[0]....
.L_2018:
        /*00a8*/ 	.word	0xffffffff


	//   ....[1]....
        /*00ac*/ 	.word	0xffffffff


	//   ....[2]....
        /*00b0*/ 	.word	0xffffffff


	//   ....[3]....
        /*00b4*/ 	.word	0xffffffff


	//   ....[4]....
        /*00b8*/ 	.word	0xffffffff


	//----- nvinfo : EIATTR_COOP_GROUP_INSTR_OFFSETS
	.align		4
.L_2019:
        /*00bc*/ 	.byte	0x04, 0x28
        /*00be*/ 	.short	(.L_2021 - .L_2020)


	//   ....[0]....
.L_2020:
        /*00c0*/ 	.word	0x00001880


	//   ....[1]....
        /*00c4*/ 	.word	0x000018b0


	//   ....[2]....
        /*00c8*/ 	.word	0x000018d0


	//   ....[3]....
        /*00cc*/ 	.word	0x000018f0


	//   ....[4]....
        /*00d0*/ 	.word	0x00001910


	//----- nvinfo : EIATTR_EXIT_INSTR_OFFSETS
	.align		4
.L_2021:
        /*00d4*/ 	.byte	0x04, 0x1c
        /*00d6*/ 	.short	(.L_2023 - .L_2022)


	//   ....[0]....
.L_2022:
        /*00d8*/ 	.word	0x00000050


	//   ....[1]....
        /*00dc*/ 	.word	0x00001930


	//   ....[2]....
        /*00e0*/ 	.word	0x000019a0


	//----- nvinfo : EIATTR_CTAIDZ_USED
	.align		4
.L_2023:
        /*00e4*/ 	.byte	0x01, 0x04
	.zero		2


	//----- nvinfo : EIATTR_CRS_STACK_SIZE
	.align		4
        /*00e8*/ 	.byte	0x04, 0x1e
        /*00ea*/ 	.short	(.L_2025 - .L_2024)
.L_2024:
        /*00ec*/ 	.word	0x00000000
.L_2025:


//--------------------- .nv.info._Z9moe_vec_qIN3c108BFloat16ELi256ELi8E13block_iq2_xxsLi1EXadL_ZN45_INTERNAL_8d5cb472_14_gguf_kernel_cu_cd24131920vec_dot_iq2_xxs_q8_1EPKvPK10block_q8_1RKiEEEvS5_S5_PT_PS9_iiii --------------------------
	.section	.nv.info._Z9moe_vec_qIN3c108BFloat16ELi256ELi8E13block_iq2_xxsLi1EXadL_ZN45_INTERNAL_8d5cb472_14_gguf_kernel_cu_cd24131920vec_dot_iq2_xxs_q8_1EPKvPK10block_q8_1RKiEEEvS5_S5_PT_PS9_iiii,"",@"SHT_CUDA_INFO"
	.sectionflags	@""
	.align	4


	//----- nvinfo : EIATTR_CUDA_API_VERSION
	.align		4
        /*0000*/ 	.byte	0x04, 0x37
        /*0002*/ 	.short	(.L_2027 - .L_2026)
.L_2026:
        /*0004*/ 	.word	0x00000082


	//----- nvinfo : EIATTR_SW2861232_WAR
	.align		4
.L_2027:
        /*0008*/ 	.byte	0x01, 0x35
	.zero		2


	//----- nvinfo : EIATTR_PARAM_CBANK
	.align		4
        /*000c*/ 	.byte	0x04, 0x0a
        /*000e*/ 	.short	(.L_2029 - .L_2028)
	.align		4
.L_2028:
        /*0010*/ 	.word	index@(.nv.constant0._Z9moe_vec_qIN3c108BFloat16ELi256ELi8E13block_iq2_xxsLi1EXadL_ZN45_INTERNAL_8d5cb472_14_gguf_kernel_cu_cd24131920vec_dot_iq2_xxs_q8_1EPKvPK10block_q8_1RKiEEEvS5_S5_PT_PS9_iiii)
        /*0014*/ 	.short	0x0160
        /*0016*/ 	.short	0x0030


	//----- nvinfo : EIATTR_CBANK_PARAM_SIZE
	.align		4
.L_2029:
        /*0018*/ 	.byte	0x03, 0x19
        /*001a*/ 	.short	0x0030


	//----- nvinfo : EIATTR_KPARAM_INFO
	.align		4
        /*001c*/ 	.byte	0x04, 0x17
        /*001e*/ 	.short	(.L_2031 - .L_2030)
.L_2030:
        /*0020*/ 	.word	0x00000000
        /*0024*/ 	.short	0x0007
        /*0026*/ 	.short	0x002c
        /*0028*/ 	.byte	0x00, 0xf0, 0x11, 0x00


	//----- nvinfo : EIATTR_KPARAM_INFO
	.align		4
.L_2031:
        /*002c*/ 	.byte	0x04, 0x17
        /*002e*/ 	.short	(.L_2033 - .L_2032)
.L_2032:
        /*0030*/ 	.word	0x00000000
        /*0034*/ 	.short	0x0006
        /*0036*/ 	.short	0x0028
        /*0038*/ 	.byte	0x00, 0xf0, 0x11, 0x00


	//----- nvinfo : EIATTR_KPARAM_INFO
	.align		4
.L_2033:
        /*003c*/ 	.byte	0x04, 0x17
        /*003e*/ 	.short	(.L_2035 - .L_2034)
.L_2034:
        /*0040*/ 	.word	0x00000000
        /*0044*/ 	.short	0x0005
        /*0046*/ 	.short	0x0024
        /*0048*/ 	.byte	0x00, 0xf0, 0x11, 0x00


	//----- nvinfo : EIATTR_KPARAM_INFO
	.align		4
.L_2035:
        /*004c*/ 	.byte	0x04, 0x17
        /*004e*/ 	.short	(.L_2037 - .L_2036)
.L_2036:
        /*0050*/ 	.word	0x00000000
        /*0054*/ 	.short	0x0004
        /*0056*/ 	.short	0x0020
        /*0058*/ 	.byte	0x00, 0xf0, 0x11, 0x00


	//----- nvinfo : EIATTR_KPARAM_INFO
	.align		4
.L_2037:
        /*005c*/ 	.byte	0x04, 0x17
        /*005e*/ 	.short	(.L_2039 - .L_2038)
.L_2038:
        /*0060*/ 	.word	0x00000000
        /*0064*/ 	.short	0x0003
        /*0066*/ 	.short	0x0018
        /*0068*/ 	.byte	0x00, 0xf0, 0x21, 0x00


	//----- nvinfo : EIATTR_KPARAM_INFO
	.align		4
.L_2039:
        /*006c*/ 	.byte	0x04, 0x17
        /*006e*/ 	.short	(.L_2041 - .L_2040)
.L_2040:
        /*0070*/ 	.word	0x00000000
        /*0074*/ 	.short	0x0002
        /*0076*/ 	.short	0x0010
        /*0078*/ 	.byte	0x00, 0xf0, 0x21, 0x00


	//----- nvinfo : EIATTR_KPARAM_INFO
	.align		4
.L_2041:
        /*007c*/ 	.byte	0x04, 0x17
        /*007e*/ 	.short	(.L_2043 - .L_2042)
.L_2042:
        /*0080*/ 	.word	0x00000000
        /*0084*/ 	.short	0x0001
        /*0086*/ 	.short	0x0008
        /*0088*/ 	.byte	0x00, 0xf0, 0x21, 0x00


	//----- nvinfo : EIATTR_KPARAM_INFO
	.align		4
.L_2043:
        /*008c*/ 	.byte	0x04, 0x17
        /*008e*/ 	.short	(.L_2045 - .L_2044)
.L_2044:
        /*0090*/ 	.word	0x00000000
        /*0094*/ 	.short	0x0000
        /*0096*/ 	.short	0x0000
        /*0098*/ 	.byte	0x00, 0xf0, 0x21, 0x00


	//----- nvinfo : EIATTR_MAXREG_COUNT
	.align		4
.L_2045:
        /*009c*/ 	.byte	0x03, 0x1b
        /*009e*/ 	.short	0x00ff


	//----- nvinfo : EIATTR_MERCURY_ISA_VERSION
	.align		4
        /*00a0*/ 	.byte	0x03, 0x5f
        /*00a2*/ 	.short	0x0000


	//----- nvinfo : EIATTR_COOP_GROUP_MASK_REGIDS
	.align		4
        /*00a4*/ 	.byte	0x04, 0x29
        /*00a6*/ 	.short	(.L_2047 - .L_2046)


	//   ....[0]....
.L_2046:
        /*00a8*/ 	.word	0xffffffff


	//   ....[1]....
        /*00ac*/ 	.word	0xffffffff


	//   ....[2]....
        /*00b0*/ 	.word	0xffffffff


	//   ....[3]....
        /*00b4*/ 	.word	0xffffffff


	//   ....[4]....
        /*00b8*/ 	.word	0xffffffff


	//----- nvinfo : EIATTR_COOP_GROUP_INSTR_OFFSETS
	.align		4
.L_2047:
        /*00bc*/ 	.byte	0x04, 0x28
        /*00be*/ 	.short	(.L_2049 - .L_2048)


	//   ....[0]....
.L_2048:
        /*00c0*/ 	.word	0x00001730


	//   ....[1]....
        /*00c4*/ 	.word	0x00001760


	//   ....[2]....
        /*00c8*/ 	.word	0x00001780


	//   ....[3]....
        /*00cc*/ 	.word	0x000017a0


	//   ....[4]....
        /*00d0*/ 	.word	0x000017c0


	//----- nvinfo : EIATTR_EXIT_INSTR_OFFSETS
	.align		4
.L_2049:
        /*00d4*/ 	.byte	0x04, 0x1c
        /*00d6*/ 	.short	(.L_2051 - .L_2050)


	//   ....[0]....
.L_2050:
        /*00d8*/ 	.word	0x00000050


	//   ....[1]....
        /*00dc*/ 	.word	0x000017e0


	//   ....[2]....
        /*00e0*/ 	.word	0x00001850


	//----- nvinfo : EIATTR_CTAIDZ_USED
	.align		4
.L_2051:
        /*00e4*/ 	.byte	0x01, 0x04
	.zero		2


	//----- nvinfo : EIATTR_CRS_STACK_SIZE
	.align		4
        /*00e8*/ 	.byte	0x04, 0x1e
        /*00ea*/ 	.short	(.L_2053 - .L_2052)
.L_2052:
        /*00ec*/ 	.word	0x00000000
.L_2053:


//--------------------- .nv.info._Z9moe_vec_qIN3c108BFloat16ELi256ELi32E10block_q6_KLi1EXadL_ZN45_INTERNAL_8d5cb472_14_gguf_kernel_cu_cd24131917vec_dot_q6_K_q8_1EPKvPK10block_q8_1RKiEEEvS5_S5_PT_PS9_iiii --------------------------
	.section	.nv.info._Z9moe_vec_qIN3c108BFloat16ELi256ELi32E10block_q6_KLi1EXadL_ZN45_INTERNAL_8d5cb472_14_gguf_kernel_cu_cd24131917vec_dot_q6_K_q8_1EPKvPK10block_q8_1RKiEEEvS5_S5_PT_PS9_iiii,"",@"SHT_CUDA_INFO"
	.sectionflags	@""
	.align	4


	//----- nvinfo : EIATTR_CUDA_API_VERSION
	.align		4
        /*0000*/ 	.byte	0x04, 0x37
        /*0002*/ 	.short	(.L_2055 - .L_2054)
.L_2054:
        /*0004*/ 	.word	0x00000082


	//----- nvinfo : EIATTR_SW2861232_WAR
	.align		4
.L_2055:
        /*0008*/ 	.byte	0x01, 0x35
	.zero		2


	//----- nvinfo : EIATTR_PARAM_CBANK
	.align		4
        /*000c*/ 	.byte	0x04, 0x0a
        /*000e*/ 	.short	(.L_2057 - .L_2056)
	.align		4
.L_2056:
        /*0010*/ 	.word	index@(.nv.constant0._Z9moe_vec_qIN3c108BFloat16ELi256ELi32E10block_q6_KLi1EXadL_ZN45_INTERNAL_8d5cb472_14_gguf_kernel_cu_cd24131917vec_dot_q6_K_q8_1EPKvPK10block_q8_1RKiEEEvS5_S5_PT_PS9_iiii)
        /*0014*/ 	.short	0x0160
        /*0016*/ 	.short	0x0030


	//----- nvinfo : EIATTR_CBANK_PARAM_SIZE
	.align		4
.L_2057:
        /*0018*/ 	.byte	0x03, 0x19
        /*001a*/ 	.short	0x0030


	//----- nvinfo : EIATTR_KPARAM_INFO
	.align		4
        /*001c*/ 	.byte	0x04, 0x17
        /*001e*/ 	.short	(.L_2059 - .L_2058)
.L_2058:
        /*0020*/ 	.word	0x00000000
        /*0024*/ 	.short	0x0007
        /*0026*/ 	.short	0x002c
        /*0028*/ 	.byte	0x00, 0xf0, 0x11, 0x00


	//----- nvinfo : EIATTR_KPARAM_INFO
	.align		4
.L_2059:
        /*002c*/ 	.byte	0x04, 0x17
        /*002e*/ 	.short	(.L_2061 - .L_2060)
.L_2060:
        /*0030*/ 	.word	0x00000000
        /*0034*/ 	.short	0x0006
        /*0036*/ 	.short	0x0028
        /*0038*/ 	.byte	0x00, 0xf0, 0x11, 0x00


	//----- nvinfo : EIATTR_KPARAM_INFO
	.align		4
.L_2061:
        /*003c*/ 	.byte	0x04, 0x17
        /*003e*/ 	.short	(.L_2063 - .L_2062)
.L_2062:
        /*0040*/ 	.word	0x00000000
        /*0044*/ 	.short	0x0005
        /*0046*/ 	.short	0x0024
        /*0048*/ 	.byte	0x00, 0xf0, 0x11, 0x00


	//----- nvinfo : EIATTR_KPARAM_INFO
	.align		4
.L_2063:
        /*004c*/ 	.byte	0x04, 0x17
        /*004e*/ 	.short	(.L_2065 - .L_2064)
.L_2064:
        /*0050*/ 	.word	0x00000000
        /*0054*/ 	.short	0x0004
        /*0056*/ 	.short	0x0020
        /*0058*/ 	.byte	0x00, 0xf0, 0x11, 0x00


	//----- nvinfo : EIATTR_KPARAM_INFO
	.align		4
.L_2065:
        /*005c*/ 	.byte	0x04, 0x17
        /*005e*/ 	.short	(.L_2067 - .L_2066)
.L_2066:
        /*0060*/ 	.word	0x00000000
        /*0064*/ 	.short	0x0003
        /*0066*/ 	.short	0x0018
        /*0068*/ 	.byte	0x00, 0xf0, 0x21, 0x00


	//----- nvinfo : EIATTR_KPARAM_INFO
	.align		4
.L_2067:
        /*006c*/ 	.byte	0x04, 0x17
        /*006e*/ 	.short	(.L_2069 - .L_2068)
.L_2068:
        /*0070*/ 	.word	0x00000000
        /*0074*/ 	.short	0x0002
        /*0076*/ 	.short	0x0010
        /*0078*/ 	.byte	0x00, 0xf0, 0x21, 0x00


	//----- nvinfo : EIATTR_KPARAM_INFO
	.align		4
.L_2069:
        /*007c*/ 	.byte	0x04, 0x17
        /*007e*/ 	.short	(.L_2071 - .L_2070)
.L_2070:
        /*0080*/ 	.word	0x00000000
        /*0084*/ 	.short	0x0001
        /*0086*/ 	.short	0x0008
        /*0088*/ 	.byte	0x00, 0xf0, 0x21, 0x00


	//----- nvinfo : EIATTR_KPARAM_INFO
	.align		4
.L_2071:
        /*008c*/ 	.byte	0x04, 0x17
        /*008e*/ 	.short	(.L_2073 - .L_2072)
.L_2072:
        /*0090*/ 	.word	0x00000000
        /*0094*/ 	.short	0x0000
        /*0096*/ 	.short	0x0000
        /*0098*/ 	.byte	0x00, 0xf0, 0x21, 0x00


	//----- nvinfo : EIATTR_MAXREG_COUNT
	.align		4
.L_2073:
        /*009c*/ 	.byte	0x03, 0x1b
        /*009e*/ 	.short	0x00ff


	//----- nvinfo : EIATTR_MERCURY_ISA_VERSION
	.align		4
        /*00a0*/ 	.byte	0x03, 0x5f
        /*00a2*/ 	.short	0x0000


	//----- nvinfo : EIATTR_COOP_GROUP_MASK_REGIDS
	.align		4
        /*00a4*/ 	.byte	0x04, 0x29
        /*00a6*/ 	.short	(.L_2075 - .L_2074)


	//   ....[0]....
.L_2074:
        /*00a8*/ 	.word	0xffffffff


	//   ....[1]....
        /*00ac*/ 	.word	0xffffffff


	//   ....[2]....
        /*00b0*/ 	.word	0xffffffff


	//   ....[3]....
        /*00b4*/ 	.word	0xffffffff


	//   ....[4]....
        /*00b8*/ 	.word	0xffffffff


	//----- nvinfo : EIATTR_COOP_GROUP_INSTR_OFFSETS
	.align		4
.L_2075:
        /*00bc*/ 	.byte	0x04, 0x28
        /*00be*/ 	.short	(.L_2077 - .L_2076)


	//   ....[0]....
.L_2076:
        /*00c0*/ 	.word	0x000010a0


	//   ....[1]....
        /*00c4*/ 	.word	0x000010d0


	//   ....[2]....
        /*00c8*/ 	.word	0x000010f0


	//   ....[3]....
        /*00cc*/ 	.word	0x00001110


	//   ....[4]....
        /*00d0*/ 	.word	0x00001130


	//----- nvinfo : EIATTR_EXIT_INSTR_OFFSETS
	.align		4
.L_2077:
        /*00d4*/ 	.byte	0x04, 0x1c
        /*00d6*/ 	.short	(.L_2079 - .L_2078)


	//   ....[0]....
.L_2078:
        /*00d8*/ 	.word	0x00000050


	//   ....[1]....
        /*00dc*/ 	.word	0x00001150


	//   ....[2]....
        /*00e0*/ 	.word	0x000011c0


	//----- nvinfo : EIATTR_CTAIDZ_USED
	.align		4
.L_2079:
        /*00e4*/ 	.byte	0x01, 0x04
	.zero		2


	//----- nvinfo : EIATTR_CRS_STACK_SIZE
	.align		4
        /*00e8*/ 	.byte	0x04, 0x1e
        /*00ea*/ 	.short	(.L_2081 - .L_2080)
.L_2080:
        /*00ec*/ 	.word	0x00000000
.L_2081:


//--------------------- .nv.info._Z9moe_vec_qIN3c108BFloat16ELi256ELi32E10block_q5_KLi2EXadL_ZN45_INTERNAL_8d5cb472_14_gguf_kernel_cu_cd24131917vec_dot_q5_K_q8_1EPKvPK10block_q8_1RKiEEEvS5_S5_PT_PS9_iiii --------------------------
	.section	.nv.info._Z9moe_vec_qIN3c108BFloat16ELi256ELi32E10block_q5_KLi2EXadL_ZN45_INTERNAL_8d5cb472_14_gguf_kernel_cu_cd24131917vec_dot_q5_K_q8_1EPKvPK10block_q8_1RKiEEEvS5_S5_PT_PS9_iiii,"",@"SHT_CUDA_INFO"
	.sectionflags	@""
	.align	4


	//----- nvinfo : EIATTR_CUDA_API_VERSION
	.align		4
        /*0000*/ 	.byte	0x04, 0x37
        /*0002*/ 	.short	(.L_2083 - .L_2082)
.L_2082:
        /*0004*/ 	.word	0x00000082


	//----- nvinfo : EIATTR_SW2861232_WAR
	.align		4
.L_2083:
        /*0008*/ 	.byte	0x01, 0x35
	.zero		2


	//----- nvinfo : EIATTR_PARAM_CBANK
	.align		4
        /*000c*/ 	.byte	0x04, 0x0a
        /*000e*/ 	.short	(.L_2085 - .L_2084)
	.align		4
.L_2084:
        /*0010*/ 	.word	index@(.nv.constant0._Z9moe_vec_qIN3c108BFloat16ELi256ELi32E10block_q5_KLi2EXadL_ZN45_INTERNAL_8d5cb472_14_gguf_kernel_cu_cd24131917vec_dot_q5_K_q8_1EPKvPK10block_q8_1RKiEEEvS5_S5_PT_PS9_iiii)
        /*0014*/ 	.short	0x0160
        /*0016*/ 	.short	0x0030


	//----- nvinfo : EIATTR_CBANK_PARAM_SIZE
	.align		4
.L_2085:
        /*0018*/ 	.byte	0x03, 0x19
        /*001a*/ 	.short	0x0030


	//----- nvinfo : EIATTR_KPARAM_INFO
	.align		4
        /*001c*/ 	.byte	0x04, 0x17
        /*001e*/ 	.short	(.L_2087 - .L_2086)
.L_2086:
        /*0020*/ 	.word	0x00000000
        /*0024*/ 	.short	0x0007
        /*0026*/ 	.short	0x002c
        /*0028*/ 	.byte	0x00, 0xf0, 0x11, 0x00


	//----- nvinfo : EIATTR_KPARAM_INFO
	.align		4
.L_2087:
        /*002c*/ 	.byte	0x04, 0x17
        /*002e*/ 	.short	(.L_2089 - .L_2088)
.L_2088:
        /*0030*/ 	.word	0x00000000
        /*0034*/ 	.short	0x0006
        /*0036*/ 	.short	0x0028
        /*0038*/ 	.byte	0x00, 0xf0, 0x11, 0x00


	//----- nvinfo : EIATTR_KPARAM_INFO
	.align		4
.L_2089:
        /*003c*/ 	.byte	0x04, 0x17
        /*003e*/ 	.short	(.L_2091 - .L_2090)
.L_2090:
        /*0040*/ 	.word	0x00000000
        /*0044*/ 	.short	0x0005
        /*0046*/ 	.short	0x0024
        /*0048*/ 	.byte	0x00, 0xf0, 0x11, 0x00


	//----- nvinfo : EIATTR_KPARAM_INFO
	.align		4
.L_2091:
        /*004c*/ 	.byte	0x04, 0x17
        /*004e*/ 	.short	(.L_2093 - .L_2092)
.L_2092:
        /*0050*/ 	.word	0x00000000
        /*0054*/ 	.short	0x0004
        /*0056*/ 	.short	0x0020
        /*0058*/ 	.byte	0x00, 0xf0, 0x11, 0x00


	//----- nvinfo : EIATTR_KPARAM_INFO
	.align		4
.L_2093:
        /*005c*/ 	.byte	0x04, 0x17
        /*005e*/ 	.short	(.L_2095 - .L_2094)
.L_2094:
        /*0060*/ 	.word	0x00000000
        /*0064*/ 	.short	0x0003
        /*0066*/ 	.short	0x0018
        /*0068*/ 	.byte	0x00, 0xf0, 0x21, 0x00


	//----- nvinfo : EIATTR_KPARAM_INFO
	.align		4
.L_2095:
        /*006c*/ 	.byte	0x04, 0x17
        /*006e*/ 	.short	(.L_2097 - .L_2096)
.L_2096:
        /*0070*/ 	.word	0x00000000
        /*0074*/ 	.short	0x0002
        /*0076*/ 	.short	0x0010
        /*0078*/ 	.byte	0x00, 0xf0, 0x21, 0x00


	//----- nvinfo : EIATTR_KPARAM_INFO
	.align		4
.L_2097:
        /*007c*/ 	.byte	0x04, 0x17
        /*007e*/ 	.short	(.L_2099 - .L_2098)
.L_2098:
        /*0080*/ 	.word	0x00000000
        /*0084*/ 	.short	0x0001
        /*0086*/ 	.short	0x0008
        /*0088*/ 	.byte	0x00, 0xf0, 0x21, 0x00


	//----- nvinfo : EIATTR_KPARAM_INFO
	.align		4
.L_2099:
        /*008c*/ 	.byte	0x04, 0x17
        /*008e*/ 	.short	(.L_2101 - .L_2100)
.L_2100:
        /*0090*/ 	.word	0x00000000
        /*0094*/ 	.short	0x0000
        /*0096*/ 	.short	0x0000
        /*0098*/ 	.byte	0x00, 0xf0, 0x21, 0x00


	//----- nvinfo : EIATTR_MAXREG_COUNT
	.align		4
.L_2101:
        /*009c*/ 	.byte	0x03, 0x1b
        /*009e*/ 	.short	0x00ff


	//----- nvinfo : EIATTR_MERCURY_ISA_VERSION
	.align		4
        /*00a0*/ 	.byte	0x03, 0x5f
        /*00a2*/ 	.short	0x0000


	//----- nvinfo : EIATTR_COOP_GROUP_MASK_REGIDS
	.align		4
        /*00a4*/ 	.byte	0x04, 0x29
        /*00a6*/ 	.short	(.L_2103 - .L_2102)


	//   ....[0]....
.L_2102:
        /*00a8*/ 	.word	0xffffffff


	//   ....[1]....
        /*00ac*/ 	.word	0xffffffff


	//   ....[2]....
        /*00b0*/ 	.word	0xffffffff


	//   ....[3]....
        /*00b4*/ 	.word	0xffffffff


	//   ....[4]....
        /*00b8*/ 	.word	0xffffffff


	//----- nvinfo : EIATTR_COOP_GROUP_INSTR_OFFSETS
	.align		4
.L_2103:
        /*00bc*/ 	.byte	0x04, 0x28
        /*00be*/ 	.short	(.L_2105 - .L_2104)


	//   ....[0]....
.L_2104:
        /*00c0*/ 	.word	0x00000990


	//   ....[1]....
        /*00c4*/ 	.word	0x000009c0


	//   ....[2]....
        /*00c8*/ 	.word	0x000009e0


	//   ....[3]....
        /*00cc*/ 	.word	0x00000a00


	//   ....[4]....
        /*00d0*/ 	.word	0x00000a20


	//----- nvinfo : EIATTR_EXIT_INSTR_OFFSETS
	.align		4
.L_2105:
        /*00d4*/ 	.byte	0x04, 0x1c
        /*00d6*/ 	.short	(.L_2107 - .L_2106)


	//   ....[0]....
.L_2106:
        /*00d8*/ 	.word	0x00000050


	//   ....[1]....
        /*00dc*/ 	.word	0x00000a40


	//   ....[2]....
        /*00e0*/ 	.word	0x00000ab0


	//----- nvinfo : EIATTR_CTAIDZ_USED
	.align		4
.L_2107:
        /*00e4*/ 	.byte	0x01, 0x04
	.zero		2


	//----- nvinfo : EIATTR_CRS_STACK_SIZE
	.align		4
        /*00e8*/ 	.byte	0x04, 0x1e
        /*00ea*/ 	.short	(.L_2109 - .L_2108)
.L_2108:
        /*00ec*/ 	.word	0x00000000
.L_2109:


//--------------------- .nv.info._Z9moe_vec_qIN3c108BFloat16ELi256ELi32E10block_q4_KLi2EXadL_ZN45_INTERNAL_8d5cb472_14_gguf_kernel_cu_cd24131917vec_dot_q4_K_q8_1EPKvPK10block_q8_1RKiEEEvS5_S5_PT_PS9_iiii --------------------------
	.section	.nv.info._Z9moe_vec_qIN3c108BFloat16ELi256ELi32E10block_q4_KLi2EXadL_ZN45_INTERNAL_8d5cb472_14_gguf_kernel_cu_cd24131917vec_dot_q4_K_q8_1EPKvPK10block_q8_1RKiEEEvS5_S5_PT_PS9_iiii,"",@"SHT_CUDA_INFO"
	.sectionflags	@""
	.align	4


	//----- nvinfo : EIATTR_CUDA_API_VERSION
	.align		4
        /*0000*/ 	.byte	0x04, 0x37
        /*0002*/ 	.short	(.L_2111 - .L_2110)
.L_2110:
        /*0004*/ 	.word	0x00000082


	//----- nvinfo : EIATTR_SW2861232_WAR
	.align		4
.L_2111:
        /*0008*/ 	.byte	0x01, 0x35
	.zero		2


	//----- nvinfo : EIATTR_PARAM_CBANK
	.align		4
        /*000c*/ 	.byte	0x04, 0x0a
        /*000e*/ 	.short	(.L_2113 - .L_2112)
	.align		4
.L_2112:
        /*0010*/ 	.word	index@(.nv.constant0._Z9moe_vec_qIN3c108BFloat16ELi256ELi32E10block_q4_KLi2EXadL_ZN45_INTERNAL_8d5cb472_14_gguf_kernel_cu_cd24131917vec_dot_q4_K_q8_1EPKvPK10block_q8_1RKiEEEvS5_S5_PT_PS9_iiii)
        /*0014*/ 	.short	0x0160
        /*0016*/ 	.short	0x0030


	//----- nvinfo : EIATTR_CBANK_PARAM_SIZE
	.align		4
.L_2113:
        /*0018*/ 	.byte	0x03, 0x19
        /*001a*/ 	.short	0x0030


	//----- nvinfo : EIATTR_KPARAM_INFO
	.align		4
        /*001c*/ 	.byte	0x04, 0x17
        /*001e*/ 	.short	(.L_2115 - .L_2114)
.L_2114:
        /*0020*/ 	.word	0x00000000
        /*0024*/ 	.short	0x0007
        /*0026*/ 	.short	0x002c
        /*0028*/ 	.byte	0x00, 0xf0, 0x11, 0x00


	//----- nvinfo : EIATTR_KPARAM_INFO
	.align		4
.L_2115:
        /*002c*/ 	.byte	0x04, 0x17
        /*002e*/ 	.short	(.L_2117 - .L_2116)
.L_2116:
        /*0030*/ 	.word	0x00000000
        /*0034*/ 	.short	0x0006
        /*0036*/ 	.short	0x0028
        /*0038*/ 	.byte	0x00, 0xf0, 0x11, 0x00


	//----- nvinfo : EIATTR_KPARAM_INFO
	.align		4
.L_2117:
        /*003c*/ 	.byte	0x04, 0x17
        /*003e*/ 	.short	(.L_2119 - .L_2118)
.L_2118:
        /*0040*/ 	.word	0x00000000
        /*0044*/ 	.short	0x0005
        /*0046*/ 	.short	0x0024
        /*0048*/ 	.byte	0x00, 0xf0, 0x11, 0x00


	//----- nvinfo : EIATTR_KPARAM_INFO
	.align		4
.L_2119:
        /*004c*/ 	.byte	0x04, 0x17
        /*004e*/ 	.short	(.L_2121 - .L_2120)
.L_2120:
        /*0050*/ 	.word	0x00000000
        /*0054*/ 	.short	0x0004
        /*0056*/ 	.short	0x0020
        /*0058*/ 	.byte	0x00, 0xf0, 0x11, 0x00


	//----- nvinfo : EIATTR_KPARAM_INFO
	.align		4
.L_2121:
        /*005c*/ 	.byte	0x04, 0x17
        /*005e*/ 	.short	(.L_2123 - .L_2122)
.L_2122:
        /*0060*/ 	.word	0x00000000
        /*0064*/ 	.short	0x0003
        /*0066*/ 	.short	0x0018
        /*0068*/ 	.byte	0x00, 0xf0, 0x21, 0x00


	//----- nvinfo : EIATTR_KPARAM_INFO
	.align		4
.L_2123:
        /*006c*/ 	.byte	0x04, 0x17
        /*006e*/ 	.short	(.L_2125 - .L_2124)
.L_2124:
        /*0070*/ 	.word	0x00000000
        /*0074*/ 	.short	0x0002
        /*0076*/ 	.short	0x0010
        /*0078*/ 	.byte	0x00, 0xf0, 0x21, 0x00


	//----- nvinfo : EIATTR_KPARAM_INFO
	.align		4
.L_2125:
        /*007c*/ 	.byte	0x04, 0x17
        /*007e*/ 	.short	(.L_2127 - .L_2126)
.L_2126:
        /*0080*/ 	.word	0x00000000
        /*0084*/ 	.short	0x0001
        /*0086*/ 	.short	0x0008
        /*0088*/ 	.byte	0x00, 0xf0, 0x21, 0x00


	//----- nvinfo : EIATTR_KPARAM_INFO
	.align		4
.L_2127:
        /*008c*/ 	.byte	0x04, 0x17
        /*008e*/ 	.short	(.L_2129 - .L_2128)
.L_2128:
        /*0090*/ 	.word	0x00000000
        /*0094*/ 	.short	0x0000
        /*0096*/ 	.short	0x0000
        /*0098*/ 	.byte	0x00, 0xf0, 0x21, 0x00


	//----- nvinfo : EIATTR_MAXREG_COUNT
	.align		4
.L_2129:
        /*009c*/ 	.byte	0x03, 0x1b
        /*009e*/ 	.short	0x00ff


	//----- nvinfo : EIATTR_MERCURY_ISA_VERSION
	.align		4
        /*00a0*/ 	.byte	0x03, 0x5f
        /*00a2*/ 	.short	0x0000


	//----- nvinfo : EIATTR_COOP_GROUP_MASK_REGIDS
	.align		4
        /*00a4*/ 	.byte	0x04, 0x29
        /*00a6*/ 	.short	(.L_2131 - .L_2130)


	//   ....[0]....
.L_2130:
        /*00a8*/ 	.word	0xffffffff


	//   ....[1]....
        /*00ac*/ 	.word	0xffffffff


	//   ....[2]....
        /*00b0*/ 	.word	0xffffffff


	//   ....[3]....
        /*00b4*/ 	.word	0xffffffff


	//   ....[4]....
        /*00b8*/ 	.word	0xffffffff


	//----- nvinfo : EIATTR_COOP_GROUP_INSTR_OFFSETS
	.align		4
.L_2131:
        /*00bc*/ 	.byte	0x04, 0x28
        /*00be*/ 	.short	(.L_2133 - .L_2132)


	//   ....[0]....
.L_2132:
        /*00c0*/ 	.word	0x000008a0


	//   ....[1]....
        /*00c4*/ 	.word	0x000008d0


	//   ....[2]....
        /*00c8*/ 	.word	0x000008f0


	//   ....[3]....
        /*00cc*/ 	.word	0x00000910


	//   ....[4]....
        /*00d0*/ 	.word	0x00000930


	//----- nvinfo : EIATTR_EXIT_INSTR_OFFSETS
	.align		4
.L_2133:
        /*00d4*/ 	.byte	0x04, 0x1c
        /*00d6*/ 	.short	(.L_2135 - .L_2134)


	//   ....[0]....
.L_2134:
        /*00d8*/ 	.word	0x00000050


	//   ....[1]....
        /*00dc*/ 	.word	0x00000950


	//   ....[2]....
        /*00e0*/ 	.word	0x000009c0


	//----- nvinfo : EIATTR_CTAIDZ_USED
	.align		4
.L_2135:
        /*00e4*/ 	.byte	0x01, 0x04
	.zero		2


	//----- nvinfo : EIATTR_CRS_STACK_SIZE
	.align		4
        /*00e8*/ 	.byte	0x04, 0x1e
        /*00ea*/ 	.short	(.L_2137 - .L_2136)
.L_2136:
        /*00ec*/ 	.word	0x00000000
.L_2137:


//--------------------- .nv.info._Z9moe_vec_qIN3c108BFloat16ELi256ELi16E10block_q3_KLi1EXadL_ZN45_INTERNAL_8d5cb472_14_gguf_kernel_cu_cd24131917vec_dot_q3_K_q8_1EPKvPK10block_q8_1RKiEEEvS5_S5_PT_PS9_iiii --------------------------
	.section	.nv.info._Z9moe_vec_qIN3c108BFloat16ELi256ELi16E10block_q3_KLi1EXadL_ZN45_INTERNAL_8d5cb472_14_gguf_kernel_cu_cd24131917vec_dot_q3_K_q8_1EPKvPK10block_q8_1RKiEEEvS5_S5_PT_PS9_iiii,"",@"SHT_CUDA_INFO"
	.sectionflags	@""
	.align	4


	//----- nvinfo : EIATTR_CUDA_API_VERSION
	.align		4
        /*0000*/ 	.byte	0x04, 0x37
        /*0002*/ 	.short	(.L_2139 - .L_2138)
.L_2138:
        /*0004*/ 	.word	0x00000082


	//----- nvinfo : EIATTR_SW2861232_WAR
	.align		4
.L_2139:
        /*0008*/ 	.byte	0x01, 0x35
	.zero		2


	//----- nvinfo : EIATTR_PARAM_CBANK
	.align		4
        /*000c*/ 	.byte	0x04, 0x0a
        /*000e*/ 	.short	(.L_2141 - .L_2140)
	.align		4
.L_2140:
        /*0010*/ 	.word	index@(.nv.constant0._Z9moe_vec_qIN3c108BFloat16ELi256ELi16E10block_q3_KLi1EXadL_ZN45_INTERNAL_8d5cb472_14_gguf_kernel_cu_cd24131917vec_dot_q3_K_q8_1EPKvPK10block_q8_1RKiEEEvS5_S5_PT_PS9_iiii)
        /*0014*/ 	.short	0x0160
        /*0016*/ 	.short	0x0030


	//----- nvinfo : EIATTR_CBANK_PARAM_SIZE
	.align		4
.L_2141:
        /*0018*/ 	.byte	0x03, 0x19
        /*001a*/ 	.short	0x0030


	//----- nvinfo : EIATTR_KPARAM_INFO
	.align		4
        /*001c*/ 	.byte	0x04, 0x17
        /*001e*/ 	.short	(.L_2143 - .L_2142)
.L_2142:
        /*0020*/ 	.word	0x00000000
        /*0024*/ 	.short	0x0007
        /*0026*/ 	.short	0x002c
        /*0028*/ 	.byte	0x00, 0xf0, 0x11, 0x00


	//----- nvinfo : EIATTR_KPARAM_INFO
	.align		4
.L_2143:
        /*002c*/ 	.byte	0x04, 0x17
        /*002e*/ 	.short	(.L_2145 - .L_2144)
.L_2144:
        /*0030*/ 	.word	0x00000000
        /*0034*/ 	.short	0x0006
        /*0036*/ 	.short	0x0028
        /*0038*/ 	.byte	0x00, 0xf0, 0x11, 0x00


	//----- nvinfo : EIATTR_KPARAM_INFO
	.align		4
.L_2145:
        /*003c*/ 	.byte	0x04, 0x17
        /*003e*/ 	.short	(.L_2147 - .L_2146)
.L_2146:
        /*0040*/ 	.word	0x00000000
        /*0044*/ 	.short	0x0005
        /*0046*/ 	.short	0x0024
        /*0048*/ 	.byte	0x00, 0xf0, 0x11, 0x00


	//----- nvinfo : EIATTR_KPARAM_INFO
	.align		4
.L_2147:
        /*004c*/ 	.byte	0x04, 0x17
        /*004e*/ 	.short	(.L_2149 - .L_2148)
.L_2148:
        /*0050*/ 	.word	0x00000000
        /*0054*/ 	.short	0x0004
        /*0056*/ 	.short	0x0020
        /*0058*/ 	.byte	0x00, 0xf0, 0x11, 0x00


	//----- nvinfo : EIATTR_KPARAM_INFO
	.align		4
.L_2149:
        /*005c*/ 	.byte	0x04, 0x17
        /*005e*/ 	.short	(.L_2151 - .L_2150)
.L_2150:
        /*0060*/ 	.word	0x00000000
        /*0064*/ 	.short	0x0003
        /*0066*/ 	.short	0x0018
        /*0068*/ 	.byte	0x00, 0xf0, 0x21, 0x00


	//----- nvinfo : EIATTR_KPARAM_INFO
	.align		4
.L_2151:
        /*006c*/ 	.byte	0x04, 0x17
        /*006e*/ 	.short	(.L_2153 - .L_2152)
.L_2152:
        /*0070*/ 	.word	0x00000000
        /*0074*/ 	.short	0x0002
        /*0076*/ 	.short	0x0010
        /*0078*/ 	.byte	0x00, 0xf0, 0x21, 0x00


	//----- nvinfo : EIATTR_KPARAM_INFO
	.align		4
.L_2153:
        /*007c*/ 	.byte	0x04, 0x17
        /*007e*/ 	.short	(.L_2155 - .L_2154)
.L_2154:
        /*0080*/ 	.word	0x00000000
        /*0084*/ 	.short	0x0001
        /*0086*/ 	.short	0x0008
        /*0088*/ 	.byte	0x00, 0xf0, 0x21, 0x00


	//----- nvinfo : EIATTR_KPARAM_INFO
	.align		4
.L_2155:
        /*008c*/ 	.byte	0x04, 0x17
        /*008e*/ 	.short	(.L_2157 - .L_2156)
.L_2156:
        /*0090*/ 	.word	0x00000000
        /*0094*/ 	.short	0x0000
        /*0096*/ 	.short	0x0000
        /*0098*/ 	.byte	0x00, 0xf0, 0x21, 0x00


	//----- nvinfo : EIATTR_MAXREG_COUNT
	.align		4
.L_2157:
        /*009c*/ 	.byte	0x03, 0x1b
        /*009e*/ 	.short	0x00ff


	//----- nvinfo : EIATTR_MERCURY_ISA_VERSION
	.align		4
        /*00a0*/ 	.byte	0x03, 0x5f
        /*00a2*/ 	.short	0x0000


	//----- nvinfo : EIATTR_COOP_GROUP_MASK_REGIDS
	.align		4
        /*00a4*/ 	.byte	0x04, 0x29
        /*00a6*/ 	.short	(.L_2159 - .L_2158)


	//   ....[0]....
.L_2158:
        /*00a8*/ 	.word	0xffffffff


	//   ....[1]....
        /*00ac*/ 	.word	0xffffffff


	//   ....[2]....
        /*00b0*/ 	.word	0xffffffff


	//   ....[3]....
        /*00b4*/ 	.word	0xffffffff


	//   ....[4]....
        /*00b8*/ 	.word	0xffffffff


	//----- nvinfo : EIATTR_COOP_GROUP_INSTR_OFFSETS
	.align		4
.L_2159:
        /*00bc*/ 	.byte	0x04, 0x28
        /*00be*/ 	.short	(.L_2161 - .L_2160)


	//   ....[0]....
.L_2160:
        /*00c0*/ 	.word	0x00001040


	//   ....[1]....
        /*00c4*/ 	.word	0x00001070


	//   ....[2]....
        /*00c8*/ 	.word	0x00001090


	//   ....[3]....
        /*00cc*/ 	.word	0x000010b0


	//   ....[4]....
        /*00d0*/ 	.word	0x000010d0


	//----- nvinfo : EIATTR_EXIT_INSTR_OFFSETS
	.align		4
.L_2161:
        /*00d4*/ 	.byte	0x04, 0x1c
        /*00d6*/ 	.short	(.L_2163 - .L_2162)


	//   ....[0]....
.L_2162:
        /*00d8*/ 	.word	0x00000050


	//   ....[1]....
        /*00dc*/ 	.word	0x000010f0


	//   ....[2]....
        /*00e0*/ 	.word	0x00001160


	//----- nvinfo : EIATTR_CTAIDZ_USED
	.align		4
.L_2163:
        /*00e4*/ 	.byte	0x01, 0x04
	.zero		2


	//----- nvinfo : EIATTR_CRS_STACK_SIZE
	.align		4
        /*00e8*/ 	.byte	0x04, 0x1e
        /*00ea*/ 	.short	(.L_2165 - .L_2164)
.L_2164:
        /*00ec*/ 	.word	0x00000000
.L_2165:


//--------------------- .nv.info._Z9moe_vec_qIN3c108BFloat16ELi256ELi16E10block_q2_KLi1EXadL_ZN45_INTERNAL_8d5cb472_14_gguf_kernel_cu_cd24131917vec_dot_q2_K_q8_1EPKvPK10block_q8_1RKiEEEvS5_S5_PT_PS9_iiii --------------------------
	.section	.nv.info._Z9moe_vec_qIN3c108BFloat16ELi256ELi16E10block_q2_KLi1EXadL_ZN45_INTERNAL_8d5cb472_14_gguf_kernel_cu_cd24131917vec_dot_q2_K_q8_1EPKvPK10block_q8_1RKiEEEvS5_S5_PT_PS9_iiii,"",@"SHT_CUDA_INFO"
	.sectionflags	@""
	.align	4


	//----- nvinfo : EIATTR_CUDA_API_VERSION
	.align		4
        /*0000*/ 	.byte	0x04, 0x37
        /*0002*/ 	.short	(.L_2167 - .L_2166)
.L_2166:
        /*0004*/ 	.word	0x00000082


	//----- nvinfo : EIATTR_SW2861232_WAR
	.align		4
.L_2167:
        /*0008*/ 	.byte	0x01, 0x35
	.zero		2


	//----- nvinfo : EIATTR_PARAM_CBANK
	.align		4
        /*000c*/ 	.byte	0x04, 0x0a
        /*000e*/ 	.short	(.L_2169 - .L_2168)
	.align		4
.L_2168:
        /*0010*/ 	.word	index@(.nv.constant0._Z9moe_vec_qIN3c108BFloat16ELi256ELi16E10block_q2_KLi1EXadL_ZN45_INTERNAL_8d5cb472_14_gguf_kernel_cu_cd24131917vec_dot_q2_K_q8_1EPKvPK10block_q8_1RKiEEEvS5_S5_PT_PS9_iiii)
        /*0014*/ 	.short	0x0160
        /*0016*/ 	.short	0x0030


	//----- nvinfo : EIATTR_CBANK_PARAM_SIZE
	.align		4
.L_2169:
        /*0018*/ 	.byte	0x03, 0x19
        /*001a*/ 	.short	0x0030


	//----- nvinfo : EIATTR_KPARAM_INFO
	.align		4
        /*001c*/ 	.byte	0x04, 0x17
        /*001e*/ 	.short	(.L_2171 - .L_2170)
.L_2170:
        /*0020*/ 	.word	0x00000000
        /*0024*/ 	.short	0x0007
        /*0026*/ 	.short	0x002c
        /*0028*/ 	.byte	0x00, 0xf0, 0x11, 0x00


	//----- nvinfo : EIATTR_KPARAM_INFO
	.align		4
.L_2171:
        /*002c*/ 	.byte	0x04, 0x17
        /*002e*/ 	.short	(.L_2173 - .L_2172)
.L_2172:
        /*0030*/ 	.word	0x00000000
        /*0034*/ 	.short	0x0006
        /*0036*/ 	.short	0x0028
        /*0038*/ 	.byte	0x00, 0xf0, 0x11, 0x00


	//----- nvinfo : EIATTR_KPARAM_INFO
	.align		4
.L_2173:
        /*003c*/ 	.byte	0x04, 0x17
        /*003e*/ 	.short	(.L_2175 - .L_2174)
.L_2174:
        /*0040*/ 	.word	0x00000000
        /*0044*/ 	.short	0x0005
        /*0046*/ 	.short	0x0024
        /*0048*/ 	.byte	0x00, 0xf0, 0x11, 0x00


	//----- nvinfo : EIATTR_KPARAM_INFO
	.align		4
.L_2175:
        /*004c*/ 	.byte	0x04, 0x17
        /*004e*/ 	.short	(.L_2177 - .L_2176)
.L_2176:
        /*0050*/ 	.word	0x00000000
        /*0054*/ 	.short	0x0004
        /*0056*/ 	.short	0x0020
        /*0058*/ 	.byte	0x00, 0xf0, 0x11, 0x00


	//----- nvinfo : EIATTR_KPARAM_INFO
	.align		4
.L_2177:
        /*005c*/ 	.byte	0x04, 0x17
        /*005e*/ 	.short	(.L_2179 - .L_2178)
.L_2178:
        /*0060*/ 	.word	0x00000000
        /*0064*/ 	.short	0x0003
        /*0066*/ 	.short	0x0018
        /*0068*/ 	.byte	0x00, 0xf0, 0x21, 0x00


	//----- nvinfo : EIATTR_KPARAM_INFO
	.align		4
.L_2179:
        /*006c*/ 	.byte	0x04, 0x17
        /*006e*/ 	.short	(.L_2181 - .L_2180)
.L_2180:
        /*0070*/ 	.word	0x00000000
        /*0074*/ 	.short	0x0002
        /*0076*/ 	.short	0x0010
        /*0078*/ 	.byte	0x00, 0xf0, 0x21, 0x00


	//----- nvinfo : EIATTR_KPARAM_INFO
	.align		4
.L_2181:
        /*007c*/ 	.byte	0x04, 0x17
        /*007e*/ 	.short	(.L_2183 - .L_2182)
.L_2182:
        /*0080*/ 	.word	0x00000000
        /*0084*/ 	.short	0x0001
        /*0086*/ 	.short	0x0008
        /*0088*/ 	.byte	0x00, 0xf0, 0x21, 0x00


	//----- nvinfo : EIATTR_KPARAM_INFO
	.align		4
.L_2183:
        /*008c*/ 	.byte	0x04, 0x17
        /*008e*/ 	.short	(.L_2185 - .L_2184)
.L_2184:
        /*0090*/ 	.word	0x00000000
        /*0094*/ 	.short	0x0000
        /*0096*/ 	.short	0x0000
        /*0098*/ 	.byte	0x00, 0xf0, 0x21, 0x00


	//----- nvinfo : EIATTR_MAXREG_COUNT
	.align		4
.L_2185:
        /*009c*/ 	.byte	0x03, 0x1b
        /*009e*/ 	.short	0x00ff


	//----- nvinfo : EIATTR_MERCURY_ISA_VERSION
	.align		4
        /*00a0*/ 	.byte	0x03, 0x5f
        /*00a2*/ 	.short	0x0000


	//----- nvinfo : EIATTR_COOP_GROUP_MASK_REGIDS
	.align		4
        /*00a4*/ 	.byte	0x04, 0x29
        /*00a6*/ 	.short	(.L_2187 - .L_2186)


	//   ....[0]....
.L_2186:
        /*00a8*/ 	.word	0xffffffff


	//   ....[1]....
        /*00ac*/ 	.word	0xffffffff


	//   ....[2]....
        /*00b0*/ 	.word	0xffffffff


	//   ....[3]....
        /*00b4*/ 	.word	0xffffffff


	//   ....[4]....
        /*00b8*/ 	.word	0xffffffff


	//----- nvinfo : EIATTR_COOP_GROUP_INSTR_OFFSETS
	.align		4
.L_2187:
        /*00bc*/ 	.byte	0x04, 0x28
        /*00be*/ 	.short	(.L_2189 - .L_2188)


	//   ....[0]....
.L_2188:
        /*00c0*/ 	.word	0x000009b0


	//   ....[1]....
        /*00c4*/ 	.word	0x000009e0


	//   ....[2]....
        /*00c8*/ 	.word	0x00000a00


	//   ....[3]....
        /*00cc*/ 	.word	0x00000a20


	//   ....[4]....
        /*00d0*/ 	.word	0x00000a40


	//----- nvinfo : EIATTR_EXIT_INSTR_OFFSETS
	.align		4
.L_2189:
        /*00d4*/ 	.byte	0x04, 0x1c
        /*00d6*/ 	.short	(.L_2191 - .L_2190)


	//   ....[0]....
.L_2190:
        /*00d8*/ 	.word	0x00000050


	//   ....[1]....
        /*00dc*/ 	.word	0x00000a60


	//   ....[2]....
        /*00e0*/ 	.word	0x00000ad0


	//----- nvinfo : EIATTR_CTAIDZ_USED
	.align		4
.L_2191:
        /*00e4*/ 	.byte	0x01, 0x04
	.zero		2


	//----- nvinfo : EIATTR_CRS_STACK_SIZE
	.align		4
        /*00e8*/ 	.byte	0x04, 0x1e
        /*00ea*/ 	.short	(.L_2193 - .L_2192)
.L_2192:
        /*00ec*/ 	.word	0x00000000
.L_2193:


//--------------------- .nv.info._Z9moe_vec_qIN3c108BFloat16ELi32ELi8E10block_q8_0Li2EXadL_ZN45_INTERNAL_8d5cb472_14_gguf_kernel_cu_cd24131917vec_dot_q8_0_q8_1EPKvPK10block_q8_1RKiEEEvS5_S5_PT_PS9_iiii --------------------------
	.section	.nv.info._Z9moe_vec_qIN3c108BFloat16ELi32ELi8E10block_q8_0Li2EXadL_ZN45_INTERNAL_8d5cb472_14_gguf_kernel_cu_cd24131917vec_dot_q8_0_q8_1EPKvPK10block_q8_1RKiEEEvS5_S5_PT_PS9_iiii,"",@"SHT_CUDA_INFO"
	.sectionflags	@""
	.align	4


	//----- nvinfo : EIATTR_CUDA_API_VERSION
	.align		4
        /*0000*/ 	.byte	0x04, 0x37
        /*0002*/ 	.short	(.L_2195 - .L_2194)
.L_2194:
        /*0004*/ 	.word	0x00000082


	//----- nvinfo : EIATTR_SW2861232_WAR
	.align		4
.L_2195:
        /*0008*/ 	.byte	0x01, 0x35
	.zero		2


	//----- nvinfo : EIATTR_PARAM_CBANK
	.align		4
        /*000c*/ 	.byte	0x04, 0x0a
        /*000e*/ 	.short	(.L_2197 - .L_2196)
	.align		4
.L_2196:
        /*0010*/ 	.word	index@(.nv.constant0._Z9moe_vec_qIN3c108BFloat16ELi32ELi8E10block_q8_0Li2EXadL_ZN45_INTERNAL_8d5cb472_14_gguf_kernel_cu_cd24131917vec_dot_q8_0_q8_1EPKvPK10block_q8_1RKiEEEvS5_S5_PT_PS9_iiii)
        /*0014*/ 	.short	0x0160
        /*0016*/ 	.short	0x0030


	//----- nvinfo : EIATTR_CBANK_PARAM_SIZE
	.align		4
.L_2197:
        /*0018*/ 	.byte	0x03, 0x19
        /*001a*/ 	.short	0x0030


	//----- nvinfo : EIATTR_KPARAM_INFO
	.align		4
        /*001c*/ 	.byte	0x04, 0x17
        /*001e*/ 	.short	(.L_2199 - .L_2198)
.L_2198:
        /*0020*/ 	.word	0x00000000
        /*0024*/ 	.short	0x0007
        /*0026*/ 	.short	0x002c
        /*0028*/ 	.byte	0x00, 0xf0, 0x11, 0x00


	//----- nvinfo : EIATTR_KPARAM_INFO
	.align		4
.L_2199:
        /*002c*/ 	.byte	0x04, 0x17
        /*002e*/ 	.short	(.L_2201 - .L_2200)
.L_2200:
        /*0030*/ 	.word	0x00000000
        /*0034*/ 	.short	0x0006
        /*0036*/ 	.short	0x0028
        /*0038*/ 	.byte	0x00, 0xf0, 0x11, 0x00


	//----- nvinfo : EIATTR_KPARAM_INFO
	.align		4
.L_2201:
        /*003c*/ 	.byte	0x04, 0x17
        /*003e*/ 	.short	(.L_2203 - .L_2202)
.L_2202:
        /*0040*/ 	.word	0x00000000
        /*0044*/ 	.short	0x0005
        /*0046*/ 	.short	0x0024
        /*0048*/ 	.byte	0x00, 0xf0, 0x11, 0x00


	//----- nvinfo : EIATTR_KPARAM_INFO
	.align		4
.L_2203:
        /*004c*/ 	.byte	0x04, 0x17
        /*004e*/ 	.short	(.L_2205 - .L_2204)
.L_2204:
        /*0050*/ 	.word	0x00000000
        /*0054*/ 	.short	0x0004
        /*0056*/ 	.short	0x0020
        /*0058*/ 	.byte	0x00, 0xf0, 0x11, 0x00


	//----- nvinfo : EIATTR_KPARAM_INFO
	.align		4
.L_2205:
        /*005c*/ 	.byte	0x04, 0x17
        /*005e*/ 	.short	(.L_2207 - .L_2206)
.L_2206:
        /*0060*/ 	.word	0x00000000
        /*0064*/ 	.short	0x0003
        /*0066*/ 	.short	0x0018
        /*0068*/ 	.byte	0x00, 0xf0, 0x21, 0x00


	//----- nvinfo : EIATTR_KPARAM_INFO
	.align		4
.L_2207:
        /*006c*/ 	.byte	0x04, 0x17
        /*006e*/ 	.short	(.L_2209 - .L_2208)
.L_2208:
        /*0070*/ 	.word	0x00000000
        /*0074*/ 	.short	0x0002
        /*0076*/ 	.short	0x0010
        /*0078*/ 	.byte	0x00, 0xf0, 0x21, 0x00


	//----- nvinfo : EIATTR_KPARAM_INFO
	.align		4
.L_2209:
        /*007c*/ 	.byte	0x04, 0x17
        /*007e*/ 	.short	(.L_2211 - .L_2210)
.L_2210:
        /*0080*/ 	.word	0x00000000
        /*0084*/ 	.short	0x0001
        /*0086*/ 	.short	0x0008
        /*0088*/ 	.byte	0x00, 0xf0, 0x21, 0x00


	//----- nvinfo : EIATTR_KPARAM_INFO
	.align		4
.L_2211:
        /*008c*/ 	.byte	0x04, 0x17
        /*008e*/ 	.short	(.L_2213 - .L_2212)
.L_2212:
        /*0090*/ 	.word	0x00000000
        /*0094*/ 	.short	0x0000
        /*0096*/ 	.short	0x0000
        /*0098*/ 	.byte	0x00, 0xf0, 0x21, 0x00


	//----- nvinfo : EIATTR_MAXREG_COUNT
	.align		4
.L_2213:
        /*009c*/ 	.byte	0x03, 0x1b
        /*009e*/ 	.short	0x00ff


	//----- nvinfo : EIATTR_MERCURY_ISA_VERSION
	.align		4
        /*00a0*/ 	.byte	0x03, 0x5f
        /*00a2*/ 	.short	0x0000


	//----- nvinfo : EIATTR_COOP_GROUP_MASK_REGIDS
	.align		4
        /*00a4*/ 	.byte	0x04, 0x29
        /*00a6*/ 	.short	(.L_2215 - .L_2214)


	//   ....[0]....
.L_2214:
        /*00a8*/ 	.word	0xffffffff


	//   ....[1]....
        /*00ac*/ 	.word	0xffffffff


	//   ....[2]....
        /*00b0*/ 	.word	0xffffffff


	//   ....[3]....
        /*00b4*/ 	.word	0xffffffff


	//   ....[4]....
        /*00b8*/ 	.word	0xffffffff


	//----- nvinfo : EIATTR_COOP_GROUP_INSTR_OFFSETS
	.align		4
.L_2215:
        /*00bc*/ 	.byte	0x04, 0x28
        /*00be*/ 	.short	(.L_2217 - .L_2216)


	//   ....[0]....
.L_2216:
        /*00c0*/ 	.word	0x00001360


	//   ....[1]....
        /*00c4*/ 	.word	0x00001390


	//   ....[2]....
        /*00c8*/ 	.word	0x000013b0


	//   ....[3]....
        /*00cc*/ 	.word	0x000013d0


	//   ....[4]....
        /*00d0*/ 	.word	0x000013f0


	//----- nvinfo : EIATTR_EXIT_INSTR_OFFSETS
	.align		4
.L_2217:
        /*00d4*/ 	.byte	0x04, 0x1c
        /*00d6*/ 	.short	(.L_2219 - .L_2218)


	//   ....[0]....
.L_2218:
        /*00d8*/ 	.word	0x00000050


	//   ....[1]....
        /*00dc*/ 	.word	0x00001410


	//   ....[2]....
        /*00e0*/ 	.word	0x00001480


	//----- nvinfo : EIATTR_CTAIDZ_USED
	.align		4
.L_2219:
        /*00e4*/ 	.byte	0x01, 0x04
	.zero		2


	//----- nvinfo : EIATTR_CRS_STACK_SIZE
	.align		4
        /*00e8*/ 	.byte	0x04, 0x1e
        /*00ea*/ 	.short	(.L_2221 - .L_2220)
.L_2220:
        /*00ec*/ 	.word	0x00000000
.L_2221:


//--------------------- .nv.info._Z9moe_vec_qIN3c108BFloat16ELi32ELi4E10block_q5_1Li2EXadL_ZN45_INTERNAL_8d5cb472_14_gguf_kernel_cu_cd24131917vec_dot_q5_1_q8_1EPKvPK10block_q8_1RKiEEEvS5_S5_PT_PS9_iiii --------------------------
	.section	.nv.info._Z9moe_vec_qIN3c108BFloat16ELi32ELi4E10block_q5_1Li2EXadL_ZN45_INTERNAL_8d5cb472_14_gguf_kernel_cu_cd24131917vec_dot_q5_1_q8_1EPKvPK10block_q8_1RKiEEEvS5_S5_PT_PS9_iiii,"",@"SHT_CUDA_INFO"
	.sectionflags	@""
	.align	4


	//----- nvinfo : EIATTR_CUDA_API_VERSION
	.align		4
        /*0000*/ 	.byte	0x04, 0x37
        /*0002*/ 	.short	(.L_2223 - .L_2222)
.L_2222:
        /*0004*/ 	.word	0x00000082


	//----- nvinfo : EIATTR_SW2861232_WAR
	.align		4
.L_2223:
        /*0008*/ 	.byte	0x01, 0x35
	.zero		2


	//----- nvinfo : EIATTR_PARAM_CBANK
	.align		4
        /*000c*/ 	.byte	0x04, 0x0a
        /*000e*/ 	.short	(.L_2225 - .L_2224)
	.align		4
.L_2224:
        /*0010*/ 	.word	index@(.nv.constant0._Z9moe_vec_qIN3c108BFloat16ELi32ELi4E10block_q5_1Li2EXadL_ZN45_INTERNAL_8d5cb472_14_gguf_kernel_cu_cd24131917vec_dot_q5_1_q8_1EPKvPK10block_q8_1RKiEEEvS5_S5_PT_PS9_iiii)
        /*0014*/ 	.short	0x0160
        /*0016*/ 	.short	0x0030


	//----- nvinfo : EIATTR_CBANK_PARAM_SIZE
	.align		4
.L_2225:
        /*0018*/ 	.byte	0x03, 0x19
        /*001a*/ 	.short	0x0030


	//----- nvinfo : EIATTR_KPARAM_INFO
	.align		4
        /*001c*/ 	.byte	0x04, 0x17
        /*001e*/ 	.short	(.L_2227 - .L_2226)
.L_2226:
        /*0020*/ 	.word	0x00000000
        /*0024*/ 	.short	0x0007
        /*0026*/ 	.short	0x002c
        /*0028*/ 	.byte	0x00, 0xf0, 0x11, 0x00


	//----- nvinfo : EIATTR_KPARAM_INFO
	.align		4
.L_2227:
        /*002c*/ 	.byte	0x04, 0x17
        /*002e*/ 	.short	(.L_2229 - .L_2228)
.L_2228:
        /*0030*/ 	.word	0x00000000
        /*0034*/ 	.short	0x0006
        /*0036*/ 	.short	0x0028
        /*0038*/ 	.byte	0x00, 0xf0, 0x11, 0x00


	//----- nvinfo : EIATTR_KPARAM_INFO
	.align		4
.L_2229:
        /*003c*/ 	.byte	0x04, 0x17
        /*003e*/ 	.short	(.L_2231 - .L_2230)
.L_2230:
        /*0040*/ 	.word	0x00000000
        /*0044*/ 	.short	0x0005
        /*0046*/ 	.short	0x0024
        /*0048*/ 	.byte	0x00, 0xf0, 0x11, 0x00


	//----- nvinfo : EIATTR_KPARAM_INFO
	.align		4
.L_2231:
        /*004c*/ 	.byte	0x04, 0x17
        /*004e*/ 	.short	(.L_2233 - .L_2232)
.L_2232:
        /*0050*/ 	.word	0x00000000
        /*0054*/ 	.short	0x0004
        /*0056*/ 	.short	0x0020
        /*0058*/ 	.byte	0x00, 0xf0, 0x11, 0x00


	//----- nvinfo : EIATTR_KPARAM_INFO
	.align		4
.L_2233:
        /*005c*/ 	.byte	0x04, 0x17
        /*005e*/ 	.short	(.L_2235 - .L_2234)
.L_2234:
        /*0060*/ 	.word	0x00000000
        /*0064*/ 	.short	0x0003
        /*0066*/ 	.short	0x0018
        /*0068*/ 	.byte	0x00, 0xf0, 0x21, 0x00


	//----- nvinfo : EIATTR_KPARAM_INFO
	.align		4
.L_2235:
        /*006c*/ 	.byte	0x04, 0x17
        /*006e*/ 	.short	(.L_2237 - .L_2236)
.L_2236:
        /*0070*/ 	.word	0x00000000
        /*0074*/ 	.short	0x0002
        /*0076*/ 	.short	0x0010
        /*0078*/ 	.byte	0x00, 0xf0, 0x21, 0x00


	//----- nvinfo : EIATTR_KPARAM_INFO
	.align		4
.L_2237:
        /*007c*/ 	.byte	0x04, 0x17
        /*007e*/ 	.short	(.L_2239 - .L_2238)
.L_2238:
        /*0080*/ 	.word	0x00000000
        /*0084*/ 	.short	0x0001
        /*0086*/ 	.short	0x0008
        /*0088*/ 	.byte	0x00, 0xf0, 0x21, 0x00


	//----- nvinfo : EIATTR_KPARAM_INFO
	.align		4
.L_2239:
        /*008c*/ 	.byte	0x04, 0x17
        /*008e*/ 	.short	(.L_2241 - .L_2240)
.L_2240:
        /*0090*/ 	.word	0x00000000
        /*0094*/ 	.short	0x0000
        /*0096*/ 	.short	0x0000
        /*0098*/ 	.byte	0x00, 0xf0, 0x21, 0x00


	//----- nvinfo : EIATTR_MAXREG_COUNT
	.align		4
.L_2241:
        /*009c*/ 	.byte	0x03, 0x1b
        /*009e*/ 	.short	0x00ff


	//----- nvinfo : EIATTR_MERCURY_ISA_VERSION
	.align		4
        /*00a0*/ 	.byte	0x03, 0x5f
        /*00a2*/ 	.short	0x0000


	//----- nvinfo : EIATTR_COOP_GROUP_MASK_REGIDS
	.align		4
        /*00a4*/ 	.byte	0x04, 0x29
        /*00a6*/ 	.short	(.L_2243 - .L_2242)


	//   ....[0]....
.L_2242:
        /*00a8*/ 	.word	0xffffffff


	//   ....[1]....
        /*00ac*/ 	.word	0xffffffff


	//   ....[2]....
        /*00b0*/ 	.word	0xffffffff


	//   ....[3]....
        /*00b4*/ 	.word	0xffffffff


	//   ....[4]....
        /*00b8*/ 	.word	0xffffffff


	//----- nvinfo : EIATTR_COOP_GROUP_INSTR_OFFSETS
	.align		4
.L_2243:
        /*00bc*/ 	.byte	0x04, 0x28
        /*00be*/ 	.short	(.L_2245 - .L_2244)


	//   ....[0]....
.L_2244:
        /*00c0*/ 	.word	0x000007e0


	//   ....[1]....
        /*00c4*/ 	.word	0x00000810


	//   ....[2]....
        /*00c8*/ 	.word	0x00000830


	//   ....[3]....
        /*00cc*/ 	.word	0x00000850


	//   ....[4]....
        /*00d0*/ 	.word	0x00000870


	//----- nvinfo : EIATTR_EXIT_INSTR_OFFSETS
	.align		4
.L_2245:
        /*00d4*/ 	.byte	0x04, 0x1c
        /*00d6*/ 	.short	(.L_2247 - .L_2246)


	//   ....[0]....
.L_2246:
        /*00d8*/ 	.word	0x00000050


	//   ....[1]....
        /*00dc*/ 	.word	0x00000890


	//   ....[2]....
        /*00e0*/ 	.word	0x00000900


	//----- nvinfo : EIATTR_CTAIDZ_USED
	.align		4
.L_2247:
        /*00e4*/ 	.byte	0x01, 0x04
	.zero		2


	//----- nvinfo : EIATTR_CRS_STACK_SIZE
	.align		4
        /*00e8*/ 	.byte	0x04, 0x1e
        /*00ea*/ 	.short	(.L_2249 - .L_2248)
.L_2248:
        /*00ec*/ 	.word	0x00000000
.L_2249:


//--------------------- .nv.info._Z9moe_vec_qIN3c108BFloat16ELi32ELi4E10block_q5_0Li2EXadL_ZN45_INTERNAL_8d5cb472_14_gguf_kernel_cu_cd24131917vec_dot_q5_0_q8_1EPKvPK10block_q8_1RKiEEEvS5_S5_PT_PS9_iiii --------------------------
	.section	.nv.info._Z9moe_vec_qIN3c108BFloat16ELi32ELi4E10block_q5_0Li2EXadL_ZN45_INTERNAL_8d5cb472_14_gguf_kernel_cu_cd24131917vec_dot_q5_0_q8_1EPKvPK10block_q8_1RKiEEEvS5_S5_PT_PS9_iiii,"",@"SHT_CUDA_INFO"
	.sectionflags	@""
	.align	4


	//----- nvinfo : EIATTR_CUDA_API_VERSION
	.align		4
        /*0000*/ 	.byte	0x04, 0x37
        /*0002*/ 	.short	(.L_2251 - .L_2250)
.L_2250:
        /*0004*/ 	.word	0x00000082


	//----- nvinfo : EIATTR_SW2861232_WAR
	.align		4
.L_2251:
        /*0008*/ 	.byte	0x01, 0x35
	.zero		2


	//----- nvinfo : EIATTR_PARAM_CBANK
	.align		4
        /*000c*/ 	.byte	0x04, 0x0a
        /*000e*/ 	.short	(.L_2253 - .L_2252)
	.align		4
.L_2252:
        /*0010*/ 	.word	index@(.nv.constant0._Z9moe_vec_qIN3c108BFloat16ELi32ELi4E10block_q5_0Li2EXadL_ZN45_INTERNAL_8d5cb472_14_gguf_kernel_cu_cd24131917vec_dot_q5_0_q8_1EPKvPK10block_q8_1RKiEEEvS5_S5_PT_PS9_iiii)
        /*0014*/ 	.short	0x0160
        /*0016*/ 	.short	0x0030


	//----- nvinfo : EIATTR_CBANK_PARAM_SIZE
	.align		4
.L_2253:
        /*0018*/ 	.byte	0x03, 0x19
        /*001a*/ 	.short	0x0030


	//----- nvinfo : EIATTR_KPARAM_INFO
	.align		4
        /*001c*/ 	.byte	0x04, 0x17
        /*001e*/ 	.short	(.L_2255 - .L_2254)
.L_2254:
        /*0020*/ 	.word	0x00000000
        /*0024*/ 	.short	0x0007
        /*0026*/ 	.short	0x002c
        /*0028*/ 	.byte	0x00, 0xf0, 0x11, 0x00


	//----- nvinfo : EIATTR_KPARAM_INFO
	.align		4
.L_2255:
        /*002c*/ 	.byte	0x04, 0x17
        /*002e*/ 	.short	(.L_2257 - .L_2256)
.L_2256:
        /*0030*/ 	.word	0x00000000
        /*0034*/ 	.short	0x0006
        /*0036*/ 	.short	0x0028
        /*0038*/ 	.byte	0x00, 0xf0, 0x11, 0x00


	//----- nvinfo : EIATTR_KPARAM_INFO
	.align		4
.L_2257:
        /*003c*/ 	.byte	0x04, 0x17
        /*003e*/ 	.short	(.L_2259 - .L_2258)
.L_2258:
        /*0040*/ 	.word	0x00000000
        /*0044*/ 	.short	0x0005
        /*0046*/ 	.short	0x0024
        /*0048*/ 	.byte	0x00, 0xf0, 0x11, 0x00


	//----- nvinfo : EIATTR_KPARAM_INFO
	.align		4
.L_2259:
        /*004c*/ 	.byte	0x04, 0x17
        /*004e*/ 	.short	(.L_2261 - .L_2260)
.L_2260:
        /*0050*/ 	.word	0x00000000
        /*0054*/ 	.short	0x0004
        /*0056*/ 	.short	0x0020
        /*0058*/ 	.byte	0x00, 0xf0, 0x11, 0x00


	//----- nvinfo : EIATTR_KPARAM_INFO
	.align		4
.L_2261:
        /*005c*/ 	.byte	0x04, 0x17
        /*005e*/ 	.short	(.L_2263 - .L_2262)
.L_2262:
        /*0060*/ 	.word	0x00000000
        /*0064*/ 	.short	0x0003
        /*0066*/ 	.short	0x0018
        /*0068*/ 	.byte	0x00, 0xf0, 0x21, 0x00


	//----- nvinfo : EIATTR_KPARAM_INFO
	.align		4
.L_2263:
        /*006c*/ 	.byte	0x04, 0x17
        /*006e*/ 	.short	(.L_2265 - .L_2264)
.L_2264:
        /*0070*/ 	.word	0x00000000
        /*0074*/ 	.short	0x0002
        /*0076*/ 	.short	0x0010
        /*0078*/ 	.byte	0x00, 0xf0, 0x21, 0x00


	//----- nvinfo : EIATTR_KPARAM_INFO
	.align		4
.L_2265:
        /*007c*/ 	.byte	0x04, 0x17
        /*007e*/ 	.short	(.L_2267 - .L_2266)
.L_2266:
        /*0080*/ 	.word	0x00000000
        /*0084*/ 	.short	0x0001
        /*0086*/ 	.short	0x0008
        /*0088*/ 	.byte	0x00, 0xf0, 0x21, 0x00


	//----- nvinfo : EIATTR_KPARAM_INFO
	.align		4
.L_2267:
        /*008c*/ 	.byte	0x04, 0x17
        /*008e*/ 	.short	(.L_2269 - .L_2268)
.L_2268:
        /*0090*/ 	.word	0x00000000
        /*0094*/ 	.short	0x0000
        /*0096*/ 	.short	0x0000
        /*0098*/ 	.byte	0x00, 0xf0, 0x21, 0x00


	//----- nvinfo : EIATTR_MAXREG_COUNT
	.align		4
.L_2269:
        /*009c*/ 	.byte	0x03, 0x1b
        /*009e*/ 	.short	0x00ff


	//----- nvinfo : EIATTR_MERCURY_ISA_VERSION
	.align		4
        /*00a0*/ 	.byte	0x03, 0x5f
        /*00a2*/ 	.short	0x0000


	//----- nvinfo : EIATTR_COOP_GROUP_MASK_REGIDS
	.align		4
        /*00a4*/ 	.byte	0x04, 0x29
        /*00a6*/ 	.short	(.L_2271 - .L_2270)


	//   ....[0]....
.L_2270:
        /*00a8*/ 	.word	0xffffffff


	//   ....[1]....
        /*00ac*/ 	.word	0xffffffff


	//   ....[2]....
        /*00b0*/ 	.word	0xffffffff


	//   ....[3]....
        /*00b4*/ 	.word	0xffffffff


	//   ....[4]....
        /*00b8*/ 	.word	0xffffffff


	//----- nvinfo : EIATTR_COOP_GROUP_INSTR_OFFSETS
	.align		4
.L_2271:
        /*00bc*/ 	.byte	0x04, 0x28
        /*00be*/ 	.short	(.L_2273 - .L_2272)


	//   ....[0]....
.L_2272:
        /*00c0*/ 	.word	0x00000840


	//   ....[1]....
        /*00c4*/ 	.word	0x00000870


	//   ....[2]....
        /*00c8*/ 	.word	0x00000890


	//   ....[3]....
        /*00cc*/ 	.word	0x000008b0


	//   ....[4]....
        /*00d0*/ 	.word	0x000008d0


	//----- nvinfo : EIATTR_EXIT_INSTR_OFFSETS
	.align		4
.L_2273:
        /*00d4*/ 	.byte	0x04, 0x1c
        /*00d6*/ 	.short	(.L_2275 - .L_2274)


	//   ....[0]....
.L_2274:
        /*00d8*/ 	.word	0x00000050


	//   ....[1]....
        /*00dc*/ 	.word	0x000008f0


	//   ....[2]....
        /*00e0*/ 	.word	0x00000960


	//----- nvinfo : EIATTR_CTAIDZ_USED
	.align		4
.L_2275:
        /*00e4*/ 	.byte	0x01, 0x04
	.zero		2


	//----- nvinfo : EIATTR_CRS_STACK_SIZE
	.align		4
        /*00e8*/ 	.byte	0x04, 0x1e
        /*00ea*/ 	.short	(.L_2277 - .L_2276)
.L_2276:
        /*00ec*/ 	.word	0x00000000
.L_2277:


//--------------------- .nv.info._Z9moe_vec_qIN3c108BFloat16ELi32ELi4E10block_q4_1Li2EXadL_ZN45_INTERNAL_8d5cb472_14_gguf_kernel_cu_cd24131917vec_dot_q4_1_q8_1EPKvPK10block_q8_1RKiEEEvS5_S5_PT_PS9_iiii --------------------------
	.section	.nv.info._Z9moe_vec_qIN3c108BFloat16ELi32ELi4E10block_q4_1Li2EXadL_ZN45_INTERNAL_8d5cb472_14_gguf_kernel_cu_cd24131917vec_dot_q4_1_q8_1EPKvPK10block_q8_1RKiEEEvS5_S5_PT_PS9_iiii,"",@"SHT_CUDA_INFO"
	.sectionflags	@""
	.align	4


	//----- nvinfo : EIATTR_CUDA_API_VERSION
	.align		4
        /*0000*/ 	.byte	0x04, 0x37
        /*0002*/ 	.short	(.L_2279 - .L_2278)
.L_2278:
        /*0004*/ 	.word	0x00000082


	//----- nvinfo : EIATTR_SW2861232_WAR
	.align		4
.L_2279:
        /*0008*/ 	.byte	0x01, 0x35
	.zero		2


	//----- nvinfo : EIATTR_PARAM_CBANK
	.align		4
        /*000c*/ 	.byte	0x04, 0x0a
        /*000e*/ 	.short	(.L_2281 - .L_2280)
	.align		4
.L_2280:
        /*0010*/ 	.word	index@(.nv.constant0._Z9moe_vec_qIN3c108BFloat16ELi32ELi4E10block_q4_1Li2EXadL_ZN45_INTERNAL_8d5cb472_14_gguf_kernel_cu_cd24131917vec_dot_q4_1_q8_1EPKvPK10block_q8_1RKiEEEvS5_S5_PT_PS9_iiii)
        /*0014*/ 	.short	0x0160
        /*0016*/ 	.short	0x0030


	//----- nvinfo : EIATTR_CBANK_PARAM_SIZE
	.align		4
.L_2281:
        /*0018*/ 	.byte	0x03, 0x19
        /*001a*/ 	.short	0x0030


	//----- nvinfo : EIATTR_KPARAM_INFO
	.align		4
        /*001c*/ 	.byte	0x04, 0x17
        /*001e*/ 	.short	(.L_2283 - .L_2282)
.L_2282:
        /*0020*/ 	.word	0x00000000
        /*0024*/ 	.short	0x0007
        /*0026*/ 	.short	0x002c
        /*0028*/ 	.byte	0x00, 0xf0, 0x11, 0x00


	//----- nvinfo : EIATTR_KPARAM_INFO
	.align		4
.L_2283:
        /*002c*/ 	.byte	0x04, 0x17
        /*002e*/ 	.short	(.L_2285 - .L_2284)
.L_2284:
        /*0030*/ 	.word	0x00000000
        /*0034*/ 	.short	0x0006
        /*0036*/ 	.short	0x0028
        /*0038*/ 	.byte	0x00, 0xf0, 0x11, 0x00


	//----- nvinfo : EIATTR_KPARAM_INFO
	.align		4
.L_2285:
        /*003c*/ 	.byte	0x04, 0x17
        /*003e*/ 	.short	(.L_2287 - .L_2286)
.L_2286:
        /*0040*/ 	.word	0x00000000
        /*0044*/ 	.short	0x0005
        /*0046*/ 	.short	0x0024
        /*0048*/ 	.byte	0x00, 0xf0, 0x11, 0x00


	//----- nvinfo : EIATTR_KPARAM_INFO
	.align		4
.L_2287:
        /*004c*/ 	.byte	0x04, 0x17
        /*004e*/ 	.short	(.L_2289 - .L_2288)
.L_2288:
        /*0050*/ 	.word	0x00000000
        /*0054*/ 	.short	0x0004
        /*0056*/ 	.short	0x0020
        /*0058*/ 	.byte	0x00, 0xf0, 0x11, 0x00


	//----- nvinfo : EIATTR_KPARAM_INFO
	.align		4
.L_2289:
        /*005c*/ 	.byte	0x04, 0x17
        /*005e*/ 	.short	(.L_2291 - .L_2290)
.L_2290:
        /*0060*/ 	.word	0x00000000
        /*0064*/ 	.short	0x0003
        /*0066*/ 	.short	0x0018
        /*0068*/ 	.byte	0x00, 0xf0, 0x21, 0x00


	//----- nvinfo : EIATTR_KPARAM_INFO
	.align		4
.L_2291:
        /*006c*/ 	.byte	0x04, 0x17
        /*006e*/ 	.short	(.L_2293 - .L_2292)
.L_2292:
        /*0070*/ 	.word	0x00000000
        /*0074*/ 	.short	0x0002
        /*0076*/ 	.short	0x0010
        /*0078*/ 	.byte	0x00, 0xf0, 0x21, 0x00


	//----- nvinfo : EIATTR_KPARAM_INFO
	.align		4
.L_2293:
        /*007c*/ 	.byte	0x04, 0x17
        /*007e*/ 	.short	(.L_2295 - .L_2294)
.L_2294:
        /*0080*/ 	.word	0x00000000
        /*0084*/ 	.short	0x0001
        /*0086*/ 	.short	0x0008
        /*0088*/ 	.byte	0x00, 0xf0, 0x21, 0x00


	//----- nvinfo : EIATTR_KPARAM_INFO
	.align		4
.L_2295:
        /*008c*/ 	.byte	0x04, 0x17
        /*008e*/ 	.short	(.L_2297 - .L_2296)
.L_2296:
        /*0090*/ 	.word	0x00000000
        /*0094*/ 	.short	0x0000
        /*0096*/ 	.short	0x0000
        /*0098*/ 	.byte	0x00, 0xf0, 0x21, 0x00


	//----- nvinfo : EIATTR_MAXREG_COUNT
	.align		4
.L_2297:
        /*009c*/ 	.byte	0x03, 0x1b
        /*009e*/ 	.short	0x00ff


	//----- nvinfo : EIATTR_MERCURY_ISA_VERSION
	.align		4
        /*00a0*/ 	.byte	0x03, 0x5f
        /*00a2*/ 	.short	0x0000


	//----- nvinfo : EIATTR_COOP_GROUP_MASK_REGIDS
	.align		4
        /*00a4*/ 	.byte	0x04, 0x29
        /*00a6*/ 	.short	(.L_2299 - .L_2298)


	//   ....[0]....
.L_2298:
        /*00a8*/ 	.word	0xffffffff


	//   ....[1]....
        /*00ac*/ 	.word	0xffffffff


	//   ....[2]....
        /*00b0*/ 	.word	0xffffffff


	//   ....[3]....
        /*00b4*/ 	.word	0xffffffff


	//   ....[4]....
        /*00b8*/ 	.word	0xffffffff


	//----- nvinfo : EIATTR_COOP_GROUP_INSTR_OFFSETS
	.align		4
.L_2299:
        /*00bc*/ 	.byte	0x04, 0x28
        /*00be*/ 	.short	(.L_2301 - .L_2300)


	//   ....[0]....
.L_2300:
        /*00c0*/ 	.word	0x00001740


	//   ....[1]....
        /*00c4*/ 	.word	0x00001770


	//   ....[2]....
        /*00c8*/ 	.word	0x00001790


	//   ....[3]....
        /*00cc*/ 	.word	0x000017b0


	//   ....[4]....
        /*00d0*/ 	.word	0x000017d0


	//----- nvinfo : EIATTR_EXIT_INSTR_OFFSETS
	.align		4
.L_2301:
        /*00d4*/ 	.byte	0x04, 0x1c
        /*00d6*/ 	.short	(.L_2303 - .L_2302)


	//   ....[0]....
.L_2302:
        /*00d8*/ 	.word	0x00000050


	//   ....[1]....
        /*00dc*/ 	.word	0x000017f0


	//   ....[2]....
        /*00e0*/ 	.word	0x00001860


	//----- nvinfo : EIATTR_CTAIDZ_USED
	.align		4
.L_2303:
        /*00e4*/ 	.byte	0x01, 0x04
	.zero		2


	//----- nvinfo : EIATTR_CRS_STACK_SIZE
	.align		4
        /*00e8*/ 	.byte	0x04, 0x1e
        /*00ea*/ 	.short	(.L_2305 - .L_2304)
.L_2304:
        /*00ec*/ 	.word	0x00000000
.L_2305:


//--------------------- .nv.info._Z9moe_vec_qIN3c108BFloat16ELi32ELi4E10block_q4_0Li2EXadL_ZN45_INTERNAL_8d5cb472_14_gguf_kernel_cu_cd24131917vec_dot_q4_0_q8_1EPKvPK10block_q8_1RKiEEEvS5_S5_PT_PS9_iiii --------------------------
	.section	.nv.info._Z9moe_vec_qIN3c108BFloat16ELi32ELi4E10block_q4_0Li2EXadL_ZN45_INTERNAL_8d5cb472_14_gguf_kernel_cu_cd24131917vec_dot_q4_0_q8_1EPKvPK10block_q8_1RKiEEEvS5_S5_PT_PS9_iiii,"",@"SHT_CUDA_INFO"
	.sectionflags	@""
	.align	4


	//----- nvinfo : EIATTR_CUDA_API_VERSION
	.align		4
        /*0000*/ 	.byte	0x04, 0x37
        /*0002*/ 	.short	(.L_2307 - .L_2306)
.L_2306:
        /*0004*/ 	.word	0x00000082


	//----- nvinfo : EIATTR_SW2861232_WAR
	.align		4
.L_2307:
        /*0008*/ 	.byte	0x01, 0x35
	.zero		2


	//----- nvinfo : EIATTR_PARAM_CBANK
	.align		4
        /*000c*/ 	.byte	0x04, 0x0a
        /*000e*/ 	.short	(.L_2309 - .L_2308)
	.align		4
.L_2308:
        /*0010*/ 	.word	index@(.nv.constant0._Z9moe_vec_qIN3c108BFloat16ELi32ELi4E10block_q4_0Li2EXadL_ZN45_INTERNAL_8d5cb472_14_gguf_kernel_cu_cd24131917vec_dot_q4_0_q8_1EPKvPK10block_q8_1RKiEEEvS5_S5_PT_PS9_iiii)
        /*0014*/ 	.short	0x0160
        /*0016*/ 	.short	0x0030


	//----- nvinfo : EIATTR_CBANK_PARAM_SIZE
	.align		4
.L_2309:
        /*0018*/ 	.byte	0x03, 0x19
        /*001a*/ 	.short	0x0030


	//----- nvinfo : EIATTR_KPARAM_INFO
	.align		4
        /*001c*/ 	.byte	0x04, 0x17
        /*001e*/ 	.short	(.L_2311 - .L_2310)
.L_2310:
        /*0020*/ 	.word	0x00000000
        /*0024*/ 	.short	0x0007
        /*0026*/ 	.short	0x002c
        /*0028*/ 	.byte	0x00, 0xf0, 0x11, 0x00


	//----- nvinfo : EIATTR_KPARAM_INFO
	.align		4
.L_2311:
        /*002c*/ 	.byte	0x04, 0x17
        /*002e*/ 	.short	(.L_2313 - .L_2312)
.L_2312:
        /*0030*/ 	.word	0x00000000
        /*0034*/ 	.short	0x0006
        /*0036*/ 	.short	0x0028
        /*0038*/ 	.byte	0x00, 0xf0, 0x11, 0x00


	//----- nvinfo : EIATTR_KPARAM_INFO
	.align		4
.L_2313:
        /*003c*/ 	.byte	0x04, 0x17
        /*003e*/ 	.short	(.L_2315 - .L_2314)
.L_2314:
        /*0040*/ 	.word	0x00000000
        /*0044*/ 	.short	0x0005
        /*0046*/ 	.short	0x0024
        /*0048*/ 	.byte	0x00, 0xf0, 0x11, 0x00


	//----- nvinfo : EIATTR_KPARAM_INFO
	.align		4
.L_2315:
        /*004c*/ 	.byte	0x04, 0x17
        /*004e*/ 	.short	(.L_2317 - .L_2316)
.L_2316:
        /*0050*/ 	.word	0x00000000
        /*0054*/ 	.short	0x0004
        /*0056*/ 	.short	0x0020
        /*0058*/ 	.byte	0x00, 0xf0, 0x11, 0x00


	//----- nvinfo : EIATTR_KPARAM_INFO
	.align		4
.L_2317:
        /*005c*/ 	.byte	0x04, 0x17
        /*005e*/ 	.short	(.L_2319 - .L_2318)
.L_2318:
        /*0060*/ 	.word	0x00000000
        /*0064*/ 	.short	0x0003
        /*0066*/ 	.short	0x0018
        /*0068*/ 	.byte	0x00, 0xf0, 0x21, 0x00


	//----- nvinfo : EIATTR_KPARAM_INFO
	.align		4
.L_2319:
        /*006c*/ 	.byte	0x04, 0x17
        /*006e*/ 	.short	(.L_2321 - .L_2320)
.L_2320:
        /*0070*/ 	.word	0x00000000
        /*0074*/ 	.short	0x0002
        /*0076*/ 	.short	0x0010
        /*0078*/ 	.byte	0x00, 0xf0, 0x21, 0x00


	//----- nvinfo : EIATTR_KPARAM_INFO
	.align		4
.L_2321:
        /*007c*/ 	.byte	0x04, 0x17
        /*007e*/ 	.short	(.L_2323 - .L_2322)
.L_2322:
        /*0080*/ 	.word	0x00000000
        /*0084*/ 	.short	0x0001
        /*0086*/ 	.short	0x0008
        /*0088*/ 	.byte	0x00, 0xf0, 0x21, 0x00


	//----- nvinfo : EIATTR_KPARAM_INFO
	.align		4
.L_2323:
        /*008c*/ 	.byte	0x04, 0x17
        /*008e*/ 	.short	(.L_2325 - .L_2324)
.L_2324:
        /*0090*/ 	.word	0x00000000
        /*0094*/ 	.short	0x0000
        /*0096*/ 	.short	0x0000
        /*0098*/ 	.byte	0x00, 0xf0, 0x21, 0x00


	//----- nvinfo : EIATTR_MAXREG_COUNT
	.align		4
.L_2325:
        /*009c*/ 	.byte	0x03, 0x1b
        /*009e*/ 	.short	0x00ff


	//----- nvinfo : EIATTR_MERCURY_ISA_VERSION
	.align		4
        /*00a0*/ 	.byte	0x03, 0x5f
        /*00a2*/ 	.short	0x0000


	//----- nvinfo : EIATTR_COOP_GROUP_MASK_REGIDS
	.align		4
        /*00a4*/ 	.byte	0x04, 0x29
        /*00a6*/ 	.short	(.L_2327 - .L_2326)


	//   ....[0]....
.L_2326:
        /*00a8*/ 	.word	0xffffffff


	//   ....[1]....
        /*00ac*/ 	.word	0xffffffff


	//   ....[2]....
        /*00b0*/ 	.word	0xffffffff


	//   ....[3]....
        /*00b4*/ 	.word	0xffffffff


	//   ....[4]....
        /*00b8*/ 	.word	0xffffffff


	//----- nvinfo : EIATTR_COOP_GROUP_INSTR_OFFSETS
	.align		4
.L_2327:
        /*00bc*/ 	.byte	0x04, 0x28
        /*00be*/ 	.short	(.L_2329 - .L_2328)


	//   ....[0]....
.L_2328:
        /*00c0*/ 	.word	0x00001950


	//   ....[1]....
        /*00c4*/ 	.word	0x00001980


	//   ....[2]....
        /*00c8*/ 	.word	0x000019a0


	//   ....[3]....
        /*00cc*/ 	.word	0x000019c0


	//   ....[4]....
        /*00d0*/ 	.word	0x000019e0


	//----- nvinfo : EIATTR_EXIT_INSTR_OFFSETS
	.align		4
.L_2329:
        /*00d4*/ 	.byte	0x04, 0x1c
        /*00d6*/ 	.short	(.L_2331 - .L_2330)


	//   ....[0]....
.L_2330:
        /*00d8*/ 	.word	0x00000050


	//   ....[1]....
        /*00dc*/ 	.word	0x00001a00


	//   ....[2]....
        /*00e0*/ 	.word	0x00001a70


	//----- nvinfo : EIATTR_CTAIDZ_USED
	.align		4
.L_2331:
        /*00e4*/ 	.byte	0x01, 0x04
	.zero		2


	//----- nvinfo : EIATTR_CRS_STACK_SIZE
	.align		4
        /*00e8*/ 	.byte	0x04, 0x1e
        /*00ea*/ 	.short	(.L_2333 - .L_2332)
.L_2332:
        /*00ec*/ 	.word	0x00000000
.L_2333:


//--------------------- .nv.info._Z9moe_vec_qIN3c104HalfELi256ELi8E11block_iq1_mLi1EXadL_ZN45_INTERNAL_8d5cb472_14_gguf_kernel_cu_cd24131918vec_dot_iq1_m_q8_1EPKvPK10block_q8_1RKiEEEvS5_S5_PT_PS9_iiii --------------------------
	.section	.nv.info._Z9moe_vec_qIN3c104HalfELi256ELi8E11block_iq1_mLi1EXadL_ZN45_INTERNAL_8d5cb472_14_gguf_kernel_cu_cd24131918vec_dot_iq1_m_q8_1EPKvPK10block_q8_1RKiEEEvS5_S5_PT_PS9_iiii,"",@"SHT_CUDA_INFO"
	.sectionflags	@""
	.align	4


	//----- nvinfo : EIATTR_CUDA_API_VERSION
	.align		4
        /*0000*/ 	.byte	0x04, 0x37
        /*0002*/ 	.short	(.L_2335 - .L_2334)
.L_2334:
        /*0004*/ 	.word	0x00000082


	//----- nvinfo : EIATTR_SW2861232_WAR
	.align		4
.L_2335:
        /*0008*/ 	.byte	0x01, 0x35
	.zero		2


	//----- nvinfo : EIATTR_PARAM_CBANK
	.align		4
        /*000c*/ 	.byte	0x04, 0x0a
        /*000e*/ 	.short	(.L_2337 - .L_2336)
	.align		4
.L_2336:
        /*0010*/ 	.word	index@(.nv.constant0._Z9moe_vec_qIN3c104HalfELi256ELi8E11block_iq1_mLi1EXadL_ZN45_INTERNAL_8d5cb472_14_gguf_kernel_cu_cd24131918vec_dot_iq1_m_q8_1EPKvPK10block_q8_1RKiEEEvS5_S5_PT_PS9_iiii)
        /*0014*/ 	.short	0x0160
        /*0016*/ 	.short	0x0030


	//----- nvinfo : EIATTR_CBANK_PARAM_SIZE
	.align		4
.L_2337:
        /*0018*/ 	.byte	0x03, 0x19
        /*001a*/ 	.short	0x0030


	//----- nvinfo : EIATTR_KPARAM_INFO
	.align		4
        /*001c*/ 	.byte	0x04, 0x17
        /*001e*/ 	.short	(.L_2339 - .L_2338)
.L_2338:
        /*0020*/ 	.word	0x00000000
        /*0024*/ 	.short	0x0007
        /*0026*/ 	.short	0x002c
        /*0028*/ 	.byte	0x00, 0xf0, 0x11, 0x00


	//----- nvinfo : EIATTR_KPARAM_INFO
	.align		4
.L_2339:
        /*002c*/ 	.byte	0x04, 0x17
        /*002e*/ 	.short	(.L_2341 - .L_2340)
.L_2340:
        /*0030*/ 	.word	0x00000000
        /*0034*/ 	.short	0x0006
        /*0036*/ 	.short	0x0028
        /*0038*/ 	.byte	0x00, 0xf0, 0x11, 0x00


	//----- nvinfo : EIATTR_KPARAM_INFO
	.align		4
.L_2341:
        /*003c*/ 	.byte	0x04, 0x17
        /*003e*/ 	.short	(.L_2343 - .L_2342)
.L_2342:
        /*0040*/ 	.word	0x00000000
        /*0044*/ 	.short	0x0005
        /*0046*/ 	.short	0x0024
        /*0048*/ 	.byte	0x00, 0xf0, 0x11, 0x00


	//----- nvinfo : EIATTR_KPARAM_INFO
	.align		4
.L_2343:
        /*004c*/ 	.byte	0x04, 0x17
        /*004e*/ 	.short	(.L_2345 - .L_2344)
.L_2344:
        /*0050*/ 	.word	0x00000000
        /*0054*/ 	.short	0x0004
        /*0056*/ 	.short	0x0020
        /*0058*/ 	.byte	0x00, 0xf0, 0x11, 0x00


	//----- nvinfo : EIATTR_KPARAM_INFO
	.align		4
.L_2345:
        /*005c*/ 	.byte	0x04, 0x17
        /*005e*/ 	.short	(.L_2347 - .L_2346)
.L_2346:
        /*0060*/ 	.word	0x00000000
        /*0064*/ 	.short	0x0003
        /*0066*/ 	.short	0x0018
        /*0068*/ 	.byte	0x00, 0xf0, 0x21, 0x00


	//----- nvinfo : EIATTR_KPARAM_INFO
	.align		4
.L_2347:
        /*006c*/ 	.byte	0x04, 0x17
        /*006e*/ 	.short	(.L_2349 - .L_2348)
.L_2348:
        /*0070*/ 	.word	0x00000000
        /*0074*/ 	.short	0x0002
        /*0076*/ 	.short	0x0010
        /*0078*/ 	.byte	0x00, 0xf0, 0x21, 0x00


	//----- nvinfo : EIATTR_KPARAM_INFO
	.align		4
.L_2349:
        /*007c*/ 	.byte	0x04, 0x17
        /*007e*/ 	.short	(.L_2351 - .L_2350)
.L_2350:
        /*0080*/ 	.word	0x00000000
        /*0084*/ 	.short	0x0001
        /*0086*/ 	.short	0x0008
        /*0088*/ 	.byte	0x00, 0xf0, 0x21, 0x00


	//----- nvinfo : EIATTR_KPARAM_INFO
	.align		4
.L_2351:
        /*008c*/ 	.byte	0x04, 0x17
        /*008e*/ 	.short	(.L_2353 - .L_2352)
.L_2352:
        /*0090*/ 	.word	0x00000000
        /*0094*/ 	.short	0x0000
        /*0096*/ 	.short	0x0000
        /*0098*/ 	.byte	0x00, 0xf0, 0x21, 0x00


	//----- nvinfo : EIATTR_MAXREG_COUNT
	.align		4
.L_2353:
        /*009c*/ 	.byte	0x03, 0x1b
        /*009e*/ 	.short	0x00ff


	//----- nvinfo : EIATTR_MERCURY_ISA_VERSION
	.align		4
        /*00a0*/ 	.byte	0x03, 0x5f
        /*00a2*/ 	.short	0x0000


	//----- nvinfo : EIATTR_COOP_GROUP_MASK_REGIDS
	.align		4
        /*00a4*/ 	.byte	0x04, 0x29
        /*00a6*/ 	.short	(.L_2355 - .L_2354)


	//   ....[0]....
.L_2354:
        /*00a8*/ 	.word	0xffffffff


	//   ....[1]....
        /*00ac*/ 	.word	0xffffffff


	//   ....[2]....
        /*00b0*/ 	.word	0xffffffff


	//   ....[3]....
        /*00b4*/ 	.word	0xffffffff


	//   ....[4]....
        /*00b8*/ 	.word	0xffffffff


	//----- nvinfo : EIATTR_COOP_GROUP_INSTR_OFFSETS
	.align		4
.L_2355:
        /*00bc*/ 	.byte	0x04, 0x28
        /*00be*/ 	.short	(.L_2357 - .L_2356)


	//   ....[0]....
.L_2356:
        /*00c0*/ 	.word	0x00000c20


	//   ....[1]....
        /*00c4*/ 	.word	0x00000c50


	//   ....[2]....
        /*00c8*/ 	.word	0x00000c70


	//   ....[3]....
        /*00cc*/ 	.word	0x00000c90


	//   ....[4]....
        /*00d0*/ 	.word	0x00000cb0


	//----- nvinfo : EIATTR_EXIT_INSTR_OFFSETS
	.align		4
.L_2357:
        /*00d4*/ 	.byte	0x04, 0x1c
        /*00d6*/ 	.short	(.L_2359 - .L_2358)


	//   ....[0]....
.L_2358:
        /*00d8*/ 	.word	0x00000050


	//   ....[1]....
        /*00dc*/ 	.word	0x00000cd0


	//   ....[2]....
        /*00e0*/ 	.word	0x00000d40


	//----- nvinfo : EIATTR_CTAIDZ_USED
	.align		4
.L_2359:
        /*00e4*/ 	.byte	0x01, 0x04
	.zero		2


	//----- nvinfo : EIATTR_CRS_STACK_SIZE
	.align		4
        /*00e8*/ 	.byte	0x04, 0x1e
        /*00ea*/ 	.short	(.L_2361 - .L_2360)
.L_2360:
        /*00ec*/ 	.word	0x00000000
.L_2361:


//--------------------- .nv.info._Z9moe_vec_qIN3c104HalfELi256ELi8E12block_iq4_xsLi1EXadL_ZN45_INTERNAL_8d5cb472_14_gguf_kernel_cu_cd24131919vec_dot_iq4_xs_q8_1EPKvPK10block_q8_1RKiEEEvS5_S5_PT_PS9_iiii --------------------------
	.section	.nv.info._Z9moe_vec_qIN3c104HalfELi256ELi8E12block_iq4_xsLi1EXadL_ZN45_INTERNAL_8d5cb472_14_gguf_kernel_cu_cd24131919vec_dot_iq4_xs_q8_1EPKvPK10block_q8_1RKiEEEvS5_S5_PT_PS9_iiii,"",@"SHT_CUDA_INFO"
	.sectionflags	@""
	.align	4


	//----- nvinfo : EIATTR_CUDA_API_VERSION
	.align		4
        /*0000*/ 	.byte	0x04, 0x37
        /*0002*/ 	.short	(.L_2363 - .L_2362)
.L_2362:
        /*0004*/ 	.word	0x00000082


	//----- nvinfo : EIATTR_SW2861232_WAR
	.align		4
.L_2363:
        /*0008*/ 	.byte	0x01, 0x35
	.zero		2


	//----- nvinfo : EIATTR_PARAM_CBANK
	.align		4
        /*000c*/ 	.byte	0x04, 0x0a
        /*000e*/ 	.short	(.L_2365 - .L_2364)
	.align		4
.L_2364:
        /*0010*/ 	.word	index@(.nv.constant0._Z9moe_vec_qIN3c104HalfELi256ELi8E12block_iq4_xsLi1EXadL_ZN45_INTERNAL_8d5cb472_14_gguf_kernel_cu_cd24131919vec_dot_iq4_xs_q8_1EPKvPK10block_q8_1RKiEEEvS5_S5_PT_PS9_iiii)
        /*0014*/ 	.short	0x0160
        /*0016*/ 	.short	0x0030


	//----- nvinfo : EIATTR_CBANK_PARAM_SIZE
	.align		4
.L_2365:
        /*0018*/ 	.byte	0x03, 0x19
        /*001a*/ 	.short	0x0030


	//----- nvinfo : EIATTR_KPARAM_INFO
	.align		4
        /*001c*/ 	.byte	0x04, 0x17
        /*001e*/ 	.short	(.L_2367 - .L_2366)
.L_2366:
        /*0020*/ 	.word	0x00000000
        /*0024*/ 	.short	0x0007
        /*0026*/ 	.short	0x002c
        /*0028*/ 	.byte	0x00, 0xf0, 0x11, 0x00


	//----- nvinfo : EIATTR_KPARAM_INFO
	.align		4
.L_2367:
        /*002c*/ 	.byte	0x04, 0x17
        /*002e*/ 	.short	(.L_2369 - .L_2368)
.L_2368:
        /*0030*/ 	.word	0x00000000
        /*0034*/ 	.short	0x0006
        /*0036*/ 	.short	0x0028
        /*0038*/ 	.byte	0x00, 0xf0, 0x11, 0x00


	//----- nvinfo : EIATTR_KPARAM_INFO
	.align		4
.L_2369:
        /*003c*/ 	.byte	0x04, 0x17
        /*003e*/ 	.short	(.L_2371 - .L_2370)
.L_2370:
        /*0040*/ 	.word	0x00000000
        /*0044*/ 	.short	0x0005
        /*0046*/ 	.short	0x0024
        /*0048*/ 	.byte	0x00, 0xf0, 0x11, 0x00


	//----- nvinfo : EIATTR_KPARAM_INFO
	.align		4
.L_2371:
        /*004c*/ 	.byte	0x04, 0x17
        /*004e*/ 	.short	(.L_2373 - .L_2372)
.L_2372:
        /*0050*/ 	.word	0x00000000
        /*0054*/ 	.short	0x0004
        /*0056*/ 	.short	0x0020
        /*0058*/ 	.byte	0x00, 0xf0, 0x11, 0x00


	//----- nvinfo : EIATTR_KPARAM_INFO
	.align		4
.L_2373:
        /*005c*/ 	.byte	0x04, 0x17
        /*005e*/ 	.short	(.L_2375 - .L_2374)
.L_2374:
        /*0060*/ 	.word	0x00000000
        /*0064*/ 	.short	0x0003
        /*0066*/ 	.short	0x0018
        /*0068*/ 	.byte	0x00, 0xf0, 0x21, 0x00


	//----- nvinfo : EIATTR_KPARAM_INFO
	.align		4
.L_2375:
        /*006c*/ 	.byte	0x04, 0x17
        /*006e*/ 	.short	(.L_2377 - .L_2376)
.L_2376:
        /*0070*/ 	.word	0x00000000
        /*0074*/ 	.short	0x0002
        /*0076*/ 	.short	0x0010
        /*0078*/ 	.byte	0x00, 0xf0, 0x21, 0x00


	//----- nvinfo : EIATTR_KPARAM_INFO
	.align		4
.L_2377:
        /*007c*/ 	.byte	0x04, 0x17
        /*007e*/ 	.short	(.L_2379 - .L_2378)
.L_2378:
        /*0080*/ 	.word	0x00000000
        /*0084*/ 	.short	0x0001
        /*0086*/ 	.short	0x0008
        /*0088*/ 	.byte	0x00, 0xf0, 0x21, 0x00


	//----- nvinfo : EIATTR_KPARAM_INFO
	.align		4
.L_2379:
        /*008c*/ 	.byte	0x04, 0x17
        /*008e*/ 	.short	(.L_2381 - .L_2380)
.L_2380:
        /*0090*/ 	.word	0x00000000
        /*0094*/ 	.short	0x0000
        /*0096*/ 	.short	0x0000
        /*0098*/ 	.byte	0x00, 0xf0, 0x21, 0x00


	//----- nvinfo : EIATTR_MAXREG_COUNT
	.align		4
.L_2381:
        /*009c*/ 	.byte	0x03, 0x1b
        /*009e*/ 	.short	0x00ff


	//----- nvinfo : EIATTR_MERCURY_ISA_VERSION
	.align		4
        /*00a0*/ 	.byte	0x03, 0x5f
        /*00a2*/ 	.short	0x0000


	//----- nvinfo : EIATTR_COOP_GROUP_MASK_REGIDS
	.align		4
        /*00a4*/ 	.byte	0x04, 0x29
        /*00a6*/ 	.short	(.L_2383 - .L_2382)


	//   ....[0]....
.L_2382:
        /*00a8*/ 	.word	0xffffffff


	//   ....[1]....
        /*00ac*/ 	.word	0xffffffff


	//   ....[2]....
        /*00b0*/ 	.word	0xffffffff


	//   ....[3]....
        /*00b4*/ 	.word	0xffffffff


	//   ....[4]....
        /*00b8*/ 	.word	0xffffffff


	//----- nvinfo : EIATTR_COOP_GROUP_INSTR_OFFSETS
	.align		4
.L_2383:
        /*00bc*/ 	.byte	0x04, 0x28
        /*00be*/ 	.short	(.L_2385 - .L_2384)


	//   ....[0]....
.L_2384:
        /*00c0*/ 	.word	0x00001170


	//   ....[1]....
        /*00c4*/ 	.word	0x000011a0


	//   ....[2]....
        /*00c8*/ 	.word	0x000011c0


	//   ....[3]....
        /*00cc*/ 	.word	0x000011e0


	//   ....[4]....
        /*00d0*/ 	.word	0x00001200


	//----- nvinfo : EIATTR_EXIT_INSTR_OFFSETS
	.align		4
.L_2385:
        /*00d4*/ 	.byte	0x04, 0x1c
        /*00d6*/ 	.short	(.L_2387 - .L_2386)


	//   ....[0]....
.L_2386:
        /*00d8*/ 	.word	0x00000050


	//   ....[1]....
        /*00dc*/ 	.word	0x00001220


	//   ....[2]....
        /*00e0*/ 	.word	0x00001290


	//----- nvinfo : EIATTR_CTAIDZ_USED
	.align		4
.L_2387:
        /*00e4*/ 	.byte	0x01, 0x04
	.zero		2


	//----- nvinfo : EIATTR_CRS_STACK_SIZE
	.align		4
        /*00e8*/ 	.byte	0x04, 0x1e
        /*00ea*/ 	.short	(.L_2389 - .L_2388)
.L_2388:
        /*00ec*/ 	.word	0x00000000
.L_2389:


//--------------------- .nv.info._Z9moe_vec_qIN3c104HalfELi256ELi8E11block_iq2_sLi1EXadL_ZN45_INTERNAL_8d5cb472_14_gguf_kernel_cu_cd24131918vec_dot_iq2_s_q8_1EPKvPK10block_q8_1RKiEEEvS5_S5_PT_PS9_iiii --------------------------
	.section	.nv.info._Z9moe_vec_qIN3c104HalfELi256ELi8E11block_iq2_sLi1EXadL_ZN45_INTERNAL_8d5cb472_14_gguf_kernel_cu_cd24131918vec_dot_iq2_s_q8_1EPKvPK10block_q8_1RKiEEEvS5_S5_PT_PS9_iiii,"",@"SHT_CUDA_INFO"
	.sectionflags	@""
	.align	4


	//----- nvinfo : EIATTR_CUDA_API_VERSION
	.align		4
        /*0000*/ 	.byte	0x04, 0x37
        /*0002*/ 	.short	(.L_2391 - .L_2390)
.L_2390:
        /*0004*/ 	.word	0x00000082


	//----- nvinfo : EIATTR_SW2861232_WAR
	.align		4
.L_2391:
        /*0008*/ 	.byte	0x01, 0x35
	.zero		2


	//----- nvinfo : EIATTR_PARAM_CBANK
	.align		4
        /*000c*/ 	.byte	0x04, 0x0a
        /*000e*/ 	.short	(.L_2393 - .L_2392)
	.align		4
.L_2392:
        /*0010*/ 	.word	index@(.nv.constant0._Z9moe_vec_qIN3c104HalfELi256ELi8E11block_iq2_sLi1EXadL_ZN45_INTERNAL_8d5cb472_14_gguf_kernel_cu_cd24131918vec_dot_iq2_s_q8_1EPKvPK10block_q8_1RKiEEEvS5_S5_PT_PS9_iiii)
        /*0014*/ 	.short	0x0160
        /*0016*/ 	.short	0x0030


	//----- nvinfo : EIATTR_CBANK_PARAM_SIZE
	.align		4
.L_2393:
        /*0018*/ 	.byte	0x03, 0x19
        /*001a*/ 	.short	0x0030


	//----- nvinfo : EIATTR_KPARAM_INFO
	.align		4
        /*001c*/ 	.byte	0x04, 0x17
        /*001e*/ 	.short	(.L_2395 - .L_2394)
.L_2394:
        /*0020*/ 	.word	0x00000000
        /*0024*/ 	.short	0x0007
        /*0026*/ 	.short	0x002c
        /*0028*/ 	.byte	0x00, 0xf0, 0x11, 0x00


	//----- nvinfo : EIATTR_KPARAM_INFO
	.align		4
.L_2395:
        /*002c*/ 	.byte	0x04, 0x17
        /*002e*/ 	.short	(.L_2397 - .L_2396)
.L_2396:
        /*0030*/ 	.word	0x00000000
        /*0034*/ 	.short	0x0006
        /*0036*/ 	.short	0x0028
        /*0038*/ 	.byte	0x00, 0xf0, 0x11, 0x00


	//----- nvinfo : EIATTR_KPARAM_INFO
	.align		4
.L_2397:
        /*003c*/ 	.byte	0x04, 0x17
        /*003e*/ 	.short	(.L_2399 - .L_2398)
.L_2398:
        /*0040*/ 	.word	0x00000000
        /*0044*/ 	.short	0x0005
        /*0046*/ 	.short	0x0024
        /*0048*/ 	.byte	0x00, 0xf0, 0x11, 0x00


	//----- nvinfo : EIATTR_KPARAM_INFO
	.align		4
.L_2399:
        /*004c*/ 	.byte	0x04, 0x17
        /*004e*/ 	.short	(.L_2401 - .L_2400)
.L_2400:
        /*0050*/ 	.word	0x00000000
        /*0054*/ 	.short	0x0004
        /*0056*/ 	.short	0x0020
        /*0058*/ 	.byte	0x00, 0xf0, 0x11, 0x00


	//----- nvinfo : EIATTR_KPARAM_INFO
	.align		4
.L_2401:
        /*005c*/ 	.byte	0x04, 0x17
        /*005e*/ 	.short	(.L_2403 - .L_2402)
.L_2402:
        /*0060*/ 	.word	0x00000000
        /*0064*/ 	.short	0x0003
        /*0066*/ 	.short	0x0018
        /*0068*/ 	.byte	0x00, 0xf0, 0x21, 0x00


	//----- nvinfo : EIATTR_KPARAM_INFO
	.align		4
.L_2403:
        /*006c*/ 	.byte	0x04, 0x17
        /*006e*/ 	.short	(.L_2405 - .L_2404)
.L_2404:
        /*0070*/ 	.word	0x00000000
        /*0074*/ 	.short	0x0002
        /*0076*/ 	.short	0x0010
        /*0078*/ 	.byte	0x00, 0xf0, 0x21, 0x00


	//----- nvinfo : EIATTR_KPARAM_INFO
	.align		4
.L_2405:
        /*007c*/ 	.byte	0x04, 0x17
        /*007e*/ 	.short	(.L_2407 - .L_2406)
.L_2406:
        /*0080*/ 	.word	0x00000000
        /*0084*/ 	.short	0x0001
        /*0086*/ 	.short	0x0008
        /*0088*/ 	.byte	0x00, 0xf0, 0x21, 0x00


	//----- nvinfo : EIATTR_KPARAM_INFO
	.align		4
.L_2407:
        /*008c*/ 	.byte	0x04, 0x17
        /*008e*/ 	.short	(.L_2409 - .L_2408)
.L_2408:
        /*0090*/ 	.word	0x00000000
        /*0094*/ 	.short	0x0000
        /*0096*/ 	.short	0x0000
        /*0098*/ 	.byte	0x00, 0xf0, 0x21, 0x00


	//----- nvinfo : EIATTR_MAXREG_COUNT
	.align		4
.L_2409:
        /*009c*/ 	.byte	0x03, 0x1b
        /*009e*/ 	.short	0x00ff


	//----- nvinfo : EIATTR_MERCURY_ISA_VERSION
	.align		4
        /*00a0*/ 	.byte	0x03, 0x5f
        /*00a2*/ 	.short	0x0000


	//----- nvinfo : EIATTR_COOP_GROUP_MASK_REGIDS
	.align		4
        /*00a4*/ 	.byte	0x04, 0x29
        /*00a6*/ 	.short	(.L_2411 - .L_2410)


	//   ....[0]....
.L_2410:
        /*00a8*/ 	.word	0xffffffff


	//   ....[1]....
        /*00ac*/ 	.word	0xffffffff


	//   ....[2]....
        /*00b0*/ 	.word	0xffffffff


	//   ....[3]....
        /*00b4*/ 	.word	0xffffffff


	//   ....[4]....
        /*00b8*/ 	.word	0xffffffff


	//----- nvinfo : EIATTR_COOP_GROUP_INSTR_OFFSETS
	.align		4
.L_2411:
        /*00bc*/ 	.byte	0x04, 0x28
        /*00be*/ 	.short	(.L_2413 - .L_2412)


	//   ....[0]....
.L_2412:
        /*00c0*/ 	.word	0x00000de0


	//   ....[1]....
        /*00c4*/ 	.word	0x00000e10


	//   ....[2]....
        /*00c8*/ 	.word	0x00000e30


	//   ....[3]....
        /*00cc*/ 	.word	0x00000e50


	//   ....[4]....
        /*00d0*/ 	.word	0x00000e70


	//----- nvinfo : EIATTR_EXIT_INSTR_OFFSETS
	.align		4
.L_2413:
        /*00d4*/ 	.byte	0x04, 0x1c
        /*00d6*/ 	.short	(.L_2415 - .L_2414)


	//   ....[0]....
.L_2414:
        /*00d8*/ 	.word	0x00000050


	//   ....[1]....
        /*00dc*/ 	.word	0x00000e90


	//   ....[2]....
        /*00e0*/ 	.word	0x00000f00


	//----- nvinfo : EIATTR_CTAIDZ_USED
	.align		4
.L_2415:
        /*00e4*/ 	.byte	0x01, 0x04
	.zero		2


	//----- nvinfo : EIATTR_CRS_STACK_SIZE
	.align		4
        /*00e8*/ 	.byte	0x04, 0x1e
        /*00ea*/ 	.short	(.L_2417 - .L_2416)
.L_2416:
        /*00ec*/ 	.word	0x00000000
.L_2417:


//--------------------- .nv.info._Z9moe_vec_qIN3c104HalfELi256ELi8E11block_iq3_sLi1EXadL_ZN45_INTERNAL_8d5cb472_14_gguf_kernel_cu_cd24131918vec_dot_iq3_s_q8_1EPKvPK10block_q8_1RKiEEEvS5_S5_PT_PS9_iiii --------------------------
	.section	.nv.info._Z9moe_vec_qIN3c104HalfELi256ELi8E11block_iq3_sLi1EXadL_ZN45_INTERNAL_8d5cb472_14_gguf_kernel_cu_cd24131918vec_dot_iq3_s_q8_1EPKvPK10block_q8_1RKiEEEvS5_S5_PT_PS9_iiii,"",@"SHT_CUDA_INFO"
	.sectionflags	@""
	.align	4


	//----- nvinfo : EIATTR_CUDA_API_VERSION
	.align		4
        /*0000*/ 	.byte	0x04, 0x37
        /*0002*/ 	.short	(.L_2419 - .L_2418)
.L_2418:
        /*0004*/ 	.word	0x00000082


	//----- nvinfo : EIATTR_SW2861232_WAR
	.align		4
.L_2419:
        /*0008*/ 	.byte	0x01, 0x35
	.zero		2


	//----- nvinfo : EIATTR_PARAM_CBANK
	.align		4
        /*000c*/ 	.byte	0x04, 0x0a
        /*000e*/ 	.short	(.L_2421 - .L_2420)
	.align		4
.L_2420:
        /*0010*/ 	.word	index@(.nv.constant0._Z9moe_vec_qIN3c104HalfELi256ELi8E11block_iq3_sLi1EXadL_ZN45_INTERNAL_8d5cb472_14_gguf_kernel_cu_cd24131918vec_dot_iq3_s_q8_1EPKvPK10block_q8_1RKiEEEvS5_S5_PT_PS9_iiii)
        /*0014*/ 	.short	0x0160
        /*0016*/ 	.short	0x0030


	//----- nvinfo : EIATTR_CBANK_PARAM_SIZE
	.align		4
.L_2421:
        /*0018*/ 	.byte	0x03, 0x19
        /*001a*/ 	.short	0x0030


	//----- nvinfo : EIATTR_KPARAM_INFO
	.align		4
        /*001c*/ 	.byte	0x04, 0x17
        /*001e*/ 	.short	(.L_2423 - .L_2422)
.L_2422:
        /*0020*/ 	.word	0x00000000
        /*0024*/ 	.short	0x0007
        /*0026*/ 	.short	0x002c
        /*0028*/ 	.byte	0x00, 0xf0, 0x11, 0x00


	//----- nvinfo : EIATTR_KPARAM_INFO
	.align		4
.L_2423:
        /*002c*/ 	.byte	0x04, 0x17
        /*002e*/ 	.short	(.L_2425 - .L_2424)
.L_2424:
        /*0030*/ 	.word	0x00000000
        /*0034*/ 	.short	0x0006
        /*0036*/ 	.short	0x0028
        /*0038*/ 	.byte	0x00, 0xf0, 0x11, 0x00


	//----- nvinfo : EIATTR_KPARAM_INFO
	.align		4
.L_2425:
        /*003c*/ 	.byte	0x04, 0x17
        /*003e*/ 	.short	(.L_2427 - .L_2426)
.L_2426:
        /*0040*/ 	.word	0x00000000
        /*0044*/ 	.short	0x0005
        /*0046*/ 	.short	0x0024
        /*0048*/ 	.byte	0x00, 0xf0, 0x11, 0x00


	//----- nvinfo : EIATTR_KPARAM_INFO
	.align		4
.L_2427:
        /*004c*/ 	.byte	0x04, 0x17
        /*004e*/ 	.short	(.L_2429 - .L_2428)
.L_2428:
        /*0050*/ 	.word	0x00000000
        /*0054*/ 	.short	0x0004
        /*0056*/ 	.short	0x0020
        /*0058*/ 	.byte	0x00, 0xf0, 0x11, 0x00


	//----- nvinfo : EIATTR_KPARAM_INFO
	.align		4
.L_2429:
        /*005c*/ 	.byte	0x04, 0x17
        /*005e*/ 	.short	(.L_2431 - .L_2430)
.L_2430:
        /*0060*/ 	.word	0x00000000
        /*0064*/ 	.short	0x0003
        /*0066*/ 	.short	0x0018
        /*0068*/ 	.byte	0x00, 0xf0, 0x21, 0x00


	//----- nvinfo : EIATTR_KPARAM_INFO
	.align		4
.L_2431:
        /*006c*/ 	.byte	0x04, 0x17
        /*006e*/ 	.short	(.L_2433 - .L_2432)
.L_2432:
        /*0070*/ 	.word	0x00000000
        /*0074*/ 	.short	0x0002
        /*0076*/ 	.short	0x0010
        /*0078*/ 	.byte	0x00, 0xf0, 0x21, 0x00


	//----- nvinfo : EIATTR_KPARAM_INFO
	.align		4
.L_2433:
        /*007c*/ 	.byte	0x04, 0x17
        /*007e*/ 	.short	(.L_2435 - .L_2434)
.L_2434:
        /*0080*/ 	.word	0x00000000
        /*0084*/ 	.short	0x0001
        /*0086*/ 	.short	0x0008
        /*0088*/ 	.byte	0x00, 0xf0, 0x21, 0x00


	//----- nvinfo : EIATTR_KPARAM_INFO
	.align		4
.L_2435:
        /*008c*/ 	.byte	0x04, 0x17
        /*008e*/ 	.short	(.L_2437 - .L_2436)
.L_2436:
        /*0090*/ 	.word	0x00000000
        /*0094*/ 	.short	0x0000
        /*0096*/ 	.short	0x0000
        /*0098*/ 	.byte	0x00, 0xf0, 0x21, 0x00


	//----- nvinfo : EIATTR_MAXREG_COUNT
	.align		4
.L_2437:
        /*009c*/ 	.byte	0x03, 0x1b
        /*009e*/ 	.short	0x00ff


	//----- nvinfo : EIATTR_MERCURY_ISA_VERSION
	.align		4
        /*00a0*/ 	.byte	0x03, 0x5f
        /*00a2*/ 	.short	0x0000


	//----- nvinfo : EIATTR_COOP_GROUP_MASK_REGIDS
	.align		4
        /*00a4*/ 	.byte	0x04, 0x29
        /*00a6*/ 	.short	(.L_2439 - .L_2438)


	//   ....[0]....
.L_2438:
        /*00a8*/ 	.word	0xffffffff


	//   ....[1]....
        /*00ac*/ 	.word	0xffffffff


	//   ....[2]....
        /*00b0*/ 	.word	0xffffffff


	//   ....[3]....
        /*00b4*/ 	.word	0xffffffff


	//   ....[4]....
        /*00b8*/ 	.word	0xffffffff


	//----- nvinfo : EIATTR_COOP_GROUP_INSTR_OFFSETS
	.align		4
.L_2439:
        /*00bc*/ 	.byte	0x04, 0x28
        /*00be*/ 	.short	(.L_2441 - .L_2440)


	//   ....[0]....
.L_2440:
        /*00c0*/ 	.word	0x00000f40


	//   ....[1]....
        /*00c4*/ 	.word	0x00000f70


	//   ....[2]....
        /*00c8*/ 	.word	0x00000f90


	//   ....[3]....
        /*00cc*/ 	.word	0x00000fb0


	//   ....[4]....
        /*00d0*/ 	.word	0x00000fd0


	//----- nvinfo : EIATTR_EXIT_INSTR_OFFSETS
	.align		4
.L_2441:
        /*00d4*/ 	.byte	0x04, 0x1c
        /*00d6*/ 	.short	(.L_2443 - .L_2442)


	//   ....[0]....
.L_2442:
        /*00d8*/ 	.word	0x00000050


	//   ....[1]....
        /*00dc*/ 	.word	0x00000ff0


	//   ....[2]....
        /*00e0*/ 	.word	0x00001060


	//----- nvinfo : EIATTR_CTAIDZ_USED
	.align		4
.L_2443:
        /*00e4*/ 	.byte	0x01, 0x04
	.zero		2


	//----- nvinfo : EIATTR_CRS_STACK_SIZE
	.align		4
        /*00e8*/ 	.byte	0x04, 0x1e
        /*00ea*/ 	.short	(.L_2445 - .L_2444)
.L_2444:
        /*00ec*/ 	.word	0x00000000
.L_2445:


//--------------------- .nv.info._Z9moe_vec_qIN3c104HalfELi32ELi4E12block_iq4_nlLi2EXadL_ZN45_INTERNAL_8d5cb472_14_gguf_kernel_cu_cd24131919vec_dot_iq4_nl_q8_1EPKvPK10block_q8_1RKiEEEvS5_S5_PT_PS9_iiii --------------------------
	.section	.nv.info._Z9moe_vec_qIN3c104HalfELi32ELi4E12block_iq4_nlLi2EXadL_ZN45_INTERNAL_8d5cb472_14_gguf_kernel_cu_cd24131919vec_dot_iq4_nl_q8_1EPKvPK10block_q8_1RKiEEEvS5_S5_PT_PS9_iiii,"",@"SHT_CUDA_INFO"
	.sectionflags	@""
	.align	4


	//----- nvinfo : EIATTR_CUDA_API_VERSION
	.align		4
        /*0000*/ 	.byte	0x04, 0x37
        /*0002*/ 	.short	(.L_2447 - .L_2446)
.L_2446:
        /*0004*/ 	.word	0x00000082


	//----- nvinfo : EIATTR_SW2861232_WAR
	.align		4
.L_2447:
        /*0008*/ 	.byte	0x01, 0x35
	.zero		2


	//----- nvinfo : EIATTR_PARAM_CBANK
	.align		4
        /*000c*/ 	.byte	0x04, 0x0a
        /*000e*/ 	.short	(.L_2449 - .L_2448)
	.align		4
.L_2448:
        /*0010*/ 	.word	index@(.nv.constant0._Z9moe_vec_qIN3c104HalfELi32ELi4E12block_iq4_nlLi2EXadL_ZN45_INTERNAL_8d5cb472_14_gguf_kernel_cu_cd24131919vec_dot_iq4_nl_q8_1EPKvPK10block_q8_1RKiEEEvS5_S5_PT_PS9_iiii)
        /*0014*/ 	.short	0x0160
        /*0016*/ 	.short	0x0030


	//----- nvinfo : EIATTR_CBANK_PARAM_SIZE
	.align		4
.L_2449:
        /*0018*/ 	.byte	0x03, 0x19
        /*001a*/ 	.short	0x0030


	//----- nvinfo : EIATTR_KPARAM_INFO
	.align		4
        /*001c*/ 	.byte	0x04, 0x17
        /*001e*/ 	.short	(.L_2451 - .L_2450)
.L_2450:
        /*0020*/ 	.word	0x00000000
        /*0024*/ 	.short	0x0007
        /*0026*/ 	.short	0x002c
        /*0028*/ 	.byte	0x00, 0xf0, 0x11, 0x00


	//----- nvinfo : EIATTR_KPARAM_INFO
	.align		4
.L_2451:
        /*002c*/ 	.byte	0x04, 0x17
        /*002e*/ 	.short	(.L_2453 - .L_2452)
.L_2452:
        /*0030*/ 	.word	0x00000000
        /*0034*/ 	.short	0x0006
        /*0036*/ 	.short	0x0028
        /*0038*/ 	.byte	0x00, 0xf0, 0x11, 0x00


	//----- nvinfo : EIATTR_KPARAM_INFO
	.align		4
.L_2453:
        /*003c*/ 	.byte	0x04, 0x17
        /*003e*/ 	.short	(.L_2455 - .L_2454)
.L_2454:
        /*0040*/ 	.word	0x00000000
        /*0044*/ 	.short	0x0005
        /*0046*/ 	.short	0x0024
        /*0048*/ 	.byte	0x00, 0xf0, 0x11, 0x00


	//----- nvinfo : EIATTR_KPARAM_INFO
	.align		4
.L_2455:
        /*004c*/ 	.byte	0x04, 0x17
        /*004e*/ 	.short	(.L_2457 - .L_2456)
.L_2456:
        /*0050*/ 	.word	0x00000000
        /*0054*/ 	.short	0x0004
        /*0056*/ 	.short	0x0020
        /*0058*/ 	.byte	0x00, 0xf0, 0x11, 0x00


	//----- nvinfo : EIATTR_KPARAM_INFO
	.align		4
.L_2457:
        /*005c*/ 	.byte	0x04, 0x17
        /*005e*/ 	.short	(.L_2459 - .L_2458)
.L_2458:
        /*0060*/ 	.word	0x00000000
        /*0064*/ 	.short	0x0003
        /*0066*/ 	.short	0x0018
        /*0068*/ 	.byte	0x00, 0xf0, 0x21, 0x00


	//----- nvinfo : EIATTR_KPARAM_INFO
	.align		4
.L_2459:
        /*006c*/ 	.byte	0x04, 0x17
        /*006e*/ 	.short	(.L_2461 - .L_2460)
.L_2460:
        /*0070*/ 	.word	0x00000000
        /*0074*/ 	.short	0x0002
        /*0076*/ 	.short	0x0010
        /*0078*/ 	.byte	0x00, 0xf0, 0x21, 0x00


	//----- nvinfo : EIATTR_KPARAM_INFO
	.align		4
.L_2461:
        /*007c*/ 	.byte	0x04, 0x17
        /*007e*/ 	.short	(.L_2463 - .L_2462)
.L_2462:
        /*0080*/ 	.word	0x00000000
        /*0084*/ 	.short	0x0001
        /*0086*/ 	.short	0x0008
        /*0088*/ 	.byte	0x00, 0xf0, 0x21, 0x00


	//----- nvinfo : EIATTR_KPARAM_INFO
	.align		4
.L_2463:
        /*008c*/ 	.byte	0x04, 0x17
        /*008e*/ 	.short	(.L_2465 - .L_2464)
.L_2464:
        /*0090*/ 	.word	0x00000000
        /*0094*/ 	.short	0x0000
        /*0096*/ 	.short	0x0000
        /*0098*/ 	.byte	0x00, 0xf0, 0x21, 0x00


	//----- nvinfo : EIATTR_MAXREG_COUNT
	.align		4
.L_2465:
        /*009c*/ 	.byte	0x03, 0x1b
        /*009e*/ 	.short	0x00ff


	//----- nvinfo : EIATTR_MERCURY_ISA_VERSION
	.align		4
        /*00a0*/ 	.byte	0x03, 0x5f
        /*00a2*/ 	.short	0x0000


	//----- nvinfo : EIATTR_COOP_GROUP_MASK_REGIDS
	.align		4
        /*00a4*/ 	.byte	0x04, 0x29
        /*00a6*/ 	.short	(.L_2467 - .L_2466)


	//   ....[0]....
.L_2466:
        /*00a8*/ 	.word	0xffffffff


	//   ....[1]....
        /*00ac*/ 	.word	0xffffffff


	//   ....[2]....
        /*00b0*/ 	.word	0xffffffff


	//   ....[3]....
        /*00b4*/ 	.word	0xffffffff


	//   ....[4]....
        /*00b8*/ 	.word	0xffffffff


	//----- nvinfo : EIATTR_COOP_GROUP_INSTR_OFFSETS
	.align		4
.L_2467:
        /*00bc*/ 	.byte	0x04, 0x28
        /*00be*/ 	.short	(.L_2469 - .L_2468)


	//   ....[0]....
.L_2468:
        /*00c0*/ 	.word	0x00000af0


	//   ....[1]....
        /*00c4*/ 	.word	0x00000b20


	//   ....[2]....
        /*00c8*/ 	.word	0x00000b40


	//   ....[3]....
        /*00cc*/ 	.word	0x00000b60


	//   ....[4]....
        /*00d0*/ 	.word	0x00000b80


	//----- nvinfo : EIATTR_EXIT_INSTR_OFFSETS
	.align		4
.L_2469:
        /*00d4*/ 	.byte	0x04, 0x1c
        /*00d6*/ 	.short	(.L_2471 - .L_2470)


	//   ....[0]....
.L_2470:
        /*00d8*/ 	.word	0x00000050


	//   ....[1]....
        /*00dc*/ 	.word	0x00000ba0


	//   ....[2]....
        /*00e0*/ 	.word	0x00000c10


	//----- nvinfo : EIATTR_CTAIDZ_USED
	.align		4
.L_2471:
        /*00e4*/ 	.byte	0x01, 0x04
	.zero		2


	//----- nvinfo : EIATTR_CRS_STACK_SIZE
	.align		4
        /*00e8*/ 	.byte	0x04, 0x1e
        /*00ea*/ 	.short	(.L_2473 - .L_2472)
.L_2472:
        /*00ec*/ 	.word	0x00000000
.L_2473:


//--------------------- .nv.info._Z9moe_vec_qIN3c104HalfELi256ELi8E11block_iq1_sLi1EXadL_ZN45_INTERNAL_8d5cb472_14_gguf_kernel_cu_cd24131918vec_dot_iq1_s_q8_1EPKvPK10block_q8_1RKiEEEvS5_S5_PT_PS9_iiii --------------------------
	.section	.nv.info._Z9moe_vec_qIN3c104HalfELi256ELi8E11block_iq1_sLi1EXadL_ZN45_INTERNAL_8d5cb472_14_gguf_kernel_cu_cd24131918vec_dot_iq1_s_q8_1EPKvPK10block_q8_1RKiEEEvS5_S5_PT_PS9_iiii,"",@"SHT_CUDA_INFO"
	.sectionflags	@""
	.align	4


	//----- nvinfo : EIATTR_CUDA_API_VERSION
	.align		4
        /*0000*/ 	.byte	0x04, 0x37
        /*0002*/ 	.short	(.L_2475 - .L_2474)
.L_2474:
        /*0004*/ 	.word	0x00000082


	//----- nvinfo : EIATTR_SW2861232_WAR
	.align		4
.L_2475:
        /*0008*/ 	.byte	0x01, 0x35
	.zero		2


	//----- nvinfo : EIATTR_PARAM_CBANK
	.align		4
        /*000c*/ 	.byte	0x04, 0x0a
        /*000e*/ 	.short	(.L_2477 - .L_2476)
	.align		4
.L_2476:
        /*0010*/ 	.word	index@(.nv.constant0._Z9moe_vec_qIN3c104HalfELi256ELi8E11block_iq1_sLi1EXadL_ZN45_INTERNAL_8d5cb472_14_gguf_kernel_cu_cd24131918vec_dot_iq1_s_q8_1EPKvPK10block_q8_1RKiEEEvS5_S5_PT_PS9_iiii)
        /*0014*/ 	.short	0x0160
        /*0016*/ 	.short	0x0030


	//----- nvinfo : EIATTR_CBANK_PARAM_SIZE
	.align		4
.L_2477:
        /*0018*/ 	.byte	0x03, 0x19
        /*001a*/ 	.short	0x0030


	//----- nvinfo : EIATTR_KPARAM_INFO
	.align		4
        /*001c*/ 	.byte	0x04, 0x17
        /*001e*/ 	.short	(.L_2479 - .L_2478)
.L_2478:
        /*0020*/ 	.word	0x00000000
        /*0024*/ 	.short	0x0007
        /*0026*/ 	.short	0x002c
        /*0028*/ 	.byte	0x00, 0xf0, 0x11, 0x00


	//----- nvinfo : EIATTR_KPARAM_INFO
	.align		4
.L_2479:
        /*002c*/ 	.byte	0x04, 0x17
        /*002e*/ 	.short	(.L_2481 - .L_2480)
.L_2480:
        /*0030*/ 	.word	0x00000000
        /*0034*/ 	.short	0x0006
        /*0036*/ 	.short	0x0028
        /*0038*/ 	.byte	0x00, 0xf0, 0x11, 0x00


	//----- nvinfo : EIATTR_KPARAM_INFO
	.align		4
.L_2481:
        /*003c*/ 	.byte	0x04, 0x17
        /*003e*/ 	.short	(.L_2483 - .L_2482)
.L_2482:
        /*0040*/ 	.word	0x00000000
        /*0044*/ 	.short	0x0005
        /*0046*/ 	.short	0x0024
        /*0048*/ 	.byte	0x00, 0xf0, 0x11, 0x00


	//----- nvinfo : EIATTR_KPARAM_INFO
	.align		4
.L_2483:
        /*004c*/ 	.byte	0x04, 0x17
        /*004e*/ 	.short	(.L_2485 - .L_2484)
.L_2484:
        /*0050*/ 	.word	0x00000000
        /*0054*/ 	.short	0x0004
        /*0056*/ 	.short	0x0020
        /*0058*/ 	.byte	0x00, 0xf0, 0x11, 0x00


	//----- nvinfo : EIATTR_KPARAM_INFO
	.align		4
.L_2485:
        /*005c*/ 	.byte	0x04, 0x17
        /*005e*/ 	.short	(.L_2487 - .L_2486)
.L_2486:
        /*0060*/ 	.word	0x00000000
        /*0064*/ 	.short	0x0003
        /*0066*/ 	.short	0x0018
        /*0068*/ 	.byte	0x00, 0xf0, 0x21, 0x00


	//----- nvinfo : EIATTR_KPARAM_INFO
	.align		4
.L_2487:
        /*006c*/ 	.byte	0x04, 0x17
        /*006e*/ 	.short	(.L_2489 - .L_2488)
.L_2488:
        /*0070*/ 	.word	0x00000000
        /*0074*/ 	.short	0x0002
        /*0076*/ 	.short	0x0010
        /*0078*/ 	.byte	0x00, 0xf0, 0x21, 0x00


	//----- nvinfo : EIATTR_KPARAM_INFO
	.align		4
.L_2489:
        /*007c*/ 	.byte	0x04, 0x17
        /*007e*/ 	.short	(.L_2491 - .L_2490)
.L_2490:
        /*0080*/ 	.word	0x00000000
        /*0084*/ 	.short	0x0001
        /*0086*/ 	.short	0x0008
        /*0088*/ 	.byte	0x00, 0xf0, 0x21, 0x00


	//----- nvinfo : EIATTR_KPARAM_INFO
	.align		4
.L_2491:
        /*008c*/ 	.byte	0x04, 0x17
        /*008e*/ 	.short	(.L_2493 - .L_2492)
.L_2492:
        /*0090*/ 	.word	0x00000000
        /*0094*/ 	.short	0x0000
        /*0096*/ 	.short	0x0000
        /*0098*/ 	.byte	0x00, 0xf0, 0x21, 0x00


	//----- nvinfo : EIATTR_MAXREG_COUNT
	.align		4
.L_2493:
        /*009c*/ 	.byte	0x03, 0x1b
        /*009e*/ 	.short	0x00ff


	//----- nvinfo : EIATTR_MERCURY_ISA_VERSION
	.align		4
        /*00a0*/ 	.byte	0x03, 0x5f
        /*00a2*/ 	.short	0x0000


	//----- nvinfo : EIATTR_COOP_GROUP_MASK_REGIDS
	.align		4
        /*00a4*/ 	.byte	0x04, 0x29
        /*00a6*/ 	.short	(.L_2495 - .L_2494)


	//   ....[0]....
.L_2494:
        /*00a8*/ 	.word	0xffffffff


	//   ....[1]....
        /*00ac*/ 	.word	0xffffffff


	//   ....[2]....
        /*00b0*/ 	.word	0xffffffff


	//   ....[3]....
        /*00b4*/ 	.word	0xffffffff


	//   ....[4]....
        /*00b8*/ 	.word	0xffffffff


	//----- nvinfo : EIATTR_COOP_GROUP_INSTR_OFFSETS
	.align		4
.L_2495:
        /*00bc*/ 	.byte	0x04, 0x28
        /*00be*/ 	.short	(.L_2497 - .L_2496)


	//   ....[0]....
.L_2496:
        /*00c0*/ 	.word	0x000008b0


	//   ....[1]....
        /*00c4*/ 	.word	0x000008e0


	//   ....[2]....
        /*00c8*/ 	.word	0x00000900


	//   ....[3]....
        /*00cc*/ 	.word	0x00000920


	//   ....[4]....
        /*00d0*/ 	.word	0x00000940


	//----- nvinfo : EIATTR_EXIT_INSTR_OFFSETS
	.align		4
.L_2497:
        /*00d4*/ 	.byte	0x04, 0x1c
        /*00d6*/ 	.short	(.L_2499 - .L_2498)


	//   ....[0]....
.L_2498:
        /*00d8*/ 	.word	0x00000050


	//   ....[1]....
        /*00dc*/ 	.word	0x00000960


	//   ....[2]....
        /*00e0*/ 	.word	0x000009d0


	//----- nvinfo : EIATTR_CTAIDZ_USED
	.align		4
.L_2499:
        /*00e4*/ 	.byte	0x01, 0x04
	.zero		2


	//----- nvinfo : EIATTR_CRS_STACK_SIZE
	.align		4
        /*00e8*/ 	.byte	0x04, 0x1e
        /*00ea*/ 	.short	(.L_2501 - .L_2500)
.L_2500:
        /*00ec*/ 	.word	0x00000000
.L_2501:


//--------------------- .nv.info._Z9moe_vec_qIN3c104HalfELi256ELi8E13block_iq3_xxsLi1EXadL_ZN45_INTERNAL_8d5cb472_14_gguf_kernel_cu_cd24131920vec_dot_iq3_xxs_q8_1EPKvPK10block_q8_1RKiEEEvS5_S5_PT_PS9_iiii --------------------------
	.section	.nv.info._Z9moe_vec_qIN3c104HalfELi256ELi8E13block_iq3_xxsLi1EXadL_ZN45_INTERNAL_8d5cb472_14_gguf_kernel_cu_cd24131920vec_dot_iq3_xxs_q8_1EPKvPK10block_q8_1RKiEEEvS5_S5_PT_PS9_iiii,"",@"SHT_CUDA_INFO"
	.sectionflags	@""
	.align	4


	//----- nvinfo : EIATTR_CUDA_API_VERSION
	.align		4
        /*0000*/ 	.byte	0x04, 0x37
        /*0002*/ 	.short	(.L_2503 - .L_2502)
.L_2502:
        /*0004*/ 	.word	0x00000082


	//----- nvinfo : EIATTR_SW2861232_WAR
	.align		4
.L_2503:
        /*0008*/ 	.byte	0x01, 0x35
	.zero		2


	//----- nvinfo : EIATTR_PARAM_CBANK
	.align		4
        /*000c*/ 	.byte	0x04, 0x0a
        /*000e*/ 	.short	(.L_2505 - .L_2504)
	.align		4
.L_2504:
        /*0010*/ 	.word	index@(.nv.constant0._Z9moe_vec_qIN3c104HalfELi256ELi8E13block_iq3_xxsLi1EXadL_ZN45_INTERNAL_8d5cb472_14_gguf_kernel_cu_cd24131920vec_dot_iq3_xxs_q8_1EPKvPK10block_q8_1RKiEEEvS5_S5_PT_PS9_iiii)
        /*0014*/ 	.short	0x0160
        /*0016*/ 	.short	0x0030


	//----- nvinfo : EIATTR_CBANK_PARAM_SIZE
	.align		4
.L_2505:
        /*0018*/ 	.byte	0x03, 0x19
        /*001a*/ 	.short	0x0030


	//----- nvinfo : EIATTR_KPARAM_INFO
	.align		4
        /*001c*/ 	.byte	0x04, 0x17
        /*001e*/ 	.short	(.L_2507 - .L_2506)
.L_2506:
        /*0020*/ 	.word	0x00000000
        /*0024*/ 	.short	0x0007
        /*0026*/ 	.short	0x002c
        /*0028*/ 	.byte	0x00, 0xf0, 0x11, 0x00


	//----- nvinfo : EIATTR_KPARAM_INFO
	.align		4
.L_2507:
        /*002c*/ 	.byte	0x04, 0x17
        /*002e*/ 	.short	(.L_2509 - .L_2508)
.L_2508:
        /*0030*/ 	.word	0x00000000
        /*0034*/ 	.short	0x0006
        /*0036*/ 	.short	0x0028
        /*0038*/ 	.byte	0x00, 0xf0, 0x11, 0x00


	//----- nvinfo : EIATTR_KPARAM_INFO
	.align		4
.L_2509:
        /*003c*/ 	.byte	0x04, 0x17
        /*003e*/ 	.short	(.L_2511 - .L_2510)
.L_2510:
        /*0040*/ 	.word	0x00000000
        /*0044*/ 	.short	0x0005
        /*0046*/ 	.short	0x0024
        /*0048*/ 	.byte	0x00, 0xf0, 0x11, 0x00


	//----- nvinfo : EIATTR_KPARAM_INFO
	.align		4
.L_2511:
        /*004c*/ 	.byte	0x04, 0x17
        /*004e*/ 	.short	(.L_2513 - .L_2512)
.L_2512:
        /*0050*/ 	.word	0x00000000
        /*0054*/ 	.short	0x0004
        /*0056*/ 	.short	0x0020
        /*0058*/ 	.byte	0x00, 0xf0, 0x11, 0x00


	//----- nvinfo : EIATTR_KPARAM_INFO
	.align		4
.L_2513:
        /*005c*/ 	.byte	0x04, 0x17
        /*005e*/ 	.short	(.L_2515 - .L_2514)
.L_2514:
        /*0060*/ 	.word	0x00000000
        /*0064*/ 	.short	0x0003
        /*0066*/ 	.short	0x0018
        /*0068*/ 	.byte	0x00, 0xf0, 0x21, 0x00


	//----- nvinfo : EIATTR_KPARAM_INFO
	.align		4
.L_2515:
        /*006c*/ 	.byte	0x04, 0x17
        /*006e*/ 	.short	(.L_2517 - .L_2516)
.L_2516:
        /*0070*/ 	.word	0x00000000
        /*0074*/ 	.short	0x0002
        /*0076*/ 	.short	0x0010
        /*0078*/ 	.byte	0x00, 0xf0, 0x21, 0x00


	//----- nvinfo : EIATTR_KPARAM_INFO
	.align		4
.L_2517:
        /*007c*/ 	.byte	0x04, 0x17
        /*007e*/ 	.short	(.L_2519 - .L_2518)
.L_2518:
        /*0080*/ 	.word	0x00000000
        /*0084*/ 	.short	0x0001
        /*0086*/ 	.short	0x0008
        /*0088*/ 	.byte	0x00, 0xf0, 0x21, 0x00


	//----- nvinfo : EIATTR_KPARAM_INFO
	.align		4
.L_2519:
        /*008c*/ 	.byte	0x04, 0x17
        /*008e*/ 	.short	(.L_2521 - .L_2520)
.L_2520:
        /*0090*/ 	.word	0x00000000
        /*0094*/ 	.short	0x0000
        /*0096*/ 	.short	0x0000
        /*0098*/ 	.byte	0x00, 0xf0, 0x21, 0x00


	//----- nvinfo : EIATTR_MAXREG_COUNT
	.align		4
.L_2521:
        /*009c*/ 	.byte	0x03, 0x1b
        /*009e*/ 	.short	0x00ff


	//----- nvinfo : EIATTR_MERCURY_ISA_VERSION
	.align		4
        /*00a0*/ 	.byte	0x03, 0x5f
        /*00a2*/ 	.short	0x0000


	//----- nvinfo : EIATTR_COOP_GROUP_MASK_REGIDS
	.align		4
        /*00a4*/ 	.byte	0x04, 0x29
        /*00a6*/ 	.short	(.L_2523 - .L_2522)


	//   ....[0]....
.L_2522:
        /*00a8*/ 	.word	0xffffffff


	//   ....[1]....
        /*00ac*/ 	.word	0xffffffff


	//   ....[2]....
        /*00b0*/ 	.word	0xffffffff


	//   ....[3]....
        /*00b4*/ 	.word	0xffffffff


	//   ....[4]....
        /*00b8*/ 	.word	0xffffffff


	//----- nvinfo : EIATTR_COOP_GROUP_INSTR_OFFSETS
	.align		4
.L_2523:
        /*00bc*/ 	.byte	0x04, 0x28
        /*00be*/ 	.short	(.L_2525 - .L_2524)


	//   ....[0]....
.L_2524:
        /*00c0*/ 	.word	0x00000b10


	//   ....[1]....
        /*00c4*/ 	.word	0x00000b40


	//   ....[2]....
        /*00c8*/ 	.word	0x00000b60


	//   ....[3]....
        /*00cc*/ 	.word	0x00000b80


	//   ....[4]....
        /*00d0*/ 	.word	0x00000ba0


	//----- nvinfo : EIATTR_EXIT_INSTR_OFFSETS
	.align		4
.L_2525:
        /*00d4*/ 	.byte	0x04, 0x1c
        /*00d6*/ 	.short	(.L_2527 - .L_2526)


	//   ....[0]....
.L_2526:
        /*00d8*/ 	.word	0x00000050


	//   ....[1]....
        /*00dc*/ 	.word	0x00000bc0


	//   ....[2]....
        /*00e0*/ 	.word	0x00000c30


	//----- nvinfo : EIATTR_CTAIDZ_USED
	.align		4
.L_2527:
        /*00e4*/ 	.byte	0x01, 0x04
	.zero		2


	//----- nvinfo : EIATTR_CRS_STACK_SIZE
	.align		4
        /*00e8*/ 	.byte	0x04, 0x1e
        /*00ea*/ 	.short	(.L_2529 - .L_2528)
.L_2528:
        /*00ec*/ 	.word	0x00000000
.L_2529:


//--------------------- .nv.info._Z9moe_vec_qIN3c104HalfELi256ELi8E12block_iq2_xsLi1EXadL_ZN45_INTERNAL_8d5cb472_14_gguf_kernel_cu_cd24131919vec_dot_iq2_xs_q8_1EPKvPK10block_q8_1RKiEEEvS5_S5_PT_PS9_iiii --------------------------
	.section	.nv.info._Z9moe_vec_qIN3c104HalfELi256ELi8E12block_iq2_xsLi1EXadL_ZN45_INTERNAL_8d5cb472_14_gguf_kernel_cu_cd24131919vec_dot_iq2_xs_q8_1EPKvPK10block_q8_1RKiEEEvS5_S5_PT_PS9_iiii,"",@"SHT_CUDA_INFO"
	.sectionflags	@""
	.align	4


	//----- nvinfo : EIATTR_CUDA_API_VERSION
	.align		4
        /*0000*/ 	.byte	0x04, 0x37
        /*0002*/ 	.short	(.L_2531 - .L_2530)
.L_2530:
        /*0004*/ 	.word	0x00000082


	//----- nvinfo : EIATTR_SW2861232_WAR
	.align		4
.L_2531:
        /*0008*/ 	.byte	0x01, 0x35
	.zero		2


	//----- nvinfo : EIATTR_PARAM_CBANK
	.align		4
        /*000c*/ 	.byte	0x04, 0x0a
        /*000e*/ 	.short	(.L_2533 - .L_2532)
	.align		4
.L_2532:
        /*0010*/ 	.word	index@(.nv.constant0._Z9moe_vec_qIN3c104HalfELi256ELi8E12block_iq2_xsLi1EXadL_ZN45_INTERNAL_8d5cb472_14_gguf_kernel_cu_cd24131919vec_dot_iq2_xs_q8_1EPKvPK10block_q8_1RKiEEEvS5_S5_PT_PS9_iiii)
        /*0014*/ 	.short	0x0160
        /*0016*/ 	.short	0x0030


	//----- nvinfo : EIATTR_CBANK_PARAM_SIZE
	.align		4
.L_2533:
        /*0018*/ 	.byte	0x03, 0x19
        /*001a*/ 	.short	0x0030


	//----- nvinfo : EIATTR_KPARAM_INFO
	.align		4
        /*001c*/ 	.byte	0x04, 0x17
        /*001e*/ 	.short	(.L_2535 - .L_2534)
.L_2534:
        /*0020*/ 	.word	0x00000000
        /*0024*/ 	.short	0x0007
        /*0026*/ 	.short	0x002c
        /*0028*/ 	.byte	0x00, 0xf0, 0x11, 0x00


	//----- nvinfo : EIATTR_KPARAM_INFO
	.align		4
.L_2535:
        /*002c*/ 	.byte	0x04, 0x17
        /*002e*/ 	.short	(.L_2537 - .L_2536)
.L_2536:
        /*0030*/ 	.word	0x00000000
        /*0034*/ 	.short	0x0006
        /*0036*/ 	.short	0x0028
        /*0038*/ 	.byte	0x00, 0xf0, 0x11, 0x00


	//----- nvinfo : EIATTR_KPARAM_INFO
	.align		4
.L_2537:
        /*003c*/ 	.byte	0x04, 0x17
        /*003e*/ 	.short	(.L_2539 - .L_2538)
.L_2538:
        /*0040*/ 	.word	0x00000000
        /*0044*/ 	.short	0x0005
        /*0046*/ 	.short	0x0024
        /*0048*/ 	.byte	0x00, 0xf0, 0x11, 0x00


	//----- nvinfo : EIATTR_KPARAM_INFO
	.align		4
.L_2539:
        /*004c*/ 	.byte	0x04, 0x17
        /*004e*/ 	.short	(.L_2541 - .L_2540)
.L_2540:
        /*0050*/ 	.word	0x00000000
        /*0054*/ 	.short	0x0004
        /*0056*/ 	.short	0x0020
        /*0058*/ 	.byte	0x00, 0xf0, 0x11, 0x00


	//----- nvinfo : EIATTR_KPARAM_INFO
	.align		4
.L_2541:
        /*005c*/ 	.byte	0x04, 0x17
        /*005e*/ 	.short	(.L_2543 - .L_2542)
.L_2542:
        /*0060*/ 	.word	0x00000000
        /*0064*/ 	.short	0x0003
        /*0066*/ 	.short	0x0018
        /*0068*/ 	.byte	0x00, 0xf0, 0x21, 0x00


	//----- nvinfo : EIATTR_KPARAM_INFO
	.align		4
.L_2543:
        /*006c*/ 	.byte	0x04, 0x17
        /*006e*/ 	.short	(.L_2545 - .L_2544)
.L_2544:
        /*0070*/ 	.word	0x00000000
        /*0074*/ 	.short	0x0002
        /*0076*/ 	.short	0x0010
        /*0078*/ 	.byte	0x00, 0xf0, 0x21, 0x00


	//----- nvinfo : EIATTR_KPARAM_INFO
	.align		4
.L_2545:
        /*007c*/ 	.byte	0x04, 0x17
        /*007e*/ 	.short	(.L_2547 - .L_2546)
.L_2546:
        /*0080*/ 	.word	0x00000000
        /*0084*/ 	.short	0x0001
        /*0086*/ 	.short	0x0008
        /*0088*/ 	.byte	0x00, 0xf0, 0x21, 0x00


	//----- nvinfo : EIATTR_KPARAM_INFO
	.align		4
.L_2547:
        /*008c*/ 	.byte	0x04, 0x17
        /*008e*/ 	.short	(.L_2549 - .L_2548)
.L_2548:
        /*0090*/ 	.word	0x00000000
        /*0094*/ 	.short	0x0000
        /*0096*/ 	.short	0x0000
        /*0098*/ 	.byte	0x00, 0xf0, 0x21, 0x00


	//----- nvinfo : EIATTR_MAXREG_COUNT
	.align		4
.L_2549:
        /*009c*/ 	.byte	0x03, 0x1b
        /*009e*/ 	.short	0x00ff


	//----- nvinfo : EIATTR_MERCURY_ISA_VERSION
	.align		4
        /*00a0*/ 	.byte	0x03, 0x5f
        /*00a2*/ 	.short	0x0000


	//----- nvinfo : EIATTR_COOP_GROUP_MASK_REGIDS
	.align		4
        /*00a4*/ 	.byte	0x04, 0x29
        /*00a6*/ 	.short	(.L_2551 - .L_2550)


	//   ....[0]....
.L_2550:
        /*00a8*/ 	.word	0xffffffff


	//   ....[1]....
        /*00ac*/ 	.word	0xffffffff


	//   ....[2]....
        /*00b0*/ 	.word	0xffffffff


	//   ....[3]....
        /*00b4*/ 	.word	0xffffffff


	//   ....[4]....
        /*00b8*/ 	.word	0xffffffff


	//----- nvinfo : EIATTR_COOP_GROUP_INSTR_OFFSETS
	.align		4
.L_2551:
        /*00bc*/ 	.byte	0x04, 0x28
        /*00be*/ 	.short	(.L_2553 - .L_2552)


	//   ....[0]....
.L_2552:
        /*00c0*/ 	.word	0x00001880


	//   ....[1]....
        /*00c4*/ 	.word	0x000018b0


	//   ....[2]....
        /*00c8*/ 	.word	0x000018d0


	//   ....[3]....
        /*00cc*/ 	.word	0x000018f0


	//   ....[4]....
        /*00d0*/ 	.word	0x00001910


	//----- nvinfo : EIATTR_EXIT_INSTR_OFFSETS
	.align		4
.L_2553:
        /*00d4*/ 	.byte	0x04, 0x1c
        /*00d6*/ 	.short	(.L_2555 - .L_2554)


	//   ....[0]....
.L_2554:
        /*00d8*/ 	.word	0x00000050


	//   ....[1]....
        /*00dc*/ 	.word	0x00001930


	//   ....[2]....
        /*00e0*/ 	.word	0x000019a0


	//----- nvinfo : EIATTR_CTAIDZ_USED
	.align		4
.L_2555:
        /*00e4*/ 	.byte	0x01, 0x04
	.zero		2


	//----- nvinfo : EIATTR_CRS_STACK_SIZE
	.align		4
        /*00e8*/ 	.byte	0x04, 0x1e
        /*00ea*/ 	.short	(.L_2557 - .L_2556)
.L_2556:
        /*00ec*/ 	.word	0x00000000
.L_2557:


//--------------------- .nv.info._Z9moe_vec_qIN3c104HalfELi256ELi8E13block_iq2_xxsLi1EXadL_ZN45_INTERNAL_8d5cb472_14_gguf_kernel_cu_cd24131920vec_dot_iq2_xxs_q8_1EPKvPK10block_q8_1RKiEEEvS5_S5_PT_PS9_iiii --------------------------
	.section	.nv.info._Z9moe_vec_qIN3c104HalfELi256ELi8E13block_iq2_xxsLi1EXadL_ZN45_INTERNAL_8d5cb472_14_gguf_kernel_cu_cd24131920vec_dot_iq2_xxs_q8_1EPKvPK10block_q8_1RKiEEEvS5_S5_PT_PS9_iiii,"",@"SHT_CUDA_INFO"
	.sectionflags	@""
	.align	4


	//----- nvinfo : EIATTR_CUDA_API_VERSION
	.align		4
        /*0000*/ 	.byte	0x04, 0x37
        /*0002*/ 	.short	(.L_2559 - .L_2558)
.L_2558:
        /*0004*/ 	.word	0x00000082


	//----- nvinfo : EIATTR_SW2861232_WAR
	.align		4
.L_2559:
        /*0008*/ 	.byte	0x01, 0x35
	.zero		2


	//----- nvinfo : EIATTR_PARAM_CBANK
	.align		4
        /*000c*/ 	.byte	0x04, 0x0a
        /*000e*/ 	.short	(.L_2561 - .L_2560)
	.align		4
.L_2560:
        /*0010*/ 	.word	index@(.nv.constant0._Z9moe_vec_qIN3c104HalfELi256ELi8E13block_iq2_xxsLi1EXadL_ZN45_INTERNAL_8d5cb472_14_gguf_kernel_cu_cd24131920vec_dot_iq2_xxs_q8_1EPKvPK10block_q8_1RKiEEEvS5_S5_PT_PS9_iiii)
        /*0014*/ 	.short	0x0160
        /*0016*/ 	.short	0x0030


	//----- nvinfo : EIATTR_CBANK_PARAM_SIZE
	.align		4
.L_2561:
        /*0018*/ 	.byte	0x03, 0x19
        /*001a*/ 	.short	0x0030


	//----- nvinfo : EIATTR_KPARAM_INFO
	.align		4
        /*001c*/ 	.byte	0x04, 0x17
        /*001e*/ 	.short	(.L_2563 - .L_2562)
.L_2562:
        /*0020*/ 	.word	0x00000000
        /*0024*/ 	.short	0x0007
        /*0026*/ 	.short	0x002c
        /*0028*/ 	.byte	0x00, 0xf0, 0x11, 0x00


	//----- nvinfo : EIATTR_KPARAM_INFO
	.align		4
.L_2563:
        /*002c*/ 	.byte	0x04, 0x17
        /*002e*/ 	.short	(.L_2565 - .L_2564)
.L_2564:
        /*0030*/ 	.word	0x00000000
        /*0034*/ 	.short	0x0006
        /*0036*/ 	.short	0x0028
        /*0038*/ 	.byte	0x00, 0xf0, 0x11, 0x00


	//----- nvinfo : EIATTR_KPARAM_INFO
	.align		4
.L_2565:
        /*003c*/ 	.byte	0x04, 0x17
        /*003e*/ 	.short	(.L_2567 - .L_2566)
.L_2566:
        /*0040*/ 	.word	0x00000000
        /*0044*/ 	.short	0x0005
        /*0046*/ 	.short	0x0024
        /*0048*/ 	.byte	0x00, 0xf0, 0x11, 0x00


	//----- nvinfo : EIATTR_KPARAM_INFO
	.align		4
.L_2567:
        /*004c*/ 	.byte	0x04, 0x17
        /*004e*/ 	.short	(.L_2569 - .L_2568)
.L_2568:
        /*0050*/ 	.word	0x00000000
        /*0054*/ 	.short	0x0004
        /*0056*/ 	.short	0x0020
        /*0058*/ 	.byte	0x00, 0xf0, 0x11, 0x00


	//----- nvinfo : EIATTR_KPARAM_INFO
	.align		4
.L_2569:
        /*005c*/ 	.byte	0x04, 0x17
        /*005e*/ 	.short	(.L_2571 - .L_2570)
.L_2570:
        /*0060*/ 	.word	0x00000000
        /*0064*/ 	.short	0x0003
        /*0066*/ 	.short	0x0018
        /*0068*/ 	.byte	0x00, 0xf0, 0x21, 0x00


	//----- nvinfo : EIATTR_KPARAM_INFO
	.align		4
.L_2571:
        /*006c*/ 	.byte	0x04, 0x17
        /*006e*/ 	.short	(.L_2573 - .L_2572)
.L_2572:
        /*0070*/ 	.word	0x00000000
        /*0074*/ 	.short	0x0002
        /*0076*/ 	.short	0x0010
        /*0078*/ 	.byte	0x00, 0xf0, 0x21, 0x00


	//----- nvinfo : EIATTR_KPARAM_INFO
	.align		4
.L_2573:
        /*007c*/ 	.byte	0x04, 0x17
        /*007e*/ 	.short	(.L_2575 - .L_2574)
.L_2574:
        /*0080*/ 	.word	0x00000000
        /*0084*/ 	.short	0x0001
        /*0086*/ 	.short	0x0008
        /*0088*/ 	.byte	0x00, 0xf0, 0x21, 0x00


	//----- nvinfo : EIATTR_KPARAM_INFO
	.align		4
.L_2575:
        /*008c*/ 	.byte	0x04, 0x17
        /*008e*/ 	.short	(.L_2577 - .L_2576)
.L_2576:
        /*0090*/ 	.word	0x00000000
        /*0094*/ 	.short	0x0000
        /*0096*/ 	.short	0x0000
        /*0098*/ 	.byte	0x00, 0xf0, 0x21, 0x00


	//----- nvinfo : EIATTR_MAXREG_COUNT
	.align		4
.L_2577:
        /*009c*/ 	.byte	0x03, 0x1b
        /*009e*/ 	.short	0x00ff


	//----- nvinfo : EIATTR_MERCURY_ISA_VERSION
	.align		4
        /*00a0*/ 	.byte	0x03, 0x5f
        /*00a2*/ 	.short	0x0000


	//----- nvinfo : EIATTR_COOP_GROUP_MASK_REGIDS
	.align		4
        /*00a4*/ 	.byte	0x04, 0x29
        /*00a6*/ 	.short	(.L_2579 - .L_2578)


	//   ....[0]....
.L_2578:
        /*00a8*/ 	.word	0xffffffff


	//   ....[1]....
        /*00ac*/ 	.word	0xffffffff


	//   ....[2]....
        /*00b0*/ 	.word	0xffffffff


	//   ....[3]....
        /*00b4*/ 	.word	0xffffffff


	//   ....[4]....
        /*00b8*/ 	.word	0xffffffff


	//----- nvinfo : EIATTR_COOP_GROUP_INSTR_OFFSETS
	.align		4
.L_2579:
        /*00bc*/ 	.byte	0x04, 0x28
        /*00be*/ 	.short	(.L_2581 - .L_2580)


	//   ....[0]....
.L_2580:
        /*00c0*/ 	.word	0x00001730


	//   ....[1]....
        /*00c4*/ 	.word	0x00001760


	//   ....[2]....
        /*00c8*/ 	.word	0x00001780


	//   ....[3]....
        /*00cc*/ 	.word	0x000017a0


	//   ....[4]....
        /*00d0*/ 	.word	0x000017c0


	//----- nvinfo : EIATTR_EXIT_INSTR_OFFSETS
	.align		4
.L_2581:
        /*00d4*/ 	.byte	0x04, 0x1c
        /*00d6*/ 	.short	(.L_2583 - .L_2582)


	//   ....[0]....
.L_2582:
        /*00d8*/ 	.word	0x00000050


	//   ....[1]....
        /*00dc*/ 	.word	0x000017e0


	//   ....[2]....
        /*00e0*/ 	.word	0x00001850


	//----- nvinfo : EIATTR_CTAIDZ_USED
	.align		4
.L_2583:
        /*00e4*/ 	.byte	0x01, 0x04
	.zero		2


	//----- nvinfo : EIATTR_CRS_STACK_SIZE
	.align		4
        /*00e8*/ 	.byte	0x04, 0x1e
        /*00ea*/ 	.short	(.L_2585 - .L_2584)
.L_2584:
        /*00ec*/ 	.word	0x00000000
.L_2585:


//--------------------- .nv.info._Z9moe_vec_qIN3c104HalfELi256ELi32E10block_q6_KLi1EXadL_ZN45_INTERNAL_8d5cb472_14_gguf_kernel_cu_cd24131917vec_dot_q6_K_q8_1EPKvPK10block_q8_1RKiEEEvS5_S5_PT_PS9_iiii --------------------------
	.section	.nv.info._Z9moe_vec_qIN3c104HalfELi256ELi32E10block_q6_KLi1EXadL_ZN45_INTERNAL_8d5cb472_14_gguf_kernel_cu_cd24131917vec_dot_q6_K_q8_1EPKvPK10block_q8_1RKiEEEvS5_S5_PT_PS9_iiii,"",@"SHT_CUDA_INFO"
	.sectionflags	@""
	.align	4


	//----- nvinfo : EIATTR_CUDA_API_VERSION
	.align		4
        /*0000*/ 	.byte	0x04, 0x37
        /*0002*/ 	.short	(.L_2587 - .L_2586)
.L_2586:
        /*0004*/ 	.word	0x00000082


	//----- nvinfo : EIATTR_SW2861232_WAR
	.align		4
.L_2587:
        /*0008*/ 	.byte	0x01, 0x35
	.zero		2


	//----- nvinfo : EIATTR_PARAM_CBANK
	.align		4
        /*000c*/ 	.byte	0x04, 0x0a
        /*000e*/ 	.short	(.L_2589 - .L_2588)
	.align		4
.L_2588:
        /*0010*/ 	.word	index@(.nv.constant0._Z9moe_vec_qIN3c104HalfELi256ELi32E10block_q6_KLi1EXadL_ZN45_INTERNAL_8d5cb472_14_gguf_kernel_cu_cd24131917vec_dot_q6_K_q8_1EPKvPK10block_q8_1RKiEEEvS5_S5_PT_PS9_iiii)
        /*0014*/ 	.short	0x0160
        /*0016*/ 	.short	0x0030


	//----- nvinfo : EIATTR_CBANK_PARAM_SIZE
	.align		4
.L_2589:
        /*0018*/ 	.byte	0x03, 0x19
        /*001a*/ 	.short	0x0030


	//----- nvinfo : EIATTR_KPARAM_INFO
	.align		4
        /*001c*/ 	.byte	0x04, 0x17
        /*001e*/ 	.short	(.L_2591 - .L_2590)
.L_2590:
        /*0020*/ 	.word	0x00000000
        /*0024*/ 	.short	0x0007
        /*0026*/ 	.short	0x002c
        /*0028*/ 	.byte	0x00, 0xf0, 0x11, 0x00


	//----- nvinfo : EIATTR_KPARAM_INFO
	.align		4
.L_2591:
        /*002c*/ 	.byte	0x04, 0x17
        /*002e*/ 	.short	(.L_2593 - .L_2592)
.L_2592:
        /*0030*/ 	.word	0x00000000
        /*0034*/ 	.short	0x0006
        /*0036*/ 	.short	0x0028
        /*0038*/ 	.byte	0x00, 0xf0, 0x11, 0x00


	//----- nvinfo : EIATTR_KPARAM_INFO
	.align		4
.L_2593:
        /*003c*/ 	.byte	0x04, 0x17
        /*003e*/ 	.short	(.L_2595 - .L_2594)
.L_2594:
        /*0040*/ 	.word	0x00000000
        /*0044*/ 	.short	0x0005
        /*0046*/ 	.short	0x0024
        /*0048*/ 	.byte	0x00, 0xf0, 0x11, 0x00


	//----- nvinfo : EIATTR_KPARAM_INFO
	.align		4
.L_2595:
        /*004c*/ 	.byte	0x04, 0x17
        /*004e*/ 	.short	(.L_2597 - .L_2596)
.L_2596:
        /*0050*/ 	.word	0x00000000
        /*0054*/ 	.short	0x0004
        /*0056*/ 	.short	0x0020
        /*0058*/ 	.byte	0x00, 0xf0, 0x11, 0x00


	//----- nvinfo : EIATTR_KPARAM_INFO
	.align		4
.L_2597:
        /*005c*/ 	.byte	0x04, 0x17
        /*005e*/ 	.short	(.L_2599 - .L_2598)
.L_2598:
        /*0060*/ 	.word	0x00000000
        /*0064*/ 	.short	0x0003
        /*0066*/ 	.short	0x0018
        /*0068*/ 	.byte	0x00, 0xf0, 0x21, 0x00


	//----- nvinfo : EIATTR_KPARAM_INFO
	.align		4
.L_2599:
        /*006c*/ 	.byte	0x04, 0x17
        /*006e*/ 	.short	(.L_2601 - .L_2600)
.L_2600:
        /*0070*/ 	.word	0x00000000
        /*0074*/ 	.short	0x0002
        /*0076*/ 	.short	0x0010
        /*0078*/ 	.byte	0x00, 0xf0, 0x21, 0x00


	//----- nvinfo : EIATTR_KPARAM_INFO
	.align		4
.L_2601:
        /*007c*/ 	.byte	0x04, 0x17
        /*007e*/ 	.short	(.L_2603 - .L_2602)
.L_2602:
        /*0080*/ 	.word	0x00000000
        /*0084*/ 	.short	0x0001
        /*0086*/ 	.short	0x0008
        /*0088*/ 	.byte	0x00, 0xf0, 0x21, 0x00


	//----- nvinfo : EIATTR_KPARAM_INFO
	.align		4
.L_2603:
        /*008c*/ 	.byte	0x04, 0x17
        /*008e*/ 	.short	(.L_2605 - .L_2604)
.L_2604:
        /*0090*/ 	.word	0x00000000
        /*0094*/ 	.short	0x0000
        /*0096*/ 	.short	0x0000
        /*0098*/ 	.byte	0x00, 0xf0, 0x21, 0x00


	//----- nvinfo : EIATTR_MAXREG_COUNT
	.align		4
.L_2605:
        /*009c*/ 	.byte	0x03, 0x1b
        /*009e*/ 	.short	0x00ff


	//----- nvinfo : EIATTR_MERCURY_ISA_VERSION
	.align		4
        /*00a0*/ 	.byte	0x03, 0x5f
        /*00a2*/ 	.short	0x0000


	//----- nvinfo : EIATTR_COOP_GROUP_MASK_REGIDS
	.align		4
        /*00a4*/ 	.byte	0x04, 0x29
        /*00a6*/ 	.short	(.L_2607 - .L_2606)


	//   ....[0]....
.L_2606:
        /*00a8*/ 	.word	0xffffffff


	//   ....[1]....
        /*00ac*/ 	.word	0xffffffff


	//   ....[2]....
        /*00b0*/ 	.word	0xffffffff


	//   ....[3]....
        /*00b4*/ 	.word	0xffffffff


	//   ....[4]....
        /*00b8*/ 	.word	0xffffffff


	//----- nvinfo : EIATTR_COOP_GROUP_INSTR_OFFSETS
	.align		4
.L_2607:
        /*00bc*/ 	.byte	0x04, 0x28
        /*00be*/ 	.short	(.L_2609 - .L_2608)


	//   ....[0]....
.L_2608:
        /*00c0*/ 	.word	0x000010a0


	//   ....[1]....
        /*00c4*/ 	.word	0x000010d0


	//   ....[2]....
        /*00c8*/ 	.word	0x000010f0


	//   ....[3]....
        /*00cc*/ 	.word	0x00001110


	//   ....[4]....
        /*00d0*/ 	.word	0x00001130


	//----- nvinfo : EIATTR_EXIT_INSTR_OFFSETS
	.align		4
.L_2609:
        /*00d4*/ 	.byte	0x04, 0x1c
        /*00d6*/ 	.short	(.L_2611 - .L_2610)


	//   ....[0]....
.L_2610:
        /*00d8*/ 	.word	0x00000050


	//   ....[1]....
        /*00dc*/ 	.word	0x00001150


	//   ....[2]....
        /*00e0*/ 	.word	0x000011c0


	//----- nvinfo : EIATTR_CTAIDZ_USED
	.align		4
.L_2611:
        /*00e4*/ 	.byte	0x01, 0x04
	.zero		2


	//----- nvinfo : EIATTR_CRS_STACK_SIZE
	.align		4
        /*00e8*/ 	.byte	0x04, 0x1e
        /*00ea*/ 	.short	(.L_2613 - .L_2612)
.L_2612:
        /*00ec*/ 	.word	0x00000000
.L_2613:


//--------------------- .nv.info._Z9moe_vec_qIN3c104HalfELi256ELi32E10block_q5_KLi2EXadL_ZN45_INTERNAL_8d5cb472_14_gguf_kernel_cu_cd24131917vec_dot_q5_K_q8_1EPKvPK10block_q8_1RKiEEEvS5_S5_PT_PS9_iiii --------------------------
	.section	.nv.info._Z9moe_vec_qIN3c104HalfELi256ELi32E10block_q5_KLi2EXadL_ZN45_INTERNAL_8d5cb472_14_gguf_kernel_cu_cd24131917vec_dot_q5_K_q8_1EPKvPK10block_q8_1RKiEEEvS5_S5_PT_PS9_iiii,"",@"SHT_CUDA_INFO"
	.sectionflags	@""
	.align	4


	//----- nvinfo : EIATTR_CUDA_API_VERSION
	.align		4
        /*0000*/ 	.byte	0x04, 0x37
        /*0002*/ 	.short	(.L_2615 - .L_2614)
.L_2614:
        /*0004*/ 	.word	0x00000082


	//----- nvinfo : EIATTR_SW2861232_WAR
	.align		4
.L_2615:
        /*0008*/ 	.byte	0x01, 0x35
	.zero		2


	//----- nvinfo : EIATTR_PARAM_CBANK
	.align		4
        /*000c*/ 	.byte	0x04, 0x0a
        /*000e*/ 	.short	(.L_2617 - .L_2616)
	.align		4
.L_2616:
        /*0010*/ 	.word	index@(.nv.constant0._Z9moe_vec_qIN3c104HalfELi256ELi32E10block_q5_KLi2EXadL_ZN45_INTERNAL_8d5cb472_14_gguf_kernel_cu_cd24131917vec_dot_q5_K_q8_1EPKvPK10block_q8_1RKiEEEvS5_S5_PT_PS9_iiii)
        /*0014*/ 	.short	0x0160
        /*0016*/ 	.short	0x0030


	//----- nvinfo : EIATTR_CBANK_PARAM_SIZE
	.align		4
.L_2617:
        /*0018*/ 	.byte	0x03, 0x19
        /*001a*/ 	.short	0x0030


	//----- nvinfo : EIATTR_KPARAM_INFO
	.align		4
        /*001c*/ 	.byte	0x04, 0x17
        /*001e*/ 	.short	(.L_2619 - .L_2618)
.L_2618:
        /*0020*/ 	.word	0x00000000
        /*0024*/ 	.short	0x0007
        /*0026*/ 	.short	0x002c
        /*0028*/ 	.byte	0x00, 0xf0, 0x11, 0x00


	//----- nvinfo : EIATTR_KPARAM_INFO
	.align		4
.L_2619:
        /*002c*/ 	.byte	0x04, 0x17
        /*002e*/ 	.short	(.L_2621 - .L_2620)
.L_2620:
        /*0030*/ 	.word	0x00000000
        /*0034*/ 	.short	0x0006
        /*0036*/ 	.short	0x0028
        /*0038*/ 	.byte	0x00, 0xf0, 0x11, 0x00


	//----- nvinfo : EIATTR_KPARAM_INFO
	.align		4
.L_2621:
        /*003c*/ 	.byte	0x04, 0x17
        /*003e*/ 	.short	(.L_2623 - .L_2622)
.L_2622:
        /*0040*/ 	.word	0x00000000
        /*0044*/ 	.short	0x0005
        /*0046*/ 	.short	0x0024
        /*0048*/ 	.byte	0x00, 0xf0, 0x11, 0x00


	//----- nvinfo : EIATTR_KPARAM_INFO
	.align		4
.L_2623:
        /*004c*/ 	.byte	0x04, 0x17
        /*004e*/ 	.short	(.L_2625 - .L_2624)
.L_2624:
        /*0050*/ 	.word	0x00000000
        /*0054*/ 	.short	0x0004
        /*0056*/ 	.short	0x0020
        /*0058*/ 	.byte	0x00, 0xf0, 0x11, 0x00


	//----- nvinfo : EIATTR_KPARAM_INFO
	.align		4
.L_2625:
        /*005c*/ 	.byte	0x04, 0x17
        /*005e*/ 	.short	(.L_2627 - .L_2626)
.L_2626:
        /*0060*/ 	.word	0x00000000
        /*0064*/ 	.short	0x0003
        /*0066*/ 	.short	0x0018
        /*0068*/ 	.byte	0x00, 0xf0, 0x21, 0x00


	//----- nvinfo : EIATTR_KPARAM_INFO
	.align		4
.L_2627:
        /*006c*/ 	.byte	0x04, 0x17
        /*006e*/ 	.short	(.L_2629 - .L_2628)
.L_2628:
        /*0070*/ 	.word	0x00000000
        /*0074*/ 	.short	0x0002
        /*0076*/ 	.short	0x0010
        /*0078*/ 	.byte	0x00, 0xf0, 0x21, 0x00


	//----- nvinfo : EIATTR_KPARAM_INFO
	.align		4
.L_2629:
        /*007c*/ 	.byte	0x04, 0x17
        /*007e*/ 	.short	(.L_2631 - .L_2630)
.L_2630:
        /*0080*/ 	.word	0x00000000
        /*0084*/ 	.short	0x0001
        /*0086*/ 	.short	0x0008
        /*0088*/ 	.byte	0x00, 0xf0, 0x21, 0x00


	//----- nvinfo : EIATTR_KPARAM_INFO
	.align		4
.L_2631:
        /*008c*/ 	.byte	0x04, 0x17
        /*008e*/ 	.short	(.L_2633 - .L_2632)
.L_2632:
        /*0090*/ 	.word	0x00000000
        /*0094*/ 	.short	0x0000
        /*0096*/ 	.short	0x0000
        /*0098*/ 	.byte	0x00, 0xf0, 0x21, 0x00


	//----- nvinfo : EIATTR_MAXREG_COUNT
	.align		4
.L_2633:
        /*009c*/ 	.byte	0x03, 0x1b
        /*009e*/ 	.short	0x00ff


	//----- nvinfo : EIATTR_MERCURY_ISA_VERSION
	.align		4
        /*00a0*/ 	.byte	0x03, 0x5f
        /*00a2*/ 	.short	0x0000


	//----- nvinfo : EIATTR_COOP_GROUP_MASK_REGIDS
	.align		4
        /*00a4*/ 	.byte	0x04, 0x29
        /*00a6*/ 	.short	(.L_2635 - .L_2634)


	//   ....[0]....
.L_2634:
        /*00a8*/ 	.word	0xffffffff


	//   ....[1]....
        /*00ac*/ 	.word	0xffffffff


	//   ....[2]....
        /*00b0*/ 	.word	0xffffffff


	//   ....[3]....
        /*00b4*/ 	.word	0xffffffff


	//   ....[4]....
        /*00b8*/ 	.word	0xffffffff


	//----- nvinfo : EIATTR_COOP_GROUP_INSTR_OFFSETS
	.align		4
.L_2635:
        /*00bc*/ 	.byte	0x04, 0x28
        /*00be*/ 	.short	(.L_2637 - .L_2636)


	//   ....[0]....
.L_2636:
        /*00c0*/ 	.word	0x00000990


	//   ....[1]....
        /*00c4*/ 	.word	0x000009c0


	//   ....[2]....
        /*00c8*/ 	.word	0x000009e0


	//   ....[3]....
        /*00cc*/ 	.word	0x00000a00


	//   ....[4]....
        /*00d0*/ 	.word	0x00000a20


	//----- nvinfo : EIATTR_EXIT_INSTR_OFFSETS
	.align		4
.L_2637:
        /*00d4*/ 	.byte	0x04, 0x1c
        /*00d6*/ 	.short	(.L_2639 - .L_2638)


	//   ....[0]....
.L_2638:
        /*00d8*/ 	.word	0x00000050


	//   ....[1]....
        /*00dc*/ 	.word	0x00000a40


	//   ....[2]....
        /*00e0*/ 	.word	0x00000ab0


	//----- nvinfo : EIATTR_CTAIDZ_USED
	.align		4
.L_2639:
        /*00e4*/ 	.byte	0x01, 0x04
	.zero		2


	//----- nvinfo : EIATTR_CRS_STACK_SIZE
	.align		4
        /*00e8*/ 	.byte	0x04, 0x1e
        /*00ea*/ 	.short	(.L_2641 - .L_2640)
.L_2640:
        /*00ec*/ 	.word	0x00000000
.L_2641:


//--------------------- .nv.info._Z9moe_vec_qIN3c104HalfELi256ELi32E10block_q4_KLi2EXadL_ZN45_INTERNAL_8d5cb472_14_gguf_kernel_cu_cd24131917vec_dot_q4_K_q8_1EPKvPK10block_q8_1RKiEEEvS5_S5_PT_PS9_iiii --------------------------
	.section	.nv.info._Z9moe_vec_qIN3c104HalfELi256ELi32E10block_q4_KLi2EXadL_ZN45_INTERNAL_8d5cb472_14_gguf_kernel_cu_cd24131917vec_dot_q4_K_q8_1EPKvPK10block_q8_1RKiEEEvS5_S5_PT_PS9_iiii,"",@"SHT_CUDA_INFO"
	.sectionflags	@""
	.align	4


	//----- nvinfo : EIATTR_CUDA_API_VERSION
	.align		4
        /*0000*/ 	.byte	0x04, 0x37
        /*0002*/ 	.short	(.L_2643 - .L_2642)
.L_2642:
        /*0004*/ 	.word	0x00000082


	//----- nvinfo : EIATTR_SW2861232_WAR
	.align		4
.L_2643:
        /*0008*/ 	.byte	0x01, 0x35
	.zero		2


	//----- nvinfo : EIATTR_PARAM_CBANK
	.align		4
        /*000c*/ 	.byte	0x04, 0x0a
        /*000e*/ 	.short	(.L_2645 - .L_2644)
	.align		4
.L_2644:
        /*0010*/ 	.word	index@(.nv.constant0._Z9moe_vec_qIN3c104HalfELi256ELi32E10block_q4_KLi2EXadL_ZN45_INTERNAL_8d5cb472_14_gguf_kernel_cu_cd24131917vec_dot_q4_K_q8_1EPKvPK10block_q8_1RKiEEEvS5_S5_PT_PS9_iiii)
        /*0014*/ 	.short	0x0160
        /*0016*/ 	.short	0x0030


	//----- nvinfo : EIATTR_CBANK_PARAM_SIZE
	.align		4
.L_2645:
        /*0018*/ 	.byte	0x03, 0x19
        /*001a*/ 	.short	0x0030


	//----- nvinfo : EIATTR_KPARAM_INFO
	.align		4
        /*001c*/ 	.byte	0x04, 0x17
        /*001e*/ 	.short	(.L_2647 - .L_2646)
.L_2646:
        /*0020*/ 	.word	0x00000000
        /*0024*/ 	.short	0x0007
        /*0026*/ 	.short	0x002c
        /*0028*/ 	.byte	0x00, 0xf0, 0x11, 0x00


	//----- nvinfo : EIATTR_KPARAM_INFO
	.align		4
.L_2647:
        /*002c*/ 	.byte	0x04, 0x17
        /*002e*/ 	.short	(.L_2649 - .L_2648)
.L_2648:
        /*0030*/ 	.word	0x00000000
        /*0034*/ 	.short	0x0006
        /*0036*/ 	.short	0x0028
        /*0038*/ 	.byte	0x00, 0xf0, 0x11, 0x00


	//----- nvinfo : EIATTR_KPARAM_INFO
	.align		4
.L_2649:
        /*003c*/ 	.byte	0x04, 0x17
        /*003e*/ 	.short	(.L_2651 - .L_2650)
.L_2650:
        /*0040*/ 	.word	0x00000000
        /*0044*/ 	.short	0x0005
        /*0046*/ 	.short	0x0024
        /*0048*/ 	.byte	0x00, 0xf0, 0x11, 0x00


	//----- nvinfo : EIATTR_KPARAM_INFO
	.align		4
.L_2651:
        /*004c*/ 	.byte	0x04, 0x17
        /*004e*/ 	.short	(.L_2653 - .L_2652)
.L_2652:
        /*0050*/ 	.word	0x00000000
        /*0054*/ 	.short	0x0004
        /*0056*/ 	.short	0x0020
        /*0058*/ 	.byte	0x00, 0xf0, 0x11, 0x00


	//----- nvinfo : EIATTR_KPARAM_INFO
	.align		4
.L_2653:
        /*005c*/ 	.byte	0x04, 0x17
        /*005e*/ 	.short	(.L_2655 - .L_2654)
.L_2654:
        /*0060*/ 	.word	0x00000000
        /*0064*/ 	.short	0x0003
        /*0066*/ 	.short	0x0018
        /*0068*/ 	.byte	0x00, 0xf0, 0x21, 0x00


	//----- nvinfo : EIATTR_KPARAM_INFO
	.align		4
.L_2655:
        /*006c*/ 	.byte	0x04, 0x17
        /*006e*/ 	.short	(.L_2657 - .L_2656)
.L_2656:
        /*0070*/ 	.word	0x00000000
        /*0074*/ 	.short	0x0002
        /*0076*/ 	.short	0x0010
        /*0078*/ 	.byte	0x00, 0xf0, 0x21, 0x00


	//----- nvinfo : EIATTR_KPARAM_INFO
	.align		4
.L_2657:
        /*007c*/ 	.byte	0x04, 0x17
        /*007e*/ 	.short	(.L_2659 - .L_2658)
.L_2658:
        /*0080*/ 	.word	0x00000000
        /*0084*/ 	.short	0x0001
        /*0086*/ 	.short	0x0008
        /*0088*/ 	.byte	0x00, 0xf0, 0x21, 0x00


	//----- nvinfo : EIATTR_KPARAM_INFO
	.align		4
.L_2659:
        /*008c*/ 	.byte	0x04, 0x17
        /*008e*/ 	.short	(.L_2661 - .L_2660)
.L_2660:
        /*0090*/ 	.word	0x00000000
        /*0094*/ 	.short	0x0000
        /*0096*/ 	.short	0x0000
        /*0098*/ 	.byte	0x00, 0xf0, 0x21, 0x00


	//----- nvinfo : EIATTR_MAXREG_COUNT
	.align		4
.L_2661:
        /*009c*/ 	.byte	0x03, 0x1b
        /*009e*/ 	.short	0x00ff


	//----- nvinfo : EIATTR_MERCURY_ISA_VERSION
	.align		4
        /*00a0*/ 	.byte	0x03, 0x5f
        /*00a2*/ 	.short	0x0000


	//----- nvinfo : EIATTR_COOP_GROUP_MASK_REGIDS
	.align		4
        /*00a4*/ 	.byte	0x04, 0x29
        /*00a6*/ 	.short	(.L_2663 - .L_2662)


	//   ....[0]....
.L_2662:
        /*00a8*/ 	.word	0xffffffff


	//   ....[1]....
        /*00ac*/ 	.word	0xffffffff


	//   ....[2]....
        /*00b0*/ 	.word	0xffffffff


	//   ....[3]....
        /*00b4*/ 	.word	0xffffffff


	//   ....[4]....
        /*00b8*/ 	.word	0xffffffff


	//----- nvinfo : EIATTR_COOP_GROUP_INSTR_OFFSETS
	.align		4
.L_2663:
        /*00bc*/ 	.byte	0x04, 0x28
        /*00be*/ 	.short	(.L_2665 - .L_2664)


	//   ....[0]....
.L_2664:
        /*00c0*/ 	.word	0x000008a0


	//   ....[1]....
        /*00c4*/ 	.word	0x000008d0


	//   ....[2]....
        /*00c8*/ 	.word	0x000008f0


	//   ....[3]....
        /*00cc*/ 	.word	0x00000910


	//   ....[4]....
        /*00d0*/ 	.word	0x00000930


	//----- nvinfo : EIATTR_EXIT_INSTR_OFFSETS
	.align		4
.L_2665:
        /*00d4*/ 	.byte	0x04, 0x1c
        /*00d6*/ 	.short	(.L_2667 - .L_2666)


	//   ....[0]....
.L_2666:
        /*00d8*/ 	.word	0x00000050


	//   ....[1]....
        /*00dc*/ 	.word	0x00000950


	//   ....[2]....
        /*00e0*/ 	.word	0x000009c0


	//----- nvinfo : EIATTR_CTAIDZ_USED
	.align		4
.L_2667:
        /*00e4*/ 	.byte	0x01, 0x04
	.zero		2


	//----- nvinfo : EIATTR_CRS_STACK_SIZE
	.align		4
        /*00e8*/ 	.byte	0x04, 0x1e
        /*00ea*/ 	.short	(.L_2669 - .L_2668)
.L_2668:
        /*00ec*/ 	.word	0x00000000
.L_2669:


//--------------------- .nv.info._Z9moe_vec_qIN3c104HalfELi256ELi16E10block_q3_KLi1EXadL_ZN45_INTERNAL_8d5cb472_14_gguf_kernel_cu_cd24131917vec_dot_q3_K_q8_1EPKvPK10block_q8_1RKiEEEvS5_S5_PT_PS9_iiii --------------------------
	.section	.nv.info._Z9moe_vec_qIN3c104HalfELi256ELi16E10block_q3_KLi1EXadL_ZN45_INTERNAL_8d5cb472_14_gguf_kernel_cu_cd24131917vec_dot_q3_K_q8_1EPKvPK10block_q8_1RKiEEEvS5_S5_PT_PS9_iiii,"",@"SHT_CUDA_INFO"
	.sectionflags	@""
	.align	4


	//----- nvinfo : EIATTR_CUDA_API_VERSION
	.align		4
        /*0000*/ 	.byte	0x04, 0x37
        /*0002*/ 	.short	(.L_2671 - .L_2670)
.L_2670:
        /*0004*/ 	.word	0x00000082


	//----- nvinfo : EIATTR_SW2861232_WAR
	.align		4
.L_2671:
        /*0008*/ 	.byte	0x01, 0x35
	.zero		2


	//----- nvinfo : EIATTR_PARAM_CBANK
	.align		4
        /*000c*/ 	.byte	0x04, 0x0a
        /*000e*/ 	.short	(.L_2673 - .L_2672)
	.align		4
.L_2672:
        /*0010*/ 	.word	index@(.nv.constant0._Z9moe_vec_qIN3c104HalfELi256ELi16E10block_q3_KLi1EXadL_ZN45_INTERNAL_8d5cb472_14_gguf_kernel_cu_cd24131917vec_dot_q3_K_q8_1EPKvPK10block_q8_1RKiEEEvS5_S5_PT_PS9_iiii)
        /*0014*/ 	.short	0x0160
        /*0016*/ 	.short	0x0030


	//----- nvinfo : EIATTR_CBANK_PARAM_SIZE
	.align		4
.L_2673:
        /*0018*/ 	.byte	0x03, 0x19
        /*001a*/ 	.short	0x0030


	//----- nvinfo : EIATTR_KPARAM_INFO
	.align		4
        /*001c*/ 	.byte	0x04, 0x17
        /*001e*/ 	.short	(.L_2675 - .L_2674)
.L_2674:
        /*0020*/ 	.word	0x00000000
        /*0024*/ 	.short	0x0007
        /*0026*/ 	.short	0x002c
        /*0028*/ 	.byte	0x00, 0xf0, 0x11, 0x00


	//----- nvinfo : EIATTR_KPARAM_INFO
	.align		4
.L_2675:
        /*002c*/ 	.byte	0x04, 0x17
        /*002e*/ 	.short	(.L_2677 - .L_2676)
.L_2676:
        /*0030*/ 	.word	0x00000000
        /*0034*/ 	.short	0x0006
        /*0036*/ 	.short	0x0028
        /*0038*/ 	.byte	0x00, 0xf0, 0x11, 0x00


	//----- nvinfo : EIATTR_KPARAM_INFO
	.align		4
.L_2677:
        /*003c*/ 	.byte	0x04, 0x17
        /*003e*/ 	.short	(.L_2679 - .L_2678)
.L_2678:
        /*0040*/ 	.word	0x00000000
        /*0044*/ 	.short	0x0005
        /*0046*/ 	.short	0x0024
        /*0048*/ 	.byte	0x00, 0xf0, 0x11, 0x00


	//----- nvinfo : EIATTR_KPARAM_INFO
	.align		4
.L_2679:
        /*004c*/ 	.byte	0x04, 0x17
        /*004e*/ 	.short	(.L_2681 - .L_2680)
.L_2680:
        /*0050*/ 	.word	0x00000000
        /*0054*/ 	.short	0x0004
        /*0056*/ 	.short	0x0020
        /*0058*/ 	.byte	0x00, 0xf0, 0x11, 0x00


	//----- nvinfo : EIATTR_KPARAM_INFO
	.align		4
.L_2681:
        /*005c*/ 	.byte	0x04, 0x17
        /*005e*/ 	.short	(.L_2683 - .L_2682)
.L_2682:
        /*0060*/ 	.word	0x00000000
        /*0064*/ 	.short	0x0003
        /*0066*/ 	.short	0x0018
        /*0068*/ 	.byte	0x00, 0xf0, 0x21, 0x00


	//----- nvinfo : EIATTR_KPARAM_INFO
	.align		4
.L_2683:
        /*006c*/ 	.byte	0x04, 0x17
        /*006e*/ 	.short	(.L_2685 - .L_2684)
.L_2684:
        /*0070*/ 	.word	0x00000000
        /*0074*/ 	.short	0x0002
        /*0076*/ 	.short	0x0010
        /*0078*/ 	.byte	0x00, 0xf0, 0x21, 0x00


	//----- nvinfo : EIATTR_KPARAM_INFO
	.align		4
.L_2685:
        /*007c*/ 	.byte	0x04, 0x17
        /*007e*/ 	.short	(.L_2687 - .L_2686)
.L_2686:
        /*0080*/ 	.word	0x00000000
        /*0084*/ 	.short	0x0001
        /*0086*/ 	.short	0x0008
        /*0088*/ 	.byte	0x00, 0xf0, 0x21, 0x00


	//----- nvinfo : EIATTR_KPARAM_INFO
	.align		4
.L_2687:
        /*008c*/ 	.byte	0x04, 0x17
        /*008e*/ 	.short	(.L_2689 - .L_2688)
.L_2688:
        /*0090*/ 	.word	0x00000000
        /*0094*/ 	.short	0x0000
        /*0096*/ 	.short	0x0000
        /*0098*/ 	.byte	0x00, 0xf0, 0x21, 0x00


	//----- nvinfo : EIATTR_MAXREG_COUNT
	.align		4
.L_2689:
        /*009c*/ 	.byte	0x03, 0x1b
        /*009e*/ 	.short	0x00ff


	//----- nvinfo : EIATTR_MERCURY_ISA_VERSION
	.align		4
        /*00a0*/ 	.byte	0x03, 0x5f
        /*00a2*/ 	.short	0x0000


	//----- nvinfo : EIATTR_COOP_GROUP_MASK_REGIDS
	.align		4
        /*00a4*/ 	.byte	0x04, 0x29
        /*00a6*/ 	.short	(.L_2691 - .L_2690)


	//   ....[0]....
.L_2690:
        /*00a8*/ 	.word	0xffffffff


	//   ....[1]....
        /*00ac*/ 	.word	0xffffffff


	//   ....[2]....
        /*00b0*/ 	.word	0xffffffff


	//   ....[3]....
        /*00b4*/ 	.word	0xffffffff


	//   ....[4]....
        /*00b8*/ 	.word	0xffffffff


	//----- nvinfo : EIATTR_COOP_GROUP_INSTR_OFFSETS
	.align		4
.L_2691:
        /*00bc*/ 	.byte	0x04, 0x28
        /*00be*/ 	.short	(.L_2693 - .L_2692)


	//   ....[0]....
.L_2692:
        /*00c0*/ 	.word	0x00001040


	//   ....[1]....
        /*00c4*/ 	.word	0x00001070


	//   ....[2]....
        /*00c8*/ 	.word	0x00001090


	//   ....[3]....
        /*00cc*/ 	.word	0x000010b0


	//   ....[4]....
        /*00d0*/ 	.word	0x000010d0


	//----- nvinfo : EIATTR_EXIT_INSTR_OFFSETS
	.align		4
.L_2693:
        /*00d4*/ 	.byte	0x04, 0x1c
        /*00d6*/ 	.short	(.L_2695 - .L_2694)


	//   ....[0]....
.L_2694:
        /*00d8*/ 	.word	0x00000050


	//   ....[1]....
        /*00dc*/ 	.word	0x000010f0


	//   ....[2]....
        /*00e0*/ 	.word	0x00001160


	//----- nvinfo : EIATTR_CTAIDZ_USED
	.align		4
.L_2695:
        /*00e4*/ 	.byte	0x01, 0x04
	.zero		2


	//----- nvinfo : EIATTR_CRS_STACK_SIZE
	.align		4
        /*00e8*/ 	.byte	0x04, 0x1e
        /*00ea*/ 	.short	(.L_2697 - .L_2696)
.L_2696:
        /*00ec*/ 	.word	0x00000000
.L_2697:


//--------------------- .nv.info._Z9moe_vec_qIN3c104HalfELi256ELi16E10block_q2_KLi1EXadL_ZN45_INTERNAL_8d5cb472_14_gguf_kernel_cu_cd24131917vec_dot_q2_K_q8_1EPKvPK10block_q8_1RKiEEEvS5_S5_PT_PS9_iiii --------------------------
	.section	.nv.info._Z9moe_vec_qIN3c104HalfELi256ELi16E10block_q2_KLi1EXadL_ZN45_INTERNAL_8d5cb472_14_gguf_kernel_cu_cd24131917vec_dot_q2_K_q8_1EPKvPK10block_q8_1RKiEEEvS5_S5_PT_PS9_iiii,"",@"SHT_CUDA_INFO"
	.sectionflags	@""
	.align	4


	//----- nvinfo : EIATTR_CUDA_API_VERSION
	.align		4
        /*0000*/ 	.byte	0x04, 0x37
        /*0002*/ 	.short	(.L_2699 - .L_2698)
.L_2698:
        /*0004*/ 	.word	0x00000082


	//----- nvinfo : EIATTR_SW2861232_WAR
	.align		4
.L_2699:
        /*0008*/ 	.byte	0x01, 0x35
	.zero		2


	//----- nvinfo : EIATTR_PARAM_CBANK
	.align		4
        /*000c*/ 	.byte	0x04, 0x0a
        /*000e*/ 	.short	(.L_2701 - .L_2700)
	.align		4
.L_2700:
        /*0010*/ 	.word	index@(.nv.constant0._Z9moe_vec_qIN3c104HalfELi256ELi16E10block_q2_KLi1EXadL_ZN45_INTERNAL_8d5cb472_14_gguf_kernel_cu_cd24131917vec_dot_q2_K_q8_1EPKvPK10block_q8_1RKiEEEvS5_S5_PT_PS9_iiii)
        /*0014*/ 	.short	0x0160
        /*0016*/ 	.short	0x0030


	//----- nvinfo : EIATTR_CBANK_PARAM_SIZE
	.align		4
.L_2701:
        /*0018*/ 	.byte	0x03, 0x19
        /*001a*/ 	.short	0x0030


	//----- nvinfo : EIATTR_KPARAM_INFO
	.align		4
        /*001c*/ 	.byte	0x04, 0x17
        /*001e*/ 	.short	(.L_2703 - .L_2702)
.L_2702:
        /*0020*/ 	.word	0x00000000
        /*0024*/ 	.short	0x0007
        /*0026*/ 	.short	0x002c
        /*0028*/ 	.byte	0x00, 0xf0, 0x11, 0x00


	//----- nvinfo : EIATTR_KPARAM_INFO
	.align		4
.L_2703:
        /*002c*/ 	.byte	0x04, 0x17
        /*002e*/ 	.short	(.L_2705 - .L_2704)
.L_2704:
        /*0030*/ 	.word	0x00000000
        /*0034*/ 	.short	0x0006
        /*0036*/ 	.short	0x0028
        /*0038*/ 	.byte	0x00, 0xf0, 0x11, 0x00


	//----- nvinfo : EIATTR_KPARAM_INFO
	.align		4
.L_2705:
        /*003c*/ 	.byte	0x04, 0x17
        /*003e*/ 	.short	(.L_2707 - .L_2706)
.L_2706:
        /*0040*/ 	.word	0x00000000
        /*0044*/ 	.short	0x0005
        /*0046*/ 	.short	0x0024
        /*0048*/ 	.byte	0x00, 0xf0, 0x11, 0x00


	//----- nvinfo : EIATTR_KPARAM_INFO
	.align		4
.L_2707:
        /*004c*/ 	.byte	0x04, 0x17
        /*004e*/ 	.short	(.L_2709 - .L_2708)
.L_2708:
        /*0050*/ 	.word	0x00000000
        /*0054*/ 	.short	0x0004
        /*0056*/ 	.short	0x0020
        /*0058*/ 	.byte	0x00, 0xf0, 0x11, 0x00


	//----- nvinfo : EIATTR_KPARAM_INFO
	.align		4
.L_2709:
        /*005c*/ 	.byte	0x04, 0x17
        /*005e*/ 	.short	(.L_2711 - .L_2710)
.L_2710:
        /*0060*/ 	.word	0x00000000
        /*0064*/ 	.short	0x0003
        /*0066*/ 	.short	0x0018
        /*0068*/ 	.byte	0x00, 0xf0, 0x21, 0x00


	//----- nvinfo : EIATTR_KPARAM_INFO
	.align		4
.L_2711:
        /*006c*/ 	.byte	0x04, 0x17
        /*006e*/ 	.short	(.L_2713 - .L_2712)
.L_2712:
        /*0070*/ 	.word	0x00000000
        /*0074*/ 	.short	0x0002
        /*0076*/ 	.short	0x0010
        /*0078*/ 	.byte	0x00, 0xf0, 0x21, 0x00


	//----- nvinfo : EIATTR_KPARAM_INFO
	.align		4
.L_2713:
        /*007c*/ 	.byte	0x04, 0x17
        /*007e*/ 	.short	(.L_2715 - .L_2714)
.L_2714:
        /*0080*/ 	.word	0x00000000
        /*0084*/ 	.short	0x0001
        /*0086*/ 	.short	0x0008
        /*0088*/ 	.byte	0x00, 0xf0, 0x21, 0x00


	//----- nvinfo : EIATTR_KPARAM_INFO
	.align		4
.L_2715:
        /*008c*/ 	.byte	0x04, 0x17
        /*008e*/ 	.short	(.L_2717 - .L_2716)
.L_2716:
        /*0090*/ 	.word	0x00000000
        /*0094*/ 	.short	0x0000
        /*0096*/ 	.short	0x0000
        /*0098*/ 	.byte	0x00, 0xf0, 0x21, 0x00


	//----- nvinfo : EIATTR_MAXREG_COUNT
	.align		4
.L_2717:
        /*009c*/ 	.byte	0x03, 0x1b
        /*009e*/ 	.short	0x00ff


	//----- nvinfo : EIATTR_MERCURY_ISA_VERSION
	.align		4
        /*00a0*/ 	.byte	0x03, 0x5f
        /*00a2*/ 	.short	0x0000


	//----- nvinfo : EIATTR_COOP_GROUP_MASK_REGIDS
	.align		4
        /*00a4*/ 	.byte	0x04, 0x29
        /*00a6*/ 	.short	(.L_2719 - .L_2718)


	//   ....[0]....
.L_2718:
        /*00a8*/ 	.word	0xffffffff


	//   ....[1]....
        /*00ac*/ 	.word	0xffffffff


	//   ....[2]....
        /*00b0*/ 	.word	0xffffffff


	//   ....[3]....
        /*00b4*/ 	.word	0xffffffff


	//   ....[4]....
        /*00b8*/ 	.word	0xffffffff


	//----- nvinfo : EIATTR_COOP_GROUP_INSTR_OFFSETS
	.align		4
.L_2719:
        /*00bc*/ 	.byte	0x04, 0x28
        /*00be*/ 	.short	(.L_2721 - .L_2720)


	//   ....[0]....
.L_2720:
        /*00c0*/ 	.word	0x000009b0


	//   ....[1]....
        /*00c4*/ 	.word	0x000009e0


	//   ....[2]....
        /*00c8*/ 	.word	0x00000a00


	//   ....[3]....
        /*00cc*/ 	.word	0x00000a20


	//   ....[4]....
        /*00d0*/ 	.word	0x00000a40


	//----- nvinfo : EIATTR_EXIT_INSTR_OFFSETS
	.align		4
.L_2721:
        /*00d4*/ 	.byte	0x04, 0x1c
        /*00d6*/ 	.short	(.L_2723 - .L_2722)


	//   ....[0]....
.L_2722:
        /*00d8*/ 	.word	0x00000050


	//   ....[1]....
        /*00dc*/ 	.word	0x00000a60


	//   ....[2]....
        /*00e0*/ 	.word	0x00000ad0


	//----- nvinfo : EIATTR_CTAIDZ_USED
	.align		4
.L_2723:
        /*00e4*/ 	.byte	0x01, 0x04
	.zero		2


	//----- nvinfo : EIATTR_CRS_STACK_SIZE
	.align		4
        /*00e8*/ 	.byte	0x04, 0x1e
        /*00ea*/ 	.short	(.L_2725 - .L_2724)
.L_2724:
        /*00ec*/ 	.word	0x00000000
.L_2725:


//--------------------- .nv.info._Z9moe_vec_qIN3c104HalfELi32ELi8E10block_q8_0Li2EXadL_ZN45_INTERNAL_8d5cb472_14_gguf_kernel_cu_cd24131917vec_dot_q8_0_q8_1EPKvPK10block_q8_1RKiEEEvS5_S5_PT_PS9_iiii --------------------------
	.section	.nv.info._Z9moe_vec_qIN3c104HalfELi32ELi8E10block_q8_0Li2EXadL_ZN45_INTERNAL_8d5cb472_14_gguf_kernel_cu_cd24131917vec_dot_q8_0_q8_1EPKvPK10block_q8_1RKiEEEvS5_S5_PT_PS9_iiii,"",@"SHT_CUDA_INFO"
	.sectionflags	@""
	.align	4


	//----- nvinfo : EIATTR_CUDA_API_VERSION
	.align		4
        /*0000*/ 	.byte	0x04, 0x37
        /*0002*/ 	.short	(.L_2727 - .L_2726)
.L_2726:
        /*0004*/ 	.word	0x00000082


	//----- nvinfo : EIATTR_SW2861232_WAR
	.align		4
.L_2727:
        /*0008*/ 	.byte	0x01, 0x35
	.zero		2


	//----- nvinfo : EIATTR_PARAM_CBANK
	.align		4
        /*000c*/ 	.byte	0x04, 0x0a
        /*000e*/ 	.short	(.L_2729 - .L_2728)
	.align		4
.L_2728:
        /*0010*/ 	.word	index@(.nv.constant0._Z9moe_vec_qIN3c104HalfELi32ELi8E10block_q8_0Li2EXadL_ZN45_INTERNAL_8d5cb472_14_gguf_kernel_cu_cd24131917vec_dot_q8_0_q8_1EPKvPK10block_q8_1RKiEEEvS5_S5_PT_PS9_iiii)
        /*0014*/ 	.short	0x0160
        /*0016*/ 	.short	0x0030


	//----- nvinfo : EIATTR_CBANK_PARAM_SIZE
	.align		4
.L_2729:
        /*0018*/ 	.byte	0x03, 0x19
        /*001a*/ 	.short	0x0030


	//----- nvinfo : EIATTR_KPARAM_INFO
	.align		4
        /*001c*/ 	.byte	0x04, 0x17
        /*001e*/ 	.short	(.L_2731 - .L_2730)
.L_2730:
        /*0020*/ 	.word	0x00000000
        /*0024*/ 	.short	0x0007
        /*0026*/ 	.short	0x002c
        /*0028*/ 	.byte	0x00, 0xf0, 0x11, 0x00


	//----- nvinfo : EIATTR_KPARAM_INFO
	.align		4
.L_2731:
        /*002c*/ 	.byte	0x04, 0x17
        /*002e*/ 	.short	(.L_2733 - .L_2732)
.L_2732:
        /*0030*/ 	.word	0x00000000
        /*0034*/ 	.short	0x0006
        /*0036*/ 	.short	0x0028
        /*0038*/ 	.byte	0x00, 0xf0, 0x11, 0x00


	//----- nvinfo : EIATTR_KPARAM_INFO
	.align		4
.L_2733:
        /*003c*/ 	.byte	0x04, 0x17
        /*003e*/ 	.short	(.L_2735 - .L_2734)
.L_2734:
        /*0040*/ 	.word	0x00000000
        /*0044*/ 	.short	0x0005
        /*0046*/ 	.short	0x0024
        /*0048*/ 	.byte	0x00, 0xf0, 0x11, 0x00


	//----- nvinfo : EIATTR_KPARAM_INFO
	.align		4
.L_2735:
        /*004c*/ 	.byte	0x04, 0x17
        /*004e*/ 	.short	(.L_2737 - .L_2736)
.L_2736:
        /*0050*/ 	.word	0x00000000
        /*0054*/ 	.short	0x0004
        /*0056*/ 	.short	0x0020
        /*0058*/ 	.byte	0x00, 0xf0, 0x11, 0x00


	//----- nvinfo : EIATTR_KPARAM_INFO
	.align		4
.L_2737:
        /*005c*/ 	.byte	0x04, 0x17
        /*005e*/ 	.short	(.L_2739 - .L_2738)
.L_2738:
        /*0060*/ 	.word	0x00000000
        /*0064*/ 	.short	0x0003
        /*0066*/ 	.short	0x0018
        /*0068*/ 	.byte	0x00, 0xf0, 0x21, 0x00


	//----- nvinfo : EIATTR_KPARAM_INFO
	.align		4
.L_2739:
        /*006c*/ 	.byte	0x04, 0x17
        /*006e*/ 	.short	(.L_2741 - .L_2740)
.L_2740:
        /*0070*/ 	.word	0x00000000
        /*0074*/ 	.short	0x0002
        /*0076*/ 	.short	0x0010
        /*0078*/ 	.byte	0x00, 0xf0, 0x21, 0x00


	//----- nvinfo : EIATTR_KPARAM_INFO
	.align		4
.L_2741:
        /*007c*/ 	.byte	0x04, 0x17
        /*007e*/ 	.short	(.L_2743 - .L_2742)
.L_2742:
        /*0080*/ 	.word	0x00000000
        /*0084*/ 	.short	0x0001
        /*0086*/ 	.short	0x0008
        /*0088*/ 	.byte	0x00, 0xf0, 0x21, 0x00


	//----- nvinfo : EIATTR_KPARAM_INFO
	.align		4
.L_2743:
        /*008c*/ 	.byte	0x04, 0x17
        /*008e*/ 	.short	(.L_2745 - .L_2744)
.L_2744:
        /*0090*/ 	.word	0x00000000
        /*0094*/ 	.short	0x0000
        /*0096*/ 	.short	0x0000
        /*0098*/ 	.byte	0x00, 0xf0, 0x21, 0x00


	//----- nvinfo : EIATTR_MAXREG_COUNT
	.align		4
.L_2745:
        /*009c*/ 	.byte	0x03, 0x1b
        /*009e*/ 	.short	0x00ff


	//----- nvinfo : EIATTR_MERCURY_ISA_VERSION
	.align		4
        /*00a0*/ 	.byte	0x03, 0x5f
        /*00a2*/ 	.short	0x0000


	//----- nvinfo : EIATTR_COOP_GROUP_MASK_REGIDS
	.align		4
        /*00a4*/ 	.byte	0x04, 0x29
        /*00a6*/ 	.short	(.L_2747 - .L_2746)


	//   ....[0]....
.L_2746:
        /*00a8*/ 	.word	0xffffffff


	//   ....[1]....
        /*00ac*/ 	.word	0xffffffff


	//   ....[2]....
        /*00b0*/ 	.word	0xffffffff


	//   ....[3]....
        /*00b4*/ 	.word	0xffffffff


	//   ....[4]....
        /*00b8*/ 	.word	0xffffffff


	//----- nvinfo : EIATTR_COOP_GROUP_INSTR_OFFSETS
	.align		4
.L_2747:
        /*00bc*/ 	.byte	0x04, 0x28
        /*00be*/ 	.short	(.L_2749 - .L_2748)


	//   ....[0]....
.L_2748:
        /*00c0*/ 	.word	0x00001360


	//   ....[1]....
        /*00c4*/ 	.word	0x00001390


	//   ....[2]....
        /*00c8*/ 	.word	0x000013b0


	//   ....[3]....
        /*00cc*/ 	.word	0x000013d0


	//   ....[4]....
        /*00d0*/ 	.word	0x000013f0


	//----- nvinfo : EIATTR_EXIT_INSTR_OFFSETS
	.align		4
.L_2749:
        /*00d4*/ 	.byte	0x04, 0x1c
        /*00d6*/ 	.short	(.L_2751 - .L_2750)


	//   ....[0]....
.L_2750:
        /*00d8*/ 	.word	0x00000050


	//   ....[1]....
        /*00dc*/ 	.word	0x00001410


	//   ....[2]....
        /*00e0*/ 	.word	0x00001480


	//----- nvinfo : EIATTR_CTAIDZ_USED
	.align		4
.L_2751:
        /*00e4*/ 	.byte	0x01, 0x04
	.zero		2


	//----- nvinfo : EIATTR_CRS_STACK_SIZE
	.align		4
        /*00e8*/ 	.byte	0x04, 0x1e
        /*00ea*/ 	.short	(.L_2753 - .L_2752)
.L_2752:
        /*00ec*/ 	.word	0x00000000
.L_2753:


//--------------------- .nv.info._Z9moe_vec_qIN3c104HalfELi32ELi4E10block_q5_1Li2EXadL_ZN45_INTERNAL_8d5cb472_14_gguf_kernel_cu_cd24131917vec_dot_q5_1_q8_1EPKvPK10block_q8_1RKiEEEvS5_S5_PT_PS9_iiii --------------------------
	.section	.nv.info._Z9moe_vec_qIN3c104HalfELi32ELi4E10block_q5_1Li2EXadL_ZN45_INTERNAL_8d5cb472_14_gguf_kernel_cu_cd24131917vec_dot_q5_1_q8_1EPKvPK10block_q8_1RKiEEEvS5_S5_PT_PS9_iiii,"",@"SHT_CUDA_INFO"
	.sectionflags	@""
	.align	4


	//----- nvinfo : EIATTR_CUDA_API_VERSION
	.align		4
        /*0000*/ 	.byte	0x04, 0x37
        /*0002*/ 	.short	(.L_2755 - .L_2754)
.L_2754:
        /*0004*/ 	.word	0x00000082


	//----- nvinfo : EIATTR_SW2861232_WAR
	.align		4
.L_2755:
        /*0008*/ 	.byte	0x01, 0x35
	.zero		2


	//----- nvinfo : EIATTR_PARAM_CBANK
	.align		4
        /*000c*/ 	.byte	0x04, 0x0a
        /*000e*/ 	.short	(.L_2757 - .L_2756)
	.align		4
.L_2756:
        /*0010*/ 	.word	index@(.nv.constant0._Z9moe_vec_qIN3c104HalfELi32ELi4E10block_q5_1Li2EXadL_ZN45_INTERNAL_8d5cb472_14_gguf_kernel_cu_cd24131917vec_dot_q5_1_q8_1EPKvPK10block_q8_1RKiEEEvS5_S5_PT_PS9_iiii)
        /*0014*/ 	.short	0x0160
        /*0016*/ 	.short	0x0030


	//----- nvinfo : EIATTR_CBANK_PARAM_SIZE
	.align		4
.L_2757:
        /*0018*/ 	.byte	0x03, 0x19
        /*001a*/ 	.short	0x0030


	//----- nvinfo : EIATTR_KPARAM_INFO
	.align		4
        /*001c*/ 	.byte	0x04, 0x17
        /*001e*/ 	.short	(.L_2759 - .L_2758)
.L_2758:
        /*0020*/ 	.word	0x00000000
        /*0024*/ 	.short	0x0007
        /*0026*/ 	.short	0x002c
        /*0028*/ 	.byte	0x00, 0xf0, 0x11, 0x00


	//----- nvinfo : EIATTR_KPARAM_INFO
	.align		4
.L_2759:
        /*002c*/ 	.byte	0x04, 0x17
        /*002e*/ 	.short	(.L_2761 - .L_2760)
.L_2760:
        /*0030*/ 	.word	0x00000000
        /*0034*/ 	.short	0x0006
        /*0036*/ 	.short	0x0028
        /*0038*/ 	.byte	0x00, 0xf0, 0x11, 0x00


	//----- nvinfo : EIATTR_KPARAM_INFO
	.align		4
.L_2761:
        /*003c*/ 	.byte	0x04, 0x17
        /*003e*/ 	.short	(.L_2763 - .L_2762)
.L_2762:
        /*0040*/ 	.word	0x00000000
        /*0044*/ 	.short	0x0005
        /*0046*/ 	.short	0x0024
        /*0048*/ 	.byte	0x00, 0xf0, 0x11, 0x00


	//----- nvinfo : EIATTR_KPARAM_INFO
	.align		4
.L_2763:
        /*004c*/ 	.byte	0x04, 0x17
        /*004e*/ 	.short	(.L_2765 - .L_2764)
.L_2764:
        /*0050*/ 	.word	0x00000000
        /*0054*/ 	.short	0x0004
        /*0056*/ 	.short	0x0020
        /*0058*/ 	.byte	0x00, 0xf0, 0x11, 0x00


	//----- nvinfo : EIATTR_KPARAM_INFO
	.align		4
.L_2765:
        /*005c*/ 	.byte	0x04, 0x17
        /*005e*/ 	.short	(.L_2767 - .L_2766)
.L_2766:
        /*0060*/ 	.word	0x00000000
        /*0064*/ 	.short	0x0003
        /*0066*/ 	.short	0x0018
        /*0068*/ 	.byte	0x00, 0xf0, 0x21, 0x00


	//----- nvinfo : EIATTR_KPARAM_INFO
	.align		4
.L_2767:
        /*006c*/ 	.byte	0x04, 0x17
        /*006e*/ 	.short	(.L_2769 - .L_2768)
.L_2768:
        /*0070*/ 	.word	0x00000000
        /*0074*/ 	.short	0x0002
        /*0076*/ 	.short	0x0010
        /*0078*/ 	.byte	0x00, 0xf0, 0x21, 0x00


	//----- nvinfo : EIATTR_KPARAM_INFO
	.align		4
.L_2769:
        /*007c*/ 	.byte	0x04, 0x17
        /*007e*/ 	.short	(.L_2771 - .L_2770)
.L_2770:
        /*0080*/ 	.word	0x00000000
        /*0084*/ 	.short	0x0001
        /*0086*/ 	.short	0x0008
        /*0088*/ 	.byte	0x00, 0xf0, 0x21, 0x00


	//----- nvinfo : EIATTR_KPARAM_INFO
	.align		4
.L_2771:
        /*008c*/ 	.byte	0x04, 0x17
        /*008e*/ 	.short	(.L_2773 - .L_2772)
.L_2772:
        /*0090*/ 	.word	0x00000000
        /*0094*/ 	.short	0x0000
        /*0096*/ 	.short	0x0000
        /*0098*/ 	.byte	0x00, 0xf0, 0x21, 0x00


	//----- nvinfo : EIATTR_MAXREG_COUNT
	.align		4
.L_2773:
        /*009c*/ 	.byte	0x03, 0x1b
        /*009e*/ 	.short	0x00ff


	//----- nvinfo : EIATTR_MERCURY_ISA_VERSION
	.align		4
        /*00a0*/ 	.byte	0x03, 0x5f
        /*00a2*/ 	.short	0x0000


	//----- nvinfo : EIATTR_COOP_GROUP_MASK_REGIDS
	.align		4
        /*00a4*/ 	.byte	0x04, 0x29
        /*00a6*/ 	.short	(.L_2775 - .L_2774)


	//   ....[0]....
.L_2774:
        /*00a8*/ 	.word	0xffffffff


	//   ....[1]....
        /*00ac*/ 	.word	0xffffffff


	//   ....[2]....
        /*00b0*/ 	.word	0xffffffff


	//   ....[3]....
        /*00b4*/ 	.word	0xffffffff


	//   ....[4]....
        /*00b8*/ 	.word	0xffffffff


	//----- nvinfo : EIATTR_COOP_GROUP_INSTR_OFFSETS
	.align		4
.L_2775:
        /*00bc*/ 	.byte	0x04, 0x28
        /*00be*/ 	.short	(.L_2777 - .L_2776)


	//   ....[0]....
.L_2776:
        /*00c0*/ 	.word	0x000007e0


	//   ....[1]....
        /*00c4*/ 	.word	0x00000810


	//   ....[2]....
        /*00c8*/ 	.word	0x00000830


	//   ....[3]....
        /*00cc*/ 	.word	0x00000850


	//   ....[4]....
        /*00d0*/ 	.word	0x00000870


	//----- nvinfo : EIATTR_EXIT_INSTR_OFFSETS
	.align		4
.L_2777:
        /*00d4*/ 	.byte	0x04, 0x1c
        /*00d6*/ 	.short	(.L_2779 - .L_2778)


	//   ....[0]....
.L_2778:
        /*00d8*/ 	.word	0x00000050


	//   ....[1]....
        /*00dc*/ 	.word	0x00000890


	//   ....[2]....
        /*00e0*/ 	.word	0x00000900


	//----- nvinfo : EIATTR_CTAIDZ_USED
	.align		4
.L_2779:
        /*00e4*/ 	.byte	0x01, 0x04
	.zero		2


	//----- nvinfo : EIATTR_CRS_STACK_SIZE
	.align		4
        /*00e8*/ 	.byte	0x04, 0x1e
        /*00ea*/ 	.short	(.L_2781 - .L_2780)
.L_2780:
        /*00ec*/ 	.word	0x00000000
.L_2781:


//--------------------- .nv.info._Z9moe_vec_qIN3c104HalfELi32ELi4E10block_q5_0Li2EXadL_ZN45_INTERNAL_8d5cb472_14_gguf_kernel_cu_cd24131917vec_dot_q5_0_q8_1EPKvPK10block_q8_1RKiEEEvS5_S5_PT_PS9_iiii --------------------------
	.section	.nv.info._Z9moe_vec_qIN3c104HalfELi32ELi4E10block_q5_0Li2EXadL_ZN45_INTERNAL_8d5cb472_14_gguf_kernel_cu_cd24131917vec_dot_q5_0_q8_1EPKvPK10block_q8_1RKiEEEvS5_S5_PT_PS9_iiii,"",@"SHT_CUDA_INFO"
	.sectionflags	@""
	.align	4


	//----- nvinfo : EIATTR_CUDA_API_VERSION
	.align		4
        /*0000*/ 	.byte	0x04, 0x37
        /*0002*/ 	.short	(.L_2783 - .L_2782)
.L_2782:
        /*0004*/ 	.word	0x00000082


	//----- nvinfo : EIATTR_SW2861232_WAR
	.align		4
.L_2783:
        /*0008*/ 	.byte	0x01, 0x35
	.zero		2


	//----- nvinfo : EIATTR_PARAM_CBANK
	.align		4
        /*000c*/ 	.byte	0x04, 0x0a
        /*000e*/ 	.short	(.L_2785 - .L_2784)
	.align		4
.L_2784:
        /*0010*/ 	.word	index@(.nv.constant0._Z9moe_vec_qIN3c104HalfELi32ELi4E10block_q5_0Li2EXadL_ZN45_INTERNAL_8d5cb472_14_gguf_kernel_cu_cd24131917vec_dot_q5_0_q8_1EPKvPK10block_q8_1RKiEEEvS5_S5_PT_PS9_iiii)
        /*0014*/ 	.short	0x0160
        /*0016*/ 	.short	0x0030


	//----- nvinfo : EIATTR_CBANK_PARAM_SIZE
	.align		4
.L_2785:
        /*0018*/ 	.byte	0x03, 0x19
        /*001a*/ 	.short	0x0030


	//----- nvinfo : EIATTR_KPARAM_INFO
	.align		4
        /*001c*/ 	.byte	0x04, 0x17
        /*001e*/ 	.short	(.L_2787 - .L_2786)
.L_2786:
        /*0020*/ 	.word	0x00000000
        /*0024*/ 	.short	0x0007
        /*0026*/ 	.short	0x002c
        /*0028*/ 	.byte	0x00, 0xf0, 0x11, 0x00


	//----- nvinfo : EIATTR_KPARAM_INFO
	.align		4
.L_2787:
        /*002c*/ 	.byte	0x04, 0x17
        /*002e*/ 	.short	(.L_2789 - .L_2788)
.L_2788:
        /*0030*/ 	.word	0x00000000
        /*0034*/ 	.short	0x0006
        /*0036*/ 	.short	0x0028
        /*0038*/ 	.byte	0x00, 0xf0, 0x11, 0x00


	//----- nvinfo : EIATTR_KPARAM_INFO
	.align		4
.L_2789:
        /*003c*/ 	.byte	0x04, 0x17
        /*003e*/ 	.short	(.L_2791 - .L_2790)
.L_2790:
        /*0040*/ 	.word	0x00000000
        /*0044*/ 	.short	0x0005
        /*0046*/ 	.short	0x0024
        /*0048*/ 	.byte	0x00, 0xf0, 0x11, 0x00


	//----- nvinfo : EIATTR_KPARAM_INFO
	.align		4
.L_2791:
        /*004c*/ 	.byte	0x04, 0x17
        /*004e*/ 	.short	(.L_2793 - .L_2792)
.L_2792:
        /*0050*/ 	.word	0x00000000
        /*0054*/ 	.short	0x0004
        /*0056*/ 	.short	0x0020
        /*0058*/ 	.byte	0x00, 0xf0, 0x11, 0x00


	//----- nvinfo : EIATTR_KPARAM_INFO
	.align		4
.L_2793:
        /*005c*/ 	.byte	0x04, 0x17
        /*005e*/ 	.short	(.L_2795 - .L_2794)
.L_2794:
        /*0060*/ 	.word	0x00000000
        /*0064*/ 	.short	0x0003
        /*0066*/ 	.short	0x0018
        /*0068*/ 	.byte	0x00, 0xf0, 0x21, 0x00


	//----- nvinfo : EIATTR_KPARAM_INFO
	.align		4
.L_2795:
        /*006c*/ 	.byte	0x04, 0x17
        /*006e*/ 	.short	(.L_2797 - .L_2796)
.L_2796:
        /*0070*/ 	.word	0x00000000
        /*0074*/ 	.short	0x0002
        /*0076*/ 	.short	0x0010
        /*0078*/ 	.byte	0x00, 0xf0, 0x21, 0x00


	//----- nvinfo : EIATTR_KPARAM_INFO
	.align		4
.L_2797:
        /*007c*/ 	.byte	0x04, 0x17
        /*007e*/ 	.short	(.L_2799 - .L_2798)
.L_2798:
        /*0080*/ 	.word	0x00000000
        /*0084*/ 	.short	0x0001
        /*0086*/ 	.short	0x0008
        /*0088*/ 	.byte	0x00, 0xf0, 0x21, 0x00


	//----- nvinfo : EIATTR_KPARAM_INFO
	.align		4
.L_2799:
        /*008c*/ 	.byte	0x04, 0x17
        /*008e*/ 	.short	(.L_2801 - .L_2800)
.L_2800:
        /*0090*/ 	.word	0x00000000
        /*0094*/ 	.short	0x0000
        /*0096*/ 	.short	0x0000
        /*0098*/ 	.byte	0x00, 0xf0, 0x21, 0x00


	//----- nvinfo : EIATTR_MAXREG_COUNT
	.align		4
.L_2801:
        /*009c*/ 	.byte	0x03, 0x1b
        /*009e*/ 	.short	0x00ff


	//----- nvinfo : EIATTR_MERCURY_ISA_VERSION
	.align		4
        /*00a0*/ 	.byte	0x03, 0x5f
        /*00a2*/ 	.short	0x0000


	//----- nvinfo : EIATTR_COOP_GROUP_MASK_REGIDS
	.align		4
        /*00a4*/ 	.byte	0x04, 0x29
        /*00a6*/ 	.short	(.L_2803 - .L_2802)


	//   ....[0]....
.L_2802:
        /*00a8*/ 	.word	0xffffffff


	//   ....[1]....
        /*00ac*/ 	.word	0xffffffff


	//   ....[2]....
        /*00b0*/ 	.word	0xffffffff


	//   ....[3]....
        /*00b4*/ 	.word	0xffffffff


	//   ....[4]....
        /*00b8*/ 	.word	0xffffffff


	//----- nvinfo : EIATTR_COOP_GROUP_INSTR_OFFSETS
	.align		4
.L_2803:
        /*00bc*/ 	.byte	0x04, 0x28
        /*00be*/ 	.short	(.L_2805 - .L_2804)


	//   ....[0]....
.L_2804:
        /*00c0*/ 	.word	0x00000840


	//   ....[1]....
        /*00c4*/ 	.word	0x00000870


	//   ....[2]....
        /*00c8*/ 	.word	0x00000890


	//   ....[3]....
        /*00cc*/ 	.word	0x000008b0


	//   ....[4]....
        /*00d0*/ 	.word	0x000008d0


	//----- nvinfo : EIATTR_EXIT_INSTR_OFFSETS
	.align		4
.L_2805:
        /*00d4*/ 	.byte	0x04, 0x1c
        /*00d6*/ 	.short	(.L_2807 - .L_2806)


	//   ....[0]....
.L_2806:
        /*00d8*/ 	.word	0x00000050


	//   ....[1]....
        /*00dc*/ 	.word	0x000008f0


	//   ....[2]....
        /*00e0*/ 	.word	0x00000960


	//----- nvinfo : EIATTR_CTAIDZ_USED
	.align		4
.L_2807:
        /*00e4*/ 	.byte	0x01, 0x04
	.zero		2


	//----- nvinfo : EIATTR_CRS_STACK_SIZE
	.align		4
        /*00e8*/ 	.byte	0x04, 0x1e
        /*00ea*/ 	.short	(.L_2809 - .L_2808)
.L_2808:
        /*00ec*/ 	.word	0x00000000
.L_2809:


//--------------------- .nv.info._Z9moe_vec_qIN3c104HalfELi32ELi4E10block_q4_1Li2EXadL_ZN45_INTERNAL_8d5cb472_14_gguf_kernel_cu_cd24131917vec_dot_q4_1_q8_1EPKvPK10block_q8_1RKiEEEvS5_S5_PT_PS9_iiii --------------------------
	.section	.nv.info._Z9moe_vec_qIN3c104HalfELi32ELi4E10block_q4_1Li2EXadL_ZN45_INTERNAL_8d5cb472_14_gguf_kernel_cu_cd24131917vec_dot_q4_1_q8_1EPKvPK10block_q8_1RKiEEEvS5_S5_PT_PS9_iiii,"",@"SHT_CUDA_INFO"
	.sectionflags	@""
	.align	4


	//----- nvinfo : EIATTR_CUDA_API_VERSION
	.align		4
        /*0000*/ 	.byte	0x04, 0x37
        /*0002*/ 	.short	(.L_2811 - .L_2810)
.L_2810:
        /*0004*/ 	.word	0x00000082


	//----- nvinfo : EIATTR_SW2861232_WAR
	.align		4
.L_2811:
        /*0008*/ 	.byte	0x01, 0x35
	.zero		2


	//----- nvinfo : EIATTR_PARAM_CBANK
	.align		4
        /*000c*/ 	.byte	0x04, 0x0a
        /*000e*/ 	.short	(.L_2813 - .L_2812)
	.align		4
.L_2812:
        /*0010*/ 	.word	index@(.nv.constant0._Z9moe_vec_qIN3c104HalfELi32ELi4E10block_q4_1Li2EXadL_ZN45_INTERNAL_8d5cb472_14_gguf_kernel_cu_cd24131917vec_dot_q4_1_q8_1EPKvPK10block_q8_1RKiEEEvS5_S5_PT_PS9_iiii)
        /*0014*/ 	.short	0x0160
        /*0016*/ 	.short	0x0030


	//----- nvinfo : EIATTR_CBANK_PARAM_SIZE
	.align		4
.L_2813:
        /*0018*/ 	.byte	0x03, 0x19
        /*001a*/ 	.short	0x0030


	//----- nvinfo : EIATTR_KPARAM_INFO
	.align		4
        /*001c*/ 	.byte	0x04, 0x17
        /*001e*/ 	.short	(.L_2815 - .L_2814)
.L_2814:
        /*0020*/ 	.word	0x00000000
        /*0024*/ 	.short	0x0007
        /*0026*/ 	.short	0x002c
        /*0028*/ 	.byte	0x00, 0xf0, 0x11, 0x00


	//----- nvinfo : EIATTR_KPARAM_INFO
	.align		4
.L_2815:
        /*002c*/ 	.byte	0x04, 0x17
        /*002e*/ 	.short	(.L_2817 - .L_2816)
.L_2816:
        /*0030*/ 	.word	0x00000000
        /*0034*/ 	.short	0x0006
        /*0036*/ 	.short	0x0028
        /*0038*/ 	.byte	0x00, 0xf0, 0x11, 0x00


	//----- nvinfo : EIATTR_KPARAM_INFO
	.align		4
.L_2817:
        /*003c*/ 	.byte	0x04, 0x17
        /*003e*/ 	.short	(.L_2819 - .L_2818)
.L_2818:
        /*0040*/ 	.word	0x00000000
        /*0044*/ 	.short	0x0005
        /*0046*/ 	.short	0x0024
        /*0048*/ 	.byte	0x00, 0xf0, 0x11, 0x00


	//----- nvinfo : EIATTR_KPARAM_INFO
	.align		4
.L_2819:
        /*004c*/ 	.byte	0x04, 0x17
        /*004e*/ 	.short	(.L_2821 - .L_2820)
.L_2820:
        /*0050*/ 	.word	0x00000000
        /*0054*/ 	.short	0x0004
        /*0056*/ 	.short	0x0020
        /*0058*/ 	.byte	0x00, 0xf0, 0x11, 0x00


	//----- nvinfo : EIATTR_KPARAM_INFO
	.align		4
.L_2821:
        /*005c*/ 	.byte	0x04, 0x17
        /*005e*/ 	.short	(.L_2823 - .L_2822)
.L_2822:
        /*0060*/ 	.word	0x00000000
        /*0064*/ 	.short	0x0003
        /*0066*/ 	.short	0x0018
        /*0068*/ 	.byte	0x00, 0xf0, 0x21, 0x00


	//----- nvinfo : EIATTR_KPARAM_INFO
	.align		4
.L_2823:
        /*006c*/ 	.byte	0x04, 0x17
        /*006e*/ 	.short	(.L_2825 - .L_2824)
.L_2824:
        /*0070*/ 	.word	0x00000000
        /*0074*/ 	.short	0x0002
        /*0076*/ 	.short	0x0010
        /*0078*/ 	.byte	0x00, 0xf0, 0x21, 0x00


	//----- nvinfo : EIATTR_KPARAM_INFO
	.align		4
.L_2825:
        /*007c*/ 	.byte	0x04, 0x17
        /*007e*/ 	.short	(.L_2827 - .L_2826)
.L_2826:
        /*0080*/ 	.word	0x00000000
        /*0084*/ 	.short	0x0001
        /*0086*/ 	.short	0x0008
        /*0088*/ 	.byte	0x00, 0xf0, 0x21, 0x00


	//----- nvinfo : EIATTR_KPARAM_INFO
	.align		4
.L_2827:
        /*008c*/ 	.byte	0x04, 0x17
        /*008e*/ 	.short	(.L_2829 - .L_2828)
.L_2828:
        /*0090*/ 	.word	0x00000000
        /*0094*/ 	.short	0x0000
        /*0096*/ 	.short	0x0000
        /*0098*/ 	.byte	0x00, 0xf0, 0x21, 0x00


	//----- nvinfo : EIATTR_MAXREG_COUNT
	.align		4
.L_2829:
        /*009c*/ 	.byte	0x03, 0x1b
        /*009e*/ 	.short	0x00ff


	//----- nvinfo : EIATTR_MERCURY_ISA_VERSION
	.align		4
        /*00a0*/ 	.byte	0x03, 0x5f
        /*00a2*/ 	.short	0x0000


	//----- nvinfo : EIATTR_COOP_GROUP_MASK_REGIDS
	.align		4
        /*00a4*/ 	.byte	0x04, 0x29
        /*00a6*/ 	.short	(.L_2831 - .L_2830)


	//   ....[0]....
.L_2830:
        /*00a8*/ 	.word	0xffffffff


	//   ....[1]....
        /*00ac*/ 	.word	0xffffffff


	//   ....[2]....
        /*00b0*/ 	.word	0xffffffff


	//   ....[3]....
        /*00b4*/ 	.word	0xffffffff


	//   ....[4]....
        /*00b8*/ 	.word	0xffffffff


	//----- nvinfo : EIATTR_COOP_GROUP_INSTR_OFFSETS
	.align		4
.L_2831:
        /*00bc*/ 	.byte	0x04, 0x28
        /*00be*/ 	.short	(.L_2833 - .L_2832)


	//   ....[0]....
.L_2832:
        /*00c0*/ 	.word	0x00001740


	//   ....[1]....
        /*00c4*/ 	.word	0x00001770


	//   ....[2]....
        /*00c8*/ 	.word	0x00001790


	//   ....[3]....
        /*00cc*/ 	.word	0x000017b0


	//   ....[4]....
        /*00d0*/ 	.word	0x000017d0


	//----- nvinfo : EIATTR_EXIT_INSTR_OFFSETS
	.align		4
.L_2833:
        /*00d4*/ 	.byte	0x04, 0x1c
        /*00d6*/ 	.short	(.L_2835 - .L_2834)


	//   ....[0]....
.L_2834:
        /*00d8*/ 	.word	0x00000050


	//   ....[1]....
        /*00dc*/ 	.word	0x000017f0


	//   ....[2]....
        /*00e0*/ 	.word	0x00001860


	//----- nvinfo : EIATTR_CTAIDZ_USED
	.align		4
.L_2835:
        /*00e4*/ 	.byte	0x01, 0x04
	.zero		2


	//----- nvinfo : EIATTR_CRS_STACK_SIZE
	.align		4
        /*00e8*/ 	.byte	0x04, 0x1e
        /*00ea*/ 	.short	(.L_2837 - .L_2836)
.L_2836:
        /*00ec*/ 	.word	0x00000000
.L_2837:


//--------------------- .nv.info._Z9moe_vec_qIN3c104HalfELi32ELi4E10block_q4_0Li2EXadL_ZN45_INTERNAL_8d5cb472_14_gguf_kernel_cu_cd24131917vec_dot_q4_0_q8_1EPKvPK10block_q8_1RKiEEEvS5_S5_PT_PS9_iiii --------------------------
	.section	.nv.info._Z9moe_vec_qIN3c104HalfELi32ELi4E10block_q4_0Li2EXadL_ZN45_INTERNAL_8d5cb472_14_gguf_kernel_cu_cd24131917vec_dot_q4_0_q8_1EPKvPK10block_q8_1RKiEEEvS5_S5_PT_PS9_iiii,"",@"SHT_CUDA_INFO"
	.sectionflags	@""
	.align	4


	//----- nvinfo : EIATTR_CUDA_API_VERSION
	.align		4
        /*0000*/ 	.byte	0x04, 0x37
        /*0002*/ 	.short	(.L_2839 - .L_2838)
.L_2838:
        /*0004*/ 	.word	0x00000082


	//----- nvinfo : EIATTR_SW2861232_WAR
	.align		4
.L_2839:
        /*0008*/ 	.byte	0x01, 0x35
	.zero		2


	//----- nvinfo : EIATTR_PARAM_CBANK
	.align		4
        /*000c*/ 	.byte	0x04, 0x0a
        /*000e*/ 	.short	(.L_2841 - .L_2840)
	.align		4
.L_2840:
        /*0010*/ 	.word	index@(.nv.constant0._Z9moe_vec_qIN3c104HalfELi32ELi4E10block_q4_0Li2EXadL_ZN45_INTERNAL_8d5cb472_14_gguf_kernel_cu_cd24131917vec_dot_q4_0_q8_1EPKvPK10block_q8_1RKiEEEvS5_S5_PT_PS9_iiii)
        /*0014*/ 	.short	0x0160
        /*0016*/ 	.short	0x0030


	//----- nvinfo : EIATTR_CBANK_PARAM_SIZE
	.align		4
.L_2841:
        /*0018*/ 	.byte	0x03, 0x19
        /*001a*/ 	.short	0x0030


	//----- nvinfo : EIATTR_KPARAM_INFO
	.align		4
        /*001c*/ 	.byte	0x04, 0x17
        /*001e*/ 	.short	(.L_2843 - .L_2842)
.L_2842:
        /*0020*/ 	.word	0x00000000
        /*0024*/ 	.short	0x0007
        /*0026*/ 	.short	0x002c
        /*0028*/ 	.byte	0x00, 0xf0, 0x11, 0x00


	//----- nvinfo : EIATTR_KPARAM_INFO
	.align		4
.L_2843:
        /*002c*/ 	.byte	0x04, 0x17
        /*002e*/ 	.short	(.L_2845 - .L_2844)
.L_2844:
        /*0030*/ 	.word	0x00000000
        /*0034*/ 	.short	0x0006
        /*0036*/ 	.short	0x0028
        /*0038*/ 	.byte	0x00, 0xf0, 0x11, 0x00


	//----- nvinfo : EIATTR_KPARAM_INFO
	.align		4
.L_2845:
        /*003c*/ 	.byte	0x04, 0x17
        /*003e*/ 	.short	(.L_2847 - .L_2846)
.L_2846:
        /*0040*/ 	.word	0x00000000
        /*0044*/ 	.short	0x0005
        /*0046*/ 	.short	0x0024
        /*0048*/ 	.byte	0x00, 0xf0, 0x11, 0x00


	//----- nvinfo : EIATTR_KPARAM_INFO
	.align		4
.L_2847:
        /*004c*/ 	.byte	0x04, 0x17
        /*004e*/ 	.short	(.L_2849 - .L_2848)
.L_2848:
        /*0050*/ 	.word	0x00000000
        /*0054*/ 	.short	0x0004
        /*0056*/ 	.short	0x0020
        /*0058*/ 	.byte	0x00, 0xf0, 0x11, 0x00


	//----- nvinfo : EIATTR_KPARAM_INFO
	.align		4
.L_2849:
        /*005c*/ 	.byte	0x04, 0x17
        /*005e*/ 	.short	(.L_2851 - .L_2850)
.L_2850:
        /*0060*/ 	.word	0x00000000
        /*0064*/ 	.short	0x0003
        /*0066*/ 	.short	0x0018
        /*0068*/ 	.byte	0x00, 0xf0, 0x21, 0x00


	//----- nvinfo : EIATTR_KPARAM_INFO
	.align		4
.L_2851:
        /*006c*/ 	.byte	0x04, 0x17
        /*006e*/ 	.short	(.L_2853 - .L_2852)
.L_2852:
        /*0070*/ 	.word	0x00000000
        /*0074*/ 	.short	0x0002
        /*0076*/ 	.short	0x0010
        /*0078*/ 	.byte	0x00, 0xf0, 0x21, 0x00


	//----- nvinfo : EIATTR_KPARAM_INFO
	.align		4
.L_2853:
        /*007c*/ 	.byte	0x04, 0x17
        /*007e*/ 	.short	(.L_2855 - .L_2854)
.L_2854:
        /*0080*/ 	.word	0x00000000
        /*0084*/ 	.short	0x0001
        /*0086*/ 	.short	0x0008
        /*0088*/ 	.byte	0x00, 0xf0, 0x21, 0x00


	//----- nvinfo : EIATTR_KPARAM_INFO
	.align		4
.L_2855:
        /*008c*/ 	.byte	0x04, 0x17
        /*008e*/ 	.short	(.L_2857 - .L_2856)
.L_2856:
        /*0090*/ 	.word	0x00000000
        /*0094*/ 	.short	0x0000
        /*0096*/ 	.short	0x0000
        /*0098*/ 	.byte	0x00, 0xf0, 0x21, 0x00


	//----- nvinfo : EIATTR_MAXREG_COUNT
	.align		4
.L_2857:
        /*009c*/ 	.byte	0x03, 0x1b
        /*009e*/ 	.short	0x00ff


	//----- nvinfo : EIATTR_MERCURY_ISA_VERSION
	.align		4
        /*00a0*/ 	.byte	0x03, 0x5f
        /*00a2*/ 	.short	0x0000


	//----- nvinfo : EIATTR_COOP_GROUP_MASK_REGIDS
	.align		4
        /*00a4*/ 	.byte	0x04, 0x29
        /*00a6*/ 	.short	(.L_2859 - .L_2858)


	//   ....[0]....
.L_2858:
        /*00a8*/ 	.word	0xffffffff


	//   ....[1]....
        /*00ac*/ 	.word	0xffffffff


	//   ....[2]....
        /*00b0*/ 	.word	0xffffffff


	//   ....[3]....
        /*00b4*/ 	.word	0xffffffff


	//   ....[4]....
        /*00b8*/ 	.word	0xffffffff


	//----- nvinfo : EIATTR_COOP_GROUP_INSTR_OFFSETS
	.align		4
.L_2859:
        /*00bc*/ 	.byte	0x04, 0x28
        /*00be*/ 	.short	(.L_2861 - .L_2860)


	//   ....[0]....
.L_2860:
        /*00c0*/ 	.word	0x00001950


	//   ....[1]....
        /*00c4*/ 	.word	0x00001980


	//   ....[2]....
        /*00c8*/ 	.word	0x000019a0


	//   ....[3]....
        /*00cc*/ 	.word	0x000019c0


	//   ....[4]....
        /*00d0*/ 	.word	0x000019e0


	//----- nvinfo : EIATTR_EXIT_INSTR_OFFSETS
	.align		4
.L_2861:
        /*00d4*/ 	.byte	0x04, 0x1c
        /*00d6*/ 	.short	(.L_2863 - .L_2862)


	//   ....[0]....
.L_2862:
        /*00d8*/ 	.word	0x00000050


	//   ....[1]....
        /*00dc*/ 	.word	0x00001a00


	//   ....[2]....
        /*00e0*/ 	.word	0x00001a70


	//----- nvinfo : EIATTR_CTAIDZ_USED
	.align		4
.L_2863:
        /*00e4*/ 	.byte	0x01, 0x04
	.zero		2


	//----- nvinfo : EIATTR_CRS_STACK_SIZE
	.align		4
        /*00e8*/ 	.byte	0x04, 0x1e
        /*00ea*/ 	.short	(.L_2865 - .L_2864)
.L_2864:
        /*00ec*/ 	.word	0x00000000
.L_2865:


//--------------------- .nv.info._Z9moe_vec_qIfLi256ELi8E11block_iq1_mLi1EXadL_ZN45_INTERNAL_8d5cb472_14_gguf_kernel_cu_cd24131918vec_dot_iq1_m_q8_1EPKvPK10block_q8_1RKiEEEvS3_S3_PT_PS7_iiii --------------------------
	.section	.nv.info._Z9moe_vec_qIfLi256ELi8E11block_iq1_mLi1EXadL_ZN45_INTERNAL_8d5cb472_14_gguf_kernel_cu_cd24131918vec_dot_iq1_m_q8_1EPKvPK10block_q8_1RKiEEEvS3_S3_PT_PS7_iiii,"",@"SHT_CUDA_INFO"
	.sectionflags	@""
	.align	4


	//----- nvinfo : EIATTR_CUDA_API_VERSION
	.align		4
        /*0000*/ 	.byte	0x04, 0x37
        /*0002*/ 	.short	(.L_2867 - .L_2866)
.L_2866:
        /*0004*/ 	.word	0x00000082


	//----- nvinfo : EIATTR_SW2861232_WAR
	.align		4
.L_2867:
        /*0008*/ 	.byte	0x01, 0x35
	.zero		2


	//----- nvinfo : EIATTR_PARAM_CBANK
	.align		4
        /*000c*/ 	.byte	0x04, 0x0a
        /*000e*/ 	.short	(.L_2869 - .L_2868)
	.align		4
.L_2868:
        /*0010*/ 	.word	index@(.nv.constant0._Z9moe_vec_qIfLi256ELi8E11block_iq1_mLi1EXadL_ZN45_INTERNAL_8d5cb472_14_gguf_kernel_cu_cd24131918vec_dot_iq1_m_q8_1EPKvPK10block_q8_1RKiEEEvS3_S3_PT_PS7_iiii)
        /*0014*/ 	.short	0x0160
        /*0016*/ 	.short	0x0030


	//----- nvinfo : EIATTR_CBANK_PARAM_SIZE
	.align		4
.L_2869:
        /*0018*/ 	.byte	0x03, 0x19
        /*001a*/ 	.short	0x0030


	//----- nvinfo : EIATTR_KPARAM_INFO
	.align		4
        /*001c*/ 	.byte	0x04, 0x17
        /*001e*/ 	.short	(.L_2871 - .L_2870)
.L_2870:
        /*0020*/ 	.word	0x00000000
        /*0024*/ 	.short	0x0007
        /*0026*/ 	.short	0x002c
        /*0028*/ 	.byte	0x00, 0xf0, 0x11, 0x00


	//----- nvinfo : EIATTR_KPARAM_INFO
	.align		4
.L_2871:
        /*002c*/ 	.byte	0x04, 0x17
        /*002e*/ 	.short	(.L_2873 - .L_2872)
.L_2872:
        /*0030*/ 	.word	0x00000000
        /*0034*/ 	.short	0x0006
        /*0036*/ 	.short	0x0028
        /*0038*/ 	.byte	0x00, 0xf0, 0x11, 0x00


	//----- nvinfo : EIATTR_KPARAM_INFO
	.align		4
.L_2873:
        /*003c*/ 	.byte	0x04, 0x17
        /*003e*/ 	.short	(.L_2875 - .L_2874)
.L_2874:
        /*0040*/ 	.word	0x00000000
        /*0044*/ 	.short	0x0005
        /*0046*/ 	.short	0x0024
        /*0048*/ 	.byte	0x00, 0xf0, 0x11, 0x00


	//----- nvinfo : EIATTR_KPARAM_INFO
	.align		4
.L_2875:
        /*004c*/ 	.byte	0x04, 0x17
        /*004e*/ 	.short	(.L_2877 - .L_2876)
.L_2876:
        /*0050*/ 	.word	0x00000000
        /*0054*/ 	.short	0x0004
        /*0056*/ 	.short	0x0020
        /*0058*/ 	.byte	0x00, 0xf0, 0x11, 0x00


	//----- nvinfo : EIATTR_KPARAM_INFO
	.align		4
.L_2877:
        /*005c*/ 	.byte	0x04, 0x17
        /*005e*/ 	.short	(.L_2879 - .L_2878)
.L_2878:
        /*0060*/ 	.word	0x00000000
        /*0064*/ 	.short	0x0003
        /*0066*/ 	.short	0x0018
        /*0068*/ 	.byte	0x00, 0xf0, 0x21, 0x00


	//----- nvinfo : EIATTR_KPARAM_INFO
	.align		4
.L_2879:
        /*006c*/ 	.byte	0x04, 0x17
        /*006e*/ 	.short	(.L_2881 - .L_2880)
.L_2880:
        /*0070*/ 	.word	0x00000000
        /*0074*/ 	.short	0x0002
        /*0076*/ 	.short	0x0010
        /*0078*/ 	.byte	0x00, 0xf0, 0x21, 0x00


	//----- nvinfo : EIATTR_KPARAM_INFO
	.align		4
.L_2881:
        /*007c*/ 	.byte	0x04, 0x17
        /*007e*/ 	.short	(.L_2883 - .L_2882)
.L_2882:
        /*0080*/ 	.word	0x00000000
        /*0084*/ 	.short	0x0001
        /*0086*/ 	.short	0x0008
        /*0088*/ 	.byte	0x00, 0xf0, 0x21, 0x00


	//----- nvinfo : EIATTR_KPARAM_INFO
	.align		4
.L_2883:
        /*008c*/ 	.byte	0x04, 0x17
        /*008e*/ 	.short	(.L_2885 - .L_2884)
.L_2884:
        /*0090*/ 	.word	0x00000000
        /*0094*/ 	.short	0x0000
        /*0096*/ 	.short	0x0000
        /*0098*/ 	.byte	0x00, 0xf0, 0x21, 0x00


	//----- nvinfo : EIATTR_MAXREG_COUNT
	.align		4
.L_2885:
        /*009c*/ 	.byte	0x03, 0x1b
        /*009e*/ 	.short	0x00ff


	//----- nvinfo : EIATTR_MERCURY_ISA_VERSION
	.align		4
        /*00a0*/ 	.byte	0x03, 0x5f
        /*00a2*/ 	.short	0x0000


	//----- nvinfo : EIATTR_COOP_GROUP_MASK_REGIDS
	.align		4
        /*00a4*/ 	.byte	0x04, 0x29
        /*00a6*/ 	.short	(.L_2887 - .L_2886)


	//   ....[0]....
.L_2886:
        /*00a8*/ 	.word	0xffffffff


	//   ....[1]....
        /*00ac*/ 	.word	0xffffffff


	//   ....[2]....
        /*00b0*/ 	.word	0xffffffff


	//   ....[3]....
        /*00b4*/ 	.word	0xffffffff


	//   ....[4]....
        /*00b8*/ 	.word	0xffffffff


	//----- nvinfo : EIATTR_COOP_GROUP_INSTR_OFFSETS
	.align		4
.L_2887:
        /*00bc*/ 	.byte	0x04, 0x28
        /*00be*/ 	.short	(.L_2889 - .L_2888)


	//   ....[0]....
.L_2888:
        /*00c0*/ 	.word	0x00000c20


	//   ....[1]....
        /*00c4*/ 	.word	0x00000c50


	//   ....[2]....
        /*00c8*/ 	.word	0x00000c70


	//   ....[3]....
        /*00cc*/ 	.word	0x00000c90


	//   ....[4]....
        /*00d0*/ 	.word	0x00000cb0


	//----- nvinfo : EIATTR_EXIT_INSTR_OFFSETS
	.align		4
.L_2889:
        /*00d4*/ 	.byte	0x04, 0x1c
        /*00d6*/ 	.short	(.L_2891 - .L_2890)


	//   ....[0]....
.L_2890:
        /*00d8*/ 	.word	0x00000050


	//   ....[1]....
        /*00dc*/ 	.word	0x00000cc0


	//   ....[2]....
        /*00e0*/ 	.word	0x00000d20


	//----- nvinfo : EIATTR_CTAIDZ_USED
	.align		4
.L_2891:
        /*00e4*/ 	.byte	0x01, 0x04
	.zero		2


	//----- nvinfo : EIATTR_CRS_STACK_SIZE
	.align		4
        /*00e8*/ 	.byte	0x04, 0x1e
        /*00ea*/ 	.short	(.L_2893 - .L_2892)
.L_2892:
        /*00ec*/ 	.word	0x00000000
.L_2893:


//--------------------- .nv.info._Z9moe_vec_qIfLi256ELi8E12block_iq4_xsLi1EXadL_ZN45_INTERNAL_8d5cb472_14_gguf_kernel_cu_cd24131919vec_dot_iq4_xs_q8_1EPKvPK10block_q8_1RKiEEEvS3_S3_PT_PS7_iiii --------------------------
	.section	.nv.info._Z9moe_vec_qIfLi256ELi8E12block_iq4_xsLi1EXadL_ZN45_INTERNAL_8d5cb472_14_gguf_kernel_cu_cd24131919vec_dot_iq4_xs_q8_1EPKvPK10block_q8_1RKiEEEvS3_S3_PT_PS7_iiii,"",@"SHT_CUDA_INFO"
	.sectionflags	@""
	.align	4


	//----- nvinfo : EIATTR_CUDA_API_VERSION
	.align		4
        /*0000*/ 	.byte	0x04, 0x37
        /*0002*/ 	.short	(.L_2895 - .L_2894)
.L_2894:
        /*0004*/ 	.word	0x00000082


	//----- nvinfo : EIATTR_SW2861232_WAR
	.align		4
.L_2895:
        /*0008*/ 	.byte	0x01, 0x35
	.zero		2


	//----- nvinfo : EIATTR_PARAM_CBANK
	.align		4
        /*000c*/ 	.byte	0x04, 0x0a
        /*000e*/ 	.short	(.L_2897 - .L_2896)
	.align		4
.L_2896:
        /*0010*/ 	.word	index@(.nv.constant0._Z9moe_vec_qIfLi256ELi8E12block_iq4_xsLi1EXadL_ZN45_INTERNAL_8d5cb472_14_gguf_kernel_cu_cd24131919vec_dot_iq4_xs_q8_1EPKvPK10block_q8_1RKiEEEvS3_S3_PT_PS7_iiii)
        /*0014*/ 	.short	0x0160
        /*0016*/ 	.short	0x0030


	//----- nvinfo : EIATTR_CBANK_PARAM_SIZE
	.align		4
.L_2897:
        /*0018*/ 	.byte	0x03, 0x19
        /*001a*/ 	.short	0x0030


	//----- nvinfo : EIATTR_KPARAM_INFO
	.align		4
        /*001c*/ 	.byte	0x04, 0x17
        /*001e*/ 	.short	(.L_2899 - .L_2898)
.L_2898:
        /*0020*/ 	.word	0x00000000
        /*0024*/ 	.short	0x0007
        /*0026*/ 	.short	0x002c
        /*0028*/ 	.byte	0x00, 0xf0, 0x11, 0x00


	//----- nvinfo : EIATTR_KPARAM_INFO
	.align		4
.L_2899:
        /*002c*/ 	.byte	0x04, 0x17
        /*002e*/ 	.short	(.L_2901 - .L_2900)
.L_2900:
        /*0030*/ 	.word	0x00000000
        /*0034*/ 	.short	0x0006
        /*0036*/ 	.short	0x0028
        /*0038*/ 	.byte	0x00, 0xf0, 0x11, 0x00


	//----- nvinfo : EIATTR_KPARAM_INFO
	.align		4
.L_2901:
        /*003c*/ 	.byte	0x04, 0x17
        /*003e*/ 	.short	(.L_2903 - .L_2902)
.L_2902:
        /*0040*/ 	.word	0x00000000
        /*0044*/ 	.short	0x0005
        /*0046*/ 	.short	0x0024
        /*0048*/ 	.byte	0x00, 0xf0, 0x11, 0x00


	//----- nvinfo : EIATTR_KPARAM_INFO
	.align		4
.L_2903:
        /*004c*/ 	.byte	0x04, 0x17
        /*004e*/ 	.short	(.L_2905 - .L_2904)
.L_2904:
        /*0050*/ 	.word	0x00000000
        /*0054*/ 	.short	0x0004
        /*0056*/ 	.short	0x0020
        /*0058*/ 	.byte	0x00, 0xf0, 0x11, 0x00


	//----- nvinfo : EIATTR_KPARAM_INFO
	.align		4
.L_2905:
        /*005c*/ 	.byte	0x04, 0x17
        /*005e*/ 	.short	(.L_2907 - .L_2906)
.L_2906:
        /*0060*/ 	.word	0x00000000
        /*0064*/ 	.short	0x0003
        /*0066*/ 	.short	0x0018
        /*0068*/ 	.byte	0x00, 0xf0, 0x21, 0x00


	//----- nvinfo : EIATTR_KPARAM_INFO
	.align		4
.L_2907:
        /*006c*/ 	.byte	0x04, 0x17
        /*006e*/ 	.short	(.L_2909 - .L_2908)
.L_2908:
        /*0070*/ 	.word	0x00000000
        /*0074*/ 	.short	0x0002
        /*0076*/ 	.short	0x0010
        /*0078*/ 	.byte	0x00, 0xf0, 0x21, 0x00


	//----- nvinfo : EIATTR_KPARAM_INFO
	.align		4
.L_2909:
        /*007c*/ 	.byte	0x04, 0x17
        /*007e*/ 	.short	(.L_2911 - .L_2910)
.L_2910:
        /*0080*/ 	.word	0x00000000
        /*0084*/ 	.short	0x0001
        /*0086*/ 	.short	0x0008
        /*0088*/ 	.byte	0x00, 0xf0, 0x21, 0x00


	//----- nvinfo : EIATTR_KPARAM_INFO
	.align		4
.L_2911:
        /*008c*/ 	.byte	0x04, 0x17
        /*008e*/ 	.short	(.L_2913 - .L_2912)
.L_2912:
        /*0090*/ 	.word	0x00000000
        /*0094*/ 	.short	0x0000
        /*0096*/ 	.short	0x0000
        /*0098*/ 	.byte	0x00, 0xf0, 0x21, 0x00


	//----- nvinfo : EIATTR_MAXREG_COUNT
	.align		4
.L_2913:
        /*009c*/ 	.byte	0x03, 0x1b
        /*009e*/ 	.short	0x00ff


	//----- nvinfo : EIATTR_MERCURY_ISA_VERSION
	.align		4
        /*00a0*/ 	.byte	0x03, 0x5f
        /*00a2*/ 	.short	0x0000


	//----- nvinfo : EIATTR_COOP_GROUP_MASK_REGIDS
	.align		4
        /*00a4*/ 	.byte	0x04, 0x29
        /*00a6*/ 	.short	(.L_2915 - .L_2914)


	//   ....[0]....
.L_2914:
        /*00a8*/ 	.word	0xffffffff


	//   ....[1]....
        /*00ac*/ 	.word	0xffffffff


	//   ....[2]....
        /*00b0*/ 	.word	0xffffffff


	//   ....[3]....
        /*00b4*/ 	.word	0xffffffff


	//   ....[4]....
        /*00b8*/ 	.word	0xffffffff


	//----- nvinfo : EIATTR_COOP_GROUP_INSTR_OFFSETS
	.align		4
.L_2915:
        /*00bc*/ 	.byte	0x04, 0x28
        /*00be*/ 	.short	(.L_2917 - .L_2916)


	//   ....[0]....
.L_2916:
        /*00c0*/ 	.word	0x00001170


	//   ....[1]....
        /*00c4*/ 	.word	0x000011a0


	//   ....[2]....
        /*00c8*/ 	.word	0x000011c0


	//   ....[3]....
        /*00cc*/ 	.word	0x000011e0


	//   ....[4]....
        /*00d0*/ 	.word	0x00001200


	//----- nvinfo : EIATTR_EXIT_INSTR_OFFSETS
	.align		4
.L_2917:
        /*00d4*/ 	.byte	0x04, 0x1c
        /*00d6*/ 	.short	(.L_2919 - .L_2918)


	//   ....[0]....
.L_2918:
        /*00d8*/ 	.word	0x00000050


	//   ....[1]....
        /*00dc*/ 	.word	0x00001210


	//   ....[2]....
        /*00e0*/ 	.word	0x00001270


	//----- nvinfo : EIATTR_CTAIDZ_USED
	.align		4
.L_2919:
        /*00e4*/ 	.byte	0x01, 0x04
	.zero		2


	//----- nvinfo : EIATTR_CRS_STACK_SIZE
	.align		4
        /*00e8*/ 	.byte	0x04, 0x1e
        /*00ea*/ 	.short	(.L_2921 - .L_2920)
.L_2920:
        /*00ec*/ 	.word	0x00000000
.L_2921:


//--------------------- .nv.info._Z9moe_vec_qIfLi256ELi8E11block_iq2_sLi1EXadL_ZN45_INTERNAL_8d5cb472_14_gguf_kernel_cu_cd24131918vec_dot_iq2_s_q8_1EPKvPK10block_q8_1RKiEEEvS3_S3_PT_PS7_iiii --------------------------
	.section	.nv.info._Z9moe_vec_qIfLi256ELi8E11block_iq2_sLi1EXadL_ZN45_INTERNAL_8d5cb472_14_gguf_kernel_cu_cd24131918vec_dot_iq2_s_q8_1EPKvPK10block_q8_1RKiEEEvS3_S3_PT_PS7_iiii,"",@"SHT_CUDA_INFO"
	.sectionflags	@""
	.align	4


	//----- nvinfo : EIATTR_CUDA_API_VERSION
	.align		4
        /*0000*/ 	.byte	0x04, 0x37
        /*0002*/ 	.short	(.L_2923 - .L_2922)
.L_2922:
        /*0004*/ 	.word	0x00000082


	//----- nvinfo : EIATTR_SW2861232_WAR
	.align		4
.L_2923:
        /*0008*/ 	.byte	0x01, 0x35
	.zero		2


	//----- nvinfo : EIATTR_PARAM_CBANK
	.align		4
        /*000c*/ 	.byte	0x04, 0x0a
        /*000e*/ 	.short	(.L_2925 - .L_2924)
	.align		4
.L_2924:
        /*0010*/ 	.word	index@(.nv.constant0._Z9moe_vec_qIfLi256ELi8E11block_iq2_sLi1EXadL_ZN45_INTERNAL_8d5cb472_14_gguf_kernel_cu_cd24131918vec_dot_iq2_s_q8_1EPKvPK10block_q8_1RKiEEEvS3_S3_PT_PS7_iiii)
        /*0014*/ 	.short	0x0160
        /*0016*/ 	.short	0x0030


	//----- nvinfo : EIATTR_CBANK_PARAM_SIZE
	.align		4
.L_2925:
        /*0018*/ 	.byte	0x03, 0x19
        /*001a*/ 	.short	0x0030


	//----- nvinfo : EIATTR_KPARAM_INFO
	.align		4
        /*001c*/ 	.byte	0x04, 0x17
        /*001e*/ 	.short	(.L_2927 - .L_2926)
.L_2926:
        /*0020*/ 	.word	0x00000000
        /*0024*/ 	.short	0x0007
        /*0026*/ 	.short	0x002c
        /*0028*/ 	.byte	0x00, 0xf0, 0x11, 0x00


	//----- nvinfo : EIATTR_KPARAM_INFO
	.align		4
.L_2927:
        /*002c*/ 	.byte	0x04, 0x17
        /*002e*/ 	.short	(.L_2929 - .L_2928)
.L_2928:
        /*0030*/ 	.word	0x00000000
        /*0034*/ 	.short	0x0006
        /*0036*/ 	.short	0x0028
        /*0038*/ 	.byte	0x00, 0xf0, 0x11, 0x00


	//----- nvinfo : EIATTR_KPARAM_INFO
	.align		4
.L_2929:
        /*003c*/ 	.byte	0x04, 0x17
        /*003e*/ 	.short	(.L_2931 - .L_2930)
.L_2930:
        /*0040*/ 	.word	0x00000000
        /*0044*/ 	.short	0x0005
        /*0046*/ 	.short	0x0024
        /*0048*/ 	.byte	0x00, 0xf0, 0x11, 0x00


	//----- nvinfo : EIATTR_KPARAM_INFO
	.align		4
.L_2931:
        /*004c*/ 	.byte	0x04, 0x17
        /*004e*/ 	.short	(.L_2933 - .L_2932)
.L_2932:
        /*0050*/ 	.word	0x00000000
        /*0054*/ 	.short	0x0004
        /*0056*/ 	.short	0x0020
        /*0058*/ 	.byte	0x00, 0xf0, 0x11, 0x00


	//----- nvinfo : EIATTR_KPARAM_INFO
	.align		4
.L_2933:
        /*005c*/ 	.byte	0x04, 0x17
        /*005e*/ 	.short	(.L_2935 - .L_2934)
.L_2934:
        /*0060*/ 	.word	0x00000000
        /*0064*/ 	.short	0x0003
        /*0066*/ 	.short	0x0018
        /*0068*/ 	.byte	0x00, 0xf0, 0x21, 0x00


	//----- nvinfo : EIATTR_KPARAM_INFO
	.align		4
.L_2935:
        /*006c*/ 	.byte	0x04, 0x17
        /*006e*/ 	.short	(.L_2937 - .L_2936)
.L_2936:
        /*0070*/ 	.word	0x00000000
        /*0074*/ 	.short	0x0002
        /*0076*/ 	.short	0x0010
        /*0078*/ 	.byte	0x00, 0xf0, 0x21, 0x00


	//----- nvinfo : EIATTR_KPARAM_INFO
	.align		4
.L_2937:
        /*007c*/ 	.byte	0x04, 0x17
        /*007e*/ 	.short	(.L_2939 - .L_2938)
.L_2938:
        /*0080*/ 	.word	0x00000000
        /*0084*/ 	.short	0x0001
        /*0086*/ 	.short	0x0008
        /*0088*/ 	.byte	0x00, 0xf0, 0x21, 0x00


	//----- nvinfo : EIATTR_KPARAM_INFO
	.align		4
.L_2939:
        /*008c*/ 	.byte	0x04, 0x17
        /*008e*/ 	.short	(.L_2941 - .L_2940)
.L_2940:
        /*0090*/ 	.word	0x00000000
        /*0094*/ 	.short	0x0000
        /*0096*/ 	.short	0x0000
        /*0098*/ 	.byte	0x00, 0xf0, 0x21, 0x00


	//----- nvinfo : EIATTR_MAXREG_COUNT
	.align		4
.L_2941:
        /*009c*/ 	.byte	0x03, 0x1b
        /*009e*/ 	.short	0x00ff


	//----- nvinfo : EIATTR_MERCURY_ISA_VERSION
	.align		4
        /*00a0*/ 	.byte	0x03, 0x5f
        /*00a2*/ 	.short	0x0000


	//----- nvinfo : EIATTR_COOP_GROUP_MASK_REGIDS
	.align		4
        /*00a4*/ 	.byte	0x04, 0x29
        /*00a6*/ 	.short	(.L_2943 - .L_2942)


	//   ....[0]....
.L_2942:
        /*00a8*/ 	.word	0xffffffff


	//   ....[1]....
        /*00ac*/ 	.word	0xffffffff


	//   ....[2]....
        /*00b0*/ 	.word	0xffffffff


	//   ....[3]....
        /*00b4*/ 	.word	0xffffffff


	//   ....[4]....
        /*00b8*/ 	.word	0xffffffff


	//----- nvinfo : EIATTR_COOP_GROUP_INSTR_OFFSETS
	.align		4
.L_2943:
        /*00bc*/ 	.byte	0x04, 0x28
        /*00be*/ 	.short	(.L_2945 - .L_2944)


	//   ....[0]....
.L_2944:
        /*00c0*/ 	.word	0x00000de0


	//   ....[1]....
        /*00c4*/ 	.word	0x00000e10


	//   ....[2]....
        /*00c8*/ 	.word	0x00000e30


	//   ....[3]....
        /*00cc*/ 	.word	0x00000e50


	//   ....[4]....
        /*00d0*/ 	.word	0x00000e70


	//----- nvinfo : EIATTR_EXIT_INSTR_OFFSETS
	.align		4
.L_2945:
        /*00d4*/ 	.byte	0x04, 0x1c
        /*00d6*/ 	.short	(.L_2947 - .L_2946)


	//   ....[0]....
.L_2946:
        /*00d8*/ 	.word	0x00000050


	//   ....[1]....
        /*00dc*/ 	.word	0x00000e80


	//   ....[2]....
        /*00e0*/ 	.word	0x00000ee0


	//----- nvinfo : EIATTR_CTAIDZ_USED
	.align		4
.L_2947:
        /*00e4*/ 	.byte	0x01, 0x04
	.zero		2


	//----- nvinfo : EIATTR_CRS_STACK_SIZE
	.align		4
        /*00e8*/ 	.byte	0x04, 0x1e
        /*00ea*/ 	.short	(.L_2949 - .L_2948)
.L_2948:
        /*00ec*/ 	.word	0x00000000
.L_2949:


//--------------------- .nv.info._Z9moe_vec_qIfLi256ELi8E11block_iq3_sLi1EXadL_ZN45_INTERNAL_8d5cb472_14_gguf_kernel_cu_cd24131918vec_dot_iq3_s_q8_1EPKvPK10block_q8_1RKiEEEvS3_S3_PT_PS7_iiii --------------------------
	.section	.nv.info._Z9moe_vec_qIfLi256ELi8E11block_iq3_sLi1EXadL_ZN45_INTERNAL_8d5cb472_14_gguf_kernel_cu_cd24131918vec_dot_iq3_s_q8_1EPKvPK10block_q8_1RKiEEEvS3_S3_PT_PS7_iiii,"",@"SHT_CUDA_INFO"
	.sectionflags	@""
	.align	4


	//----- nvinfo : EIATTR_CUDA_API_VERSION
	.align		4
        /*0000*/ 	.byte	0x04, 0x37
        /*0002*/ 	.short	(.L_2951 - .L_2950)
.L_2950:
        /*0004*/ 	.word	0x00000082


	//----- nvinfo : EIATTR_SW2861232_WAR
	.align		4
.L_2951:
        /*0008*/ 	.byte	0x01, 0x35
	.zero		2


	//----- nvinfo : EIATTR_PARAM_CBANK
	.align		4
        /*000c*/ 	.byte	0x04, 0x0a
        /*000e*/ 	.short	(.L_2953 - .L_2952)
	.align		4
.L_2952:
        /*0010*/ 	.word	index@(.nv.constant0._Z9moe_vec_qIfLi256ELi8E11block_iq3_sLi1EXadL_ZN45_INTERNAL_8d5cb472_14_gguf_kernel_cu_cd24131918vec_dot_iq3_s_q8_1EPKvPK10block_q8_1RKiEEEvS3_S3_PT_PS7_iiii)
        /*0014*/ 	.short	0x0160
        /*0016*/ 	.short	0x0030


	//----- nvinfo : EIATTR_CBANK_PARAM_SIZE
	.align		4
.L_2953:
        /*0018*/ 	.byte	0x03, 0x19
        /*001a*/ 	.short	0x0030


	//----- nvinfo : EIATTR_KPARAM_INFO
	.align		4
        /*001c*/ 	.byte	0x04, 0x17
        /*001e*/ 	.short	(.L_2955 - .L_2954)
.L_2954:
        /*0020*/ 	.word	0x00000000
        /*0024*/ 	.short	0x0007
        /*0026*/ 	.short	0x002c
        /*0028*/ 	.byte	0x00, 0xf0, 0x11, 0x00


	//----- nvinfo : EIATTR_KPARAM_INFO
	.align		4
.L_2955:
        /*002c*/ 	.byte	0x04, 0x17
        /*002e*/ 	.short	(.L_2957 - .L_2956)
.L_2956:
        /*0030*/ 	.word	0x00000000
        /*0034*/ 	.short	0x0006
        /*0036*/ 	.short	0x0028
        /*0038*/ 	.byte	0x00, 0xf0, 0x11, 0x00


	//----- nvinfo : EIATTR_KPARAM_INFO
	.align		4
.L_2957:
        /*003c*/ 	.byte	0x04, 0x17
        /*003e*/ 	.short	(.L_2959 - .L_2958)
.L_2958:
        /*0040*/ 	.word	0x00000000
        /*0044*/ 	.short	0x0005
        /*0046*/ 	.short	0x0024
        /*0048*/ 	.byte	0x00, 0xf0, 0x11, 0x00


	//----- nvinfo : EIATTR_KPARAM_INFO
	.align		4
.L_2959:
        /*004c*/ 	.byte	0x04, 0x17
        /*004e*/ 	.short	(.L_2961 - .L_2960)
.L_2960:
        /*0050*/ 	.word	0x00000000
        /*0054*/ 	.short	0x0004
        /*0056*/ 	.short	0x0020
        /*0058*/ 	.byte	0x00, 0xf0, 0x11, 0x00


	//----- nvinfo : EIATTR_KPARAM_INFO
	.align		4
.L_2961:
        /*005c*/ 	.byte	0x04, 0x17
        /*005e*/ 	.short	(.L_2963 - .L_2962)
.L_2962:
        /*0060*/ 	.word	0x00000000
        /*0064*/ 	.short	0x0003
        /*0066*/ 	.short	0x0018
        /*0068*/ 	.byte	0x00, 0xf0, 0x21, 0x00


	//----- nvinfo : EIATTR_KPARAM_INFO
	.align		4
.L_2963:
        /*006c*/ 	.byte	0x04, 0x17
        /*006e*/ 	.short	(.L_2965 - .L_2964)
.L_2964:
        /*0070*/ 	.word	0x00000000
        /*0074*/ 	.short	0x0002
        /*0076*/ 	.short	0x0010
        /*0078*/ 	.byte	0x00, 0xf0, 0x21, 0x00


	//----- nvinfo : EIATTR_KPARAM_INFO
	.align		4
.L_2965:
        /*007c*/ 	.byte	0x04, 0x17
        /*007e*/ 	.short	(.L_2967 - .L_2966)
.L_2966:
        /*0080*/ 	.word	0x00000000
        /*0084*/ 	.short	0x0001
        /*0086*/ 	.short	0x0008
        /*0088*/ 	.byte	0x00, 0xf0, 0x21, 0x00


	//----- nvinfo : EIATTR_KPARAM_INFO
	.align		4
.L_2967:
        /*008c*/ 	.byte	0x04, 0x17
        /*008e*/ 	.short	(.L_2969 - .L_2968)
.L_2968:
        /*0090*/ 	.word	0x00000000
        /*0094*/ 	.short	0x0000
        /*0096*/ 	.short	0x0000
        /*0098*/ 	.byte	0x00, 0xf0, 0x21, 0x00


	//----- nvinfo : EIATTR_MAXREG_COUNT
	.align		4
.L_2969:
        /*009c*/ 	.byte	0x03, 0x1b
        /*009e*/ 	.short	0x00ff


	//----- nvinfo : EIATTR_MERCURY_ISA_VERSION
	.align		4
        /*00a0*/ 	.byte	0x03, 0x5f
        /*00a2*/ 	.short	0x0000


	//----- nvinfo : EIATTR_COOP_GROUP_MASK_REGIDS
	.align		4
        /*00a4*/ 	.byte	0x04, 0x29
        /*00a6*/ 	.short	(.L_2971 - .L_2970)


	//   ....[0]....
.L_2970:
        /*00a8*/ 	.word	0xffffffff


	//   ....[1]....
        /*00ac*/ 	.word	0xffffffff


	//   ....[2]....
        /*00b0*/ 	.word	0xffffffff


	//   ....[3]....
        /*00b4*/ 	.word	0xffffffff


	//   ....[4]....
        /*00b8*/ 	.word	0xffffffff


	//----- nvinfo : EIATTR_COOP_GROUP_INSTR_OFFSETS
	.align		4
.L_2971:
        /*00bc*/ 	.byte	0x04, 0x28
        /*00be*/ 	.short	(.L_2973 - .L_2972)


	//   ....[0]....
.L_2972:
        /*00c0*/ 	.word	0x00000f40


	//   ....[1]....
        /*00c4*/ 	.word	0x00000f70


	//   ....[2]....
        /*00c8*/ 	.word	0x00000f90


	//   ....[3]....
        /*00cc*/ 	.word	0x00000fb0


	//   ....[4]....
        /*00d0*/ 	.word	0x00000fd0


	//----- nvinfo : EIATTR_EXIT_INSTR_OFFSETS
	.align		4
.L_2973:
        /*00d4*/ 	.byte	0x04, 0x1c
        /*00d6*/ 	.short	(.L_2975 - .L_2974)


	//   ....[0]....
.L_2974:
        /*00d8*/ 	.word	0x00000050


	//   ....[1]....
        /*00dc*/ 	.word	0x00000fe0


	//   ....[2]....
        /*00e0*/ 	.word	0x00001040


	//----- nvinfo : EIATTR_CTAIDZ_USED
	.align		4
.L_2975:
        /*00e4*/ 	.byte	0x01, 0x04
	.zero		2


	//----- nvinfo : EIATTR_CRS_STACK_SIZE
	.align		4
        /*00e8*/ 	.byte	0x04, 0x1e
        /*00ea*/ 	.short	(.L_2977 - .L_2976)
.L_2976:
        /*00ec*/ 	.word	0x00000000
.L_2977:


//--------------------- .nv.info._Z9moe_vec_qIfLi32ELi4E12block_iq4_nlLi2EXadL_ZN45_INTERNAL_8d5cb472_14_gguf_kernel_cu_cd24131919vec_dot_iq4_nl_q8_1EPKvPK10block_q8_1RKiEEEvS3_S3_PT_PS7_iiii --------------------------
	.section	.nv.info._Z9moe_vec_qIfLi32ELi4E12block_iq4_nlLi2EXadL_ZN45_INTERNAL_8d5cb472_14_gguf_kernel_cu_cd24131919vec_dot_iq4_nl_q8_1EPKvPK10block_q8_1RKiEEEvS3_S3_PT_PS7_iiii,"",@"SHT_CUDA_INFO"
	.sectionflags	@""
	.align	4


	//----- nvinfo : EIATTR_CUDA_API_VERSION
	.align		4
        /*0000*/ 	.byte	0x04, 0x37
        /*0002*/ 	.short	(.L_2979 - .L_2978)
.L_2978:
        /*0004*/ 	.word	0x00000082


	//----- nvinfo : EIATTR_SW2861232_WAR
	.align		4
.L_2979:
        /*0008*/ 	.byte	0x01, 0x35
	.zero		2


	//----- nvinfo : EIATTR_PARAM_CBANK
	.align		4
        /*000c*/ 	.byte	0x04, 0x0a
        /*000e*/ 	.short	(.L_2981 - .L_2980)
	.align		4
.L_2980:
        /*0010*/ 	.word	index@(.nv.constant0._Z9moe_vec_qIfLi32ELi4E12block_iq4_nlLi2EXadL_ZN45_INTERNAL_8d5cb472_14_gguf_kernel_cu_cd24131919vec_dot_iq4_nl_q8_1EPKvPK10block_q8_1RKiEEEvS3_S3_PT_PS7_iiii)
        /*0014*/ 	.short	0x0160
        /*0016*/ 	.short	0x0030


	//----- nvinfo : EIATTR_CBANK_PARAM_SIZE
	.align		4
.L_2981:
        /*0018*/ 	.byte	0x03, 0x19
        /*001a*/ 	.short	0x0030


	//----- nvinfo : EIATTR_KPARAM_INFO
	.align		4
        /*001c*/ 	.byte	0x04, 0x17
        /*001e*/ 	.short	(.L_2983 - .L_2982)
.L_2982:
        /*0020*/ 	.word	0x00000000
        /*0024*/ 	.short	0x0007
        /*0026*/ 	.short	0x002c
        /*0028*/ 	.byte	0x00, 0xf0, 0x11, 0x00


	//----- nvinfo : EIATTR_KPARAM_INFO
	.align		4
.L_2983:
        /*002c*/ 	.byte	0x04, 0x17
        /*002e*/ 	.short	(.L_2985 - .L_2984)
.L_2984:
        /*0030*/ 	.word	0x00000000
        /*0034*/ 	.short	0x0006
        /*0036*/ 	.short	0x0028
        /*0038*/ 	.byte	0x00, 0xf0, 0x11, 0x00


	//----- nvinfo : EIATTR_KPARAM_INFO
	.align		4
.L_2985:
        /*003c*/ 	.byte	0x04, 0x17
        /*003e*/ 	.short	(.L_2987 - .L_2986)
.L_2986:
        /*0040*/ 	.word	0x00000000
        /*0044*/ 	.short	0x0005
        /*0046*/ 	.short	0x0024
        /*0048*/ 	.byte	0x00, 0xf0, 0x11, 0x00


	//----- nvinfo : EIATTR_KPARAM_INFO
	.align		4
.L_2987:
        /*004c*/ 	.byte	0x04, 0x17
        /*004e*/ 	.short	(.L_2989 - .L_2988)
.L_2988:
        /*0050*/ 	.word	0x00000000
        /*0054*/ 	.short	0x0004
        /*0056*/ 	.short	0x0020
        /*0058*/ 	.byte	0x00, 0xf0, 0x11, 0x00


	//----- nvinfo : EIATTR_KPARAM_INFO
	.align		4
.L_2989:
        /*005c*/ 	.byte	0x04, 0x17
        /*005e*/ 	.short	(.L_2991 - .L_2990)
.L_2990:
        /*0060*/ 	.word	0x00000000
        /*0064*/ 	.short	0x0003
        /*0066*/ 	.short	0x0018
        /*0068*/ 	.byte	0x00, 0xf0, 0x21, 0x00


	//----- nvinfo : EIATTR_KPARAM_INFO
	.align		4
.L_2991:
        /*006c*/ 	.byte	0x04, 0x17
        /*006e*/ 	.short	(.L_2993 - .L_2992)
.L_2992:
        /*0070*/ 	.word	0x00000000
        /*0074*/ 	.short	0x0002
        /*0076*/ 	.short	0x0010
        /*0078*/ 	.byte	0x00, 0xf0, 0x21, 0x00


	//----- nvinfo : EIATTR_KPARAM_INFO
	.align		4
.L_2993:
        /*007c*/ 	.byte	0x04, 0x17
        /*007e*/ 	.short	(.L_2995 - .L_2994)
.L_2994:
        /*0080*/ 	.word	0x00000000
        /*0084*/ 	.short	0x0001
        /*0086*/ 	.short	0x0008
        /*0088*/ 	.byte	0x00, 0xf0, 0x21, 0x00


	//----- nvinfo : EIATTR_KPARAM_INFO
	.align		4
.L_2995:
        /*008c*/ 	.byte	0x04, 0x17
        /*008e*/ 	.short	(.L_2997 - .L_2996)
.L_2996:
        /*0090*/ 	.word	0x00000000
        /*0094*/ 	.short	0x0000
        /*0096*/ 	.short	0x0000
        /*0098*/ 	.byte	0x00, 0xf0, 0x21, 0x00


	//----- nvinfo : EIATTR_MAXREG_COUNT
	.align		4
.L_2997:
        /*009c*/ 	.byte	0x03, 0x1b
        /*009e*/ 	.short	0x00ff


	//----- nvinfo : EIATTR_MERCURY_ISA_VERSION
	.align		4
        /*00a0*/ 	.byte	0x03, 0x5f
        /*00a2*/ 	.short	0x0000


	//----- nvinfo : EIATTR_COOP_GROUP_MASK_REGIDS
	.align		4
        /*00a4*/ 	.byte	0x04, 0x29
        /*00a6*/ 	.short	(.L_2999 - .L_2998)


	//   ....[0]....
.L_2998:
        /*00a8*/ 	.word	0xffffffff


	//   ....[1]....
        /*00ac*/ 	.word	0xffffffff


	//   ....[2]....
        /*00b0*/ 	.word	0xffffffff


	//   ....[3]....
        /*00b4*/ 	.word	0xffffffff


	//   ....[4]....
        /*00b8*/ 	.word	0xffffffff


	//----- nvinfo : EIATTR_COOP_GROUP_INSTR_OFFSETS
	.align		4
.L_2999:
        /*00bc*/ 	.byte	0x04, 0x28
        /*00be*/ 	.short	(.L_3001 - .L_3000)


	//   ....[0]....
.L_3000:
        /*00c0*/ 	.word	0x00000af0


	//   ....[1]....
        /*00c4*/ 	.word	0x00000b20


	//   ....[2]....
        /*00c8*/ 	.word	0x00000b40


	//   ....[3]....
        /*00cc*/ 	.word	0x00000b60


	//   ....[4]....
        /*00d0*/ 	.word	0x00000b80


	//----- nvinfo : EIATTR_EXIT_INSTR_OFFSETS
	.align		4
.L_3001:
        /*00d4*/ 	.byte	0x04, 0x1c
        /*00d6*/ 	.short	(.L_3003 - .L_3002)


	//   ....[0]....
.L_3002:
        /*00d8*/ 	.word	0x00000050


	//   ....[1]....
        /*00dc*/ 	.word	0x00000b90


	//   ....[2]....
        /*00e0*/ 	.word	0x00000bf0


	//----- nvinfo : EIATTR_CTAIDZ_USED
	.align		4
.L_3003:
        /*00e4*/ 	.byte	0x01, 0x04
	.zero		2


	//----- nvinfo : EIATTR_CRS_STACK_SIZE
	.align		4
        /*00e8*/ 	.byte	0x04, 0x1e
        /*00ea*/ 	.short	(.L_3005 - .L_3004)
.L_3004:
        /*00ec*/ 	.word	0x00000000
.L_3005:


//--------------------- .nv.info._Z9moe_vec_qIfLi256ELi8E11block_iq1_sLi1EXadL_ZN45_INTERNAL_8d5cb472_14_gguf_kernel_cu_cd24131918vec_dot_iq1_s_q8_1EPKvPK10block_q8_1RKiEEEvS3_S3_PT_PS7_iiii --------------------------
	.section	.nv.info._Z9moe_vec_qIfLi256ELi8E11block_iq1_sLi1EXadL_ZN45_INTERNAL_8d5cb472_14_gguf_kernel_cu_cd24131918vec_dot_iq1_s_q8_1EPKvPK10block_q8_1RKiEEEvS3_S3_PT_PS7_iiii,"",@"SHT_CUDA_INFO"
	.sectionflags	@""
	.align	4


	//----- nvinfo : EIATTR_CUDA_API_VERSION
	.align		4
        /*0000*/ 	.byte	0x04, 0x37
        /*0002*/ 	.short	(.L_3007 - .L_3006)
.L_3006:
        /*0004*/ 	.word	0x00000082


	//----- nvinfo : EIATTR_SW2861232_WAR
	.align		4
.L_3007:
        /*0008*/ 	.byte	0x01, 0x35
	.zero		2


	//----- nvinfo : EIATTR_PARAM_CBANK
	.align		4
        /*000c*/ 	.byte	0x04, 0x0a
        /*000e*/ 	.short	(.L_3009 - .L_3008)
	.align		4
.L_3008:
        /*0010*/ 	.word	index@(.nv.constant0._Z9moe_vec_qIfLi256ELi8E11block_iq1_sLi1EXadL_ZN45_INTERNAL_8d5cb472_14_gguf_kernel_cu_cd24131918vec_dot_iq1_s_q8_1EPKvPK10block_q8_1RKiEEEvS3_S3_PT_PS7_iiii)
        /*0014*/ 	.short	0x0160
        /*0016*/ 	.short	0x0030


	//----- nvinfo : EIATTR_CBANK_PARAM_SIZE
	.align		4
.L_3009:
        /*0018*/ 	.byte	0x03, 0x19
        /*001a*/ 	.short	0x0030


	//----- nvinfo : EIATTR_KPARAM_INFO
	.align		4
        /*001c*/ 	.byte	0x04, 0x17
        /*001e*/ 	.short	(.L_3011 - .L_3010)
.L_3010:
        /*0020*/ 	.word	0x00000000
        /*0024*/ 	.short	0x0007
        /*0026*/ 	.short	0x002c
        /*0028*/ 	.byte	0x00, 0xf0, 0x11, 0x00


	//----- nvinfo : EIATTR_KPARAM_INFO
	.align		4
.L_3011:
        /*002c*/ 	.byte	0x04, 0x17
        /*002e*/ 	.short	(.L_3013 - .L_3012)
.L_3012:
        /*0030*/ 	.word	0x00000000
        /*0034*/ 	.short	0x0006
        /*0036*/ 	.short	0x0028
        /*0038*/ 	.byte	0x00, 0xf0, 0x11, 0x00


	//----- nvinfo : EIATTR_KPARAM_INFO
	.align		4
.L_3013:
        /*003c*/ 	.byte	0x04, 0x17
        /*003e*/ 	.short	(.L_3015 - .L_3014)
.L_3014:
        /*0040*/ 	.word	0x00000000
        /*0044*/ 	.short	0x0005
        /*0046*/ 	.short	0x0024
        /*0048*/ 	.byte	0x00, 0xf0, 0x11, 0x00


	//----- nvinfo : EIATTR_KPARAM_INFO
	.align		4
.L_3015:
        /*004c*/ 	.byte	0x04, 0x17
        /*004e*/ 	.short	(.L_3017 - .L_3016)
.L_3016:
        /*0050*/ 	.word	0x00000000
        /*0054*/ 	.short	0x0004
        /*0056*/ 	.short	0x0020
        /*0058*/ 	.byte	0x00, 0xf0, 0x11, 0x00


	//----- nvinfo : EIATTR_KPARAM_INFO
	.align		4
.L_3017:
        /*005c*/ 	.byte	0x04, 0x17
        /*005e*/ 	.short	(.L_3019 - .L_3018)
.L_3018:
        /*0060*/ 	.word	0x00000000
        /*0064*/ 	.short	0x0003
        /*0066*/ 	.short	0x0018
        /*0068*/ 	.byte	0x00, 0xf0, 0x21, 0x00


	//----- nvinfo : EIATTR_KPARAM_INFO
	.align		4
.L_3019:
        /*006c*/ 	.byte	0x04, 0x17
        /*006e*/ 	.short	(.L_3021 - .L_3020)
.L_3020:
        /*0070*/ 	.word	0x00000000
        /*0074*/ 	.short	0x0002
        /*0076*/ 	.short	0x0010
        /*0078*/ 	.byte	0x00, 0xf0, 0x21, 0x00


	//----- nvinfo : EIATTR_KPARAM_INFO
	.align		4
.L_3021:
        /*007c*/ 	.byte	0x04, 0x17
        /*007e*/ 	.short	(.L_3023 - .L_3022)
.L_3022:
        /*0080*/ 	.word	0x00000000
        /*0084*/ 	.short	0x0001
        /*0086*/ 	.short	0x0008
        /*0088*/ 	.byte	0x00, 0xf0, 0x21, 0x00


	//----- nvinfo : EIATTR_KPARAM_INFO
	.align		4
.L_3023:
        /*008c*/ 	.byte	0x04, 0x17
        /*008e*/ 	.short	(.L_3025 - .L_3024)
.L_3024:
        /*0090*/ 	.word	0x00000000
        /*0094*/ 	.short	0x0000
        /*0096*/ 	.short	0x0000
        /*0098*/ 	.byte	0x00, 0xf0, 0x21, 0x00


	//----- nvinfo : EIATTR_MAXREG_COUNT
	.align		4
.L_3025:
        /*009c*/ 	.byte	0x03, 0x1b
        /*009e*/ 	.short	0x00ff


	//----- nvinfo : EIATTR_MERCURY_ISA_VERSION
	.align		4
        /*00a0*/ 	.byte	0x03, 0x5f
        /*00a2*/ 	.short	0x0000


	//----- nvinfo : EIATTR_COOP_GROUP_MASK_REGIDS
	.align		4
        /*00a4*/ 	.byte	0x04, 0x29
        /*00a6*/ 	.short	(.L_3027 - .L_3026)


	//   ....[0]....
.L_3026:
        /*00a8*/ 	.word	0xffffffff


	//   ....[1]....
        /*00ac*/ 	.word	0xffffffff


	//   ....[2]....
        /*00b0*/ 	.word	0xffffffff


	//   ....[3]....
        /*00b4*/ 	.word	0xffffffff


	//   ....[4]....
        /*00b8*/ 	.word	0xffffffff


	//----- nvinfo : EIATTR_COOP_GROUP_INSTR_OFFSETS
	.align		4
.L_3027:
        /*00bc*/ 	.byte	0x04, 0x28
        /*00be*/ 	.short	(.L_3029 - .L_3028)


	//   ....[0]....
.L_3028:
        /*00c0*/ 	.word	0x000008b0


	//   ....[1]....
        /*00c4*/ 	.word	0x000008e0


	//   ....[2]....
        /*00c8*/ 	.word	0x00000900


	//   ....[3]....
        /*00cc*/ 	.word	0x00000920


	//   ....[4]....
        /*00d0*/ 	.word	0x00000940


	//----- nvinfo : EIATTR_EXIT_INSTR_OFFSETS
	.align		4
.L_3029:
        /*00d4*/ 	.byte	0x04, 0x1c
        /*00d6*/ 	.short	(.L_3031 - .L_3030)


	//   ....[0]....
.L_3030:
        /*00d8*/ 	.word	0x00000050


	//   ....[1]....
        /*00dc*/ 	.word	0x00000950


	//   ....[2]....
        /*00e0*/ 	.word	0x000009b0


	//----- nvinfo : EIATTR_CTAIDZ_USED
	.align		4
.L_3031:
        /*00e4*/ 	.byte	0x01, 0x04
	.zero		2


	//----- nvinfo : EIATTR_CRS_STACK_SIZE
	.align		4
        /*00e8*/ 	.byte	0x04, 0x1e
        /*00ea*/ 	.short	(.L_3033 - .L_3032)
.L_3032:
        /*00ec*/ 	.word	0x00000000
.L_3033:


//--------------------- .nv.info._Z9moe_vec_qIfLi256ELi8E13block_iq3_xxsLi1EXadL_ZN45_INTERNAL_8d5cb472_14_gguf_kernel_cu_cd24131920vec_dot_iq3_xxs_q8_1EPKvPK10block_q8_1RKiEEEvS3_S3_PT_PS7_iiii --------------------------
	.section	.nv.info._Z9moe_vec_qIfLi256ELi8E13block_iq3_xxsLi1EXadL_ZN45_INTERNAL_8d5cb472_14_gguf_kernel_cu_cd24131920vec_dot_iq3_xxs_q8_1EPKvPK10block_q8_1RKiEEEvS3_S3_PT_PS7_iiii,"",@"SHT_CUDA_INFO"
	.sectionflags	@""
	.align	4


	//----- nvinfo : EIATTR_CUDA_API_VERSION
	.align		4
        /*0000*/ 	.byte	0x04, 0x37
        /*0002*/ 	.short	(.L_3035 - .L_3034)
.L_3034:
        /*0004*/ 	.word	0x00000082


	//----- nvinfo : EIATTR_SW2861232_WAR
	.align		4
.L_3035:
        /*0008*/ 	.byte	0x01, 0x35
	.zero		2


	//----- nvinfo : EIATTR_PARAM_CBANK
	.align		4
        /*000c*/ 	.byte	0x04, 0x0a
        /*000e*/ 	.short	(.L_3037 - .L_3036)
	.align		4
.L_3036:
        /*0010*/ 	.word	index@(.nv.constant0._Z9moe_vec_qIfLi256ELi8E13block_iq3_xxsLi1EXadL_ZN45_INTERNAL_8d5cb472_14_gguf_kernel_cu_cd24131920vec_dot_iq3_xxs_q8_1EPKvPK10block_q8_1RKiEEEvS3_S3_PT_PS7_iiii)
        /*0014*/ 	.short	0x0160
        /*0016*/ 	.short	0x0030


	//----- nvinfo : EIATTR_CBANK_PARAM_SIZE
	.align		4
.L_3037:
        /*0018*/ 	.byte	0x03, 0x19
        /*001a*/ 	.short	0x0030


	//----- nvinfo : EIATTR_KPARAM_INFO
	.align		4
        /*001c*/ 	.byte	0x04, 0x17
        /*001e*/ 	.short	(.L_3039 - .L_3038)
.L_3038:
        /*0020*/ 	.word	0x00000000
        /*0024*/ 	.short	0x0007
        /*0026*/ 	.short	0x002c
        /*0028*/ 	.byte	0x00, 0xf0, 0x11, 0x00


	//----- nvinfo : EIATTR_KPARAM_INFO
	.align		4
.L_3039:
        /*002c*/ 	.byte	0x04, 0x17
        /*002e*/ 	.short	(.L_3041 - .L_3040)
.L_3040:
        /*0030*/ 	.word	0x00000000
        /*0034*/ 	.short	0x0006
        /*0036*/ 	.short	0x0028
        /*0038*/ 	.byte	0x00, 0xf0, 0x11, 0x00


	//----- nvinfo : EIATTR_KPARAM_INFO
	.align		4
.L_3041:
        /*003c*/ 	.byte	0x04, 0x17
        /*003e*/ 	.short	(.L_3043 - .L_3042)
.L_3042:
        /*0040*/ 	.word	0x00000000
        /*0044*/ 	.short	0x0005
        /*0046*/ 	.short	0x0024
        /*0048*/ 	.byte	0x00, 0xf0, 0x11, 0x00


	//----- nvinfo : EIATTR_KPARAM_INFO
	.align		4
.L_3043:
        /*004c*/ 	.byte	0x04, 0x17
        /*004e*/ 	.short	(.L_3045 - .L_3044)
.L_3044:
        /*0050*/ 	.word	0x00000000
        /*0054*/ 	.short	0x0004
        /*0056*/ 	.short	0x0020
        /*0058*/ 	.byte	0x00, 0xf0, 0x11, 0x00


	//----- nvinfo : EIATTR_KPARAM_INFO
	.align		4
.L_3045:
        /*005c*/ 	.byte	0x04, 0x17
        /*005e*/ 	.short	(.L_3047 - .L_3046)
.L_3046:
        /*0060*/ 	.word	0x00000000
        /*0064*/ 	.short	0x0003
        /*0066*/ 	.short	0x0018
        /*0068*/ 	.byte	0x00, 0xf0, 0x21, 0x00


	//----- nvinfo : EIATTR_KPARAM_INFO
	.align		4
.L_3047:
        /*006c*/ 	.byte	0x04, 0x17
        /*006e*/ 	.short	(.L_3049 - .L_3048)
.L_3048:
        /*0070*/ 	.word	0x00000000
        /*0074*/ 	.short	0x0002
        /*0076*/ 	.short	0x0010
        /*0078*/ 	.byte	0x00, 0xf0, 0x21, 0x00


	//----- nvinfo : EIATTR_KPARAM_INFO
	.align		4
.L_3049:
        /*007c*/ 	.byte	0x04, 0x17
        /*007e*/ 	.short	(.L_3051 - .L_3050)
.L_3050:
        /*0080*/ 	.word	0x00000000
        /*0084*/ 	.short	0x0001
        /*0086*/ 	.short	0x0008
        /*0088*/ 	.byte	0x00, 0xf0, 0x21, 0x00


	//----- nvinfo : EIATTR_KPARAM_INFO
	.align		4
.L_3051:
        /*008c*/ 	.byte	0x04, 0x17
        /*008e*/ 	.short	(.L_3053 - .L_3052)
.L_3052:
        /*0090*/ 	.word	0x00000000
        /*0094*/ 	.short	0x0000
        /*0096*/ 	.short	0x0000
        /*0098*/ 	.byte	0x00, 0xf0, 0x21, 0x00


	//----- nvinfo : EIATTR_MAXREG_COUNT
	.align		4
.L_3053:
        /*009c*/ 	.byte	0x03, 0x1b
        /*009e*/ 	.short	0x00ff


	//----- nvinfo : EIATTR_MERCURY_ISA_VERSION
	.align		4
        /*00a0*/ 	.byte	0x03, 0x5f
        /*00a2*/ 	.short	0x0000


	//----- nvinfo : EIATTR_COOP_GROUP_MASK_REGIDS
	.align		4
        /*00a4*/ 	.byte	0x04, 0x29
        /*00a6*/ 	.short	(.L_3055 - .L_3054)


	//   ....[0]....
.L_3054:
        /*00a8*/ 	.word	0xffffffff


	//   ....[1]....
        /*00ac*/ 	.word	0xffffffff


	//   ....[2]....
        /*00b0*/ 	.word	0xffffffff


	//   ....[3]....
        /*00b4*/ 	.word	0xffffffff


	//   ....[4]....
        /*00b8*/ 	.word	0xffffffff


	//----- nvinfo : EIATTR_COOP_GROUP_INSTR_OFFSETS
	.align		4
.L_3055:
        /*00bc*/ 	.byte	0x04, 0x28
        /*00be*/ 	.short	(.L_3057 - .L_3056)


	//   ....[0]....
.L_3056:
        /*00c0*/ 	.word	0x00000b10


	//   ....[1]....
        /*00c4*/ 	.word	0x00000b40


	//   ....[2]....
        /*00c8*/ 	.word	0x00000b60


	//   ....[3]....
        /*00cc*/ 	.word	0x00000b80


	//   ....[4]....
        /*00d0*/ 	.word	0x00000ba0


	//----- nvinfo : EIATTR_EXIT_INSTR_OFFSETS
	.align		4
.L_3057:
        /*00d4*/ 	.byte	0x04, 0x1c
        /*00d6*/ 	.short	(.L_3059 - .L_3058)


	//   ....[0]....
.L_3058:
        /*00d8*/ 	.word	0x00000050


	//   ....[1]....
        /*00dc*/ 	.word	0x00000bb0


	//   ....[2]....
        /*00e0*/ 	.word	0x00000c10


	//----- nvinfo : EIATTR_CTAIDZ_USED
	.align		4
.L_3059:
        /*00e4*/ 	.byte	0x01, 0x04
	.zero		2


	//----- nvinfo : EIATTR_CRS_STACK_SIZE
	.align		4
        /*00e8*/ 	.byte	0x04, 0x1e
        /*00ea*/ 	.short	(.L_3061 - .L_3060)
.L_3060:
        /*00ec*/ 	.word	0x00000000
.L_3061:


//--------------------- .nv.info._Z9moe_vec_qIfLi256ELi8E12block_iq2_xsLi1EXadL_ZN45_INTERNAL_8d5cb472_14_gguf_kernel_cu_cd24131919vec_dot_iq2_xs_q8_1EPKvPK10block_q8_1RKiEEEvS3_S3_PT_PS7_iiii --------------------------
	.section	.nv.info._Z9moe_vec_qIfLi256ELi8E12block_iq2_xsLi1EXadL_ZN45_INTERNAL_8d5cb472_14_gguf_kernel_cu_cd24131919vec_dot_iq2_xs_q8_1EPKvPK10block_q8_1RKiEEEvS3_S3_PT_PS7_iiii,"",@"SHT_CUDA_INFO"
	.sectionflags	@""
	.align	4


	//----- nvinfo : EIATTR_CUDA_API_VERSION
	.align		4
        /*0000*/ 	.byte	0x04, 0x37
        /*0002*/ 	.short	(.L_3063 - .L_3062)
.L_3062:
        /*0004*/ 	.word	0x00000082


	//----- nvinfo : EIATTR_SW2861232_WAR
	.align		4
.L_3063:
        /*0008*/ 	.byte	0x01, 0x35
	.zero		2


	//----- nvinfo : EIATTR_PARAM_CBANK
	.align		4
        /*000c*/ 	.byte	0x04, 0x0a
        /*000e*/ 	.short	(.L_3065 - .L_3064)
	.align		4
.L_3064:
        /*0010*/ 	.word	index@(.nv.constant0._Z9moe_vec_qIfLi256ELi8E12block_iq2_xsLi1EXadL_ZN45_INTERNAL_8d5cb472_14_gguf_kernel_cu_cd24131919vec_dot_iq2_xs_q8_1EPKvPK10block_q8_1RKiEEEvS3_S3_PT_PS7_iiii)
        /*0014*/ 	.short	0x0160
        /*0016*/ 	.short	0x0030


	//----- nvinfo : EIATTR_CBANK_PARAM_SIZE
	.align		4
.L_3065:
        /*0018*/ 	.byte	0x03, 0x19
        /*001a*/ 	.short	0x0030


	//----- nvinfo : EIATTR_KPARAM_INFO
	.align		4
        /*001c*/ 	.byte	0x04, 0x17
        /*001e*/ 	.short	(.L_3067 - .L_3066)
.L_3066:
        /*0020*/ 	.word	0x00000000
        /*0024*/ 	.short	0x0007
        /*0026*/ 	.short	0x002c
        /*0028*/ 	.byte	0x00, 0xf0, 0x11, 0x00


	//----- nvinfo : EIATTR_KPARAM_INFO
	.align		4
.L_3067:
        /*002c*/ 	.byte	0x04, 0x17
        /*002e*/ 	.short	(.L_3069 - .L_3068)
.L_3068:
        /*0030*/ 	.word	0x00000000
        /*0034*/ 	.short	0x0006
        /*0036*/ 	.short	0x0028
        /*0038*/ 	.byte	0x00, 0xf0, 0x11, 0x00


	//----- nvinfo : EIATTR_KPARAM_INFO
	.align		4
.L_3069:
        /*003c*/ 	.byte	0x04, 0x17
        /*003e*/ 	.short	(.L_3071 - .L_3070)
.L_3070:
        /*0040*/ 	.word	0x00000000
        /*0044*/ 	.short	0x0005
        /*0046*/ 	.short	0x0024
        /*0048*/ 	.byte	0x00, 0xf0, 0x11, 0x00


	//----- nvinfo : EIATTR_KPARAM_INFO
	.align		4
.L_3071:
        /*004c*/ 	.byte	0x04, 0x17
        /*004e*/ 	.short	(.L_3073 - .L_3072)
.L_3072:
        /*0050*/ 	.word	0x00000000
        /*0054*/ 	.short	0x0004
        /*0056*/ 	.short	0x0020
        /*0058*/ 	.byte	0x00, 0xf0, 0x11, 0x00


	//----- nvinfo : EIATTR_KPARAM_INFO
	.align		4
.L_3073:
        /*005c*/ 	.byte	0x04, 0x17
        /*005e*/ 	.short	(.L_3075 - .L_3074)
.L_3074:
        /*0060*/ 	.word	0x00000000
        /*0064*/ 	.short	0x0003
        /*0066*/ 	.short	0x0018
        /*0068*/ 	.byte	0x00, 0xf0, 0x21, 0x00


	//----- nvinfo : EIATTR_KPARAM_INFO
	.align		4
.L_3075:
        /*006c*/ 	.byte	0x04, 0x17
        /*006e*/ 	.short	(.L_3077 - .L_3076)
.L_3076:
        /*0070*/ 	.word	0x00000000
        /*0074*/ 	.short	0x0002
        /*0076*/ 	.short	0x0010
        /*0078*/ 	.byte	0x00, 0xf0, 0x21, 0x00


	//----- nvinfo : EIATTR_KPARAM_INFO
	.align		4
.L_3077:
        /*007c*/ 	.byte	0x04, 0x17
        /*007e*/ 	.short	(.L_3079 - .L_3078)
.L_3078:
        /*0080*/ 	.word	0x00000000
        /*0084*/ 	.short	0x0001
        /*0086*/ 	.short	0x0008
        /*0088*/ 	.byte	0x00, 0xf0, 0x21, 0x00


	//----- nvinfo : EIATTR_KPARAM_INFO
	.align		4
.L_3079:
        /*008c*/ 	.byte	0x04, 0x17
        /*008e*/ 	.short	(.L_3081 - .L_3080)
.L_3080:
        /*0090*/ 	.word	0x00000000
        /*0094*/ 	.short	0x0000
        /*0096*/ 	.short	0x0000
        /*0098*/ 	.byte	0x00, 0xf0, 0x21, 0x00


	//----- nvinfo : EIATTR_MAXREG_COUNT
	.align		4
.L_3081:
        /*009c*/ 	.byte	0x03, 0x1b
        /*009e*/ 	.short	0x00ff


	//----- nvinfo : EIATTR_MERCURY_ISA_VERSION
	.align		4
        /*00a0*/ 	.byte	0x03, 0x5f
        /*00a2*/ 	.short	0x0000


	//----- nvinfo : EIATTR_COOP_GROUP_MASK_REGIDS
	.align		4
        /*00a4*/ 	.byte	0x04, 0x29
        /*00a6*/ 	.short	(.L_3083 - .L_3082)


	//   ....[0]....
.L_3082:
        /*00a8*/ 	.word	0xffffffff


	//   ....[1]....
        /*00ac*/ 	.word	0xffffffff


	//   ....[2]....
        /*00b0*/ 	.word	0xffffffff


	//   ....[3]....
        /*00b4*/ 	.word	0xffffffff


	//   ....[4]....
        /*00b8*/ 	.word	0xffffffff


	//----- nvinfo : EIATTR_COOP_GROUP_INSTR_OFFSETS
	.align		4
.L_3083:
        /*00bc*/ 	.byte	0x04, 0x28
        /*00be*/ 	.short	(.L_3085 - .L_3084)


	//   ....[0]....
.L_3084:
        /*00c0*/ 	.word	0x00001880


	//   ....[1]....
        /*00c4*/ 	.word	0x000018b0


	//   ....[2]....
        /*00c8*/ 	.word	0x000018d0


	//   ....[3]....
        /*00cc*/ 	.word	0x000018f0


	//   ....[4]....
        /*00d0*/ 	.word	0x00001910


	//----- nvinfo : EIATTR_EXIT_INSTR_OFFSETS
	.align		4
.L_3085:
        /*00d4*/ 	.byte	0x04, 0x1c
        /*00d6*/ 	.short	(.L_3087 - .L_3086)


	//   ....[0]....
.L_3086:
        /*00d8*/ 	.word	0x00000050


	//   ....[1]....
        /*00dc*/ 	.word	0x00001920


	//   ....[2]....
        /*00e0*/ 	.word	0x00001980


	//----- nvinfo : EIATTR_CTAIDZ_USED
	.align		4
.L_3087:
        /*00e4*/ 	.byte	0x01, 0x04
	.zero		2


	//----- nvinfo : EIATTR_CRS_STACK_SIZE
	.align		4
        /*00e8*/ 	.byte	0x04, 0x1e
        /*00ea*/ 	.short	(.L_3089 - .L_3088)
.L_3088:
        /*00ec*/ 	.word	0x00000000
.L_3089:


//--------------------- .nv.info._Z9moe_vec_qIfLi256ELi8E13block_iq2_xxsLi1EXadL_ZN45_INTERNAL_8d5cb472_14_gguf_kernel_cu_cd24131920vec_dot_iq2_xxs_q8_1EPKvPK10block_q8_1RKiEEEvS3_S3_PT_PS7_iiii --------------------------
	.section	.nv.info._Z9moe_vec_qIfLi256ELi8E13block_iq2_xxsLi1EXadL_ZN45_INTERNAL_8d5cb472_14_gguf_kernel_cu_cd24131920vec_dot_iq2_xxs_q8_1EPKvPK10block_q8_1RKiEEEvS3_S3_PT_PS7_iiii,"",@"SHT_CUDA_INFO"
	.sectionflags	@""
	.align	4


	//----- nvinfo : EIATTR_CUDA_API_VERSION
	.align		4
        /*0000*/ 	.byte	0x04, 0x37
        /*0002*/ 	.short	(.L_3091 - .L_3090)
.L_3090:
        /*0004*/ 	.word	0x00000082


	//----- nvinfo : EIATTR_SW2861232_WAR
	.align		4
.L_3091:
        /*0008*/ 	.byte	0x01, 0x35
	.zero		2


	//----- nvinfo : EIATTR_PARAM_CBANK
	.align		4
        /*000c*/ 	.byte	0x04, 0x0a
        /*000e*/ 	.short	(.L_3093 - .L_3092)
	.align		4
.L_3092:
        /*0010*/ 	.word	index@(.nv.constant0._Z9moe_vec_qIfLi256ELi8E13block_iq2_xxsLi1EXadL_ZN45_INTERNAL_8d5cb472_14_gguf_kernel_cu_cd24131920vec_dot_iq2_xxs_q8_1EPKvPK10block_q8_1RKiEEEvS3_S3_PT_PS7_iiii)
        /*0014*/ 	.short	0x0160
        /*0016*/ 	.short	0x0030


	//----- nvinfo : EIATTR_CBANK_PARAM_SIZE
	.align		4
.L_3093:
        /*0018*/ 	.byte	0x03, 0x19
        /*001a*/ 	.short	0x0030


	//----- nvinfo : EIATTR_KPARAM_INFO
	.align		4
        /*001c*/ 	.byte	0x04, 0x17
        /*001e*/ 	.short	(.L_3095 - .L_3094)
.L_3094:
        /*0020*/ 	.word	0x00000000
        /*0024*/ 	.short	0x0007
        /*0026*/ 	.short	0x002c
        /*0028*/ 	.byte	0x00, 0xf0, 0x11, 0x00


	//----- nvinfo : EIATTR_KPARAM_INFO
	.align		4
.L_3095:
        /*002c*/ 	.byte	0x04, 0x17
        /*002e*/ 	.short	(.L_3097 - .L_3096)
.L_3096:
        /*0030*/ 	.word	0x00000000
        /*0034*/ 	.short	0x0006
        /*0036*/ 	.short	0x0028
        /*0038*/ 	.byte	0x00, 0xf0, 0x11, 0x00


	//----- nvinfo : EIATTR_KPARAM_INFO
	.align		4
.L_3097:
        /*003c*/ 	.byte	0x04, 0x17
        /*003e*/ 	.short	(.L_3099 - .L_3098)
.L_3098:
        /*0040*/ 	.word	0x00000000
        /*0044*/ 	.short	0x0005
        /*0046*/ 	.short	0x0024
        /*0048*/ 	.byte	0x00, 0xf0, 0x11, 0x00


	//----- nvinfo : EIATTR_KPARAM_INFO
	.align		4
.L_3099:
        /*004c*/ 	.byte	0x04, 0x17
        /*004e*/ 	.short	(.L_3101 - .L_3100)
.L_3100:
        /*0050*/ 	.word	0x00000000
        /*0054*/ 	.short	0x0004
        /*0056*/ 	.short	0x0020
        /*0058*/ 	.byte	0x00, 0xf0, 0x11, 0x00


	//----- nvinfo : EIATTR_KPARAM_INFO
	.align		4
.L_3101:
        /*005c*/ 	.byte	0x04, 0x17
        /*005e*/ 	.short	(.L_3103 - .L_3102)
.L_3102:
        /*0060*/ 	.word	0x00000000
        /*0064*/ 	.short	0x0003
        /*0066*/ 	.short	0x0018
        /*0068*/ 	.byte	0x00, 0xf0, 0x21, 0x00


	//----- nvinfo : EIATTR_KPARAM_INFO
	.align		4
.L_3103:
        /*006c*/ 	.byte	0x04, 0x17
        /*006e*/ 	.short	(.L_3105 - .L_3104)
.L_3104:
        /*0070*/ 	.word	0x00000000
        /*0074*/ 	.short	0x0002
        /*0076*/ 	.short	0x0010
        /*0078*/ 	.byte	0x00, 0xf0, 0x21, 0x00


	//----- nvinfo : EIATTR_KPARAM_INFO
	.align		4
.L_3105:
        /*007c*/ 	.byte	0x04, 0x17
        /*007e*/ 	.short	(.L_3107 - .L_3106)
.L_3106:
        /*0080*/ 	.word	0x00000000
        /*0084*/ 	.short	0x0001
        /*0086*/ 	.short	0x0008
        /*0088*/ 	.byte	0x00, 0xf0, 0x21, 0x00


	//----- nvinfo : EIATTR_KPARAM_INFO
	.align		4
.L_3107:
        /*008c*/ 	.byte	0x04, 0x17
        /*008e*/ 	.short	(.L_3109 - .L_3108)
.L_3108:
        /*0090*/ 	.word	0x00000000
        /*0094*/ 	.short	0x0000
        /*0096*/ 	.short	0x0000
        /*0098*/ 	.byte	0x00, 0xf0, 0x21, 0x00


	//----- nvinfo : EIATTR_MAXREG_COUNT
	.align		4
.L_3109:
        /*009c*/ 	.byte	0x03, 0x1b
        /*009e*/ 	.short	0x00ff


	//----- nvinfo : EIATTR_MERCURY_ISA_VERSION
	.align		4
        /*00a0*/ 	.byte	0x03, 0x5f
        /*00a2*/ 	.short	0x0000


	//----- nvinfo : EIATTR_COOP_GROUP_MASK_REGIDS
	.align		4
        /*00a4*/ 	.byte	0x04, 0x29
        /*00a6*/ 	.short	(.L_3111 - .L_3110)


	//   ....[0]....
.L_3110:
        /*00a8*/ 	.word	0xffffffff


	//   ....[1]....
        /*00ac*/ 	.word	0xffffffff


	//   ....[2]....
        /*00b0*/ 	.word	0xffffffff


	//   ....[3]....
        /*00b4*/ 	.word	0xffffffff


	//   ....[4]....
        /*00b8*/ 	.word	0xffffffff


	//----- nvinfo : EIATTR_COOP_GROUP_INSTR_OFFSETS
	.align		4
.L_3111:
        /*00bc*/ 	.byte	0x04, 0x28
        /*00be*/ 	.short	(.L_3113 - .L_3112)


	//   ....[0]....
.L_3112:
        /*00c0*/ 	.word	0x00001730


	//   ....[1]....
        /*00c4*/ 	.word	0x00001760


	//   ....[2]....
        /*00c8*/ 	.word	0x00001780


	//   ....[3]....
        /*00cc*/ 	.word	0x000017a0


	//   ....[4]....
        /*00d0*/ 	.word	0x000017c0


	//----- nvinfo : EIATTR_EXIT_INSTR_OFFSETS
	.align		4
.L_3113:
        /*00d4*/ 	.byte	0x04, 0x1c
        /*00d6*/ 	.short	(.L_3115 - .L_3114)


	//   ....[0]....
.L_3114:
        /*00d8*/ 	.word	0x00000050


	//   ....[1]....
        /*00dc*/ 	.word	0x000017d0


	//   ....[2]....
        /*00e0*/ 	.word	0x00001830


	//----- nvinfo : EIATTR_CTAIDZ_USED
	.align		4
.L_3115:
        /*00e4*/ 	.byte	0x01, 0x04
	.zero		2


	//----- nvinfo : EIATTR_CRS_STACK_SIZE
	.align		4
        /*00e8*/ 	.byte	0x04, 0x1e
        /*00ea*/ 	.short	(.L_3117 - .L_3116)
.L_3116:
        /*00ec*/ 	.word	0x00000000
.L_3117:


//--------------------- .nv.info._Z9moe_vec_qIfLi256ELi32E10block_q6_KLi1EXadL_ZN45_INTERNAL_8d5cb472_14_gguf_kernel_cu_cd24131917vec_dot_q6_K_q8_1EPKvPK10block_q8_1RKiEEEvS3_S3_PT_PS7_iiii --------------------------
	.section	.nv.info._Z9moe_vec_qIfLi256ELi32E10block_q6_KLi1EXadL_ZN45_INTERNAL_8d5cb472_14_gguf_kernel_cu_cd24131917vec_dot_q6_K_q8_1EPKvPK10block_q8_1RKiEEEvS3_S3_PT_PS7_iiii,"",@"SHT_CUDA_INFO"
	.sectionflags	@""
	.align	4


	//----- nvinfo : EIATTR_CUDA_API_VERSION
	.align		4
        /*0000*/ 	.byte	0x04, 0x37
        /*0002*/ 	.short	(.L_3119 - .L_3118)
.L_3118:
        /*0004*/ 	.word	0x00000082


	//----- nvinfo : EIATTR_SW2861232_WAR
	.align		4
.L_3119:
        /*0008*/ 	.byte	0x01, 0x35
	.zero		2


	//----- nvinfo : EIATTR_PARAM_CBANK
	.align		4
        /*000c*/ 	.byte	0x04, 0x0a
        /*000e*/ 	.short	(.L_3121 - .L_3120)
	.align		4
.L_3120:
        /*0010*/ 	.word	index@(.nv.constant0._Z9moe_vec_qIfLi256ELi32E10block_q6_KLi1EXadL_ZN45_INTERNAL_8d5cb472_14_gguf_kernel_cu_cd24131917vec_dot_q6_K_q8_1EPKvPK10block_q8_1RKiEEEvS3_S3_PT_PS7_iiii)
        /*0014*/ 	.short	0x0160
        /*0016*/ 	.short	0x0030


	//----- nvinfo : EIATTR_CBANK_PARAM_SIZE
	.align		4
.L_3121:
        /*0018*/ 	.byte	0x03, 0x19
        /*001a*/ 	.short	0x0030


	//----- nvinfo : EIATTR_KPARAM_INFO
	.align		4
        /*001c*/ 	.byte	0x04, 0x17
        /*001e*/ 	.short	(.L_3123 - .L_3122)
.L_3122:
        /*0020*/ 	.word	0x00000000
        /*0024*/ 	.short	0x0007
        /*0026*/ 	.short	0x002c
        /*0028*/ 	.byte	0x00, 0xf0, 0x11, 0x00


	//----- nvinfo : EIATTR_KPARAM_INFO
	.align		4
.L_3123:
        /*002c*/ 	.byte	0x04, 0x17
        /*002e*/ 	.short	(.L_3125 - .L_3124)
.L_3124:
        /*0030*/ 	.word	0x00000000
        /*0034*/ 	.short	0x0006
        /*0036*/ 	.short	0x0028
        /*0038*/ 	.byte	0x00, 0xf0, 0x11, 0x00


	//----- nvinfo : EIATTR_KPARAM_INFO
	.align		4
.L_3125:
        /*003c*/ 	.byte	0x04, 0x17
        /*003e*/ 	.short	(.L_3127 - .L_3126)
.L_3126:
        /*0040*/ 	.word	0x00000000
        /*0044*/ 	.short	0x0005
        /*0046*/ 	.short	0x0024
        /*0048*/ 	.byte	0x00, 0xf0, 0x11, 0x00


	//----- nvinfo : EIATTR_KPARAM_INFO
	.align		4
.L_3127:
        /*004c*/ 	.byte	0x04, 0x17
        /*004e*/ 	.short	(.L_3129 - .L_3128)
.L_3128:
        /*0050*/ 	.word	0x00000000
        /*0054*/ 	.short	0x0004
        /*0056*/ 	.short	0x0020
        /*0058*/ 	.byte	0x00, 0xf0, 0x11, 0x00


	//----- nvinfo : EIATTR_KPARAM_INFO
	.align		4
.L_3129:
        /*005c*/ 	.byte	0x04, 0x17
        /*005e*/ 	.short	(.L_3131 - .L_3130)
.L_3130:
        /*0060*/ 	.word	0x00000000
        /*0064*/ 	.short	0x0003
        /*0066*/ 	.short	0x0018
        /*0068*/ 	.byte	0x00, 0xf0, 0x21, 0x00


	//----- nvinfo : EIATTR_KPARAM_INFO
	.align		4
.L_3131:
        /*006c*/ 	.byte	0x04, 0x17
        /*006e*/ 	.short	(.L_3133 - .L_3132)
.L_3132:
        /*0070*/ 	.word	0x00000000
        /*0074*/ 	.short	0x0002
        /*0076*/ 	.short	0x0010
        /*0078*/ 	.byte	0x00, 0xf0, 0x21, 0x00


	//----- nvinfo : EIATTR_KPARAM_INFO
	.align		4
.L_3133:
        /*007c*/ 	.byte	0x04, 0x17
        /*007e*/ 	.short	(.L_3135 - .L_3134)
.L_3134:
        /*0080*/ 	.word	0x00000000
        /*0084*/ 	.short	0x0001
        /*0086*/ 	.short	0x0008
        /*0088*/ 	.byte	0x00, 0xf0, 0x21, 0x00


	//----- nvinfo : EIATTR_KPARAM_INFO
	.align		4
.L_3135:
        /*008c*/ 	.byte	0x04, 0x17
        /*008e*/ 	.short	(.L_3137 - .L_3136)
.L_3136:
        /*0090*/ 	.word	0x00000000
        /*0094*/ 	.short	0x0000
        /*0096*/ 	.short	0x0000
        /*0098*/ 	.byte	0x00, 0xf0, 0x21, 0x00


	//----- nvinfo : EIATTR_MAXREG_COUNT
	.align		4
.L_3137:
        /*009c*/ 	.byte	0x03, 0x1b
        /*009e*/ 	.short	0x00ff


	//----- nvinfo : EIATTR_MERCURY_ISA_VERSION
	.align		4
        /*00a0*/ 	.byte	0x03, 0x5f
        /*00a2*/ 	.short	0x0000


	//----- nvinfo : EIATTR_COOP_GROUP_MASK_REGIDS
	.align		4
        /*00a4*/ 	.byte	0x04, 0x29
        /*00a6*/ 	.short	(.L_3139 - .L_3138)


	//   ....[0]....
.L_3138:
        /*00a8*/ 	.word	0xffffffff


	//   ....[1]....
        /*00ac*/ 	.word	0xffffffff


	//   ....[2]....
        /*00b0*/ 	.word	0xffffffff


	//   ....[3]....
        /*00b4*/ 	.word	0xffffffff


	//   ....[4]....
        /*00b8*/ 	.word	0xffffffff


	//----- nvinfo : EIATTR_COOP_GROUP_INSTR_OFFSETS
	.align		4
.L_3139:
        /*00bc*/ 	.byte	0x04, 0x28
        /*00be*/ 	.short	(.L_3141 - .L_3140)


	//   ....[0]....
.L_3140:
        /*00c0*/ 	.word	0x000010b0


	//   ....[1]....
        /*00c4*/ 	.word	0x000010e0


	//   ....[2]....
        /*00c8*/ 	.word	0x00001100


	//   ....[3]....
        /*00cc*/ 	.word	0x00001120


	//   ....[4]....
        /*00d0*/ 	.word	0x00001140


	//----- nvinfo : EIATTR_EXIT_INSTR_OFFSETS
	.align		4
.L_3141:
        /*00d4*/ 	.byte	0x04, 0x1c
        /*00d6*/ 	.short	(.L_3143 - .L_3142)


	//   ....[0]....
.L_3142:
        /*00d8*/ 	.word	0x00000050


	//   ....[1]....
        /*00dc*/ 	.word	0x00001150


	//   ....[2]....
        /*00e0*/ 	.word	0x000011a0


	//----- nvinfo : EIATTR_CTAIDZ_USED
	.align		4
.L_3143:
        /*00e4*/ 	.byte	0x01, 0x04
	.zero		2


	//----- nvinfo : EIATTR_CRS_STACK_SIZE
	.align		4
        /*00e8*/ 	.byte	0x04, 0x1e
        /*00ea*/ 	.short	(.L_3145 - .L_3144)
.L_3144:
        /*00ec*/ 	.word	0x00000000
.L_3145:


//--------------------- .nv.info._Z9moe_vec_qIfLi256ELi32E10block_q5_KLi2EXadL_ZN45_INTERNAL_8d5cb472_14_gguf_kernel_cu_cd24131917vec_dot_q5_K_q8_1EPKvPK10block_q8_1RKiEEEvS3_S3_PT_PS7_iiii --------------------------
	.section	.nv.info._Z9moe_vec_qIfLi256ELi32E10block_q5_KLi2EXadL_ZN45_INTERNAL_8d5cb472_14_gguf_kernel_cu_cd24131917vec_dot_q5_K_q8_1EPKvPK10block_q8_1RKiEEEvS3_S3_PT_PS7_iiii,"",@"SHT_CUDA_INFO"
	.sectionflags	@""
	.align	4


	//----- nvinfo : EIATTR_CUDA_API_VERSION
	.align		4
        /*0000*/ 	.byte	0x04, 0x37
        /*0002*/ 	.short	(.L_3147 - .L_3146)
.L_3146:
        /*0004*/ 	.word	0x00000082


	//----- nvinfo : EIATTR_SW2861232_WAR
	.align		4
.L_3147:
        /*0008*/ 	.byte	0x01, 0x35
	.zero		2


	//----- nvinfo : EIATTR_PARAM_CBANK
	.align		4
        /*000c*/ 	.byte	0x04, 0x0a
        /*000e*/ 	.short	(.L_3149 - .L_3148)
	.align		4
.L_3148:
        /*0010*/ 	.word	index@(.nv.constant0._Z9moe_vec_qIfLi256ELi32E10block_q5_KLi2EXadL_ZN45_INTERNAL_8d5cb472_14_gguf_kernel_cu_cd24131917vec_dot_q5_K_q8_1EPKvPK10block_q8_1RKiEEEvS3_S3_PT_PS7_iiii)
        /*0014*/ 	.short	0x0160
        /*0016*/ 	.short	0x0030


	//----- nvinfo : EIATTR_CBANK_PARAM_SIZE
	.align		4
.L_3149:
        /*0018*/ 	.byte	0x03, 0x19
        /*001a*/ 	.short	0x0030


	//----- nvinfo : EIATTR_KPARAM_INFO
	.align		4
        /*001c*/ 	.byte	0x04, 0x17
        /*001e*/ 	.short	(.L_3151 - .L_3150)
.L_3150:
        /*0020*/ 	.word	0x00000000
        /*0024*/ 	.short	0x0007
        /*0026*/ 	.short	0x002c
        /*0028*/ 	.byte	0x00, 0xf0, 0x11, 0x00


	//----- nvinfo : EIATTR_KPARAM_INFO
	.align		4
.L_3151:
        /*002c*/ 	.byte	0x04, 0x17
        /*002e*/ 	.short	(.L_3153 - .L_3152)
.L_3152:
        /*0030*/ 	.word	0x00000000
        /*0034*/ 	.short	0x0006
        /*0036*/ 	.short	0x0028
        /*0038*/ 	.byte	0x00, 0xf0, 0x11, 0x00


	//----- nvinfo : EIATTR_KPARAM_INFO
	.align		4
.L_3153:
        /*003c*/ 	.byte	0x04, 0x17
        /*003e*/ 	.short	(.L_3155 - .L_3154)
.L_3154:
        /*0040*/ 	.word	0x00000000
        /*0044*/ 	.short	0x0005
        /*0046*/ 	.short	0x0024
        /*0048*/ 	.byte	0x00, 0xf0, 0x11, 0x00


	//----- nvinfo : EIATTR_KPARAM_INFO
	.align		4
.L_3155:
        /*004c*/ 	.byte	0x04, 0x17
        /*004e*/ 	.short	(.L_3157 - .L_3156)
.L_3156:
        /*0050*/ 	.word	0x00000000
        /*0054*/ 	.short	0x0004
        /*0056*/ 	.short	0x0020
        /*0058*/ 	.byte	0x00, 0xf0, 0x11, 0x00


	//----- nvinfo : EIATTR_KPARAM_INFO
	.align		4
.L_3157:
        /*005c*/ 	.byte	0x04, 0x17
        /*005e*/ 	.short	(.L_3159 - .L_3158)
.L_3158:
        /*0060*/ 	.word	0x00000000
        /*0064*/ 	.short	0x0003
        /*0066*/ 	.short	0x0018
        /*0068*/ 	.byte	0x00, 0xf0, 0x21, 0x00


	//----- nvinfo : EIATTR_KPARAM_INFO
	.align		4
.L_3159:
        /*006c*/ 	.byte	0x04, 0x17
        /*006e*/ 	.short	(.L_3161 - .L_3160)
.L_3160:
        /*0070*/ 	.word	0x00000000
        /*0074*/ 	.short	0x0002
        /*0076*/ 	.short	0x0010
        /*0078*/ 	.byte	0x00, 0xf0, 0x21, 0x00


	//----- nvinfo : EIATTR_KPARAM_INFO
	.align		4
.L_3161:
        /*007c*/ 	.byte	0x04, 0x17
        /*007e*/ 	.short	(.L_3163 - .L_3162)
.L_3162:
        /*0080*/ 	.word	0x00000000
        /*0084*/ 	.short	0x0001
        /*0086*/ 	.short	0x0008
        /*0088*/ 	.byte	0x00, 0xf0, 0x21, 0x00


	//----- nvinfo : EIATTR_KPARAM_INFO
	.align		4
.L_3163:
        /*008c*/ 	.byte	0x04, 0x17
        /*008e*/ 	.short	(.L_3165 - .L_3164)
.L_3164:
        /*0090*/ 	.word	0x00000000
        /*0094*/ 	.short	0x0000
        /*0096*/ 	.short	0x0000
        /*0098*/ 	.byte	0x00, 0xf0, 0x21, 0x00


	//----- nvinfo : EIATTR_MAXREG_COUNT
	.align		4
.L_3165:
        /*009c*/ 	.byte	0x03, 0x1b
        /*009e*/ 	.short	0x00ff


	//----- nvinfo : EIATTR_MERCURY_ISA_VERSION
	.align		4
        /*00a0*/ 	.byte	0x03, 0x5f
        /*00a2*/ 	.short	0x0000


	//----- nvinfo : EIATTR_COOP_GROUP_MASK_REGIDS
	.align		4
        /*00a4*/ 	.byte	0x04, 0x29
        /*00a6*/ 	.short	(.L_3167 - .L_3166)


	//   ....[0]....
.L_3166:
        /*00a8*/ 	.word	0xffffffff


	//   ....[1]....
        /*00ac*/ 	.word	0xffffffff


	//   ....[2]....
        /*00b0*/ 	.word	0xffffffff


	//   ....[3]....
        /*00b4*/ 	.word	0xffffffff


	//   ....[4]....
        /*00b8*/ 	.word	0xffffffff


	//----- nvinfo : EIATTR_COOP_GROUP_INSTR_OFFSETS
	.align		4
.L_3167:
        /*00bc*/ 	.byte	0x04, 0x28
        /*00be*/ 	.short	(.L_3169 - .L_3168)


	//   ....[0]....
.L_3168:
        /*00c0*/ 	.word	0x00000990


	//   ....[1]....
        /*00c4*/ 	.word	0x000009c0


	//   ....[2]....
        /*00c8*/ 	.word	0x000009e0


	//   ....[3]....
        /*00cc*/ 	.word	0x00000a00


	//   ....[4]....
        /*00d0*/ 	.word	0x00000a20


	//----- nvinfo : EIATTR_EXIT_INSTR_OFFSETS
	.align		4
.L_3169:
        /*00d4*/ 	.byte	0x04, 0x1c
        /*00d6*/ 	.short	(.L_3171 - .L_3170)


	//   ....[0]....
.L_3170:
        /*00d8*/ 	.word	0x00000050


	//   ....[1]....
        /*00dc*/ 	.word	0x00000a30


	//   ....[2]....
        /*00e0*/ 	.word	0x00000a90


	//----- nvinfo : EIATTR_CTAIDZ_USED
	.align		4
.L_3171:
        /*00e4*/ 	.byte	0x01, 0x04
	.zero		2


	//----- nvinfo : EIATTR_CRS_STACK_SIZE
	.align		4
        /*00e8*/ 	.byte	0x04, 0x1e
        /*00ea*/ 	.short	(.L_3173 - .L_3172)
.L_3172:
        /*00ec*/ 	.word	0x00000000
.L_3173:


//--------------------- .nv.info._Z9moe_vec_qIfLi256ELi32E10block_q4_KLi2EXadL_ZN45_INTERNAL_8d5cb472_14_gguf_kernel_cu_cd24131917vec_dot_q4_K_q8_1EPKvPK10block_q8_1RKiEEEvS3_S3_PT_PS7_iiii --------------------------
	.section	.nv.info._Z9moe_vec_qIfLi256ELi32E10block_q4_KLi2EXadL_ZN45_INTERNAL_8d5cb472_14_gguf_kernel_cu_cd24131917vec_dot_q4_K_q8_1EPKvPK10block_q8_1RKiEEEvS3_S3_PT_PS7_iiii,"",@"SHT_CUDA_INFO"
	.sectionflags	@""
	.align	4


	//----- nvinfo : EIATTR_CUDA_API_VERSION
	.align		4
        /*0000*/ 	.byte	0x04, 0x37
        /*0002*/ 	.short	(.L_3175 - .L_3174)
.L_3174:
        /*0004*/ 	.word	0x00000082


	//----- nvinfo : EIATTR_SW2861232_WAR
	.align		4
.L_3175:
        /*0008*/ 	.byte	0x01, 0x35
	.zero		2


	//----- nvinfo : EIATTR_PARAM_CBANK
	.align		4
        /*000c*/ 	.byte	0x04, 0x0a
        /*000e*/ 	.short	(.L_3177 - .L_3176)
	.align		4
.L_3176:
        /*0010*/ 	.word	index@(.nv.constant0._Z9moe_vec_qIfLi256ELi32E10block_q4_KLi2EXadL_ZN45_INTERNAL_8d5cb472_14_gguf_kernel_cu_cd24131917vec_dot_q4_K_q8_1EPKvPK10block_q8_1RKiEEEvS3_S3_PT_PS7_iiii)
        /*0014*/ 	.short	0x0160
        /*0016*/ 	.short	0x0030


	//----- nvinfo : EIATTR_CBANK_PARAM_SIZE
	.align		4
.L_3177:
        /*0018*/ 	.byte	0x03, 0x19
        /*001a*/ 	.short	0x0030


	//----- nvinfo : EIATTR_KPARAM_INFO
	.align		4
        /*001c*/ 	.byte	0x04, 0x17
        /*001e*/ 	.short	(.L_3179 - .L_3178)
.L_3178:
        /*0020*/ 	.word	0x00000000
        /*0024*/ 	.short	0x0007
        /*0026*/ 	.short	0x002c
        /*0028*/ 	.byte	0x00, 0xf0, 0x11, 0x00


	//----- nvinfo : EIATTR_KPARAM_INFO
	.align		4
.L_3179:
        /*002c*/ 	.byte	0x04, 0x17
        /*002e*/ 	.short	(.L_3181 - .L_3180)
.L_3180:
        /*0030*/ 	.word	0x00000000
        /*0034*/ 	.short	0x0006
        /*0036*/ 	.short	0x0028
        /*0038*/ 	.byte	0x00, 0xf0, 0x11, 0x00


	//----- nvinfo : EIATTR_KPARAM_INFO
	.align		4
.L_3181:
        /*003c*/ 	.byte	0x04, 0x17
        /*003e*/ 	.short	(.L_3183 - .L_3182)
.L_3182:
        /*0040*/ 	.word	0x00000000
        /*0044*/ 	.short	0x0005
        /*0046*/ 	.short	0x0024
        /*0048*/ 	.byte	0x00, 0xf0, 0x11, 0x00


	//----- nvinfo : EIATTR_KPARAM_INFO
	.align		4
.L_3183:
        /*004c*/ 	.byte	0x04, 0x17
        /*004e*/ 	.short	(.L_3185 - .L_3184)
.L_3184:
        /*0050*/ 	.word	0x00000000
        /*0054*/ 	.short	0x0004
        /*0056*/ 	.short	0x0020
        /*0058*/ 	.byte	0x00, 0xf0, 0x11, 0x00


	//----- nvinfo : EIATTR_KPARAM_INFO
	.align		4
.L_3185:
        /*005c*/ 	.byte	0x04, 0x17
        /*005e*/ 	.short	(.L_3187 - .L_3186)
.L_3186:
        /*0060*/ 	.word	0x00000000
        /*0064*/ 	.short	0x0003
        /*0066*/ 	.short	0x0018
        /*0068*/ 	.byte	0x00, 0xf0, 0x21, 0x00


	//----- nvinfo : EIATTR_KPARAM_INFO
	.align		4
.L_3187:
        /*006c*/ 	.byte	0x04, 0x17
        /*006e*/ 	.short	(.L_3189 - .L_3188)
.L_3188:
        /*0070*/ 	.word	0x00000000
        /*0074*/ 	.short	0x0002
        /*0076*/ 	.short	0x0010
        /*0078*/ 	.byte	0x00, 0xf0, 0x21, 0x00


	//----- nvinfo : EIATTR_KPARAM_INFO
	.align		4
.L_3189:
        /*007c*/ 	.byte	0x04, 0x17
        /*007e*/ 	.short	(.L_3191 - .L_3190)
.L_3190:
        /*0080*/ 	.word	0x00000000
        /*0084*/ 	.short	0x0001
        /*0086*/ 	.short	0x0008
        /*0088*/ 	.byte	0x00, 0xf0, 0x21, 0x00


	//----- nvinfo : EIATTR_KPARAM_INFO
	.align		4
.L_3191:
        /*008c*/ 	.byte	0x04, 0x17
        /*008e*/ 	.short	(.L_3193 - .L_3192)
.L_3192:
        /*0090*/ 	.word	0x00000000
        /*0094*/ 	.short	0x0000
        /*0096*/ 	.short	0x0000
        /*0098*/ 	.byte	0x00, 0xf0, 0x21, 0x00


	//----- nvinfo : EIATTR_MAXREG_COUNT
	.align		4
.L_3193:
        /*009c*/ 	.byte	0x03, 0x1b
        /*009e*/ 	.short	0x00ff


	//----- nvinfo : EIATTR_MERCURY_ISA_VERSION
	.align		4
        /*00a0*/ 	.byte	0x03, 0x5f
        /*00a2*/ 	.short	0x0000


	//----- nvinfo : EIATTR_COOP_GROUP_MASK_REGIDS
	.align		4
        /*00a4*/ 	.byte	0x04, 0x29
        /*00a6*/ 	.short	(.L_3195 - .L_3194)


	//   ....[0]....
.L_3194:
        /*00a8*/ 	.word	0xffffffff


	//   ....[1]....
        /*00ac*/ 	.word	0xffffffff


	//   ....[2]....
        /*00b0*/ 	.word	0xffffffff


	//   ....[3]....
        /*00b4*/ 	.word	0xffffffff


	//   ....[4]....
        /*00b8*/ 	.word	0xffffffff


	//----- nvinfo : EIATTR_COOP_GROUP_INSTR_OFFSETS
	.align		4
.L_3195:
        /*00bc*/ 	.byte	0x04, 0x28
        /*00be*/ 	.short	(.L_3197 - .L_3196)


	//   ....[0]....
.L_3196:
        /*00c0*/ 	.word	0x000008a0


	//   ....[1]....
        /*00c4*/ 	.word	0x000008d0


	//   ....[2]....
        /*00c8*/ 	.word	0x000008f0


	//   ....[3]....
        /*00cc*/ 	.word	0x00000910


	//   ....[4]....
        /*00d0*/ 	.word	0x00000930


	//----- nvinfo : EIATTR_EXIT_INSTR_OFFSETS
	.align		4
.L_3197:
        /*00d4*/ 	.byte	0x04, 0x1c
        /*00d6*/ 	.short	(.L_3199 - .L_3198)


	//   ....[0]....
.L_3198:
        /*00d8*/ 	.word	0x00000050


	//   ....[1]....
        /*00dc*/ 	.word	0x00000940


	//   ....[2]....
        /*00e0*/ 	.word	0x000009a0


	//----- nvinfo : EIATTR_CTAIDZ_USED
	.align		4
.L_3199:
        /*00e4*/ 	.byte	0x01, 0x04
	.zero		2


	//----- nvinfo : EIATTR_CRS_STACK_SIZE
	.align		4
        /*00e8*/ 	.byte	0x04, 0x1e
        /*00ea*/ 	.short	(.L_3201 - .L_3200)
.L_3200:
        /*00ec*/ 	.word	0x00000000
.L_3201:


//--------------------- .nv.info._Z9moe_vec_qIfLi256ELi16E10block_q3_KLi1EXadL_ZN45_INTERNAL_8d5cb472_14_gguf_kernel_cu_cd24131917vec_dot_q3_K_q8_1EPKvPK10block_q8_1RKiEEEvS3_S3_PT_PS7_iiii --------------------------
	.section	.nv.info._Z9moe_vec_qIfLi256ELi16E10block_q3_KLi1EXadL_ZN45_INTERNAL_8d5cb472_14_gguf_kernel_cu_cd24131917vec_dot_q3_K_q8_1EPKvPK10block_q8_1RKiEEEvS3_S3_PT_PS7_iiii,"",@"SHT_CUDA_INFO"
	.sectionflags	@""
	.align	4


	//----- nvinfo : EIATTR_CUDA_API_VERSION
	.align		4
        /*0000*/ 	.byte	0x04, 0x37
        /*0002*/ 	.short	(.L_3203 - .L_3202)
.L_3202:
        /*0004*/ 	.word	0x00000082


	//----- nvinfo : EIATTR_SW2861232_WAR
	.align		4
.L_3203:
        /*0008*/ 	.byte	0x01, 0x35
	.zero		2


	//----- nvinfo : EIATTR_PARAM_CBANK
	.align		4
        /*000c*/ 	.byte	0x04, 0x0a
        /*000e*/ 	.short	(.L_3205 - .L_3204)
	.align		4
.L_3204:
        /*0010*/ 	.word	index@(.nv.constant0._Z9moe_vec_qIfLi256ELi16E10block_q3_KLi1EXadL_ZN45_INTERNAL_8d5cb472_14_gguf_kernel_cu_cd24131917vec_dot_q3_K_q8_1EPKvPK10block_q8_1RKiEEEvS3_S3_PT_PS7_iiii)
        /*0014*/ 	.short	0x0160
        /*0016*/ 	.short	0x0030


	//----- nvinfo : EIATTR_CBANK_PARAM_SIZE
	.align		4
.L_3205:
        /*0018*/ 	.byte	0x03, 0x19
        /*001a*/ 	.short	0x0030


	//----- nvinfo : EIATTR_KPARAM_INFO
	.align		4
        /*001c*/ 	.byte	0x04, 0x17
        /*001e*/ 	.short	(.L_3207 - .L_3206)
.L_3206:
        /*0020*/ 	.word	0x00000000
        /*0024*/ 	.short	0x0007
        /*0026*/ 	.short	0x002c
        /*0028*/ 	.byte	0x00, 0xf0, 0x11, 0x00


	//----- nvinfo : EIATTR_KPARAM_INFO
	.align		4
.L_3207:
        /*002c*/ 	.byte	0x04, 0x17
        /*002e*/ 	.short	(.L_3209 - .L_3208)
.L_3208:
        /*0030*/ 	.word	0x00000000
        /*0034*/ 	.short	0x0006
        /*0036*/ 	.short	0x0028
        /*0038*/ 	.byte	0x00, 0xf0, 0x11, 0x00


	//----- nvinfo : EIATTR_KPARAM_INFO
	.align		4
.L_3209:
        /*003c*/ 	.byte	0x04, 0x17
        /*003e*/ 	.short	(.L_3211 - .L_3210)
.L_3210:
        /*0040*/ 	.word	0x00000000
        /*0044*/ 	.short	0x0005
        /*0046*/ 	.short	0x0024
        /*0048*/ 	.byte	0x00, 0xf0, 0x11, 0x00


	//----- nvinfo : EIATTR_KPARAM_INFO
	.align		4
.L_3211:
        /*004c*/ 	.byte	0x04, 0x17
        /*004e*/ 	.short	(.L_3213 - .L_3212)
.L_3212:
        /*0050*/ 	.word	0x00000000
        /*0054*/ 	.short	0x0004
        /*0056*/ 	.short	0x0020
        /*0058*/ 	.byte	0x00, 0xf0, 0x11, 0x00


	//----- nvinfo : EIATTR_KPARAM_INFO
	.align		4
.L_3213:
        /*005c*/ 	.byte	0x04, 0x17
        /*005e*/ 	.short	(.L_3215 - .L_3214)
.L_3214:
        /*0060*/ 	.word	0x00000000
        /*0064*/ 	.short	0x0003
        /*0066*/ 	.short	0x0018
        /*0068*/ 	.byte	0x00, 0xf0, 0x21, 0x00


	//----- nvinfo : EIATTR_KPARAM_INFO
	.align		4
.L_3215:
        /*006c*/ 	.byte	0x04, 0x17
        /*006e*/ 	.short	(.L_3217 - .L_3216)
.L_3216:
        /*0070*/ 	.word	0x00000000
        /*0074*/ 	.short	0x0002
        /*0076*/ 	.short	0x0010
        /*0078*/ 	.byte	0x00, 0xf0, 0x21, 0x00


	//----- nvinfo : EIATTR_KPARAM_INFO
	.align		4
.L_3217:
        /*007c*/ 	.byte	0x04, 0x17
        /*007e*/ 	.short	(.L_3219 - .L_3218)
.L_3218:
        /*0080*/ 	.word	0x00000000
        /*0084*/ 	.short	0x0001
        /*0086*/ 	.short	0x0008
        /*0088*/ 	.byte	0x00, 0xf0, 0x21, 0x00


	//----- nvinfo : EIATTR_KPARAM_INFO
	.align		4
.L_3219:
        /*008c*/ 	.byte	0x04, 0x17
        /*008e*/ 	.short	(.L_3221 - .L_3220)
.L_3220:
        /*0090*/ 	.word	0x00000000
        /*0094*/ 	.short	0x0000
        /*0096*/ 	.short	0x0000
        /*0098*/ 	.byte	0x00, 0xf0, 0x21, 0x00


	//----- nvinfo : EIATTR_MAXREG_COUNT
	.align		4
.L_3221:
        /*009c*/ 	.byte	0x03, 0x1b
        /*009e*/ 	.short	0x00ff


	//----- nvinfo : EIATTR_MERCURY_ISA_VERSION
	.align		4
        /*00a0*/ 	.byte	0x03, 0x5f
        /*00a2*/ 	.short	0x0000


	//----- nvinfo : EIATTR_COOP_GROUP_MASK_REGIDS
	.align		4
        /*00a4*/ 	.byte	0x04, 0x29
        /*00a6*/ 	.short	(.L_3223 - .L_3222)


	//   ....[0]....
.L_3222:
        /*00a8*/ 	.word	0xffffffff


	//   ....[1]....
        /*00ac*/ 	.word	0xffffffff


	//   ....[2]....
        /*00b0*/ 	.word	0xffffffff


	//   ....[3]....
        /*00b4*/ 	.word	0xffffffff


	//   ....[4]....
        /*00b8*/ 	.word	0xffffffff


	//----- nvinfo : EIATTR_COOP_GROUP_INSTR_OFFSETS
	.align		4
.L_3223:
        /*00bc*/ 	.byte	0x04, 0x28
        /*00be*/ 	.short	(.L_3225 - .L_3224)


	//   ....[0]....
.L_3224:
        /*00c0*/ 	.word	0x00001040


	//   ....[1]....
        /*00c4*/ 	.word	0x00001070


	//   ....[2]....
        /*00c8*/ 	.word	0x00001090


	//   ....[3]....
        /*00cc*/ 	.word	0x000010b0


	//   ....[4]....
        /*00d0*/ 	.word	0x000010d0


	//----- nvinfo : EIATTR_EXIT_INSTR_OFFSETS
	.align		4
.L_3225:
        /*00d4*/ 	.byte	0x04, 0x1c
        /*00d6*/ 	.short	(.L_3227 - .L_3226)


	//   ....[0]....
.L_3226:
        /*00d8*/ 	.word	0x00000050


	//   ....[1]....
        /*00dc*/ 	.word	0x000010e0


	//   ....[2]....
        /*00e0*/ 	.word	0x00001140


	//----- nvinfo : EIATTR_CTAIDZ_USED
	.align		4
.L_3227:
        /*00e4*/ 	.byte	0x01, 0x04
	.zero		2


	//----- nvinfo : EIATTR_CRS_STACK_SIZE
	.align		4
        /*00e8*/ 	.byte	0x04, 0x1e
        /*00ea*/ 	.short	(.L_3229 - .L_3228)
.L_3228:
        /*00ec*/ 	.word	0x00000000
.L_3229:


//--------------------- .nv.info._Z9moe_vec_qIfLi256ELi16E10block_q2_KLi1EXadL_ZN45_INTERNAL_8d5cb472_14_gguf_kernel_cu_cd24131917vec_dot_q2_K_q8_1EPKvPK10block_q8_1RKiEEEvS3_S3_PT_PS7_iiii --------------------------
	.section	.nv.info._Z9moe_vec_qIfLi256ELi16E10block_q2_KLi1EXadL_ZN45_INTERNAL_8d5cb472_14_gguf_kernel_cu_cd24131917vec_dot_q2_K_q8_1EPKvPK10block_q8_1RKiEEEvS3_S3_PT_PS7_iiii,"",@"SHT_CUDA_INFO"
	.sectionflags	@""
	.align	4


	//----- nvinfo : EIATTR_CUDA_API_VERSION
	.align		4
        /*0000*/ 	.byte	0x04, 0x37
        /*0002*/ 	.short	(.L_3231 - .L_3230)
.L_3230:
        /*0004*/ 	.word	0x00000082


	//----- nvinfo : EIATTR_SW2861232_WAR
	.align		4
.L_3231:
        /*0008*/ 	.byte	0x01, 0x35
	.zero		2


	//----- nvinfo : EIATTR_PARAM_CBANK
	.align		4
        /*000c*/ 	.byte	0x04, 0x0a
        /*000e*/ 	.short	(.L_3233 - .L_3232)
	.align		4
.L_3232:
        /*0010*/ 	.word	index@(.nv.constant0._Z9moe_vec_qIfLi256ELi16E10block_q2_KLi1EXadL_ZN45_INTERNAL_8d5cb472_14_gguf_kernel_cu_cd24131917vec_dot_q2_K_q8_1EPKvPK10block_q8_1RKiEEEvS3_S3_PT_PS7_iiii)
        /*0014*/ 	.short	0x0160
        /*0016*/ 	.short	0x0030


	//----- nvinfo : EIATTR_CBANK_PARAM_SIZE
	.align		4
.L_3233:
        /*0018*/ 	.byte	0x03, 0x19
        /*001a*/ 	.short	0x0030


	//----- nvinfo : EIATTR_KPARAM_INFO
	.align		4
        /*001c*/ 	.byte	0x04, 0x17
        /*001e*/ 	.short	(.L_3235 - .L_3234)
.L_3234:
        /*0020*/ 	.word	0x00000000
        /*0024*/ 	.short	0x0007
        /*0026*/ 	.short	0x002c
        /*0028*/ 	.byte	0x00, 0xf0, 0x11, 0x00


	//----- nvinfo : EIATTR_KPARAM_INFO
	.align		4
.L_3235:
        /*002c*/ 	.byte	0x04, 0x17
        /*002e*/ 	.short	(.L_3237 - .L_3236)
.L_3236:
        /*0030*/ 	.word	0x00000000
        /*0034*/ 	.short	0x0006
        /*0036*/ 	.short	0x0028
        /*0038*/ 	.byte	0x00, 0xf0, 0x11, 0x00


	//----- nvinfo : EIATTR_KPARAM_INFO
	.align		4
.L_3237:
        /*003c*/ 	.byte	0x04, 0x17
        /*003e*/ 	.short	(.L_3239 - .L_3238)
.L_3238:
        /*0040*/ 	.word	0x00000000
        /*0044*/ 	.short	0x0005
        /*0046*/ 	.short	0x0024
        /*0048*/ 	.byte	0x00, 0xf0, 0x11, 0x00


	//----- nvinfo : EIATTR_KPARAM_INFO
	.align		4
.L_3239:
        /*004c*/ 	.byte	0x04, 0x17
        /*004e*/ 	.short	(.L_3241 - .L_3240)
.L_3240:
        /*0050*/ 	.word	0x00000000
        /*0054*/ 	.short	0x0004
        /*0056*/ 	.short	0x0020
        /*0058*/ 	.byte	0x00, 0xf0, 0x11, 0x00


	//----- nvinfo : EIATTR_KPARAM_INFO
	.align		4
.L_3241:
        /*005c*/ 	.byte	0x04, 0x17
        /*005e*/ 	.short	(.L_3243 - .L_3242)
.L_3242:
        /*0060*/ 	.word	0x00000000
        /*0064*/ 	.short	0x0003
        /*0066*/ 	.short	0x0018
        /*0068*/ 	.byte	0x00, 0xf0, 0x21, 0x00


	//----- nvinfo : EIATTR_KPARAM_INFO
	.align		4
.L_3243:
        /*006c*/ 	.byte	0x04, 0x17
        /*006e*/ 	.short	(.L_3245 - .L_3244)
.L_3244:
        /*0070*/ 	.word	0x00000000
        /*0074*/ 	.short	0x0002
        /*0076*/ 	.short	0x0010
        /*0078*/ 	.byte	0x00, 0xf0, 0x21, 0x00


	//----- nvinfo : EIATTR_KPARAM_INFO
	.align		4
.L_3245:
        /*007c*/ 	.byte	0x04, 0x17
        /*007e*/ 	.short	(.L_3247 - .L_3246)
.L_3246:
        /*0080*/ 	.word	0x00000000
        /*0084*/ 	.short	0x0001
        /*0086*/ 	.short	0x0008
        /*0088*/ 	.byte	0x00, 0xf0, 0x21, 0x00


	//----- nvinfo : EIATTR_KPARAM_INFO
	.align		4
.L_3247:
        /*008c*/ 	.byte	0x04, 0x17
        /*008e*/ 	.short	(.L_3249 - .L_3248)
.L_3248:
        /*0090*/ 	.word	0x00000000
        /*0094*/ 	.short	0x0000
        /*0096*/ 	.short	0x0000
        /*0098*/ 	.byte	0x00, 0xf0, 0x21, 0x00


	//----- nvinfo : EIATTR_MAXREG_COUNT
	.align		4
.L_3249:
        /*009c*/ 	.byte	0x03, 0x1b
        /*009e*/ 	.short	0x00ff


	//----- nvinfo : EIATTR_MERCURY_ISA_VERSION
	.align		4
        /*00a0*/ 	.byte	0x03, 0x5f
        /*00a2*/ 	.short	0x0000


	//----- nvinfo : EIATTR_COOP_GROUP_MASK_REGIDS
	.align		4
        /*00a4*/ 	.byte	0x04, 0x29
        /*00a6*/ 	.short	(.L_3251 - .L_3250)


	//   ....[0]....
.L_3250:
        /*00a8*/ 	.word	0xffffffff


	//   ....[1]....
        /*00ac*/ 	.word	0xffffffff


	//   ....[2]....
        /*00b0*/ 	.word	0xffffffff


	//   ....[3]....
        /*00b4*/ 	.word	0xffffffff


	//   ....[4]....
        /*00b8*/ 	.word	0xffffffff


	//----- nvinfo : EIATTR_COOP_GROUP_INSTR_OFFSETS
	.align		4
.L_3251:
        /*00bc*/ 	.byte	0x04, 0x28
        /*00be*/ 	.short	(.L_3253 - .L_3252)


	//   ....[0]....
.L_3252:
        /*00c0*/ 	.word	0x000009b0


	//   ....[1]....
        /*00c4*/ 	.word	0x000009e0


	//   ....[2]....
        /*00c8*/ 	.word	0x00000a00


	//   ....[3]....
        /*00cc*/ 	.word	0x00000a20


	//   ....[4]....
        /*00d0*/ 	.word	0x00000a40


	//----- nvinfo : EIATTR_EXIT_INSTR_OFFSETS
	.align		4
.L_3253:
        /*00d4*/ 	.byte	0x04, 0x1c
        /*00d6*/ 	.short	(.L_3255 - .L_3254)


	//   ....[0]....
.L_3254:
        /*00d8*/ 	.word	0x00000050


	//   ....[1]....
        /*00dc*/ 	.word	0x00000a50


	//   ....[2]....
        /*00e0*/ 	.word	0x00000ab0


	//----- nvinfo : EIATTR_CTAIDZ_USED
	.align		4
.L_3255:
        /*00e4*/ 	.byte	0x01, 0x04
	.zero		2


	//----- nvinfo : EIATTR_CRS_STACK_SIZE
	.align		4
        /*00e8*/ 	.byte	0x04, 0x1e
        /*00ea*/ 	.short	(.L_3257 - .L_3256)
.L_3256:
        /*00ec*/ 	.word	0x00000000
.L_3257:


//--------------------- .nv.info._Z9moe_vec_qIfLi32ELi8E10block_q8_0Li2EXadL_ZN45_INTERNAL_8d5cb472_14_gguf_kernel_cu_cd24131917vec_dot_q8_0_q8_1EPKvPK10block_q8_1RKiEEEvS3_S3_PT_PS7_iiii --------------------------
	.section	.nv.info._Z9moe_vec_qIfLi32ELi8E10block_q8_0Li2EXadL_ZN45_INTERNAL_8d5cb472_14_gguf_kernel_cu_cd24131917vec_dot_q8_0_q8_1EPKvPK10block_q8_1RKiEEEvS3_S3_PT_PS7_iiii,"",@"SHT_CUDA_INFO"
	.sectionflags	@""
	.align	4


	//----- nvinfo : EIATTR_CUDA_API_VERSION
	.align		4
        /*0000*/ 	.byte	0x04, 0x37
        /*0002*/ 	.short	(.L_3259 - .L_3258)
.L_3258:
        /*0004*/ 	.word	0x00000082


	//----- nvinfo : EIATTR_SW2861232_WAR
	.align		4
.L_3259:
        /*0008*/ 	.byte	0x01, 0x35
	.zero		2


	//----- nvinfo : EIATTR_PARAM_CBANK
	.align		4
        /*000c*/ 	.byte	0x04, 0x0a
        /*000e*/ 	.short	(.L_3261 - .L_3260)
	.align		4
.L_3260:
        /*0010*/ 	.word	index@(.nv.constant0._Z9moe_vec_qIfLi32ELi8E10block_q8_0Li2EXadL_ZN45_INTERNAL_8d5cb472_14_gguf_kernel_cu_cd24131917vec_dot_q8_0_q8_1EPKvPK10block_q8_1RKiEEEvS3_S3_PT_PS7_iiii)
        /*0014*/ 	.short	0x0160
        /*0016*/ 	.short	0x0030


	//----- nvinfo : EIATTR_CBANK_PARAM_SIZE
	.align		4
.L_3261:
        /*0018*/ 	.byte	0x03, 0x19
        /*001a*/ 	.short	0x0030


	//----- nvinfo : EIATTR_KPARAM_INFO
	.align		4
        /*001c*/ 	.byte	0x04, 0x17
        /*001e*/ 	.short	(.L_3263 - .L_3262)
.L_3262:
        /*0020*/ 	.word	0x00000000
        /*0024*/ 	.short	0x0007
        /*0026*/ 	.short	0x002c
        /*0028*/ 	.byte	0x00, 0xf0, 0x11, 0x00


	//----- nvinfo : EIATTR_KPARAM_INFO
	.align		4
.L_3263:
        /*002c*/ 	.byte	0x04, 0x17
        /*002e*/ 	.short	(.L_3265 - .L_3264)
.L_3264:
        /*0030*/ 	.word	0x00000000
        /*0034*/ 	.short	0x0006
        /*0036*/ 	.short	0x0028
        /*0038*/ 	.byte	0x00, 0xf0, 0x11, 0x00


	//----- nvinfo : EIATTR_KPARAM_INFO
	.align		4
.L_3265:
        /*003c*/ 	.byte	0x04, 0x17
        /*003e*/ 	.short	(.L_3267 - .L_3266)
.L_3266:
        /*0040*/ 	.word	0x00000000
        /*0044*/ 	.short	0x0005
        /*0046*/ 	.short	0x0024
        /*0048*/ 	.byte	0x00, 0xf0, 0x11, 0x00


	//----- nvinfo : EIATTR_KPARAM_INFO
	.align		4
.L_3267:
        /*004c*/ 	.byte	0x04, 0x17
        /*004e*/ 	.short	(.L_3269 - .L_3268)
.L_3268:
        /*0050*/ 	.word	0x00000000
        /*0054*/ 	.short	0x0004
        /*0056*/ 	.short	0x0020
        /*0058*/ 	.byte	0x00, 0xf0, 0x11, 0x00


	//----- nvinfo : EIATTR_KPARAM_INFO
	.align		4
.L_3269:
        /*005c*/ 	.byte	0x04, 0x17
        /*005e*/ 	.short	(.L_3271 - .L_3270)
.L_3270:
        /*0060*/ 	.word	0x00000000
        /*0064*/ 	.short	0x0003
        /*0066*/ 	.short	0x0018
        /*0068*/ 	.byte	0x00, 0xf0, 0x21, 0x00


	//----- nvinfo : EIATTR_KPARAM_INFO
	.align		4
.L_3271:
        /*006c*/ 	.byte	0x04, 0x17
        /*006e*/ 	.short	(.L_3273 - .L_3272)
.L_3272:
        /*0070*/ 	.word	0x00000000
        /*0074*/ 	.short	0x0002
        /*0076*/ 	.short	0x0010
        /*0078*/ 	.byte	0x00, 0xf0, 0x21, 0x00


	//----- nvinfo : EIATTR_KPARAM_INFO
	.align		4
.L_3273:
        /*007c*/ 	.byte	0x04, 0x17
        /*007e*/ 	.short	(.L_3275 - .L_3274)
.L_3274:
        /*0080*/ 	.word	0x00000000
        /*0084*/ 	.short	0x0001
        /*0086*/ 	.short	0x0008
        /*0088*/ 	.byte	0x00, 0xf0, 0x21, 0x00


	//----- nvinfo : EIATTR_KPARAM_INFO
	.align		4
.L_3275:
        /*008c*/ 	.byte	0x04, 0x17
        /*008e*/ 	.short	(.L_3277 - .L_3276)
.L_3276:
        /*0090*/ 	.word	0x00000000
        /*0094*/ 	.short	0x0000
        /*0096*/ 	.short	0x0000
        /*0098*/ 	.byte	0x00, 0xf0, 0x21, 0x00


	//----- nvinfo : EIATTR_MAXREG_COUNT
	.align		4
.L_3277:
        /*009c*/ 	.byte	0x03, 0x1b
        /*009e*/ 	.short	0x00ff


	//----- nvinfo : EIATTR_MERCURY_ISA_VERSION
	.align		4
        /*00a0*/ 	.byte	0x03, 0x5f
        /*00a2*/ 	.short	0x0000


	//----- nvinfo : EIATTR_COOP_GROUP_MASK_REGIDS
	.align		4
        /*00a4*/ 	.byte	0x04, 0x29
        /*00a6*/ 	.short	(.L_3279 - .L_3278)


	//   ....[0]....
.L_3278:
        /*00a8*/ 	.word	0xffffffff


	//   ....[1]....
        /*00ac*/ 	.word	0xffffffff


	//   ....[2]....
        /*00b0*/ 	.word	0xffffffff


	//   ....[3]....
        /*00b4*/ 	.word	0xffffffff


	//   ....[4]....
        /*00b8*/ 	.word	0xffffffff


	//----- nvinfo : EIATTR_COOP_GROUP_INSTR_OFFSETS
	.align		4
.L_3279:
        /*00bc*/ 	.byte	0x04, 0x28
        /*00be*/ 	.short	(.L_3281 - .L_3280)


	//   ....[0]....
.L_3280:
        /*00c0*/ 	.word	0x00001360


	//   ....[1]....
        /*00c4*/ 	.word	0x00001390


	//   ....[2]....
        /*00c8*/ 	.word	0x000013b0


	//   ....[3]....
        /*00cc*/ 	.word	0x000013d0


	//   ....[4]....
        /*00d0*/ 	.word	0x000013f0


	//----- nvinfo : EIATTR_EXIT_INSTR_OFFSETS
	.align		4
.L_3281:
        /*00d4*/ 	.byte	0x04, 0x1c
        /*00d6*/ 	.short	(.L_3283 - .L_3282)


	//   ....[0]....
.L_3282:
        /*00d8*/ 	.word	0x00000050


	//   ....[1]....
        /*00dc*/ 	.word	0x00001400


	//   ....[2]....
        /*00e0*/ 	.word	0x00001460


	//----- nvinfo : EIATTR_CTAIDZ_USED
	.align		4
.L_3283:
        /*00e4*/ 	.byte	0x01, 0x04
	.zero		2


	//----- nvinfo : EIATTR_CRS_STACK_SIZE
	.align		4
        /*00e8*/ 	.byte	0x04, 0x1e
        /*00ea*/ 	.short	(.L_3285 - .L_3284)
.L_3284:
        /*00ec*/ 	.word	0x00000000
.L_3285:


//--------------------- .nv.info._Z9moe_vec_qIfLi32ELi4E10block_q5_1Li2EXadL_ZN45_INTERNAL_8d5cb472_14_gguf_kernel_cu_cd24131917vec_dot_q5_1_q8_1EPKvPK10block_q8_1RKiEEEvS3_S3_PT_PS7_iiii --------------------------
	.section	.nv.info._Z9moe_vec_qIfLi32ELi4E10block_q5_1Li2EXadL_ZN45_INTERNAL_8d5cb472_14_gguf_kernel_cu_cd24131917vec_dot_q5_1_q8_1EPKvPK10block_q8_1RKiEEEvS3_S3_PT_PS7_iiii,"",@"SHT_CUDA_INFO"
	.sectionflags	@""
	.align	4


	//----- nvinfo : EIATTR_CUDA_API_VERSION
	.align		4
        /*0000*/ 	.byte	0x04, 0x37
        /*0002*/ 	.short	(.L_3287 - .L_3286)
.L_3286:
        /*0004*/ 	.word	0x00000082


	//----- nvinfo : EIATTR_SW2861232_WAR
	.align		4
.L_3287:
        /*0008*/ 	.byte	0x01, 0x35
	.zero		2


	//----- nvinfo : EIATTR_PARAM_CBANK
	.align		4
        /*000c*/ 	.byte	0x04, 0x0a
        /*000e*/ 	.short	(.L_3289 - .L_3288)
	.align		4
.L_3288:
        /*0010*/ 	.word	index@(.nv.constant0._Z9moe_vec_qIfLi32ELi4E10block_q5_1Li2EXadL_ZN45_INTERNAL_8d5cb472_14_gguf_kernel_cu_cd24131917vec_dot_q5_1_q8_1EPKvPK10block_q8_1RKiEEEvS3_S3_PT_PS7_iiii)
        /*0014*/ 	.short	0x0160
        /*0016*/ 	.short	0x0030


	//----- nvinfo : EIATTR_CBANK_PARAM_SIZE
	.align		4
.L_3289:
        /*0018*/ 	.byte	0x03, 0x19
        /*001a*/ 	.short	0x0030


	//----- nvinfo : EIATTR_KPARAM_INFO
	.align		4
        /*001c*/ 	.byte	0x04, 0x17
        /*001e*/ 	.short	(.L_3291 - .L_3290)
.L_3290:
        /*0020*/ 	.word	0x00000000
        /*0024*/ 	.short	0x0007
        /*0026*/ 	.short	0x002c
        /*0028*/ 	.byte	0x00, 0xf0, 0x11, 0x00


	//----- nvinfo : EIATTR_KPARAM_INFO
	.align		4
.L_3291:
        /*002c*/ 	.byte	0x04, 0x17
        /*002e*/ 	.short	(.L_3293 - .L_3292)
.L_3292:
        /*0030*/ 	.word	0x00000000
        /*0034*/ 	.short	0x0006
        /*0036*/ 	.short	0x0028
        /*0038*/ 	.byte	0x00, 0xf0, 0x11, 0x00


	//----- nvinfo : EIATTR_KPARAM_INFO
	.align		4
.L_3293:
        /*003c*/ 	.byte	0x04, 0x17
        /*003e*/ 	.short	(.L_3295 - .L_3294)
.L_3294:
        /*0040*/ 	.word	0x00000000
        /*0044*/ 	.short	0x0005
        /*0046*/ 	.short	0x0024
        /*0048*/ 	.byte	0x00, 0xf0, 0x11, 0x00


	//----- nvinfo : EIATTR_KPARAM_INFO
	.align		4
.L_3295:
        /*004c*/ 	.byte	0x04, 0x17
        /*004e*/ 	.short	(.L_3297 - .L_3296)
.L_3296:
        /*0050*/ 	.word	0x00000000
        /*0054*/ 	.short	0x0004
        /*0056*/ 	.short	0x0020
        /*0058*/ 	.byte	0x00, 0xf0, 0x11, 0x00


	//----- nvinfo : EIATTR_KPARAM_INFO
	.align		4
.L_3297:
        /*005c*/ 	.byte	0x04, 0x17
        /*005e*/ 	.short	(.L_3299 - .L_3298)
.L_3298:
        /*0060*/ 	.word	0x00000000
        /*0064*/ 	.short	0x0003
        /*0066*/ 	.short	0x0018
        /*0068*/ 	.byte	0x00, 0xf0, 0x21, 0x00


	//----- nvinfo : EIATTR_KPARAM_INFO
	.align		4
.L_3299:
        /*006c*/ 	.byte	0x04, 0x17
        /*006e*/ 	.short	(.L_3301 - .L_3300)
.L_3300:
        /*0070*/ 	.word	0x00000000
        /*0074*/ 	.short	0x0002
        /*0076*/ 	.short	0x0010
        /*0078*/ 	.byte	0x00, 0xf0, 0x21, 0x00


	//----- nvinfo : EIATTR_KPARAM_INFO
	.align		4
.L_3301:
        /*007c*/ 	.byte	0x04, 0x17
        /*007e*/ 	.short	(.L_3303 - .L_3302)
.L_3302:
        /*0080*/ 	.word	0x00000000
        /*0084*/ 	.short	0x0001
        /*0086*/ 	.short	0x0008
        /*0088*/ 	.byte	0x00, 0xf0, 0x21, 0x00


	//----- nvinfo : EIATTR_KPARAM_INFO
	.align		4
.L_3303:
        /*008c*/ 	.byte	0x04, 0x17
        /*008e*/ 	.short	(.L_3305 - .L_3304)
.L_3304:
        /*0090*/ 	.word	0x00000000
        /*0094*/ 	.short	0x0000
        /*0096*/ 	.short	0x0000
        /*0098*/ 	.byte	0x00, 0xf0, 0x21, 0x00


	//----- nvinfo : EIATTR_MAXREG_COUNT
	.align		4
.L_3305:
        /*009c*/ 	.byte	0x03, 0x1b
        /*009e*/ 	.short	0x00ff


	//----- nvinfo : EIATTR_MERCURY_ISA_VERSION
	.align		4
        /*00a0*/ 	.byte	0x03, 0x5f
        /*00a2*/ 	.short	0x0000


	//----- nvinfo : EIATTR_COOP_GROUP_MASK_REGIDS
	.align		4
        /*00a4*/ 	.byte	0x04, 0x29
        /*00a6*/ 	.short	(.L_3307 - .L_3306)


	//   ....[0]....
.L_3306:
        /*00a8*/ 	.word	0xffffffff


	//   ....[1]....
        /*00ac*/ 	.word	0xffffffff


	//   ....[2]....
        /*00b0*/ 	.word	0xffffffff


	//   ....[3]....
        /*00b4*/ 	.word	0xffffffff


	//   ....[4]....
        /*00b8*/ 	.word	0xffffffff


	//----- nvinfo : EIATTR_COOP_GROUP_INSTR_OFFSETS
	.align		4
.L_3307:
        /*00bc*/ 	.byte	0x04, 0x28
        /*00be*/ 	.short	(.L_3309 - .L_3308)


	//   ....[0]....
.L_3308:
        /*00c0*/ 	.word	0x000007e0


	//   ....[1]....
        /*00c4*/ 	.word	0x00000810


	//   ....[2]....
        /*00c8*/ 	.word	0x00000830


	//   ....[3]....
        /*00cc*/ 	.word	0x00000850


	//   ....[4]....
        /*00d0*/ 	.word	0x00000870


	//----- nvinfo : EIATTR_EXIT_INSTR_OFFSETS
	.align		4
.L_3309:
        /*00d4*/ 	.byte	0x04, 0x1c
        /*00d6*/ 	.short	(.L_3311 - .L_3310)


	//   ....[0]....
.L_3310:
        /*00d8*/ 	.word	0x00000050


	//   ....[1]....
        /*00dc*/ 	.word	0x00000880


	//   ....[2]....
        /*00e0*/ 	.word	0x000008e0


	//----- nvinfo : EIATTR_CTAIDZ_USED
	.align		4
.L_3311:
        /*00e4*/ 	.byte	0x01, 0x04
	.zero		2


	//----- nvinfo : EIATTR_CRS_STACK_SIZE
	.align		4
        /*00e8*/ 	.byte	0x04, 0x1e
        /*00ea*/ 	.short	(.L_3313 - .L_3312)
.L_3312:
        /*00ec*/ 	.word	0x00000000
.L_3313:


//--------------------- .nv.info._Z9moe_vec_qIfLi32ELi4E10block_q5_0Li2EXadL_ZN45_INTERNAL_8d5cb472_14_gguf_kernel_cu_cd24131917vec_dot_q5_0_q8_1EPKvPK10block_q8_1RKiEEEvS3_S3_PT_PS7_iiii --------------------------
	.section	.nv.info._Z9moe_vec_qIfLi32ELi4E10block_q5_0Li2EXadL_ZN45_INTERNAL_8d5cb472_14_gguf_kernel_cu_cd24131917vec_dot_q5_0_q8_1EPKvPK10block_q8_1RKiEEEvS3_S3_PT_PS7_iiii,"",@"SHT_CUDA_INFO"
	.sectionflags	@""
	.align	4


	//----- nvinfo : EIATTR_CUDA_API_VERSION
	.align		4
        /*0000*/ 	.byte	0x04, 0x37
        /*0002*/ 	.short	(.L_3315 - .L_3314)
.L_3314:
        /*0004*/ 	.word	0x00000082


	//----- nvinfo : EIATTR_SW2861232_WAR
	.align		4
.L_3315:
        /*0008*/ 	.byte	0x01, 0x35
	.zero		2


	//----- nvinfo : EIATTR_PARAM_CBANK
	.align		4
        /*000c*/ 	.byte	0x04, 0x0a
        /*000e*/ 	.short	(.L_3317 - .L_3316)
	.align		4
.L_3316:
        /*0010*/ 	.word	index@(.nv.constant0._Z9moe_vec_qIfLi32ELi4E10block_q5_0Li2EXadL_ZN45_INTERNAL_8d5cb472_14_gguf_kernel_cu_cd24131917vec_dot_q5_0_q8_1EPKvPK10block_q8_1RKiEEEvS3_S3_PT_PS7_iiii)
        /*0014*/ 	.short	0x0160
        /*0016*/ 	.short	0x0030


	//----- nvinfo : EIATTR_CBANK_PARAM_SIZE
	.align		4
.L_3317:
        /*0018*/ 	.byte	0x03, 0x19
        /*001a*/ 	.short	0x0030


	//----- nvinfo : EIATTR_KPARAM_INFO
	.align		4
        /*001c*/ 	.byte	0x04, 0x17
        /*001e*/ 	.short	(.L_3319 - .L_3318)
.L_3318:
        /*0020*/ 	.word	0x00000000
        /*0024*/ 	.short	0x0007
        /*0026*/ 	.short	0x002c
        /*0028*/ 	.byte	0x00, 0xf0, 0x11, 0x00


	//----- nvinfo : EIATTR_KPARAM_INFO
	.align		4
.L_3319:
        /*002c*/ 	.byte	0x04, 0x17
        /*002e*/ 	.short	(.L_3321 - .L_3320)
.L_3320:
        /*0030*/ 	.word	0x00000000
        /*0034*/ 	.short	0x0006
        /*0036*/ 	.short	0x0028
        /*0038*/ 	.byte	0x00, 0xf0, 0x11, 0x00


	//----- nvinfo : EIATTR_KPARAM_INFO
	.align		4
.L_3321:
        /*003c*/ 	.byte	0x04, 0x17
        /*003e*/ 	.short	(.L_3323 - .L_3322)
.L_3322:
        /*0040*/ 	.word	0x00000000
        /*0044*/ 	.short	0x0005
        /*0046*/ 	.short	0x0024
        /*0048*/ 	.byte	0x00, 0xf0, 0x11, 0x00


	//----- nvinfo : EIATTR_KPARAM_INFO
	.align		4
.L_3323:
        /*004c*/ 	.byte	0x04, 0x17
        /*004e*/ 	.short	(.L_3325 - .L_3324)
.L_3324:
        /*0050*/ 	.word	0x00000000
        /*0054*/ 	.short	0x0004
        /*0056*/ 	.short	0x0020
        /*0058*/ 	.byte	0x00, 0xf0, 0x11, 0x00


	//----- nvinfo : EIATTR_KPARAM_INFO
	.align		4
.L_3325:
        /*005c*/ 	.byte	0x04, 0x17
        /*005e*/ 	.short	(.L_3327 - .L_3326)
.L_3326:
        /*0060*/ 	.word	0x00000000
        /*0064*/ 	.short	0x0003
        /*0066*/ 	.short	0x0018
        /*0068*/ 	.byte	0x00, 0xf0, 0x21, 0x00


	//----- nvinfo : EIATTR_KPARAM_INFO
	.align		4
.L_3327:
        /*006c*/ 	.byte	0x04, 0x17
        /*006e*/ 	.short	(.L_3329 - .L_3328)
.L_3328:
        /*0070*/ 	.word	0x00000000
        /*0074*/ 	.short	0x0002
        /*0076*/ 	.short	0x0010
        /*0078*/ 	.byte	0x00, 0xf0, 0x21, 0x00


	//----- nvinfo : EIATTR_KPARAM_INFO
	.align		4
.L_3329:
        /*007c*/ 	.byte	0x04, 0x17
        /*007e*/ 	.short	(.L_3331 - .L_3330)
.L_3330:
        /*0080*/ 	.word	0x00000000
        /*0084*/ 	.short	0x0001
        /*0086*/ 	.short	0x0008
        /*0088*/ 	.byte	0x00, 0xf0, 0x21, 0x00


	//----- nvinfo : EIATTR_KPARAM_INFO
	.align		4
.L_3331:
        /*008c*/ 	.byte	0x04, 0x17
        /*008e*/ 	.short	(.L_3333 - .L_3332)
.L_3332:
        /*0090*/ 	.word	0x00000000
        /*0094*/ 	.short	0x0000
        /*0096*/ 	.short	0x0000
        /*0098*/ 	.byte	0x00, 0xf0, 0x21, 0x00


	//----- nvinfo : EIATTR_MAXREG_COUNT
	.align		4
.L_3333:
        /*009c*/ 	.byte	0x03, 0x1b
        /*009e*/ 	.short	0x00ff


	//----- nvinfo : EIATTR_MERCURY_ISA_VERSION
	.align		4
        /*00a0*/ 	.byte	0x03, 0x5f
        /*00a2*/ 	.short	0x0000


	//----- nvinfo : EIATTR_COOP_GROUP_MASK_REGIDS
	.align		4
        /*00a4*/ 	.byte	0x04, 0x29
        /*00a6*/ 	.short	(.L_3335 - .L_3334)


	//   ....[0]....
.L_3334:
        /*00a8*/ 	.word	0xffffffff


	//   ....[1]....
        /*00ac*/ 	.word	0xffffffff


	//   ....[2]....
        /*00b0*/ 	.word	0xffffffff


	//   ....[3]....
        /*00b4*/ 	.word	0xffffffff


	//   ....[4]....
        /*00b8*/ 	.word	0xffffffff


	//----- nvinfo : EIATTR_COOP_GROUP_INSTR_OFFSETS
	.align		4
.L_3335:
        /*00bc*/ 	.byte	0x04, 0x28
        /*00be*/ 	.short	(.L_3337 - .L_3336)


	//   ....[0]....
.L_3336:
        /*00c0*/ 	.word	0x00000840


	//   ....[1]....
        /*00c4*/ 	.word	0x00000870


	//   ....[2]....
        /*00c8*/ 	.word	0x00000890


	//   ....[3]....
        /*00cc*/ 	.word	0x000008b0


	//   ....[4]....
        /*00d0*/ 	.word	0x000008d0


	//----- nvinfo : EIATTR_EXIT_INSTR_OFFSETS
	.align		4
.L_3337:
        /*00d4*/ 	.byte	0x04, 0x1c
        /*00d6*/ 	.short	(.L_3339 - .L_3338)


	//   ....[0]....
.L_3338:
        /*00d8*/ 	.word	0x00000050


	//   ....[1]....
        /*00dc*/ 	.word	0x000008e0


	//   ....[2]....
        /*00e0*/ 	.word	0x00000940


	//----- nvinfo : EIATTR_CTAIDZ_USED
	.align		4
.L_3339:
        /*00e4*/ 	.byte	0x01, 0x04
	.zero		2


	//----- nvinfo : EIATTR_CRS_STACK_SIZE
	.align		4
        /*00e8*/ 	.byte	0x04, 0x1e
        /*00ea*/ 	.short	(.L_3341 - .L_3340)
.L_3340:
        /*00ec*/ 	.word	0x00000000
.L_3341:


//--------------------- .nv.info._Z9moe_vec_qIfLi32ELi4E10block_q4_1Li2EXadL_ZN45_INTERNAL_8d5cb472_14_gguf_kernel_cu_cd24131917vec_dot_q4_1_q8_1EPKvPK10block_q8_1RKiEEEvS3_S3_PT_PS7_iiii --------------------------
	.section	.nv.info._Z9moe_vec_qIfLi32ELi4E10block_q4_1Li2EXadL_ZN45_INTERNAL_8d5cb472_14_gguf_kernel_cu_cd24131917vec_dot_q4_1_q8_1EPKvPK10block_q8_1RKiEEEvS3_S3_PT_PS7_iiii,"",@"SHT_CUDA_INFO"
	.sectionflags	@""
	.align	4


	//----- nvinfo : EIATTR_CUDA_API_VERSION
	.align		4
        /*0000*/ 	.byte	0x04, 0x37
        /*0002*/ 	.short	(.L_3343 - .L_3342)
.L_3342:
        /*0004*/ 	.word	0x00000082


	//----- nvinfo : EIATTR_SW2861232_WAR
	.align		4
.L_3343:
        /*0008*/ 	.byte	0x01, 0x35
	.zero		2


	//----- nvinfo : EIATTR_PARAM_CBANK
	.align		4
        /*000c*/ 	.byte	0x04, 0x0a
        /*000e*/ 	.short	(.L_3345 - .L_3344)
	.align		4
.L_3344:
        /*0010*/ 	.word	index@(.nv.constant0._Z9moe_vec_qIfLi32ELi4E10block_q4_1Li2EXadL_ZN45_INTERNAL_8d5cb472_14_gguf_kernel_cu_cd24131917vec_dot_q4_1_q8_1EPKvPK10block_q8_1RKiEEEvS3_S3_PT_PS7_iiii)
        /*0014*/ 	.short	0x0160
        /*0016*/ 	.short	0x0030


	//----- nvinfo : EIATTR_CBANK_PARAM_SIZE
	.align		4
.L_3345:
        /*0018*/ 	.byte	0x03, 0x19
        /*001a*/ 	.short	0x0030


	//----- nvinfo : EIATTR_KPARAM_INFO
	.align		4
        /*001c*/ 	.byte	0x04, 0x17
        /*001e*/ 	.short	(.L_3347 - .L_3346)
.L_3346:
        /*0020*/ 	.word	0x00000000
        /*0024*/ 	.short	0x0007
        /*0026*/ 	.short	0x002c
        /*0028*/ 	.byte	0x00, 0xf0, 0x11, 0x00


	//----- nvinfo : EIATTR_KPARAM_INFO
	.align		4
.L_3347:
        /*002c*/ 	.byte	0x04, 0x17
        /*002e*/ 	.short	(.L_3349 - .L_3348)
.L_3348:
        /*0030*/ 	.word	0x00000000
        /*0034*/ 	.short	0x0006
        /*0036*/ 	.short	0x0028
        /*0038*/ 	.byte	0x00, 0xf0, 0x11, 0x00


	//----- nvinfo : EIATTR_KPARAM_INFO
	.align		4
.L_3349:
        /*003c*/ 	.byte	0x04, 0x17
        /*003e*/ 	.short	(.L_3351 - .L_3350)
.L_3350:
        /*0040*/ 	.word	0x00000000
        /*0044*/ 	.short	0x0005
        /*0046*/ 	.short	0x0024
        /*0048*/ 	.byte	0x00, 0xf0, 0x11, 0x00


	//----- nvinfo : EIATTR_KPARAM_INFO
	.align		4
.L_3351:
        /*004c*/ 	.byte	0x04, 0x17
        /*004e*/ 	.short	(.L_3353 - .L_3352)
.L_3352:
        /*0050*/ 	.word	0x00000000
        /*0054*/ 	.short	0x0004
        /*0056*/ 	.short	0x0020
        /*0058*/ 	.byte	0x00, 0xf0, 0x11, 0x00


	//----- nvinfo : EIATTR_KPARAM_INFO
	.align		4
.L_3353:
        /*005c*/ 	.byte	0x04, 0x17
        /*005e*/ 	.short	(.L_3355 - .L_3354)
.L_3354:
        /*0060*/ 	.word	0x00000000
        /*0064*/ 	.short	0x0003
        /*0066*/ 	.short	0x0018
        /*0068*/ 	.byte	0x00, 0xf0, 0x21, 0x00


	//----- nvinfo : EIATTR_KPARAM_INFO
	.align		4
.L_3355:
        /*006c*/ 	.byte	0x04, 0x17
        /*006e*/ 	.short	(.L_3357 - .L_3356)
.L_3356:
        /*0070*/ 	.word	0x00000000
        /*0074*/ 	.short	0x0002
        /*0076*/ 	.short	0x0010
        /*0078*/ 	.byte	0x00, 0xf0, 0x21, 0x00


	//----- nvinfo : EIATTR_KPARAM_INFO
	.align		4
.L_3357:
        /*007c*/ 	.byte	0x04, 0x17
        /*007e*/ 	.short	(.L_3359 - .L_3358)
.L_3358:
        /*0080*/ 	.word	0x00000000
        /*0084*/ 	.short	0x0001
        /*0086*/ 	.short	0x0008
        /*0088*/ 	.byte	0x00, 0xf0, 0x21, 0x00


	//----- nvinfo : EIATTR_KPARAM_INFO
	.align		4
.L_3359:
        /*008c*/ 	.byte	0x04, 0x17
        /*008e*/ 	.short	(.L_3361 - .L_3360)
.L_3360:
        /*0090*/ 	.word	0x00000000
        /*0094*/ 	.short	0x0000
        /*0096*/ 	.short	0x0000
        /*0098*/ 	.byte	0x00, 0xf0, 0x21, 0x00


	//----- nvinfo : EIATTR_MAXREG_COUNT
	.align		4
.L_3361:
        /*009c*/ 	.byte	0x03, 0x1b
        /*009e*/ 	.short	0x00ff


	//----- nvinfo : EIATTR_MERCURY_ISA_VERSION
	.align		4
        /*00a0*/ 	.byte	0x03, 0x5f
        /*00a2*/ 	.short	0x0000


	//----- nvinfo : EIATTR_COOP_GROUP_MASK_REGIDS
	.align		4
        /*00a4*/ 	.byte	0x04, 0x29
        /*00a6*/ 	.short	(.L_3363 - .L_3362)


	//   ....[0]....
.L_3362:
        /*00a8*/ 	.word	0xffffffff


	//   ....[1]....
        /*00ac*/ 	.word	0xffffffff


	//   ....[2]....
        /*00b0*/ 	.word	0xffffffff


	//   ....[3]....
        /*00b4*/ 	.word	0xffffffff


	//   ....[4]....
        /*00b8*/ 	.word	0xffffffff


	//----- nvinfo : EIATTR_COOP_GROUP_INSTR_OFFSETS
	.align		4
.L_3363:
        /*00bc*/ 	.byte	0x04, 0x28
        /*00be*/ 	.short	(.L_3365 - .L_3364)


	//   ....[0]....
.L_3364:
        /*00c0*/ 	.word	0x00001740


	//   ....[1]....
        /*00c4*/ 	.word	0x00001770


	//   ....[2]....
        /*00c8*/ 	.word	0x00001790


	//   ....[3]....
        /*00cc*/ 	.word	0x000017b0


	//   ....[4]....
        /*00d0*/ 	.word	0x000017d0


	//----- nvinfo : EIATTR_EXIT_INSTR_OFFSETS
	.align		4
.L_3365:
        /*00d4*/ 	.byte	0x04, 0x1c
        /*00d6*/ 	.short	(.L_3367 - .L_3366)


	//   ....[0]....
.L_3366:
        /*00d8*/ 	.word	0x00000050


	//   ....[1]....
        /*00dc*/ 	.word	0x000017e0


	//   ....[2]....
        /*00e0*/ 	.word	0x00001840


	//----- nvinfo : EIATTR_CTAIDZ_USED
	.align		4
.L_3367:
        /*00e4*/ 	.byte	0x01, 0x04
	.zero		2


	//----- nvinfo : EIATTR_CRS_STACK_SIZE
	.align		4
        /*00e8*/ 	.byte	0x04, 0x1e
        /*00ea*/ 	.short	(.L_3369 - .L_3368)
.L_3368:
        /*00ec*/ 	.word	0x00000000
.L_3369:


//--------------------- .nv.info._Z9moe_vec_qIfLi32ELi4E10block_q4_0Li2EXadL_ZN45_INTERNAL_8d5cb472_14_gguf_kernel_cu_cd24131917vec_dot_q4_0_q8_1EPKvPK10block_q8_1RKiEEEvS3_S3_PT_PS7_iiii --------------------------
	.section	.nv.info._Z9moe_vec_qIfLi32ELi4E10block_q4_0Li2EXadL_ZN45_INTERNAL_8d5cb472_14_gguf_kernel_cu_cd24131917vec_dot_q4_0_q8_1EPKvPK10block_q8_1RKiEEEvS3_S3_PT_PS7_iiii,"",@"SHT_CUDA_INFO"
	.sectionflags	@""
	.align	4


	//----- nvinfo : EIATTR_CUDA_API_VERSION
	.align		4
        /*0000*/ 	.byte	0x04, 0x37
        /*0002*/ 	.short	(.L_3371 - .L_3370)
.L_3370:
        /*0004*/ 	.word	0x00000082


	//----- nvinfo : EIATTR_SW2861232_WAR
	.align		4
.L_3371:
        /*0008*/ 	.byte	0x01, 0x35
	.zero		2


	//----- nvinfo : EIATTR_PARAM_CBANK
	.align		4
        /*000c*/ 	.byte	0x04, 0x0a
        /*000e*/ 	.short	(.L_3373 - .L_3372)
	.align		4
.L_3372:
        /*0010*/ 	.word	index@(.nv.constant0._Z9moe_vec_qIfLi32ELi4E10block_q4_0Li2EXadL_ZN45_INTERNAL_8d5cb472_14_gguf_kernel_cu_cd24131917vec_dot_q4_0_q8_1EPKvPK10block_q8_1RKiEEEvS3_S3_PT_PS7_iiii)
        /*0014*/ 	.short	0x0160
        /*0016*/ 	.short	0x0030


	//----- nvinfo : EIATTR_CBANK_PARAM_SIZE
	.align		4
.L_3373:
        /*0018*/ 	.byte	0x03, 0x19
        /*001a*/ 	.short	0x0030


	//----- nvinfo : EIATTR_KPARAM_INFO
	.align		4
        /*001c*/ 	.byte	0x04, 0x17
        /*001e*/ 	.short	(.L_3375 - .L_3374)
.L_3374:
        /*0020*/ 	.word	0x00000000
        /*0024*/ 	.short	0x0007
        /*0026*/ 	.short	0x002c
        /*0028*/ 	.byte	0x00, 0xf0, 0x11, 0x00


	//----- nvinfo : EIATTR_KPARAM_INFO
	.align		4
.L_3375:
        /*002c*/ 	.byte	0x04, 0x17
        /*002e*/ 	.short	(.L_3377 - .L_3376)
.L_3376:
        /*0030*/ 	.word	0x00000000
        /*0034*/ 	.short	0x0006
        /*0036*/ 	.short	0x0028
        /*0038*/ 	.byte	0x00, 0xf0, 0x11, 0x00


	//----- nvinfo : EIATTR_KPARAM_INFO
	.align		4
.L_3377:
        /*003c*/ 	.byte	0x04, 0x17
        /*003e*/ 	.short	(.L_3379 - .L_3378)
.L_3378:
        /*0040*/ 	.word	0x00000000
        /*0044*/ 	.short	0x0005
        /*0046*/ 	.short	0x0024
        /*0048*/ 	.byte	0x00, 0xf0, 0x11, 0x00


	//----- nvinfo : EIATTR_KPARAM_INFO
	.align		4
.L_3379:
        /*004c*/ 	.byte	0x04, 0x17
        /*004e*/ 	.short	(.L_3381 - .L_3380)
.L_3380:
        /*0050*/ 	.word	0x00000000
        /*0054*/ 	.short	0x0004
        /*0056*/ 	.short	0x0020
        /*0058*/ 	.byte	0x00, 0xf0, 0x11, 0x00


	//----- nvinfo : EIATTR_KPARAM_INFO
	.align		4
.L_3381:
        /*005c*/ 	.byte	0x04, 0x17
        /*005e*/ 	.short	(.L_3383 - .L_3382)
.L_3382:
        /*0060*/ 	.word	0x00000000
        /*0064*/ 	.short	0x0003
        /*0066*/ 	.short	0x0018
        /*0068*/ 	.byte	0x00, 0xf0, 0x21, 0x00


	//----- nvinfo : EIATTR_KPARAM_INFO
	.align		4
.L_3383:
        /*006c*/ 	.byte	0x04, 0x17
        /*006e*/ 	.short	(.L_3385 - .L_3384)
.L_3384:
        /*0070*/ 	.word	0x00000000
        /*0074*/ 	.short	0x0002
        /*0076*/ 	.short	0x0010
        /*0078*/ 	.byte	0x00, 0xf0, 0x21, 0x00


	//----- nvinfo : EIATTR_KPARAM_INFO
	.align		4
.L_3385:
        /*007c*/ 	.byte	0x04, 0x17
        /*007e*/ 	.short	(.L_3387 - .L_3386)
.L_3386:
        /*0080*/ 	.word	0x00000000
        /*0084*/ 	.short	0x0001
        /*0086*/ 	.short	0x0008
        /*0088*/ 	.byte	0x00, 0xf0, 0x21, 0x00


	//----- nvinfo : EIATTR_KPARAM_INFO
	.align		4
.L_3387:
        /*008c*/ 	.byte	0x04, 0x17
        /*008e*/ 	.short	(.L_3389 - .L_3388)
.L_3388:
        /*0090*/ 	.word	0x00000000
        /*0094*/ 	.short	0x0000
        /*0096*/ 	.short	0x0000
        /*0098*/ 	.byte	0x00, 0xf0, 0x21, 0x00


	//----- nvinfo : EIATTR_MAXREG_COUNT
	.align		4
.L_3389:
        /*009c*/ 	.byte	0x03, 0x1b
        /*009e*/ 	.short	0x00ff


	//----- nvinfo : EIATTR_MERCURY_ISA_VERSION
	.align		4
        /*00a0*/ 	.byte	0x03, 0x5f
        /*00a2*/ 	.short	0x0000


	//----- nvinfo : EIATTR_COOP_GROUP_MASK_REGIDS
	.align		4
        /*00a4*/ 	.byte	0x04, 0x29
        /*00a6*/ 	.short	(.L_3391 - .L_3390)


	//   ....[0]....
.L_3390:
        /*00a8*/ 	.word	0xffffffff


	//   ....[1]....
        /*00ac*/ 	.word	0xffffffff


	//   ....[2]....
        /*00b0*/ 	.word	0xffffffff


	//   ....[3]....
        /*00b4*/ 	.word	0xffffffff


	//   ....[4]....
        /*00b8*/ 	.word	0xffffffff


	//----- nvinfo : EIATTR_COOP_GROUP_INSTR_OFFSETS
	.align		4
.L_3391:
        /*00bc*/ 	.byte	0x04, 0x28
        /*00be*/ 	.short	(.L_3393 - .L_3392)


	//   ....[0]....
.L_3392:
        /*00c0*/ 	.word	0x00001950


	//   ....[1]....
        /*00c4*/ 	.word	0x00001980


	//   ....[2]....
        /*00c8*/ 	.word	0x000019a0


	//   ....[3]....
        /*00cc*/ 	.word	0x000019c0


	//   ....[4]....
        /*00d0*/ 	.word	0x000019e0


	//----- nvinfo : EIATTR_EXIT_INSTR_OFFSETS
	.align		4
.L_3393:
        /*00d4*/ 	.byte	0x04, 0x1c
        /*00d6*/ 	.short	(.L_3395 - .L_3394)


	//   ....[0]....
.L_3394:
        /*00d8*/ 	.word	0x00000050


	//   ....[1]....
        /*00dc*/ 	.word	0x000019f0


	//   ....[2]....
        /*00e0*/ 	.word	0x00001a50


	//----- nvinfo : EIATTR_CTAIDZ_USED
	.align		4
.L_3395:
        /*00e4*/ 	.byte	0x01, 0x04
	.zero		2


	//----- nvinfo : EIATTR_CRS_STACK_SIZE
	.align		4
        /*00e8*/ 	.byte	0x04, 0x1e
        /*00ea*/ 	.short	(.L_3397 - .L_3396)
.L_3396:
        /*00ec*/ 	.word	0x00000000
.L_3397:


//--------------------- .nv.info._Z8moe_q6_KIN3c108BFloat16ELb1EEvPKvS3_PT_PKiS7_S7_iiiiiii --------------------------
	.section	.nv.info._Z8moe_q6_KIN3c108BFloat16ELb1EEvPKvS3_PT_PKiS7_S7_iiiiiii,"",@"SHT_CUDA_INFO"
	.sectionflags	@""
	.align	4


	//----- nvinfo : EIATTR_CUDA_API_VERSION
	.align		4
        /*0000*/ 	.byte	0x04, 0x37
        /*0002*/ 	.short	(.L_3399 - .L_3398)
.L_3398:
        /*0004*/ 	.word	0x00000082


	//----- nvinfo : EIATTR_SW2861232_WAR
	.align		4
.L_3399:
        /*0008*/ 	.byte	0x01, 0x35
	.zero		2


	//----- nvinfo : EIATTR_PARAM_CBANK
	.align		4
        /*000c*/ 	.byte	0x04, 0x0a
        /*000e*/ 	.short	(.L_3401 - .L_3400)
	.align		4
.L_3400:
        /*0010*/ 	.word	index@(.nv.constant0._Z8moe_q6_KIN3c108BFloat16ELb1EEvPKvS3_PT_PKiS7_S7_iiiiiii)
        /*0014*/ 	.short	0x0160
        /*0016*/ 	.short	0x004c


	//----- nvinfo : EIATTR_CBANK_PARAM_SIZE
	.align		4
.L_3401:
        /*0018*/ 	.byte	0x03, 0x19
        /*001a*/ 	.short	0x004c


	//----- nvinfo : EIATTR_KPARAM_INFO
	.align		4
        /*001c*/ 	.byte	0x04, 0x17
        /*001e*/ 	.short	(.L_3403 - .L_3402)
.L_3402:
        /*0020*/ 	.word	0x00000000
        /*0024*/ 	.short	0x000c
        /*0026*/ 	.short	0x0048
        /*0028*/ 	.byte	0x00, 0xf0, 0x11, 0x00


	//----- nvinfo : EIATTR_KPARAM_INFO
	.align		4
.L_3403:
        /*002c*/ 	.byte	0x04, 0x17
        /*002e*/ 	.short	(.L_3405 - .L_3404)
.L_3404:
        /*0030*/ 	.word	0x00000000
        /*0034*/ 	.short	0x000b
        /*0036*/ 	.short	0x0044
        /*0038*/ 	.byte	0x00, 0xf0, 0x11, 0x00


	//----- nvinfo : EIATTR_KPARAM_INFO
	.align		4
.L_3405:
        /*003c*/ 	.byte	0x04, 0x17
        /*003e*/ 	.short	(.L_3407 - .L_3406)
.L_3406:
        /*0040*/ 	.word	0x00000000
        /*0044*/ 	.short	0x000a
        /*0046*/ 	.short	0x0040
        /*0048*/ 	.byte	0x00, 0xf0, 0x11, 0x00


	//----- nvinfo : EIATTR_KPARAM_INFO
	.align		4
.L_3407:
        /*004c*/ 	.byte	0x04, 0x17
        /*004e*/ 	.short	(.L_3409 - .L_3408)
.L_3408:
        /*0050*/ 	.word	0x00000000
        /*0054*/ 	.short	0x0009
        /*0056*/ 	.short	0x003c
        /*0058*/ 	.byte	0x00, 0xf0, 0x11, 0x00


	//----- nvinfo : EIATTR_KPARAM_INFO
	.align		4
.L_3409:
        /*005c*/ 	.byte	0x04, 0x17
        /*005e*/ 	.short	(.L_3411 - .L_3410)
.L_3410:
        /*0060*/ 	.word	0x00000000
        /*0064*/ 	.short	0x0008
        /*0066*/ 	.short	0x0038
        /*0068*/ 	.byte	0x00, 0xf0, 0x11, 0x00


	//----- nvinfo : EIATTR_KPARAM_INFO
	.align		4
.L_3411:
        /*006c*/ 	.byte	0x04, 0x17
        /*006e*/ 	.short	(.L_3413 - .L_3412)
.L_3412:
        /*0070*/ 	.word	0x00000000
        /*0074*/ 	.short	0x0007
        /*0076*/ 	.short	0x0034
        /*0078*/ 	.byte	0x00, 0xf0, 0x11, 0x00


	//----- nvinfo : EIATTR_KPARAM_INFO
	.align		4
.L_3413:
        /*007c*/ 	.byte	0x04, 0x17
        /*007e*/ 	.short	(.L_3415 - .L_3414)
.L_3414:
        /*0080*/ 	.word	0x00000000
        /*0084*/ 	.short	0x0006
        /*0086*/ 	.short	0x0030
        /*0088*/ 	.byte	0x00, 0xf0, 0x11, 0x00


	//----- nvinfo : EIATTR_KPARAM_INFO
	.align		4
.L_3415:
        /*008c*/ 	.byte	0x04, 0x17
        /*008e*/ 	.short	(.L_3417 - .L_3416)
.L_3416:
        /*0090*/ 	.word	0x00000000
        /*0094*/ 	.short	0x0005
        /*0096*/ 	.short	0x0028
        /*0098*/ 	.byte	0x00, 0xf0, 0x21, 0x00


	//----- nvinfo : EIATTR_KPARAM_INFO
	.align		4
.L_3417:
        /*009c*/ 	.byte	0x04, 0x17
        /*009e*/ 	.short	(.L_3419 - .L_3418)
.L_3418:
        /*00a0*/ 	.word	0x00000000
        /*00a4*/ 	.short	0x0004
        /*00a6*/ 	.short	0x0020
        /*00a8*/ 	.byte	0x00, 0xf0, 0x21, 0x00


	//----- nvinfo : EIATTR_KPARAM_INFO
	.align		4
.L_3419:
        /*00ac*/ 	.byte	0x04, 0x17
        /*00ae*/ 	.short	(.L_3421 - .L_3420)
.L_3420:
        /*00b0*/ 	.word	0x00000000
        /*00b4*/ 	.short	0x0003
        /*00b6*/ 	.short	0x0018
        /*00b8*/ 	.byte	0x00, 0xf0, 0x21, 0x00


	//----- nvinfo : EIATTR_KPARAM_INFO
	.align		4
.L_3421:
        /*00bc*/ 	.byte	0x04, 0x17
        /*00be*/ 	.short	(.L_3423 - .L_3422)
.L_3422:
        /*00c0*/ 	.word	0x00000000
        /*00c4*/ 	.short	0x0002
        /*00c6*/ 	.short	0x0010
        /*00c8*/ 	.byte	0x00, 0xf0, 0x21, 0x00


	//----- nvinfo : EIATTR_KPARAM_INFO
	.align		4
.L_3423:
        /*00cc*/ 	.byte	0x04, 0x17
        /*00ce*/ 	.short	(.L_3425 - .L_3424)
.L_3424:
        /*00d0*/ 	.word	0x00000000
        /*00d4*/ 	.short	0x0001
        /*00d6*/ 	.short	0x0008
        /*00d8*/ 	.byte	0x00, 0xf0, 0x21, 0x00


	//----- nvinfo : EIATTR_KPARAM_INFO
	.align		4
.L_3425:
        /*00dc*/ 	.byte	0x04, 0x17
        /*00de*/ 	.short	(.L_3427 - .L_3426)
.L_3426:
        /*00e0*/ 	.word	0x00000000
        /*00e4*/ 	.short	0x0000
        /*00e6*/ 	.short	0x0000
        /*00e8*/ 	.byte	0x00, 0xf0, 0x21, 0x00


	//----- nvinfo : EIATTR_MAXREG_COUNT
	.align		4
.L_3427:
        /*00ec*/ 	.byte	0x03, 0x1b
        /*00ee*/ 	.short	0x00ff


	//----- nvinfo : EIATTR_NUM_BARRIERS
	.align		4
        /*00f0*/ 	.byte	0x02, 0x4c
        /*00f2*/ 	.byte	0x01
	.zero		1


	//----- nvinfo : EIATTR_MERCURY_ISA_VERSION
	.align		4
        /*00f4*/ 	.byte	0x03, 0x5f
        /*00f6*/ 	.short	0x0000


	//----- nvinfo : EIATTR_EXIT_INSTR_OFFSETS
	.align		4
        /*00f8*/ 	.byte	0x04, 0x1c
        /*00fa*/ 	.short	(.L_3429 - .L_3428)


	//   ....[0]....
.L_3428:
        /*00fc*/ 	.word	0x00000090


	//   ....[1]....
        /*0100*/ 	.word	0x00000120


	//   ....[2]....
        /*0104*/ 	.word	0x00003360


	//   ....[3]....
        /*0108*/ 	.word	0x000033b0


	//   ....[4]....
        /*010c*/ 	.word	0x00003420
.L_3429:


//--------------------- .nv.info._Z8moe_q6_KIN3c108BFloat16ELb0EEvPKvS3_PT_PKiS7_S7_iiiiiii --------------------------
	.section	.nv.info._Z8moe_q6_KIN3c108BFloat16ELb0EEvPKvS3_PT_PKiS7_S7_iiiiiii,"",@"SHT_CUDA_INFO"
	.sectionflags	@""
	.align	4


	//----- nvinfo : EIATTR_CUDA_API_VERSION
	.align		4
        /*0000*/ 	.byte	0x04, 0x37
        /*0002*/ 	.short	(.L_3431 - .L_3430)
.L_3430:
        /*0004*/ 	.word	0x00000082


	//----- nvinfo : EIATTR_SW2861232_WAR
	.align		4
.L_3431:
        /*0008*/ 	.byte	0x01, 0x35
	.zero		2


	//----- nvinfo : EIATTR_PARAM_CBANK
	.align		4
        /*000c*/ 	.byte	0x04, 0x0a
        /*000e*/ 	.short	(.L_3433 - .L_3432)
	.align		4
.L_3432:
        /*0010*/ 	.word	index@(.nv.constant0._Z8moe_q6_KIN3c108BFloat16ELb0EEvPKvS3_PT_PKiS7_S7_iiiiiii)
        /*0014*/ 	.short	0x0160
        /*0016*/ 	.short	0x004c


	//----- nvinfo : EIATTR_CBANK_PARAM_SIZE
	.align		4
.L_3433:
        /*0018*/ 	.byte	0x03, 0x19
        /*001a*/ 	.short	0x004c


	//----- nvinfo : EIATTR_KPARAM_INFO
	.align		4
        /*001c*/ 	.byte	0x04, 0x17
        /*001e*/ 	.short	(.L_3435 - .L_3434)
.L_3434:
        /*0020*/ 	.word	0x00000000
        /*0024*/ 	.short	0x000c
        /*0026*/ 	.short	0x0048
        /*0028*/ 	.byte	0x00, 0xf0, 0x11, 0x00


	//----- nvinfo : EIATTR_KPARAM_INFO
	.align		4
.L_3435:
        /*002c*/ 	.byte	0x04, 0x17
        /*002e*/ 	.short	(.L_3437 - .L_3436)
.L_3436:
        /*0030*/ 	.word	0x00000000
        /*0034*/ 	.short	0x000b
        /*0036*/ 	.short	0x0044
        /*0038*/ 	.byte	0x00, 0xf0, 0x11, 0x00


	//----- nvinfo : EIATTR_KPARAM_INFO
	.align		4
.L_3437:
        /*003c*/ 	.byte	0x04, 0x17
        /*003e*/ 	.short	(.L_3439 - .L_3438)
.L_3438:
        /*0040*/ 	.word	0x00000000
        /*0044*/ 	.short	0x000a
        /*0046*/ 	.short	0x0040
        /*0048*/ 	.byte	0x00, 0xf0, 0x11, 0x00


	//----- nvinfo : EIATTR_KPARAM_INFO
	.align		4
.L_3439:
        /*004c*/ 	.byte	0x04, 0x17
        /*004e*/ 	.short	(.L_3441 - .L_3440)
.L_3440:
        /*0050*/ 	.word	0x00000000
        /*0054*/ 	.short	0x0009
        /*0056*/ 	.short	0x003c
        /*0058*/ 	.byte	0x00, 0xf0, 0x11, 0x00


	//----- nvinfo : EIATTR_KPARAM_INFO
	.align		4
.L_3441:
        /*005c*/ 	.byte	0x04, 0x17
        /*005e*/ 	.short	(.L_3443 - .L_3442)
.L_3442:
        /*0060*/ 	.word	0x00000000
        /*0064*/ 	.short	0x0008
        /*0066*/ 	.short	0x0038
        /*0068*/ 	.byte	0x00, 0xf0, 0x11, 0x00


	//----- nvinfo : EIATTR_KPARAM_INFO
	.align		4
.L_3443:
        /*006c*/ 	.byte	0x04, 0x17
        /*006e*/ 	.short	(.L_3445 - .L_3444)
.L_3444:
        /*0070*/ 	.word	0x00000000
        /*0074*/ 	.short	0x0007
        /*0076*/ 	.short	0x0034
        /*0078*/ 	.byte	0x00, 0xf0, 0x11, 0x00


	//----- nvinfo : EIATTR_KPARAM_INFO
	.align		4
.L_3445:
        /*007c*/ 	.byte	0x04, 0x17
        /*007e*/ 	.short	(.L_3447 - .L_3446)
.L_3446:
        /*0080*/ 	.word	0x00000000
        /*0084*/ 	.short	0x0006
        /*0086*/ 	.short	0x0030
        /*0088*/ 	.byte	0x00, 0xf0, 0x11, 0x00


	//----- nvinfo : EIATTR_KPARAM_INFO
	.align		4
.L_3447:
        /*008c*/ 	.byte	0x04, 0x17
        /*008e*/ 	.short	(.L_3449 - .L_3448)
.L_3448:
        /*0090*/ 	.word	0x00000000
        /*0094*/ 	.short	0x0005
        /*0096*/ 	.short	0x0028
        /*0098*/ 	.byte	0x00, 0xf0, 0x21, 0x00


	//----- nvinfo : EIATTR_KPARAM_INFO
	.align		4
.L_3449:
        /*009c*/ 	.byte	0x04, 0x17
        /*009e*/ 	.short	(.L_3451 - .L_3450)
.L_3450:
        /*00a0*/ 	.word	0x00000000
        /*00a4*/ 	.short	0x0004
        /*00a6*/ 	.short	0x0020
        /*00a8*/ 	.byte	0x00, 0xf0, 0x21, 0x00


	//----- nvinfo : EIATTR_KPARAM_INFO
	.align		4
.L_3451:
        /*00ac*/ 	.byte	0x04, 0x17
        /*00ae*/ 	.short	(.L_3453 - .L_3452)
.L_3452:
        /*00b0*/ 	.word	0x00000000
        /*00b4*/ 	.short	0x0003
        /*00b6*/ 	.short	0x0018
        /*00b8*/ 	.byte	0x00, 0xf0, 0x21, 0x00


	//----- nvinfo : EIATTR_KPARAM_INFO
	.align		4
.L_3453:
        /*00bc*/ 	.byte	0x04, 0x17
        /*00be*/ 	.short	(.L_3455 - .L_3454)
.L_3454:
        /*00c0*/ 	.word	0x00000000
        /*00c4*/ 	.short	0x0002
        /*00c6*/ 	.short	0x0010
        /*00c8*/ 	.byte	0x00, 0xf0, 0x21, 0x00


	//----- nvinfo : EIATTR_KPARAM_INFO
	.align		4
.L_3455:
        /*00cc*/ 	.byte	0x04, 0x17
        /*00ce*/ 	.short	(.L_3457 - .L_3456)
.L_3456:
        /*00d0*/ 	.word	0x00000000
        /*00d4*/ 	.short	0x0001
        /*00d6*/ 	.short	0x0008
        /*00d8*/ 	.byte	0x00, 0xf0, 0x21, 0x00


	//----- nvinfo : EIATTR_KPARAM_INFO
	.align		4
.L_3457:
        /*00dc*/ 	.byte	0x04, 0x17
        /*00de*/ 	.short	(.L_3459 - .L_3458)
.L_3458:
        /*00e0*/ 	.word	0x00000000
        /*00e4*/ 	.short	0x0000
        /*00e6*/ 	.short	0x0000
        /*00e8*/ 	.byte	0x00, 0xf0, 0x21, 0x00


	//----- nvinfo : EIATTR_MAXREG_COUNT
	.align		4
.L_3459:
        /*00ec*/ 	.byte	0x03, 0x1b
        /*00ee*/ 	.short	0x00ff


	//----- nvinfo : EIATTR_NUM_BARRIERS
	.align		4
        /*00f0*/ 	.byte	0x02, 0x4c
        /*00f2*/ 	.byte	0x01
	.zero		1


	//----- nvinfo : EIATTR_MERCURY_ISA_VERSION
	.align		4
        /*00f4*/ 	.byte	0x03, 0x5f
        /*00f6*/ 	.short	0x0000


	//----- nvinfo : EIATTR_EXIT_INSTR_OFFSETS
	.align		4
        /*00f8*/ 	.byte	0x04, 0x1c
        /*00fa*/ 	.short	(.L_3461 - .L_3460)


	//   ....[0]....
.L_3460:
        /*00fc*/ 	.word	0x00000070


	//   ....[1]....
        /*0100*/ 	.word	0x00000100


	//   ....[2]....
        /*0104*/ 	.word	0x00002e30


	//   ....[3]....
        /*0108*/ 	.word	0x00002e80


	//   ....[4]....
        /*010c*/ 	.word	0x00002ef0
.L_3461:


//--------------------- .nv.info._Z8moe_q5_KIN3c108BFloat16ELb1EEvPKvS3_PT_PKiS7_S7_iiiiiii --------------------------
	.section	.nv.info._Z8moe_q5_KIN3c108BFloat16ELb1EEvPKvS3_PT_PKiS7_S7_iiiiiii,"",@"SHT_CUDA_INFO"
	.sectionflags	@""
	.align	4


	//----- nvinfo : EIATTR_CUDA_API_VERSION
	.align		4
        /*0000*/ 	.byte	0x04, 0x37
        /*0002*/ 	.short	(.L_3463 - .L_3462)
.L_3462:
        /*0004*/ 	.word	0x00000082


	//----- nvinfo : EIATTR_SW2861232_WAR
	.align		4
.L_3463:
        /*0008*/ 	.byte	0x01, 0x35
	.zero		2


	//----- nvinfo : EIATTR_PARAM_CBANK
	.align		4
        /*000c*/ 	.byte	0x04, 0x0a
        /*000e*/ 	.short	(.L_3465 - .L_3464)
	.align		4
.L_3464:
        /*0010*/ 	.word	index@(.nv.constant0._Z8moe_q5_KIN3c108BFloat16ELb1EEvPKvS3_PT_PKiS7_S7_iiiiiii)
        /*0014*/ 	.short	0x0160
        /*0016*/ 	.short	0x004c


	//----- nvinfo : EIATTR_CBANK_PARAM_SIZE
	.align		4
.L_3465:
        /*0018*/ 	.byte	0x03, 0x19
        /*001a*/ 	.short	0x004c


	//----- nvinfo : EIATTR_KPARAM_INFO
	.align		4
        /*001c*/ 	.byte	0x04, 0x17
        /*001e*/ 	.short	(.L_3467 - .L_3466)
.L_3466:
        /*0020*/ 	.word	0x00000000
        /*0024*/ 	.short	0x000c
        /*0026*/ 	.short	0x0048
        /*0028*/ 	.byte	0x00, 0xf0, 0x11, 0x00


	//----- nvinfo : EIATTR_KPARAM_INFO
	.align		4
.L_3467:
        /*002c*/ 	.byte	0x04, 0x17
        /*002e*/ 	.short	(.L_3469 - .L_3468)
.L_3468:
        /*0030*/ 	.word	0x00000000
        /*0034*/ 	.short	0x000b
        /*0036*/ 	.short	0x0044
        /*0038*/ 	.byte	0x00, 0xf0, 0x11, 0x00


	//----- nvinfo : EIATTR_KPARAM_INFO
	.align		4
.L_3469:
        /*003c*/ 	.byte	0x04, 0x17
        /*003e*/ 	.short	(.L_3471 - .L_3470)
.L_3470:
        /*0040*/ 	.word	0x00000000
        /*0044*/ 	.short	0x000a
        /*0046*/ 	.short	0x0040
        /*0048*/ 	.byte	0x00, 0xf0, 0x11, 0x00


	//----- nvinfo : EIATTR_KPARAM_INFO
	.align		4
.L_3471:
        /*004c*/ 	.byte	0x04, 0x17
        /*004e*/ 	.short	(.L_3473 - .L_3472)
.L_3472:
        /*0050*/ 	.word	0x00000000
        /*0054*/ 	.short	0x0009
        /*0056*/ 	.short	0x003c
        /*0058*/ 	.byte	0x00, 0xf0, 0x11, 0x00


	//----- nvinfo : EIATTR_KPARAM_INFO
	.align		4
.L_3473:
        /*005c*/ 	.byte	0x04, 0x17
        /*005e*/ 	.short	(.L_3475 - .L_3474)
.L_3474:
        /*0060*/ 	.word	0x00000000
        /*0064*/ 	.short	0x0008
        /*0066*/ 	.short	0x0038
        /*0068*/ 	.byte	0x00, 0xf0, 0x11, 0x00


	//----- nvinfo : EIATTR_KPARAM_INFO
	.align		4
.L_3475:
        /*006c*/ 	.byte	0x04, 0x17
        /*006e*/ 	.short	(.L_3477 - .L_3476)
.L_3476:
        /*0070*/ 	.word	0x00000000
        /*0074*/ 	.short	0x0007
        /*0076*/ 	.short	0x0034
        /*0078*/ 	.byte	0x00, 0xf0, 0x11, 0x00


	//----- nvinfo : EIATTR_KPARAM_INFO
	.align		4
.L_3477:
        /*007c*/ 	.byte	0x04, 0x17
        /*007e*/ 	.short	(.L_3479 - .L_3478)
.L_3478:
        /*0080*/ 	.word	0x00000000
        /*0084*/ 	.short	0x0006
        /*0086*/ 	.short	0x0030
        /*0088*/ 	.byte	0x00, 0xf0, 0x11, 0x00


	//----- nvinfo : EIATTR_KPARAM_INFO
	.align		4
.L_3479:
        /*008c*/ 	.byte	0x04, 0x17
        /*008e*/ 	.short	(.L_3481 - .L_3480)
.L_3480:
        /*0090*/ 	.word	0x00000000
        /*0094*/ 	.short	0x0005
        /*0096*/ 	.short	0x0028
        /*0098*/ 	.byte	0x00, 0xf0, 0x21, 0x00


	//----- nvinfo : EIATTR_KPARAM_INFO
	.align		4
.L_3481:
        /*009c*/ 	.byte	0x04, 0x17
        /*009e*/ 	.short	(.L_3483 - .L_3482)
.L_3482:
        /*00a0*/ 	.word	0x00000000
        /*00a4*/ 	.short	0x0004
        /*00a6*/ 	.short	0x0020
        /*00a8*/ 	.byte	0x00, 0xf0, 0x21, 0x00


	//----- nvinfo : EIATTR_KPARAM_INFO
	.align		4
.L_3483:
        /*00ac*/ 	.byte	0x04, 0x17
        /*00ae*/ 	.short	(.L_3485 - .L_3484)
.L_3484:
        /*00b0*/ 	.word	0x00000000
        /*00b4*/ 	.short	0x0003
        /*00b6*/ 	.short	0x0018
        /*00b8*/ 	.byte	0x00, 0xf0, 0x21, 0x00


	//----- nvinfo : EIATTR_KPARAM_INFO
	.align		4
.L_3485:
        /*00bc*/ 	.byte	0x04, 0x17
        /*00be*/ 	.short	(.L_3487 - .L_3486)
.L_3486:
        /*00c0*/ 	.word	0x00000000
        /*00c4*/ 	.short	0x0002
        /*00c6*/ 	.short	0x0010
        /*00c8*/ 	.byte	0x00, 0xf0, 0x21, 0x00


	//----- nvinfo : EIATTR_KPARAM_INFO
	.align		4
.L_3487:
        /*00cc*/ 	.byte	0x04, 0x17
        /*00ce*/ 	.short	(.L_3489 - .L_3488)
.L_3488:
        /*00d0*/ 	.word	0x00000000
        /*00d4*/ 	.short	0x0001
        /*00d6*/ 	.short	0x0008
        /*00d8*/ 	.byte	0x00, 0xf0, 0x21, 0x00


	//----- nvinfo : EIATTR_KPARAM_INFO
	.align		4
.L_3489:
        /*00dc*/ 	.byte	0x04, 0x17
        /*00de*/ 	.short	(.L_3491 - .L_3490)
.L_3490:
        /*00e0*/ 	.word	0x00000000
        /*00e4*/ 	.short	0x0000
        /*00e6*/ 	.short	0x0000
        /*00e8*/ 	.byte	0x00, 0xf0, 0x21, 0x00


	//----- nvinfo : EIATTR_MAXREG_COUNT
	.align		4
.L_3491:
        /*00ec*/ 	.byte	0x03, 0x1b
        /*00ee*/ 	.short	0x00ff


	//----- nvinfo : EIATTR_NUM_BARRIERS
	.align		4
        /*00f0*/ 	.byte	0x02, 0x4c
        /*00f2*/ 	.byte	0x01
	.zero		1


	//----- nvinfo : EIATTR_MERCURY_ISA_VERSION
	.align		4
        /*00f4*/ 	.byte	0x03, 0x5f
        /*00f6*/ 	.short	0x0000


	//----- nvinfo : EIATTR_EXIT_INSTR_OFFSETS
	.align		4
        /*00f8*/ 	.byte	0x04, 0x1c
        /*00fa*/ 	.short	(.L_3493 - .L_3492)


	//   ....[0]....
.L_3492:
        /*00fc*/ 	.word	0x00000070


	//   ....[1]....
        /*0100*/ 	.word	0x00000100


	//   ....[2]....
        /*0104*/ 	.word	0x00002c10


	//   ....[3]....
        /*0108*/ 	.word	0x00002c60


	//   ....[4]....
        /*010c*/ 	.word	0x00002cd0
.L_3493:


//--------------------- .nv.info._Z8moe_q5_KIN3c108BFloat16ELb0EEvPKvS3_PT_PKiS7_S7_iiiiiii --------------------------
	.section	.nv.info._Z8moe_q5_KIN3c108BFloat16ELb0EEvPKvS3_PT_PKiS7_S7_iiiiiii,"",@"SHT_CUDA_INFO"
	.sectionflags	@""
	.align	4


	//----- nvinfo : EIATTR_CUDA_API_VERSION
	.align		4
        /*0000*/ 	.byte	0x04, 0x37
        /*0002*/ 	.short	(.L_3495 - .L_3494)
.L_3494:
        /*0004*/ 	.word	0x00000082


	//----- nvinfo : EIATTR_SW2861232_WAR
	.align		4
.L_3495:
        /*0008*/ 	.byte	0x01, 0x35
	.zero		2


	//----- nvinfo : EIATTR_PARAM_CBANK
	.align		4
        /*000c*/ 	.byte	0x04, 0x0a
        /*000e*/ 	.short	(.L_3497 - .L_3496)
	.align		4
.L_3496:
        /*0010*/ 	.word	index@(.nv.constant0._Z8moe_q5_KIN3c108BFloat16ELb0EEvPKvS3_PT_PKiS7_S7_iiiiiii)
        /*0014*/ 	.short	0x0160
        /*0016*/ 	.short	0x004c


	//----- nvinfo : EIATTR_CBANK_PARAM_SIZE
	.align		4
.L_3497:
        /*0018*/ 	.byte	0x03, 0x19
        /*001a*/ 	.short	0x004c


	//----- nvinfo : EIATTR_KPARAM_INFO
	.align		4
        /*001c*/ 	.byte	0x04, 0x17
        /*001e*/ 	.short	(.L_3499 - .L_3498)
.L_3498:
        /*0020*/ 	.word	0x00000000
        /*0024*/ 	.short	0x000c
        /*0026*/ 	.short	0x0048
        /*0028*/ 	.byte	0x00, 0xf0, 0x11, 0x00


	//----- nvinfo : EIATTR_KPARAM_INFO
	.align		4
.L_3499:
        /*002c*/ 	.byte	0x04, 0x17
        /*002e*/ 	.short	(.L_3501 - .L_3500)
.L_3500:
        /*0030*/ 	.word	0x00000000
        /*0034*/ 	.short	0x000b
        /*0036*/ 	.short	0x0044
        /*0038*/ 	.byte	0x00, 0xf0, 0x11, 0x00


	//----- nvinfo : EIATTR_KPARAM_INFO
	.align		4
.L_3501:
        /*003c*/ 	.byte	0x04, 0x17
        /*003e*/ 	.short	(.L_3503 - .L_3502)
.L_3502:
        /*0040*/ 	.word	0x00000000
        /*0044*/ 	.short	0x000a
        /*0046*/ 	.short	0x0040
        /*0048*/ 	.byte	0x00, 0xf0, 0x11, 0x00


	//----- nvinfo : EIATTR_KPARAM_INFO
	.align		4
.L_3503:
        /*004c*/ 	.byte	0x04, 0x17
        /*004e*/ 	.short	(.L_3505 - .L_3504)
.L_3504:
        /*0050*/ 	.word	0x00000000
        /*0054*/ 	.short	0x0009
        /*0056*/ 	.short	0x003c
        /*0058*/ 	.byte	0x00, 0xf0, 0x11, 0x00


	//----- nvinfo : EIATTR_KPARAM_INFO
	.align		4
.L_3505:
        /*005c*/ 	.byte	0x04, 0x17
        /*005e*/ 	.short	(.L_3507 - .L_3506)
.L_3506:
        /*0060*/ 	.word	0x00000000
        /*0064*/ 	.short	0x0008
        /*0066*/ 	.short	0x0038
        /*0068*/ 	.byte	0x00, 0xf0, 0x11, 0x00


	//----- nvinfo : EIATTR_KPARAM_INFO
	.align		4
.L_3507:
        /*006c*/ 	.byte	0x04, 0x17
        /*006e*/ 	.short	(.L_3509 - .L_3508)
.L_3508:
        /*0070*/ 	.word	0x00000000
        /*0074*/ 	.short	0x0007
        /*0076*/ 	.short	0x0034
        /*0078*/ 	.byte	0x00, 0xf0, 0x11, 0x00


	//----- nvinfo : EIATTR_KPARAM_INFO
	.align		4
.L_3509:
        /*007c*/ 	.byte	0x04, 0x17
        /*007e*/ 	.short	(.L_3511 - .L_3510)
.L_3510:
        /*0080*/ 	.word	0x00000000
        /*0084*/ 	.short	0x0006
        /*0086*/ 	.short	0x0030
        /*0088*/ 	.byte	0x00, 0xf0, 0x11, 0x00


	//----- nvinfo : EIATTR_KPARAM_INFO
	.align		4
.L_3511:
        /*008c*/ 	.byte	0x04, 0x17
        /*008e*/ 	.short	(.L_3513 - .L_3512)
.L_3512:
        /*0090*/ 	.word	0x00000000
        /*0094*/ 	.short	0x0005
        /*0096*/ 	.short	0x0028
        /*0098*/ 	.byte	0x00, 0xf0, 0x21, 0x00


	//----- nvinfo : EIATTR_KPARAM_INFO
	.align		4
.L_3513:
        /*009c*/ 	.byte	0x04, 0x17
        /*009e*/ 	.short	(.L_3515 - .L_3514)
.L_3514:
        /*00a0*/ 	.word	0x00000000
        /*00a4*/ 	.short	0x0004
        /*00a6*/ 	.short	0x0020
        /*00a8*/ 	.byte	0x00, 0xf0, 0x21, 0x00


	//----- nvinfo : EIATTR_KPARAM_INFO
	.align		4
.L_3515:
        /*00ac*/ 	.byte	0x04, 0x17
        /*00ae*/ 	.short	(.L_3517 - .L_3516)
.L_3516:
        /*00b0*/ 	.word	0x00000000
        /*00b4*/ 	.short	0x0003
        /*00b6*/ 	.short	0x0018
        /*00b8*/ 	.byte	0x00, 0xf0, 0x21, 0x00


	//----- nvinfo : EIATTR_KPARAM_INFO
	.align		4
.L_3517:
        /*00bc*/ 	.byte	0x04, 0x17
        /*00be*/ 	.short	(.L_3519 - .L_3518)
.L_3518:
        /*00c0*/ 	.word	0x00000000
        /*00c4*/ 	.short	0x0002
        /*00c6*/ 	.short	0x0010
        /*00c8*/ 	.byte	0x00, 0xf0, 0x21, 0x00


	//----- nvinfo : EIATTR_KPARAM_INFO
	.align		4
.L_3519:
        /*00cc*/ 	.byte	0x04, 0x17
        /*00ce*/ 	.short	(.L_3521 - .L_3520)
.L_3520:
        /*00d0*/ 	.word	0x00000000
        /*00d4*/ 	.short	0x0001
        /*00d6*/ 	.short	0x0008
        /*00d8*/ 	.byte	0x00, 0xf0, 0x21, 0x00


	//----- nvinfo : EIATTR_KPARAM_INFO
	.align		4
.L_3521:
        /*00dc*/ 	.byte	0x04, 0x17
        /*00de*/ 	.short	(.L_3523 - .L_3522)
.L_3522:
        /*00e0*/ 	.word	0x00000000
        /*00e4*/ 	.short	0x0000
        /*00e6*/ 	.short	0x0000
        /*00e8*/ 	.byte	0x00, 0xf0, 0x21, 0x00


	//----- nvinfo : EIATTR_MAXREG_COUNT
	.align		4
.L_3523:
        /*00ec*/ 	.byte	0x03, 0x1b
        /*00ee*/ 	.short	0x00ff


	//----- nvinfo : EIATTR_NUM_BARRIERS
	.align		4
        /*00f0*/ 	.byte	0x02, 0x4c
        /*00f2*/ 	.byte	0x01
	.zero		1


	//----- nvinfo : EIATTR_MERCURY_ISA_VERSION
	.align		4
        /*00f4*/ 	.byte	0x03, 0x5f
        /*00f6*/ 	.short	0x0000


	//----- nvinfo : EIATTR_EXIT_INSTR_OFFSETS
	.align		4
        /*00f8*/ 	.byte	0x04, 0x1c
        /*00fa*/ 	.short	(.L_3525 - .L_3524)


	//   ....[0]....
.L_3524:
        /*00fc*/ 	.word	0x00000090


	//   ....[1]....
        /*0100*/ 	.word	0x00000120


	//   ....[2]....
        /*0104*/ 	.word	0x000027f0


	//   ....[3]....
        /*0108*/ 	.word	0x00002840


	//   ....[4]....
        /*010c*/ 	.word	0x000028b0
.L_3525:


//--------------------- .nv.info._Z8moe_q4_KIN3c108BFloat16ELb1EEvPKvS3_PT_PKiS7_S7_iiiiiii --------------------------
	.section	.nv.info._Z8moe_q4_KIN3c108BFloat16ELb1EEvPKvS3_PT_PKiS7_S7_iiiiiii,"",@"SHT_CUDA_INFO"
	.sectionflags	@""
	.align	4


	//----- nvinfo : EIATTR_CUDA_API_VERSION
	.align		4
        /*0000*/ 	.byte	0x04, 0x37
        /*0002*/ 	.short	(.L_3527 - .L_3526)
.L_3526:
        /*0004*/ 	.word	0x00000082


	//----- nvinfo : EIATTR_SW2861232_WAR
	.align		4
.L_3527:
        /*0008*/ 	.byte	0x01, 0x35
	.zero		2


	//----- nvinfo : EIATTR_PARAM_CBANK
	.align		4
        /*000c*/ 	.byte	0x04, 0x0a
        /*000e*/ 	.short	(.L_3529 - .L_3528)
	.align		4
.L_3528:
        /*0010*/ 	.word	index@(.nv.constant0._Z8moe_q4_KIN3c108BFloat16ELb1EEvPKvS3_PT_PKiS7_S7_iiiiiii)
        /*0014*/ 	.short	0x0160
        /*0016*/ 	.short	0x004c


	//----- nvinfo : EIATTR_CBANK_PARAM_SIZE
	.align		4
.L_3529:
        /*0018*/ 	.byte	0x03, 0x19
        /*001a*/ 	.short	0x004c


	//----- nvinfo : EIATTR_KPARAM_INFO
	.align		4
        /*001c*/ 	.byte	0x04, 0x17
        /*001e*/ 	.short	(.L_3531 - .L_3530)
.L_3530:
        /*0020*/ 	.word	0x00000000
        /*0024*/ 	.short	0x000c
        /*0026*/ 	.short	0x0048
        /*0028*/ 	.byte	0x00, 0xf0, 0x11, 0x00


	//----- nvinfo : EIATTR_KPARAM_INFO
	.align		4
.L_3531:
        /*002c*/ 	.byte	0x04, 0x17
        /*002e*/ 	.short	(.L_3533 - .L_3532)
.L_3532:
        /*0030*/ 	.word	0x00000000
        /*0034*/ 	.short	0x000b
        /*0036*/ 	.short	0x0044
        /*0038*/ 	.byte	0x00, 0xf0, 0x11, 0x00


	//----- nvinfo : EIATTR_KPARAM_INFO
	.align		4
.L_3533:
        /*003c*/ 	.byte	0x04, 0x17
        /*003e*/ 	.short	(.L_3535 - .L_3534)
.L_3534:
        /*0040*/ 	.word	0x00000000
        /*0044*/ 	.short	0x000a
        /*0046*/ 	.short	0x0040
        /*0048*/ 	.byte	0x00, 0xf0, 0x11, 0x00


	//----- nvinfo : EIATTR_KPARAM_INFO
	.align		4
.L_3535:
        /*004c*/ 	.byte	0x04, 0x17
        /*004e*/ 	.short	(.L_3537 - .L_3536)
.L_3536:
        /*0050*/ 	.word	0x00000000
        /*0054*/ 	.short	0x0009
        /*0056*/ 	.short	0x003c
        /*0058*/ 	.byte	0x00, 0xf0, 0x11, 0x00


	//----- nvinfo : EIATTR_KPARAM_INFO
	.align		4
.L_3537:
        /*005c*/ 	.byte	0x04, 0x17
        /*005e*/ 	.short	(.L_3539 - .L_3538)
.L_3538:
        /*0060*/ 	.word	0x00000000
        /*0064*/ 	.short	0x0008
        /*0066*/ 	.short	0x0038
        /*0068*/ 	.byte	0x00, 0xf0, 0x11, 0x00


	//----- nvinfo : EIATTR_KPARAM_INFO
	.align		4
.L_3539:
        /*006c*/ 	.byte	0x04, 0x17
        /*006e*/ 	.short	(.L_3541 - .L_3540)
.L_3540:
        /*0070*/ 	.word	0x00000000
        /*0074*/ 	.short	0x0007
        /*0076*/ 	.short	0x0034
        /*0078*/ 	.byte	0x00, 0xf0, 0x11, 0x00


	//----- nvinfo : EIATTR_KPARAM_INFO
	.align		4
.L_3541:
        /*007c*/ 	.byte	0x04, 0x17
        /*007e*/ 	.short	(.L_3543 - .L_3542)
.L_3542:
        /*0080*/ 	.word	0x00000000
        /*0084*/ 	.short	0x0006
        /*0086*/ 	.short	0x0030
        /*0088*/ 	.byte	0x00, 0xf0, 0x11, 0x00


	//----- nvinfo : EIATTR_KPARAM_INFO
	.align		4
.L_3543:
        /*008c*/ 	.byte	0x04, 0x17
        /*008e*/ 	.short	(.L_3545 - .L_3544)
.L_3544:
        /*0090*/ 	.word	0x00000000
        /*0094*/ 	.short	0x0005
        /*0096*/ 	.short	0x0028
        /*0098*/ 	.byte	0x00, 0xf0, 0x21, 0x00


	//----- nvinfo : EIATTR_KPARAM_INFO
	.align		4
.L_3545:
        /*009c*/ 	.byte	0x04, 0x17
        /*009e*/ 	.short	(.L_3547 - .L_3546)
.L_3546:
        /*00a0*/ 	.word	0x00000000
        /*00a4*/ 	.short	0x0004
        /*00a6*/ 	.short	0x0020
        /*00a8*/ 	.byte	0x00, 0xf0, 0x21, 0x00


	//----- nvinfo : EIATTR_KPARAM_INFO
	.align		4
.L_3547:
        /*00ac*/ 	.byte	0x04, 0x17
        /*00ae*/ 	.short	(.L_3549 - .L_3548)
.L_3548:
        /*00b0*/ 	.word	0x00000000
        /*00b4*/ 	.short	0x0003
        /*00b6*/ 	.short	0x0018
        /*00b8*/ 	.byte	0x00, 0xf0, 0x21, 0x00


	//----- nvinfo : EIATTR_KPARAM_INFO
	.align		4
.L_3549:
        /*00bc*/ 	.byte	0x04, 0x17
        /*00be*/ 	.short	(.L_3551 - .L_3550)
.L_3550:
        /*00c0*/ 	.word	0x00000000
        /*00c4*/ 	.short	0x0002
        /*00c6*/ 	.short	0x0010
        /*00c8*/ 	.byte	0x00, 0xf0, 0x21, 0x00


	//----- nvinfo : EIATTR_KPARAM_INFO
	.align		4
.L_3551:
        /*00cc*/ 	.byte	0x04, 0x17
        /*00ce*/ 	.short	(.L_3553 - .L_3552)
.L_3552:
        /*00d0*/ 	.word	0x00000000
        /*00d4*/ 	.short	0x0001
        /*00d6*/ 	.short	0x0008
        /*00d8*/ 	.byte	0x00, 0xf0, 0x21, 0x00


	//----- nvinfo : EIATTR_KPARAM_INFO
	.align		4
.L_3553:
        /*00dc*/ 	.byte	0x04, 0x17
        /*00de*/ 	.short	(.L_3555 - .L_3554)
.L_3554:
        /*00e0*/ 	.word	0x00000000
        /*00e4*/ 	.short	0x0000
        /*00e6*/ 	.short	0x0000
        /*00e8*/ 	.byte	0x00, 0xf0, 0x21, 0x00


	//----- nvinfo : EIATTR_MAXREG_COUNT
	.align		4
.L_3555:
        /*00ec*/ 	.byte	0x03, 0x1b
        /*00ee*/ 	.short	0x00ff


	//----- nvinfo : EIATTR_NUM_BARRIERS
	.align		4
        /*00f0*/ 	.byte	0x02, 0x4c
        /*00f2*/ 	.byte	0x01
	.zero		1


	//----- nvinfo : EIATTR_MERCURY_ISA_VERSION
	.align		4
        /*00f4*/ 	.byte	0x03, 0x5f
        /*00f6*/ 	.short	0x0000


	//----- nvinfo : EIATTR_EXIT_INSTR_OFFSETS
	.align		4
        /*00f8*/ 	.byte	0x04, 0x1c
        /*00fa*/ 	.short	(.L_3557 - .L_3556)


	//   ....[0]....
.L_3556:
        /*00fc*/ 	.word	0x00000070


	//   ....[1]....
        /*0100*/ 	.word	0x00000100


	//   ....[2]....
        /*0104*/ 	.word	0x00002930


	//   ....[3]....
        /*0108*/ 	.word	0x00002980


	//   ....[4]....
        /*010c*/ 	.word	0x000029f0
.L_3557:


//--------------------- .nv.info._Z8moe_q4_KIN3c108BFloat16ELb0EEvPKvS3_PT_PKiS7_S7_iiiiiii --------------------------
	.section	.nv.info._Z8moe_q4_KIN3c108BFloat16ELb0EEvPKvS3_PT_PKiS7_S7_iiiiiii,"",@"SHT_CUDA_INFO"
	.sectionflags	@""
	.align	4


	//----- nvinfo : EIATTR_CUDA_API_VERSION
	.align		4
        /*0000*/ 	.byte	0x04, 0x37
        /*0002*/ 	.short	(.L_3559 - .L_3558)
.L_3558:
        /*0004*/ 	.word	0x00000082


	//----- nvinfo : EIATTR_SW2861232_WAR
	.align		4
.L_3559:
        /*0008*/ 	.byte	0x01, 0x35
	.zero		2


	//----- nvinfo : EIATTR_PARAM_CBANK
	.align		4
        /*000c*/ 	.byte	0x04, 0x0a
        /*000e*/ 	.short	(.L_3561 - .L_3560)
	.align		4
.L_3560:
        /*0010*/ 	.word	index@(.nv.constant0._Z8moe_q4_KIN3c108BFloat16ELb0EEvPKvS3_PT_PKiS7_S7_iiiiiii)
        /*0014*/ 	.short	0x0160
        /*0016*/ 	.short	0x004c


	//----- nvinfo : EIATTR_CBANK_PARAM_SIZE
	.align		4
.L_3561:
        /*0018*/ 	.byte	0x03, 0x19
        /*001a*/ 	.short	0x004c


	//----- nvinfo : EIATTR_KPARAM_INFO
	.align		4
        /*001c*/ 	.byte	0x04, 0x17
        /*001e*/ 	.short	(.L_3563 - .L_3562)
.L_3562:
        /*0020*/ 	.word	0x00000000
        /*0024*/ 	.short	0x000c
        /*0026*/ 	.short	0x0048
        /*0028*/ 	.byte	0x00, 0xf0, 0x11, 0x00


	//----- nvinfo : EIATTR_KPARAM_INFO
	.align		4
.L_3563:
        /*002c*/ 	.byte	0x04, 0x17
        /*002e*/ 	.short	(.L_3565 - .L_3564)
.L_3564:
        /*0030*/ 	.word	0x00000000
        /*0034*/ 	.short	0x000b
        /*0036*/ 	.short	0x0044
        /*0038*/ 	.byte	0x00, 0xf0, 0x11, 0x00


	//----- nvinfo : EIATTR_KPARAM_INFO
	.align		4
.L_3565:
        /*003c*/ 	.byte	0x04, 0x17
        /*003e*/ 	.short	(.L_3567 - .L_3566)
.L_3566:
        /*0040*/ 	.word	0x00000000
        /*0044*/ 	.short	0x000a
        /*0046*/ 	.short	0x0040
        /*0048*/ 	.byte	0x00, 0xf0, 0x11, 0x00


	//----- nvinfo : EIATTR_KPARAM_INFO
	.align		4
.L_3567:
        /*004c*/ 	.byte	0x04, 0x17
        /*004e*/ 	.short	(.L_3569 - .L_3568)
.L_3568:
        /*0050*/ 	.word	0x00000000
        /*0054*/ 	.short	0x0009
        /*0056*/ 	.short	0x003c
        /*0058*/ 	.byte	0x00, 0xf0, 0x11, 0x00


	//----- nvinfo : EIATTR_KPARAM_INFO
	.align		4
.L_3569:
        /*005c*/ 	.byte	0x04, 0x17
        /*005e*/ 	.short	(.L_3571 - .L_3570)
.L_3570:
        /*0060*/ 	.word	0x00000000
        /*0064*/ 	.short	0x0008
        /*0066*/ 	.short	0x0038
        /*0068*/ 	.byte	0x00, 0xf0, 0x11, 0x00


	//----- nvinfo : EIATTR_KPARAM_INFO
	.align		4
.L_3571:
        /*006c*/ 	.byte	0x04, 0x17
        /*006e*/ 	.short	(.L_3573 - .L_3572)
.L_3572:
        /*0070*/ 	.word	0x00000000
        /*0074*/ 	.short	0x0007
        /*0076*/ 	.short	0x0034
        /*0078*/ 	.byte	0x00, 0xf0, 0x11, 0x00


	//----- nvinfo : EIATTR_KPARAM_INFO
	.align		4
.L_3573:
        /*007c*/ 	.byte	0x04, 0x17
        /*007e*/ 	.short	(.L_3575 - .L_3574)
.L_3574:
        /*0080*/ 	.word	0x00000000
        /*0084*/ 	.short	0x0006
        /*0086*/ 	.short	0x0030
        /*0088*/ 	.byte	0x00, 0xf0, 0x11, 0x00


	//----- nvinfo : EIATTR_KPARAM_INFO
	.align		4
.L_3575:
        /*008c*/ 	.byte	0x04, 0x17
        /*008e*/ 	.short	(.L_3577 - .L_3576)
.L_3576:
        /*0090*/ 	.word	0x00000000
        /*0094*/ 	.short	0x0005
        /*0096*/ 	.short	0x0028
        /*0098*/ 	.byte	0x00, 0xf0, 0x21, 0x00


	//----- nvinfo : EIATTR_KPARAM_INFO
	.align		4
.L_3577:
        /*009c*/ 	.byte	0x04, 0x17
        /*009e*/ 	.short	(.L_3579 - .L_3578)
.L_3578:
        /*00a0*/ 	.word	0x00000000
        /*00a4*/ 	.short	0x0004
        /*00a6*/ 	.short	0x0020
        /*00a8*/ 	.byte	0x00, 0xf0, 0x21, 0x00


	//----- nvinfo : EIATTR_KPARAM_INFO
	.align		4
.L_3579:
        /*00ac*/ 	.byte	0x04, 0x17
        /*00ae*/ 	.short	(.L_3581 - .L_3580)
.L_3580:
        /*00b0*/ 	.word	0x00000000
        /*00b4*/ 	.short	0x0003
        /*00b6*/ 	.short	0x0018
        /*00b8*/ 	.byte	0x00, 0xf0, 0x21, 0x00


	//----- nvinfo : EIATTR_KPARAM_INFO
	.align		4
.L_3581:
        /*00bc*/ 	.byte	0x04, 0x17
        /*00be*/ 	.short	(.L_3583 - .L_3582)
.L_3582:
        /*00c0*/ 	.word	0x00000000
        /*00c4*/ 	.short	0x0002
        /*00c6*/ 	.short	0x0010
        /*00c8*/ 	.byte	0x00, 0xf0, 0x21, 0x00


	//----- nvinfo : EIATTR_KPARAM_INFO
	.align		4
.L_3583:
        /*00cc*/ 	.byte	0x04, 0x17
        /*00ce*/ 	.short	(.L_3585 - .L_3584)
.L_3584:
        /*00d0*/ 	.word	0x00000000
        /*00d4*/ 	.short	0x0001
        /*00d6*/ 	.short	0x0008
        /*00d8*/ 	.byte	0x00, 0xf0, 0x21, 0x00


	//----- nvinfo : EIATTR_KPARAM_INFO
	.align		4
.L_3585:
        /*00dc*/ 	.byte	0x04, 0x17
        /*00de*/ 	.short	(.L_3587 - .L_3586)
.L_3586:
        /*00e0*/ 	.word	0x00000000
        /*00e4*/ 	.short	0x0000
        /*00e6*/ 	.short	0x0000
        /*00e8*/ 	.byte	0x00, 0xf0, 0x21, 0x00


	//----- nvinfo : EIATTR_MAXREG_COUNT
	.align		4
.L_3587:
        /*00ec*/ 	.byte	0x03, 0x1b
        /*00ee*/ 	.short	0x00ff


	//----- nvinfo : EIATTR_NUM_BARRIERS
	.align		4
        /*00f0*/ 	.byte	0x02, 0x4c
        /*00f2*/ 	.byte	0x01
	.zero		1


	//----- nvinfo : EIATTR_MERCURY_ISA_VERSION
	.align		4
        /*00f4*/ 	.byte	0x03, 0x5f
        /*00f6*/ 	.short	0x0000


	//----- nvinfo : EIATTR_EXIT_INSTR_OFFSETS
	.align		4
        /*00f8*/ 	.byte	0x04, 0x1c
        /*00fa*/ 	.short	(.L_3589 - .L_3588)


	//   ....[0]....
.L_3588:
        /*00fc*/ 	.word	0x00000090


	//   ....[1]....
        /*0100*/ 	.word	0x00000120


	//   ....[2]....
        /*0104*/ 	.word	0x00002590


	//   ....[3]....
        /*0108*/ 	.word	0x000025e0


	//   ....[4]....
        /*010c*/ 	.word	0x00002650
.L_3589:


//--------------------- .nv.info._Z8moe_q3_KIN3c108BFloat16ELb1EEvPKvS3_PT_PKiS7_S7_iiiiiii --------------------------
	.section	.nv.info._Z8moe_q3_KIN3c108BFloat16ELb1EEvPKvS3_PT_PKiS7_S7_iiiiiii,"",@"SHT_CUDA_INFO"
	.sectionflags	@""
	.align	4


	//----- nvinfo : EIATTR_CUDA_API_VERSION
	.align		4
        /*0000*/ 	.byte	0x04, 0x37
        /*0002*/ 	.short	(.L_3591 - .L_3590)
.L_3590:
        /*0004*/ 	.word	0x00000082


	//----- nvinfo : EIATTR_SW2861232_WAR
	.align		4
.L_3591:
        /*0008*/ 	.byte	0x01, 0x35
	.zero		2


	//----- nvinfo : EIATTR_PARAM_CBANK
	.align		4
        /*000c*/ 	.byte	0x04, 0x0a
        /*000e*/ 	.short	(.L_3593 - .L_3592)
	.align		4
.L_3592:
        /*0010*/ 	.word	index@(.nv.constant0._Z8moe_q3_KIN3c108BFloat16ELb1EEvPKvS3_PT_PKiS7_S7_iiiiiii)
        /*0014*/ 	.short	0x0160
        /*0016*/ 	.short	0x004c


	//----- nvinfo : EIATTR_CBANK_PARAM_SIZE
	.align		4
.L_3593:
        /*0018*/ 	.byte	0x03, 0x19
        /*001a*/ 	.short	0x004c


	//----- nvinfo : EIATTR_KPARAM_INFO
	.align		4
        /*001c*/ 	.byte	0x04, 0x17
        /*001e*/ 	.short	(.L_3595 - .L_3594)
.L_3594:
        /*0020*/ 	.word	0x00000000
        /*0024*/ 	.short	0x000c
        /*0026*/ 	.short	0x0048
        /*0028*/ 	.byte	0x00, 0xf0, 0x11, 0x00


	//----- nvinfo : EIATTR_KPARAM_INFO
	.align		4
.L_3595:
        /*002c*/ 	.byte	0x04, 0x17
        /*002e*/ 	.short	(.L_3597 - .L_3596)
.L_3596:
        /*0030*/ 	.word	0x00000000
        /*0034*/ 	.short	0x000b
        /*0036*/ 	.short	0x0044
        /*0038*/ 	.byte	0x00, 0xf0, 0x11, 0x00


	//----- nvinfo : EIATTR_KPARAM_INFO
	.align		4
.L_3597:
        /*003c*/ 	.byte	0x04, 0x17
        /*003e*/ 	.short	(.L_3599 - .L_3598)
.L_3598:
        /*0040*/ 	.word	0x00000000
        /*0044*/ 	.short	0x000a
        /*0046*/ 	.short	0x0040
        /*0048*/ 	.byte	0x00, 0xf0, 0x11, 0x00


	//----- nvinfo : EIATTR_KPARAM_INFO
	.align		4
.L_3599:
        /*004c*/ 	.byte	0x04, 0x17
        /*004e*/ 	.short	(.L_3601 - .L_3600)
.L_3600:
        /*0050*/ 	.word	0x00000000
        /*0054*/ 	.short	0x0009
        /*0056*/ 	.short	0x003c
        /*0058*/ 	.byte	0x00, 0xf0, 0x11, 0x00


	//----- nvinfo : EIATTR_KPARAM_INFO
	.align		4
.L_3601:
        /*005c*/ 	.byte	0x04, 0x17
        /*005e*/ 	.short	(.L_3603 - .L_3602)
.L_3602:
        /*0060*/ 	.word	0x00000000
        /*0064*/ 	.short	0x0008
        /*0066*/ 	.short	0x0038
        /*0068*/ 	.byte	0x00, 0xf0, 0x11, 0x00


	//----- nvinfo : EIATTR_KPARAM_INFO
	.align		4
.L_3603:
        /*006c*/ 	.byte	0x04, 0x17
        /*006e*/ 	.short	(.L_3605 - .L_3604)
.L_3604:
        /*0070*/ 	.word	0x00000000
        /*0074*/ 	.short	0x0007
        /*0076*/ 	.short	0x0034
        /*0078*/ 	.byte	0x00, 0xf0, 0x11, 0x00


	//----- nvinfo : EIATTR_KPARAM_INFO
	.align		4
.L_3605:
        /*007c*/ 	.byte	0x04, 0x17
        /*007e*/ 	.short	(.L_3607 - .L_3606)
.L_3606:
        /*0080*/ 	.word	0x00000000
        /*0084*/ 	.short	0x0006
        /*0086*/ 	.short	0x0030
        /*0088*/ 	.byte	0x00, 0xf0, 0x11, 0x00


	//----- nvinfo : EIATTR_KPARAM_INFO
	.align		4
.L_3607:
        /*008c*/ 	.byte	0x04, 0x17
        /*008e*/ 	.short	(.L_3609 - .L_3608)
.L_3608:
        /*0090*/ 	.word	0x00000000
        /*0094*/ 	.short	0x0005
        /*0096*/ 	.short	0x0028
        /*0098*/ 	.byte	0x00, 0xf0, 0x21, 0x00


	//----- nvinfo : EIATTR_KPARAM_INFO
	.align		4
.L_3609:
        /*009c*/ 	.byte	0x04, 0x17
        /*009e*/ 	.short	(.L_3611 - .L_3610)
.L_3610:
        /*00a0*/ 	.word	0x00000000
        /*00a4*/ 	.short	0x0004
        /*00a6*/ 	.short	0x0020
        /*00a8*/ 	.byte	0x00, 0xf0, 0x21, 0x00


	//----- nvinfo : EIATTR_KPARAM_INFO
	.align		4
.L_3611:
        /*00ac*/ 	.byte	0x04, 0x17
        /*00ae*/ 	.short	(.L_3613 - .L_3612)
.L_3612:
        /*00b0*/ 	.word	0x00000000
        /*00b4*/ 	.short	0x0003
        /*00b6*/ 	.short	0x0018
        /*00b8*/ 	.byte	0x00, 0xf0, 0x21, 0x00


	//----- nvinfo : EIATTR_KPARAM_INFO
	.align		4
.L_3613:
        /*00bc*/ 	.byte	0x04, 0x17
        /*00be*/ 	.short	(.L_3615 - .L_3614)
.L_3614:
        /*00c0*/ 	.word	0x00000000
        /*00c4*/ 	.short	0x0002
        /*00c6*/ 	.short	0x0010
        /*00c8*/ 	.byte	0x00, 0xf0, 0x21, 0x00


	//----- nvinfo : EIATTR_KPARAM_INFO
	.align		4
.L_3615:
        /*00cc*/ 	.byte	0x04, 0x17
        /*00ce*/ 	.short	(.L_3617 - .L_3616)
.L_3616:
        /*00d0*/ 	.word	0x00000000
        /*00d4*/ 	.short	0x0001
        /*00d6*/ 	.short	0x0008
        /*00d8*/ 	.byte	0x00, 0xf0, 0x21, 0x00


	//----- nvinfo : EIATTR_KPARAM_INFO
	.align		4
.L_3617:
        /*00dc*/ 	.byte	0x04, 0x17
        /*00de*/ 	.short	(.L_3619 - .L_3618)
.L_3618:
        /*00e0*/ 	.word	0x00000000
        /*00e4*/ 	.short	0x0000
        /*00e6*/ 	.short	0x0000
        /*00e8*/ 	.byte	0x00, 0xf0, 0x21, 0x00


	//----- nvinfo : EIATTR_MAXREG_COUNT
	.align		4
.L_3619:
        /*00ec*/ 	.byte	0x03, 0x1b
        /*00ee*/ 	.short	0x00ff


	//----- nvinfo : EIATTR_NUM_BARRIERS
	.align		4
        /*00f0*/ 	.byte	0x02, 0x4c
        /*00f2*/ 	.byte	0x01
	.zero		1


	//----- nvinfo : EIATTR_MERCURY_ISA_VERSION
	.align		4
        /*00f4*/ 	.byte	0x03, 0x5f
        /*00f6*/ 	.short	0x0000


	//----- nvinfo : EIATTR_EXIT_INSTR_OFFSETS
	.align		4
        /*00f8*/ 	.byte	0x04, 0x1c
        /*00fa*/ 	.short	(.L_3621 - .L_3620)


	//   ....[0]....
.L_3620:
        /*00fc*/ 	.word	0x00000090


	//   ....[1]....
        /*0100*/ 	.word	0x00000120


	//   ....[2]....
        /*0104*/ 	.word	0x000048f0


	//   ....[3]....
        /*0108*/ 	.word	0x00004940


	//   ....[4]....
        /*010c*/ 	.word	0x000049a0
.L_3621:


//--------------------- .nv.info._Z8moe_q3_KIN3c108BFloat16ELb0EEvPKvS3_PT_PKiS7_S7_iiiiiii --------------------------
	.section	.nv.info._Z8moe_q3_KIN3c108BFloat16ELb0EEvPKvS3_PT_PKiS7_S7_iiiiiii,"",@"SHT_CUDA_INFO"
	.sectionflags	@""
	.align	4


	//----- nvinfo : EIATTR_CUDA_API_VERSION
	.align		4
        /*0000*/ 	.byte	0x04, 0x37
        /*0002*/ 	.short	(.L_3623 - .L_3622)
.L_3622:
        /*0004*/ 	.word	0x00000082


	//----- nvinfo : EIATTR_SW2861232_WAR
	.align		4
.L_3623:
        /*0008*/ 	.byte	0x01, 0x35
	.zero		2


	//----- nvinfo : EIATTR_PARAM_CBANK
	.align		4
        /*000c*/ 	.byte	0x04, 0x0a
        /*000e*/ 	.short	(.L_3625 - .L_3624)
	.align		4
.L_3624:
        /*0010*/ 	.word	index@(.nv.constant0._Z8moe_q3_KIN3c108BFloat16ELb0EEvPKvS3_PT_PKiS7_S7_iiiiiii)
        /*0014*/ 	.short	0x0160
        /*0016*/ 	.short	0x004c


	//----- nvinfo : EIATTR_CBANK_PARAM_SIZE
	.align		4
.L_3625:
        /*0018*/ 	.byte	0x03, 0x19
        /*001a*/ 	.short	0x004c


	//----- nvinfo : EIATTR_KPARAM_INFO
	.align		4
        /*001c*/ 	.byte	0x04, 0x17
        /*001e*/ 	.short	(.L_3627 - .L_3626)
.L_3626:
        /*0020*/ 	.word	0x00000000
        /*0024*/ 	.short	0x000c
        /*0026*/ 	.short	0x0048
        /*0028*/ 	.byte	0x00, 0xf0, 0x11, 0x00


	//----- nvinfo : EIATTR_KPARAM_INFO
	.align		4
.L_3627:
        /*002c*/ 	.byte	0x04, 0x17
        /*002e*/ 	.short	(.L_3629 - .L_3628)
.L_3628:
        /*0030*/ 	.word	0x00000000
        /*0034*/ 	.short	0x000b
        /*0036*/ 	.short	0x0044
        /*0038*/ 	.byte	0x00, 0xf0, 0x11, 0x00


	//----- nvinfo : EIATTR_KPARAM_INFO
	.align		4
.L_3629:
        /*003c*/ 	.byte	0x04, 0x17
        /*003e*/ 	.short	(.L_3631 - .L_3630)
.L_3630:
        /*0040*/ 	.word	0x00000000
        /*0044*/ 	.short	0x000a
        /*0046*/ 	.short	0x0040
        /*0048*/ 	.byte	0x00, 0xf0, 0x11, 0x00


	//----- nvinfo : EIATTR_KPARAM_INFO
	.align		4
.L_3631:
        /*004c*/ 	.byte	0x04, 0x17
        /*004e*/ 	.short	(.L_3633 - .L_3632)
.L_3632:
        /*0050*/ 	.word	0x00000000
        /*0054*/ 	.short	0x0009
        /*0056*/ 	.short	0x003c
        /*0058*/ 	.byte	0x00, 0xf0, 0x11, 0x00


	//----- nvinfo : EIATTR_KPARAM_INFO
	.align		4
.L_3633:
        /*005c*/ 	.byte	0x04, 0x17
        /*005e*/ 	.short	(.L_3635 - .L_3634)
.L_3634:
        /*0060*/ 	.word	0x00000000
        /*0064*/ 	.short	0x0008
        /*0066*/ 	.short	0x0038
        /*0068*/ 	.byte	0x00, 0xf0, 0x11, 0x00


	//----- nvinfo : EIATTR_KPARAM_INFO
	.align		4
.L_3635:
        /*006c*/ 	.byte	0x04, 0x17
        /*006e*/ 	.short	(.L_3637 - .L_3636)
.L_3636:
        /*0070*/ 	.word	0x00000000
        /*0074*/ 	.short	0x0007
        /*0076*/ 	.short	0x0034
        /*0078*/ 	.byte	0x00, 0xf0, 0x11, 0x00


	//----- nvinfo : EIATTR_KPARAM_INFO
	.align		4
.L_3637:
        /*007c*/ 	.byte	0x04, 0x17
        /*007e*/ 	.short	(.L_3639 - .L_3638)
.L_3638:
        /*0080*/ 	.word	0x00000000
        /*0084*/ 	.short	0x0006
        /*0086*/ 	.short	0x0030
        /*0088*/ 	.byte	0x00, 0xf0, 0x11, 0x00


	//----- nvinfo : EIATTR_KPARAM_INFO
	.align		4
.L_3639:
        /*008c*/ 	.byte	0x04, 0x17
        /*008e*/ 	.short	(.L_3641 - .L_3640)
.L_3640:
        /*0090*/ 	.word	0x00000000
        /*0094*/ 	.short	0x0005
        /*0096*/ 	.short	0x0028
        /*0098*/ 	.byte	0x00, 0xf0, 0x21, 0x00


	//----- nvinfo : EIATTR_KPARAM_INFO
	.align		4
.L_3641:
        /*009c*/ 	.byte	0x04, 0x17
        /*009e*/ 	.short	(.L_3643 - .L_3642)
.L_3642:
        /*00a0*/ 	.word	0x00000000
        /*00a4*/ 	.short	0x0004
        /*00a6*/ 	.short	0x0020
        /*00a8*/ 	.byte	0x00, 0xf0, 0x21, 0x00


	//----- nvinfo : EIATTR_KPARAM_INFO
	.align		4
.L_3643:
        /*00ac*/ 	.byte	0x04, 0x17
        /*00ae*/ 	.short	(.L_3645 - .L_3644)
.L_3644:
        /*00b0*/ 	.word	0x00000000
        /*00b4*/ 	.short	0x0003
        /*00b6*/ 	.short	0x0018
        /*00b8*/ 	.byte	0x00, 0xf0, 0x21, 0x00


	//----- nvinfo : EIATTR_KPARAM_INFO
	.align		4
.L_3645:
        /*00bc*/ 	.byte	0x04, 0x17
        /*00be*/ 	.short	(.L_3647 - .L_3646)
.L_3646:
        /*00c0*/ 	.word	0x00000000
        /*00c4*/ 	.short	0x0002
        /*00c6*/ 	.short	0x0010
        /*00c8*/ 	.byte	0x00, 0xf0, 0x21, 0x00


	//----- nvinfo : EIATTR_KPARAM_INFO
	.align		4
.L_3647:
        /*00cc*/ 	.byte	0x04, 0x17
        /*00ce*/ 	.short	(.L_3649 - .L_3648)
.L_3648:
        /*00d0*/ 	.word	0x00000000
        /*00d4*/ 	.short	0x0001
        /*00d6*/ 	.short	0x0008
        /*00d8*/ 	.byte	0x00, 0xf0, 0x21, 0x00


	//----- nvinfo : EIATTR_KPARAM_INFO
	.align		4
.L_3649:
        /*00dc*/ 	.byte	0x04, 0x17
        /*00de*/ 	.short	(.L_3651 - .L_3650)
.L_3650:
        /*00e0*/ 	.word	0x00000000
        /*00e4*/ 	.short	0x0000
        /*00e6*/ 	.short	0x0000
        /*00e8*/ 	.byte	0x00, 0xf0, 0x21, 0x00


	//----- nvinfo : EIATTR_MAXREG_COUNT
	.align		4
.L_3651:
        /*00ec*/ 	.byte	0x03, 0x1b
        /*00ee*/ 	.short	0x00ff


	//----- nvinfo : EIATTR_NUM_BARRIERS
	.align		4
        /*00f0*/ 	.byte	0x02, 0x4c
        /*00f2*/ 	.byte	0x01
	.zero		1


	//----- nvinfo : EIATTR_MERCURY_ISA_VERSION
	.align		4
        /*00f4*/ 	.byte	0x03, 0x5f
        /*00f6*/ 	.short	0x0000


	//----- nvinfo : EIATTR_EXIT_INSTR_OFFSETS
	.align		4
        /*00f8*/ 	.byte	0x04, 0x1c
        /*00fa*/ 	.short	(.L_3653 - .L_3652)


	//   ....[0]....
.L_3652:
        /*00fc*/ 	.word	0x00000090


	//   ....[1]....
        /*0100*/ 	.word	0x00000120


	//   ....[2]....
        /*0104*/ 	.word	0x000043c0


	//   ....[3]....
        /*0108*/ 	.word	0x00004410


	//   ....[4]....
        /*010c*/ 	.word	0x00004470
.L_3653:


//--------------------- .nv.info._Z8moe_q2_KIN3c108BFloat16ELb1EEvPKvS3_PT_PKiS7_S7_iiiiiii --------------------------
	.section	.nv.info._Z8moe_q2_KIN3c108BFloat16ELb1EEvPKvS3_PT_PKiS7_S7_iiiiiii,"",@"SHT_CUDA_INFO"
	.sectionflags	@""
	.align	4


	//----- nvinfo : EIATTR_CUDA_API_VERSION
	.align		4
        /*0000*/ 	.byte	0x04, 0x37
        /*0002*/ 	.short	(.L_3655 - .L_3654)
.L_3654:
        /*0004*/ 	.word	0x00000082


	//----- nvinfo : EIATTR_SW2861232_WAR
	.align		4
.L_3655:
        /*0008*/ 	.byte	0x01, 0x35
	.zero		2


	//----- nvinfo : EIATTR_PARAM_CBANK
	.align		4
        /*000c*/ 	.byte	0x04, 0x0a
        /*000e*/ 	.short	(.L_3657 - .L_3656)
	.align		4
.L_3656:
        /*0010*/ 	.word	index@(.nv.constant0._Z8moe_q2_KIN3c108BFloat16ELb1EEvPKvS3_PT_PKiS7_S7_iiiiiii)
        /*0014*/ 	.short	0x0160
        /*0016*/ 	.short	0x004c


	//----- nvinfo : EIATTR_CBANK_PARAM_SIZE
	.align		4
.L_3657:
        /*0018*/ 	.byte	0x03, 0x19
        /*001a*/ 	.short	0x004c


	//----- nvinfo : EIATTR_KPARAM_INFO
	.align		4
        /*001c*/ 	.byte	0x04, 0x17
        /*001e*/ 	.short	(.L_3659 - .L_3658)
.L_3658:
        /*0020*/ 	.word	0x00000000
        /*0024*/ 	.short	0x000c
        /*0026*/ 	.short	0x0048
        /*0028*/ 	.byte	0x00, 0xf0, 0x11, 0x00


	//----- nvinfo : EIATTR_KPARAM_INFO
	.align		4
.L_3659:
        /*002c*/ 	.byte	0x04, 0x17
        /*002e*/ 	.short	(.L_3661 - .L_3660)
.L_3660:
        /*0030*/ 	.word	0x00000000
        /*0034*/ 	.short	0x000b
        /*0036*/ 	.short	0x0044
        /*0038*/ 	.byte	0x00, 0xf0, 0x11, 0x00


	//----- nvinfo : EIATTR_KPARAM_INFO
	.align		4
.L_3661:
        /*003c*/ 	.byte	0x04, 0x17
        /*003e*/ 	.short	(.L_3663 - .L_3662)
.L_3662:
        /*0040*/ 	.word	0x00000000
        /*0044*/ 	.short	0x000a
        /*0046*/ 	.short	0x0040
        /*0048*/ 	.byte	0x00, 0xf0, 0x11, 0x00


	//----- nvinfo : EIATTR_KPARAM_INFO
	.align		4
.L_3663:
        /*004c*/ 	.byte	0x04, 0x17
        /*004e*/ 	.short	(.L_3665 - .L_3664)
.L_3664:
        /*0050*/ 	.word	0x00000000
        /*0054*/ 	.short	0x0009
        /*0056*/ 	.short	0x003c
        /*0058*/ 	.byte	0x00, 0xf0, 0x11, 0x00


	//----- nvinfo : EIATTR_KPARAM_INFO
	.align		4
.L_3665:
        /*005c*/ 	.byte	0x04, 0x17
        /*005e*/ 	.short	(.L_3667 - .L_3666)
.L_3666:
        /*0060*/ 	.word	0x00000000
        /*0064*/ 	.short	0x0008
        /*0066*/ 	.short	0x0038
        /*0068*/ 	.byte	0x00, 0xf0, 0x11, 0x00


	//----- nvinfo : EIATTR_KPARAM_INFO
	.align		4
.L_3667:
        /*006c*/ 	.byte	0x04, 0x17
        /*006e*/ 	.short	(.L_3669 - .L_3668)
.L_3668:
        /*0070*/ 	.word	0x00000000
        /*0074*/ 	.short	0x0007
        /*0076*/ 	.short	0x0034
        /*0078*/ 	.byte	0x00, 0xf0, 0x11, 0x00


	//----- nvinfo : EIATTR_KPARAM_INFO
	.align		4
.L_3669:
        /*007c*/ 	.byte	0x04, 0x17
        /*007e*/ 	.short	(.L_3671 - .L_3670)
.L_3670:
        /*0080*/ 	.word	0x00000000
        /*0084*/ 	.short	0x0006
        /*0086*/ 	.short	0x0030
        /*0088*/ 	.byte	0x00, 0xf0, 0x11, 0x00


	//----- nvinfo : EIATTR_KPARAM_INFO
	.align		4
.L_3671:
        /*008c*/ 	.byte	0x04, 0x17
        /*008e*/ 	.short	(.L_3673 - .L_3672)
.L_3672:
        /*0090*/ 	.word	0x00000000
        /*0094*/ 	.short	0x0005
        /*0096*/ 	.short	0x0028
        /*0098*/ 	.byte	0x00, 0xf0, 0x21, 0x00


	//----- nvinfo : EIATTR_KPARAM_INFO
	.align		4
.L_3673:
        /*009c*/ 	.byte	0x04, 0x17
        /*009e*/ 	.short	(.L_3675 - .L_3674)
.L_3674:
        /*00a0*/ 	.word	0x00000000
        /*00a4*/ 	.short	0x0004
        /*00a6*/ 	.short	0x0020
        /*00a8*/ 	.byte	0x00, 0xf0, 0x21, 0x00


	//----- nvinfo : EIATTR_KPARAM_INFO
	.align		4
.L_3675:
        /*00ac*/ 	.byte	0x04, 0x17
        /*00ae*/ 	.short	(.L_3677 - .L_3676)
.L_3676:
        /*00b0*/ 	.word	0x00000000
        /*00b4*/ 	.short	0x0003
        /*00b6*/ 	.short	0x0018
        /*00b8*/ 	.byte	0x00, 0xf0, 0x21, 0x00


	//----- nvinfo : EIATTR_KPARAM_INFO
	.align		4
.L_3677:
        /*00bc*/ 	.byte	0x04, 0x17
        /*00be*/ 	.short	(.L_3679 - .L_3678)
.L_3678:
        /*00c0*/ 	.word	0x00000000
        /*00c4*/ 	.short	0x0002
        /*00c6*/ 	.short	0x0010
        /*00c8*/ 	.byte	0x00, 0xf0, 0x21, 0x00


	//----- nvinfo : EIATTR_KPARAM_INFO
	.align		4
.L_3679:
        /*00cc*/ 	.byte	0x04, 0x17
        /*00ce*/ 	.short	(.L_3681 - .L_3680)
.L_3680:
        /*00d0*/ 	.word	0x00000000
        /*00d4*/ 	.short	0x0001
        /*00d6*/ 	.short	0x0008
        /*00d8*/ 	.byte	0x00, 0xf0, 0x21, 0x00


	//----- nvinfo : EIATTR_KPARAM_INFO
	.align		4
.L_3681:
        /*00dc*/ 	.byte	0x04, 0x17
        /*00de*/ 	.short	(.L_3683 - .L_3682)
.L_3682:
        /*00e0*/ 	.word	0x00000000
        /*00e4*/ 	.short	0x0000
        /*00e6*/ 	.short	0x0000
        /*00e8*/ 	.byte	0x00, 0xf0, 0x21, 0x00


	//----- nvinfo : EIATTR_MAXREG_COUNT
	.align		4
.L_3683:
        /*00ec*/ 	.byte	0x03, 0x1b
        /*00ee*/ 	.short	0x00ff


	//----- nvinfo : EIATTR_NUM_BARRIERS
	.align		4
        /*00f0*/ 	.byte	0x02, 0x4c
        /*00f2*/ 	.byte	0x01
	.zero		1


	//----- nvinfo : EIATTR_MERCURY_ISA_VERSION
	.align		4
        /*00f4*/ 	.byte	0x03, 0x5f
        /*00f6*/ 	.short	0x0000


	//----- nvinfo : EIATTR_EXIT_INSTR_OFFSETS
	.align		4
        /*00f8*/ 	.byte	0x04, 0x1c
        /*00fa*/ 	.short	(.L_3685 - .L_3684)


	//   ....[0]....
.L_3684:
        /*00fc*/ 	.word	0x00000090


	//   ....[1]....
        /*0100*/ 	.word	0x00000120


	//   ....[2]....
        /*0104*/ 	.word	0x00004e60


	//   ....[3]....
        /*0108*/ 	.word	0x00004eb0


	//   ....[4]....
        /*010c*/ 	.word	0x00004f10
.L_3685:


//--------------------- .nv.info._Z8moe_q2_KIN3c108BFloat16ELb0EEvPKvS3_PT_PKiS7_S7_iiiiiii --------------------------
	.section	.nv.info._Z8moe_q2_KIN3c108BFloat16ELb0EEvPKvS3_PT_PKiS7_S7_iiiiiii,"",@"SHT_CUDA_INFO"
	.sectionflags	@""
	.align	4


	//----- nvinfo : EIATTR_CUDA_API_VERSION
	.align		4
        /*0000*/ 	.byte	0x04, 0x37
        /*0002*/ 	.short	(.L_3687 - .L_3686)
.L_3686:
        /*0004*/ 	.word	0x00000082


	//----- nvinfo : EIATTR_SW2861232_WAR
	.align		4
.L_3687:
        /*0008*/ 	.byte	0x01, 0x35
	.zero		2


	//----- nvinfo : EIATTR_PARAM_CBANK
	.align		4
        /*000c*/ 	.byte	0x04, 0x0a
        /*000e*/ 	.short	(.L_3689 - .L_3688)
	.align		4
.L_3688:
        /*0010*/ 	.word	index@(.nv.constant0._Z8moe_q2_KIN3c108BFloat16ELb0EEvPKvS3_PT_PKiS7_S7_iiiiiii)
        /*0014*/ 	.short	0x0160
        /*0016*/ 	.short	0x004c


	//----- nvinfo : EIATTR_CBANK_PARAM_SIZE
	.align		4
.L_3689:
        /*0018*/ 	.byte	0x03, 0x19
        /*001a*/ 	.short	0x004c


	//----- nvinfo : EIATTR_KPARAM_INFO
	.align		4
        /*001c*/ 	.byte	0x04, 0x17
        /*001e*/ 	.short	(.L_3691 - .L_3690)
.L_3690:
        /*0020*/ 	.word	0x00000000
        /*0024*/ 	.short	0x000c
        /*0026*/ 	.short	0x0048
        /*0028*/ 	.byte	0x00, 0xf0, 0x11, 0x00


	//----- nvinfo : EIATTR_KPARAM_INFO
	.align		4
.L_3691:
        /*002c*/ 	.byte	0x04, 0x17
        /*002e*/ 	.short	(.L_3693 - .L_3692)
.L_3692:
        /*0030*/ 	.word	0x00000000
        /*0034*/ 	.short	0x000b
        /*0036*/ 	.short	0x0044
        /*0038*/ 	.byte	0x00, 0xf0, 0x11, 0x00


	//----- nvinfo : EIATTR_KPARAM_INFO
	.align		4
.L_3693:
        /*003c*/ 	.byte	0x04, 0x17
        /*003e*/ 	.short	(.L_3695 - .L_3694)
.L_3694:
        /*0040*/ 	.word	0x00000000
        /*0044*/ 	.short	0x000a
        /*0046*/ 	.short	0x0040
        /*0048*/ 	.byte	0x00, 0xf0, 0x11, 0x00


	//----- nvinfo : EIATTR_KPARAM_INFO
	.align		4
.L_3695:
        /*004c*/ 	.byte	0x04, 0x17
        /*004e*/ 	.short	(.L_3697 - .L_3696)
.L_3696:
        /*0050*/ 	.word	0x00000000
        /*0054*/ 	.short	0x0009
        /*0056*/ 	.short	0x003c
        /*0058*/ 	.byte	0x00, 0xf0, 0x11, 0x00


	//----- nvinfo : EIATTR_KPARAM_INFO
	.align		4
.L_3697:
        /*005c*/ 	.byte	0x04, 0x17
        /*005e*/ 	.short	(.L_3699 - .L_3698)
.L_3698:
        /*0060*/ 	.word	0x00000000
        /*0064*/ 	.short	0x0008
        /*0066*/ 	.short	0x0038
        /*0068*/ 	.byte	0x00, 0xf0, 0x11, 0x00


	//----- nvinfo : EIATTR_KPARAM_INFO
	.align		4
.L_3699:
        /*006c*/ 	.byte	0x04, 0x17
        /*006e*/ 	.short	(.L_3701 - .L_3700)
.L_3700:
        /*0070*/ 	.word	0x00000000
        /*0074*/ 	.short	0x0007
        /*0076*/ 	.short	0x0034
        /*0078*/ 	.byte	0x00, 0xf0, 0x11, 0x00


	//----- nvinfo : EIATTR_KPARAM_INFO
	.align		4
.L_3701:
        /*007c*/ 	.byte	0x04, 0x17
        /*007e*/ 	.short	(.L_3703 - .L_3702)
.L_3702:
        /*0080*/ 	.word	0x00000000
        /*0084*/ 	.short	0x0006
        /*0086*/ 	.short	0x0030
        /*0088*/ 	.byte	0x00, 0xf0, 0x11, 0x00


	//----- nvinfo : EIATTR_KPARAM_INFO
	.align		4
.L_3703:
        /*008c*/ 	.byte	0x04, 0x17
        /*008e*/ 	.short	(.L_3705 - .L_3704)
.L_3704:
        /*0090*/ 	.word	0x00000000
        /*0094*/ 	.short	0x0005
        /*0096*/ 	.short	0x0028
        /*0098*/ 	.byte	0x00, 0xf0, 0x21, 0x00


	//----- nvinfo : EIATTR_KPARAM_INFO
	.align		4
.L_3705:
        /*009c*/ 	.byte	0x04, 0x17
        /*009e*/ 	.short	(.L_3707 - .L_3706)
.L_3706:
        /*00a0*/ 	.word	0x00000000
        /*00a4*/ 	.short	0x0004
        /*00a6*/ 	.short	0x0020
        /*00a8*/ 	.byte	0x00, 0xf0, 0x21, 0x00


	//----- nvinfo : EIATTR_KPARAM_INFO
	.align		4
.L_3707:
        /*00ac*/ 	.byte	0x04, 0x17
        /*00ae*/ 	.short	(.L_3709 - .L_3708)
.L_3708:
        /*00b0*/ 	.word	0x00000000
        /*00b4*/ 	.short	0x0003
        /*00b6*/ 	.short	0x0018
        /*00b8*/ 	.byte	0x00, 0xf0, 0x21, 0x00


	//----- nvinfo : EIATTR_KPARAM_INFO
	.align		4
.L_3709:
        /*00bc*/ 	.byte	0x04, 0x17
        /*00be*/ 	.short	(.L_3711 - .L_3710)
.L_3710:
        /*00c0*/ 	.word	0x00000000
        /*00c4*/ 	.short	0x0002
        /*00c6*/ 	.short	0x0010
        /*00c8*/ 	.byte	0x00, 0xf0, 0x21, 0x00


	//----- nvinfo : EIATTR_KPARAM_INFO
	.align		4
.L_3711:
        /*00cc*/ 	.byte	0x04, 0x17
        /*00ce*/ 	.short	(.L_3713 - .L_3712)
.L_3712:
        /*00d0*/ 	.word	0x00000000
        /*00d4*/ 	.short	0x0001
        /*00d6*/ 	.short	0x0008
        /*00d8*/ 	.byte	0x00, 0xf0, 0x21, 0x00


	//----- nvinfo : EIATTR_KPARAM_INFO
	.align		4
.L_3713:
        /*00dc*/ 	.byte	0x04, 0x17
        /*00de*/ 	.short	(.L_3715 - .L_3714)
.L_3714:
        /*00e0*/ 	.word	0x00000000
        /*00e4*/ 	.short	0x0000
        /*00e6*/ 	.short	0x0000
        /*00e8*/ 	.byte	0x00, 0xf0, 0x21, 0x00


	//----- nvinfo : EIATTR_MAXREG_COUNT
	.align		4
.L_3715:
        /*00ec*/ 	.byte	0x03, 0x1b
        /*00ee*/ 	.short	0x00ff


	//----- nvinfo : EIATTR_NUM_BARRIERS
	.align		4
        /*00f0*/ 	.byte	0x02, 0x4c
        /*00f2*/ 	.byte	0x01
	.zero		1


	//----- nvinfo : EIATTR_MERCURY_ISA_VERSION
	.align		4
        /*00f4*/ 	.byte	0x03, 0x5f
        /*00f6*/ 	.short	0x0000


	//----- nvinfo : EIATTR_EXIT_INSTR_OFFSETS
	.align		4
        /*00f8*/ 	.byte	0x04, 0x1c
        /*00fa*/ 	.short	(.L_3717 - .L_3716)


	//   ....[0]....
.L_3716:
        /*00fc*/ 	.word	0x00000070


	//   ....[1]....
        /*0100*/ 	.word	0x00000100


	//   ....[2]....
        /*0104*/ 	.word	0x00004940


	//   ....[3]....
        /*0108*/ 	.word	0x00004990


	//   ....[4]....
        /*010c*/ 	.word	0x000049f0
.L_3717:


//--------------------- .nv.info._Z8moe_q8_0IN3c108BFloat16ELb1EEvPKvS3_PT_PKiS7_S7_iiiiiii --------------------------
	.section	.nv.info._Z8moe_q8_0IN3c108BFloat16ELb1EEvPKvS3_PT_PKiS7_S7_iiiiiii,"",@"SHT_CUDA_INFO"
	.sectionflags	@""
	.align	4


	//----- nvinfo : EIATTR_CUDA_API_VERSION
	.align		4
        /*0000*/ 	.byte	0x04, 0x37
        /*0002*/ 	.short	(.L_3719 - .L_3718)
.L_3718:
        /*0004*/ 	.word	0x00000082


	//----- nvinfo : EIATTR_SW2861232_WAR
	.align		4
.L_3719:
        /*0008*/ 	.byte	0x01, 0x35
	.zero		2


	//----- nvinfo : EIATTR_PARAM_CBANK
	.align		4
        /*000c*/ 	.byte	0x04, 0x0a
        /*000e*/ 	.short	(.L_3721 - .L_3720)
	.align		4
.L_3720:
        /*0010*/ 	.word	index@(.nv.constant0._Z8moe_q8_0IN3c108BFloat16ELb1EEvPKvS3_PT_PKiS7_S7_iiiiiii)
        /*0014*/ 	.short	0x0160
        /*0016*/ 	.short	0x004c


	//----- nvinfo : EIATTR_CBANK_PARAM_SIZE
	.align		4
.L_3721:
        /*0018*/ 	.byte	0x03, 0x19
        /*001a*/ 	.short	0x004c


	//----- nvinfo : EIATTR_KPARAM_INFO
	.align		4
        /*001c*/ 	.byte	0x04, 0x17
        /*001e*/ 	.short	(.L_3723 - .L_3722)
.L_3722:
        /*0020*/ 	.word	0x00000000
        /*0024*/ 	.short	0x000c
        /*0026*/ 	.short	0x0048
        /*0028*/ 	.byte	0x00, 0xf0, 0x11, 0x00


	//----- nvinfo : EIATTR_KPARAM_INFO
	.align		4
.L_3723:
        /*002c*/ 	.byte	0x04, 0x17
        /*002e*/ 	.short	(.L_3725 - .L_3724)
.L_3724:
        /*0030*/ 	.word	0x00000000
        /*0034*/ 	.short	0x000b
        /*0036*/ 	.short	0x0044
        /*0038*/ 	.byte	0x00, 0xf0, 0x11, 0x00


	//----- nvinfo : EIATTR_KPARAM_INFO
	.align		4
.L_3725:
        /*003c*/ 	.byte	0x04, 0x17
        /*003e*/ 	.short	(.L_3727 - .L_3726)
.L_3726:
        /*0040*/ 	.word	0x00000000
        /*0044*/ 	.short	0x000a
        /*0046*/ 	.short	0x0040
        /*0048*/ 	.byte	0x00, 0xf0, 0x11, 0x00


	//----- nvinfo : EIATTR_KPARAM_INFO
	.align		4
.L_3727:
        /*004c*/ 	.byte	0x04, 0x17
        /*004e*/ 	.short	(.L_3729 - .L_3728)
.L_3728:
        /*0050*/ 	.word	0x00000000
        /*0054*/ 	.short	0x0009
        /*0056*/ 	.short	0x003c
        /*0058*/ 	.byte	0x00, 0xf0, 0x11, 0x00


	//----- nvinfo : EIATTR_KPARAM_INFO
	.align		4
.L_3729:
        /*005c*/ 	.byte	0x04, 0x17
        /*005e*/ 	.short	(.L_3731 - .L_3730)
.L_3730:
        /*0060*/ 	.word	0x00000000
        /*0064*/ 	.short	0x0008
        /*0066*/ 	.short	0x0038
        /*0068*/ 	.byte	0x00, 0xf0, 0x11, 0x00


	//----- nvinfo : EIATTR_KPARAM_INFO
	.align		4
.L_3731:
        /*006c*/ 	.byte	0x04, 0x17
        /*006e*/ 	.short	(.L_3733 - .L_3732)
.L_3732:
        /*0070*/ 	.word	0x00000000
        /*0074*/ 	.short	0x0007
        /*0076*/ 	.short	0x0034
        /*0078*/ 	.byte	0x00, 0xf0, 0x11, 0x00


	//----- nvinfo : EIATTR_KPARAM_INFO
	.align		4
.L_3733:
        /*007c*/ 	.byte	0x04, 0x17
        /*007e*/ 	.short	(.L_3735 - .L_3734)
.L_3734:
        /*0080*/ 	.word	0x00000000
        /*0084*/ 	.short	0x0006
        /*0086*/ 	.short	0x0030
        /*0088*/ 	.byte	0x00, 0xf0, 0x11, 0x00


	//----- nvinfo : EIATTR_KPARAM_INFO
	.align		4
.L_3735:
        /*008c*/ 	.byte	0x04, 0x17
        /*008e*/ 	.short	(.L_3737 - .L_3736)
.L_3736:
        /*0090*/ 	.word	0x00000000
        /*0094*/ 	.short	0x0005
        /*0096*/ 	.short	0x0028
        /*0098*/ 	.byte	0x00, 0xf0, 0x21, 0x00


	//----- nvinfo : EIATTR_KPARAM_INFO
	.align		4
.L_3737:
        /*009c*/ 	.byte	0x04, 0x17
        /*009e*/ 	.short	(.L_3739 - .L_3738)
.L_3738:
        /*00a0*/ 	.word	0x00000000
        /*00a4*/ 	.short	0x0004
        /*00a6*/ 	.short	0x0020
        /*00a8*/ 	.byte	0x00, 0xf0, 0x21, 0x00


	//----- nvinfo : EIATTR_KPARAM_INFO
	.align		4
.L_3739:
        /*00ac*/ 	.byte	0x04, 0x17
        /*00ae*/ 	.short	(.L_3741 - .L_3740)
.L_3740:
        /*00b0*/ 	.word	0x00000000
        /*00b4*/ 	.short	0x0003
        /*00b6*/ 	.short	0x0018
        /*00b8*/ 	.byte	0x00, 0xf0, 0x21, 0x00


	//----- nvinfo : EIATTR_KPARAM_INFO
	.align		4
.L_3741:
        /*00bc*/ 	.byte	0x04, 0x17
        /*00be*/ 	.short	(.L_3743 - .L_3742)
.L_3742:
        /*00c0*/ 	.word	0x00000000
        /*00c4*/ 	.short	0x0002
        /*00c6*/ 	.short	0x0010
        /*00c8*/ 	.byte	0x00, 0xf0, 0x21, 0x00


	//----- nvinfo : EIATTR_KPARAM_INFO
	.align		4
.L_3743:
        /*00cc*/ 	.byte	0x04, 0x17
        /*00ce*/ 	.short	(.L_3745 - .L_3744)
.L_3744:
        /*00d0*/ 	.word	0x00000000
        /*00d4*/ 	.short	0x0001
        /*00d6*/ 	.short	0x0008
        /*00d8*/ 	.byte	0x00, 0xf0, 0x21, 0x00


	//----- nvinfo : EIATTR_KPARAM_INFO
	.align		4
.L_3745:
        /*00dc*/ 	.byte	0x04, 0x17
        /*00de*/ 	.short	(.L_3747 - .L_3746)
.L_3746:
        /*00e0*/ 	.word	0x00000000
        /*00e4*/ 	.short	0x0000
        /*00e6*/ 	.short	0x0000
        /*00e8*/ 	.byte	0x00, 0xf0, 0x21, 0x00


	//----- nvinfo : EIATTR_MAXREG_COUNT
	.align		4
.L_3747:
        /*00ec*/ 	.byte	0x03, 0x1b
        /*00ee*/ 	.short	0x00ff


	//----- nvinfo : EIATTR_NUM_BARRIERS
	.align		4
        /*00f0*/ 	.byte	0x02, 0x4c
        /*00f2*/ 	.byte	0x01
	.zero		1


	//----- nvinfo : EIATTR_MERCURY_ISA_VERSION
	.align		4
        /*00f4*/ 	.byte	0x03, 0x5f
        /*00f6*/ 	.short	0x0000


	//----- nvinfo : EIATTR_EXIT_INSTR_OFFSETS
	.align		4
        /*00f8*/ 	.byte	0x04, 0x1c
        /*00fa*/ 	.short	(.L_3749 - .L_3748)


	//   ....[0]....
.L_3748:
        /*00fc*/ 	.word	0x00000070


	//   ....[1]....
        /*0100*/ 	.word	0x00000100


	//   ....[2]....
        /*0104*/ 	.word	0x000015e0


	//   ....[3]....
        /*0108*/ 	.word	0x00001630


	//   ....[4]....
        /*010c*/ 	.word	0x00001690


	//----- nvinfo : EIATTR_CRS_STACK_SIZE
	.align		4
.L_3749:
        /*0110*/ 	.byte	0x04, 0x1e
        /*0112*/ 	.short	(.L_3751 - .L_3750)
.L_3750:
        /*0114*/ 	.word	0x00000000
.L_3751:


//--------------------- .nv.info._Z8moe_q8_0IN3c108BFloat16ELb0EEvPKvS3_PT_PKiS7_S7_iiiiiii --------------------------
	.section	.nv.info._Z8moe_q8_0IN3c108BFloat16ELb0EEvPKvS3_PT_PKiS7_S7_iiiiiii,"",@"SHT_CUDA_INFO"
	.sectionflags	@""
	.align	4


	//----- nvinfo : EIATTR_CUDA_API_VERSION
	.align		4
        /*0000*/ 	.byte	0x04, 0x37
        /*0002*/ 	.short	(.L_3753 - .L_3752)
.L_3752:
        /*0004*/ 	.word	0x00000082


	//----- nvinfo : EIATTR_SW2861232_WAR
	.align		4
.L_3753:
        /*0008*/ 	.byte	0x01, 0x35
	.zero		2


	//----- nvinfo : EIATTR_PARAM_CBANK
	.align		4
        /*000c*/ 	.byte	0x04, 0x0a
        /*000e*/ 	.short	(.L_3755 - .L_3754)
	.align		4
.L_3754:
        /*0010*/ 	.word	index@(.nv.constant0._Z8moe_q8_0IN3c108BFloat16ELb0EEvPKvS3_PT_PKiS7_S7_iiiiiii)
        /*0014*/ 	.short	0x0160
        /*0016*/ 	.short	0x004c


	//----- nvinfo : EIATTR_CBANK_PARAM_SIZE
	.align		4
.L_3755:
        /*0018*/ 	.byte	0x03, 0x19
        /*001a*/ 	.short	0x004c


	//----- nvinfo : EIATTR_KPARAM_INFO
	.align		4
        /*001c*/ 	.byte	0x04, 0x17
        /*001e*/ 	.short	(.L_3757 - .L_3756)
.L_3756:
        /*0020*/ 	.word	0x00000000
        /*0024*/ 	.short	0x000c
        /*0026*/ 	.short	0x0048
        /*0028*/ 	.byte	0x00, 0xf0, 0x11, 0x00


	//----- nvinfo : EIATTR_KPARAM_INFO
	.align		4
.L_3757:
        /*002c*/ 	.byte	0x04, 0x17
        /*002e*/ 	.short	(.L_3759 - .L_3758)
.L_3758:
        /*0030*/ 	.word	0x00000000
        /*0034*/ 	.short	0x000b
        /*0036*/ 	.short	0x0044
        /*0038*/ 	.byte	0x00, 0xf0, 0x11, 0x00


	//----- nvinfo : EIATTR_KPARAM_INFO
	.align		4
.L_3759:
        /*003c*/ 	.byte	0x04, 0x17
        /*003e*/ 	.short	(.L_3761 - .L_3760)
.L_3760:
        /*0040*/ 	.word	0x00000000
        /*0044*/ 	.short	0x000a
        /*0046*/ 	.short	0x0040
        /*0048*/ 	.byte	0x00, 0xf0, 0x11, 0x00


	//----- nvinfo : EIATTR_KPARAM_INFO
	.align		4
.L_3761:
        /*004c*/ 	.byte	0x04, 0x17
        /*004e*/ 	.short	(.L_3763 - .L_3762)
.L_3762:
        /*0050*/ 	.word	0x00000000
        /*0054*/ 	.short	0x0009
        /*0056*/ 	.short	0x003c
        /*0058*/ 	.byte	0x00, 0xf0, 0x11, 0x00


	//----- nvinfo : EIATTR_KPARAM_INFO
	.align		4
.L_3763:
        /*005c*/ 	.byte	0x04, 0x17
        /*005e*/ 	.short	(.L_3765 - .L_3764)
.L_3764:
        /*0060*/ 	.word	0x00000000
        /*0064*/ 	.short	0x0008
        /*0066*/ 	.short	0x0038
        /*0068*/ 	.byte	0x00, 0xf0, 0x11, 0x00


	//----- nvinfo : EIATTR_KPARAM_INFO
	.align		4
.L_3765:
        /*006c*/ 	.byte	0x04, 0x17
        /*006e*/ 	.short	(.L_3767 - .L_3766)
.L_3766:
        /*0070*/ 	.word	0x00000000
        /*0074*/ 	.short	0x0007
        /*0076*/ 	.short	0x0034
        /*0078*/ 	.byte	0x00, 0xf0, 0x11, 0x00


	//----- nvinfo : EIATTR_KPARAM_INFO
	.align		4
.L_3767:
        /*007c*/ 	.byte	0x04, 0x17
        /*007e*/ 	.short	(.L_3769 - .L_3768)
.L_3768:
        /*0080*/ 	.word	0x00000000
        /*0084*/ 	.short	0x0006
        /*0086*/ 	.short	0x0030
        /*0088*/ 	.byte	0x00, 0xf0, 0x11, 0x00


	//----- nvinfo : EIATTR_KPARAM_INFO
	.align		4
.L_3769:
        /*008c*/ 	.byte	0x04, 0x17
        /*008e*/ 	.short	(.L_3771 - .L_3770)
.L_3770:
        /*0090*/ 	.word	0x00000000
        /*0094*/ 	.short	0x0005
        /*0096*/ 	.short	0x0028
        /*0098*/ 	.byte	0x00, 0xf0, 0x21, 0x00


	//----- nvinfo : EIATTR_KPARAM_INFO
	.align		4
.L_3771:
        /*009c*/ 	.byte	0x04, 0x17
        /*009e*/ 	.short	(.L_3773 - .L_3772)
.L_3772:
        /*00a0*/ 	.word	0x00000000
        /*00a4*/ 	.short	0x0004
        /*00a6*/ 	.short	0x0020
        /*00a8*/ 	.byte	0x00, 0xf0, 0x21, 0x00


	//----- nvinfo : EIATTR_KPARAM_INFO
	.align		4
.L_3773:
        /*00ac*/ 	.byte	0x04, 0x17
        /*00ae*/ 	.short	(.L_3775 - .L_3774)
.L_3774:
        /*00b0*/ 	.word	0x00000000
        /*00b4*/ 	.short	0x0003
        /*00b6*/ 	.short	0x0018
        /*00b8*/ 	.byte	0x00, 0xf0, 0x21, 0x00


	//----- nvinfo : EIATTR_KPARAM_INFO
	.align		4
.L_3775:
        /*00bc*/ 	.byte	0x04, 0x17
        /*00be*/ 	.short	(.L_3777 - .L_3776)
.L_3776:
        /*00c0*/ 	.word	0x00000000
        /*00c4*/ 	.short	0x0002
        /*00c6*/ 	.short	0x0010
        /*00c8*/ 	.byte	0x00, 0xf0, 0x21, 0x00


	//----- nvinfo : EIATTR_KPARAM_INFO
	.align		4
.L_3777:
        /*00cc*/ 	.byte	0x04, 0x17
        /*00ce*/ 	.short	(.L_3779 - .L_3778)
.L_3778:
        /*00d0*/ 	.word	0x00000000
        /*00d4*/ 	.short	0x0001
        /*00d6*/ 	.short	0x0008
        /*00d8*/ 	.byte	0x00, 0xf0, 0x21, 0x00


	//----- nvinfo : EIATTR_KPARAM_INFO
	.align		4
.L_3779:
        /*00dc*/ 	.byte	0x04, 0x17
        /*00de*/ 	.short	(.L_3781 - .L_3780)
.L_3780:
        /*00e0*/ 	.word	0x00000000
        /*00e4*/ 	.short	0x0000
        /*00e6*/ 	.short	0x0000
        /*00e8*/ 	.byte	0x00, 0xf0, 0x21, 0x00


	//----- nvinfo : EIATTR_MAXREG_COUNT
	.align		4
.L_3781:
        /*00ec*/ 	.byte	0x03, 0x1b
        /*00ee*/ 	.short	0x00ff


	//----- nvinfo : EIATTR_NUM_BARRIERS
	.align		4
        /*00f0*/ 	.byte	0x02, 0x4c
        /*00f2*/ 	.byte	0x01
	.zero		1


	//----- nvinfo : EIATTR_MERCURY_ISA_VERSION
	.align		4
        /*00f4*/ 	.byte	0x03, 0x5f
        /*00f6*/ 	.short	0x0000


	//----- nvinfo : EIATTR_EXIT_INSTR_OFFSETS
	.align		4
        /*00f8*/ 	.byte	0x04, 0x1c
        /*00fa*/ 	.short	(.L_3783 - .L_3782)


	//   ....[0]....
.L_3782:
        /*00fc*/ 	.word	0x00000090


	//   ....[1]....
        /*0100*/ 	.word	0x00000120


	//   ....[2]....
        /*0104*/ 	.word	0x00001280


	//   ....[3]....
        /*0108*/ 	.word	0x000012d0


	//   ....[4]....
        /*010c*/ 	.word	0x00001330


	//----- nvinfo : EIATTR_CRS_STACK_SIZE
	.align		4
.L_3783:
        /*0110*/ 	.byte	0x04, 0x1e
        /*0112*/ 	.short	(.L_3785 - .L_3784)
.L_3784:
        /*0114*/ 	.word	0x00000000
.L_3785:


//--------------------- .nv.info._Z8moe_q5_1IN3c108BFloat16ELb1EEvPKvS3_PT_PKiS7_S7_iiiiiii --------------------------
	.section	.nv.info._Z8moe_q5_1IN3c108BFloat16ELb1EEvPKvS3_PT_PKiS7_S7_iiiiiii,"",@"SHT_CUDA_INFO"
	.sectionflags	@""
	.align	4


	//----- nvinfo : EIATTR_CUDA_API_VERSION
	.align		4
        /*0000*/ 	.byte	0x04, 0x37
        /*0002*/ 	.short	(.L_3787 - .L_3786)
.L_3786:
        /*0004*/ 	.word	0x00000082


	//----- nvinfo : EIATTR_SW2861232_WAR
	.align		4
.L_3787:
        /*0008*/ 	.byte	0x01, 0x35
	.zero		2


	//----- nvinfo : EIATTR_PARAM_CBANK
	.align		4
        /*000c*/ 	.byte	0x04, 0x0a
        /*000e*/ 	.short	(.L_3789 - .L_3788)
	.align		4
.L_3788:
        /*0010*/ 	.word	index@(.nv.constant0._Z8moe_q5_1IN3c108BFloat16ELb1EEvPKvS3_PT_PKiS7_S7_iiiiiii)
        /*0014*/ 	.short	0x0160
        /*0016*/ 	.short	0x004c


	//----- nvinfo : EIATTR_CBANK_PARAM_SIZE
	.align		4
.L_3789:
        /*0018*/ 	.byte	0x03, 0x19
        /*001a*/ 	.short	0x004c


	//----- nvinfo : EIATTR_KPARAM_INFO
	.align		4
        /*001c*/ 	.byte	0x04, 0x17
        /*001e*/ 	.short	(.L_3791 - .L_3790)
.L_3790:
        /*0020*/ 	.word	0x00000000
        /*0024*/ 	.short	0x000c
        /*0026*/ 	.short	0x0048
        /*0028*/ 	.byte	0x00, 0xf0, 0x11, 0x00


	//----- nvinfo : EIATTR_KPARAM_INFO
	.align		4
.L_3791:
        /*002c*/ 	.byte	0x04, 0x17
        /*002e*/ 	.short	(.L_3793 - .L_3792)
.L_3792:
        /*0030*/ 	.word	0x00000000
        /*0034*/ 	.short	0x000b
        /*0036*/ 	.short	0x0044
        /*0038*/ 	.byte	0x00, 0xf0, 0x11, 0x00


	//----- nvinfo : EIATTR_KPARAM_INFO
	.align		4
.L_3793:
        /*003c*/ 	.byte	0x04, 0x17
        /*003e*/ 	.short	(.L_3795 - .L_3794)
.L_3794:
        /*0040*/ 	.word	0x00000000
        /*0044*/ 	.short	0x000a
        /*0046*/ 	.short	0x0040
        /*0048*/ 	.byte	0x00, 0xf0, 0x11, 0x00


	//----- nvinfo : EIATTR_KPARAM_INFO
	.align		4
.L_3795:
        /*004c*/ 	.byte	0x04, 0x17
        /*004e*/ 	.short	(.L_3797 - .L_3796)
.L_3796:
        /*0050*/ 	.word	0x00000000
        /*0054*/ 	.short	0x0009
        /*0056*/ 	.short	0x003c
        /*0058*/ 	.byte	0x00, 0xf0, 0x11, 0x00


	//----- nvinfo : EIATTR_KPARAM_INFO
	.align		4
.L_3797:
        /*005c*/ 	.byte	0x04, 0x17
        /*005e*/ 	.short	(.L_3799 - .L_3798)
.L_3798:
        /*0060*/ 	.word	0x00000000
        /*0064*/ 	.short	0x0008
        /*0066*/ 	.short	0x0038
        /*0068*/ 	.byte	0x00, 0xf0, 0x11, 0x00


	//----- nvinfo : EIATTR_KPARAM_INFO
	.align		4
.L_3799:
        /*006c*/ 	.byte	0x04, 0x17
        /*006e*/ 	.short	(.L_3801 - .L_3800)
.L_3800:
        /*0070*/ 	.word	0x00000000
        /*0074*/ 	.short	0x0007
        /*0076*/ 	.short	0x0034
        /*0078*/ 	.byte	0x00, 0xf0, 0x11, 0x00


	//----- nvinfo : EIATTR_KPARAM_INFO
	.align		4
.L_3801:
        /*007c*/ 	.byte	0x04, 0x17
        /*007e*/ 	.short	(.L_3803 - .L_3802)
.L_3802:
        /*0080*/ 	.word	0x00000000
        /*0084*/ 	.short	0x0006
        /*0086*/ 	.short	0x0030
        /*0088*/ 	.byte	0x00, 0xf0, 0x11, 0x00


	//----- nvinfo : EIATTR_KPARAM_INFO
	.align		4
.L_3803:
        /*008c*/ 	.byte	0x04, 0x17
        /*008e*/ 	.short	(.L_3805 - .L_3804)
.L_3804:
        /*0090*/ 	.word	0x00000000
        /*0094*/ 	.short	0x0005
        /*0096*/ 	.short	0x0028
        /*0098*/ 	.byte	0x00, 0xf0, 0x21, 0x00


	//----- nvinfo : EIATTR_KPARAM_INFO
	.align		4
.L_3805:
        /*009c*/ 	.byte	0x04, 0x17
        /*009e*/ 	.short	(.L_3807 - .L_3806)
.L_3806:
        /*00a0*/ 	.word	0x00000000
        /*00a4*/ 	.short	0x0004
        /*00a6*/ 	.short	0x0020
        /*00a8*/ 	.byte	0x00, 0xf0, 0x21, 0x00


	//----- nvinfo : EIATTR_KPARAM_INFO
	.align		4
.L_3807:
        /*00ac*/ 	.byte	0x04, 0x17
        /*00ae*/ 	.short	(.L_3809 - .L_3808)
.L_3808:
        /*00b0*/ 	.word	0x00000000
        /*00b4*/ 	.short	0x0003
        /*00b6*/ 	.short	0x0018
        /*00b8*/ 	.byte	0x00, 0xf0, 0x21, 0x00


	//----- nvinfo : EIATTR_KPARAM_INFO
	.align		4
.L_3809:
        /*00bc*/ 	.byte	0x04, 0x17
        /*00be*/ 	.short	(.L_3811 - .L_3810)
.L_3810:
        /*00c0*/ 	.word	0x00000000
        /*00c4*/ 	.short	0x0002
        /*00c6*/ 	.short	0x0010
        /*00c8*/ 	.byte	0x00, 0xf0, 0x21, 0x00


	//----- nvinfo : EIATTR_KPARAM_INFO
	.align		4
.L_3811:
        /*00cc*/ 	.byte	0x04, 0x17
        /*00ce*/ 	.short	(.L_3813 - .L_3812)
.L_3812:
        /*00d0*/ 	.word	0x00000000
        /*00d4*/ 	.short	0x0001
        /*00d6*/ 	.short	0x0008
        /*00d8*/ 	.byte	0x00, 0xf0, 0x21, 0x00


	//----- nvinfo : EIATTR_KPARAM_INFO
	.align		4
.L_3813:
        /*00dc*/ 	.byte	0x04, 0x17
        /*00de*/ 	.short	(.L_3815 - .L_3814)
.L_3814:
        /*00e0*/ 	.word	0x00000000
        /*00e4*/ 	.short	0x0000
        /*00e6*/ 	.short	0x0000
        /*00e8*/ 	.byte	0x00, 0xf0, 0x21, 0x00


	//----- nvinfo : EIATTR_MAXREG_COUNT
	.align		4
.L_3815:
        /*00ec*/ 	.byte	0x03, 0x1b
        /*00ee*/ 	.short	0x00ff


	//----- nvinfo : EIATTR_NUM_BARRIERS
	.align		4
        /*00f0*/ 	.byte	0x02, 0x4c
        /*00f2*/ 	.byte	0x01
	.zero		1


	//----- nvinfo : EIATTR_MERCURY_ISA_VERSION
	.align		4
        /*00f4*/ 	.byte	0x03, 0x5f
        /*00f6*/ 	.short	0x0000


	//----- nvinfo : EIATTR_EXIT_INSTR_OFFSETS
	.align		4
        /*00f8*/ 	.byte	0x04, 0x1c
        /*00fa*/ 	.short	(.L_3817 - .L_3816)


	//   ....[0]....
.L_3816:
        /*00fc*/ 	.word	0x00000070


	//   ....[1]....
        /*0100*/ 	.word	0x00000100


	//   ....[2]....
        /*0104*/ 	.word	0x00002840


	//   ....[3]....
        /*0108*/ 	.word	0x00002890


	//   ....[4]....
        /*010c*/ 	.word	0x000028f0
.L_3817:


//--------------------- .nv.info._Z8moe_q5_1IN3c108BFloat16ELb0EEvPKvS3_PT_PKiS7_S7_iiiiiii --------------------------
	.section	.nv.info._Z8moe_q5_1IN3c108BFloat16ELb0EEvPKvS3_PT_PKiS7_S7_iiiiiii,"",@"SHT_CUDA_INFO"
	.sectionflags	@""
	.align	4


	//----- nvinfo : EIATTR_CUDA_API_VERSION
	.align		4
        /*0000*/ 	.byte	0x04, 0x37
        /*0002*/ 	.short	(.L_3819 - .L_3818)
.L_3818:
        /*0004*/ 	.word	0x00000082


	//----- nvinfo : EIATTR_SW2861232_WAR
	.align		4
.L_3819:
        /*0008*/ 	.byte	0x01, 0x35
	.zero		2


	//----- nvinfo : EIATTR_PARAM_CBANK
	.align		4
        /*000c*/ 	.byte	0x04, 0x0a
        /*000e*/ 	.short	(.L_3821 - .L_3820)
	.align		4
.L_3820:
        /*0010*/ 	.word	index@(.nv.constant0._Z8moe_q5_1IN3c108BFloat16ELb0EEvPKvS3_PT_PKiS7_S7_iiiiiii)
        /*0014*/ 	.short	0x0160
        /*0016*/ 	.short	0x004c


	//----- nvinfo : EIATTR_CBANK_PARAM_SIZE
	.align		4
.L_3821:
        /*0018*/ 	.byte	0x03, 0x19
        /*001a*/ 	.short	0x004c


	//----- nvinfo : EIATTR_KPARAM_INFO
	.align		4
        /*001c*/ 	.byte	0x04, 0x17
        /*001e*/ 	.short	(.L_3823 - .L_3822)
.L_3822:
        /*0020*/ 	.word	0x00000000
        /*0024*/ 	.short	0x000c
        /*0026*/ 	.short	0x0048
        /*0028*/ 	.byte	0x00, 0xf0, 0x11, 0x00


	//----- nvinfo : EIATTR_KPARAM_INFO
	.align		4
.L_3823:
        /*002c*/ 	.byte	0x04, 0x17
        /*002e*/ 	.short	(.L_3825 - .L_3824)
.L_3824:
        /*0030*/ 	.word	0x00000000
        /*0034*/ 	.short	0x000b
        /*0036*/ 	.short	0x0044
        /*0038*/ 	.byte	0x00, 0xf0, 0x11, 0x00


	//----- nvinfo : EIATTR_KPARAM_INFO
	.align		4
.L_3825:
        /*003c*/ 	.byte	0x04, 0x17
        /*003e*/ 	.short	(.L_3827 - .L_3826)
.L_3826:
        /*0040*/ 	.word	0x00000000
        /*0044*/ 	.short	0x000a
        /*0046*/ 	.short	0x0040
        /*0048*/ 	.byte	0x00, 0xf0, 0x11, 0x00


	//----- nvinfo : EIATTR_KPARAM_INFO
	.align		4
.L_3827:
        /*004c*/ 	.byte	0x04, 0x17
        /*004e*/ 	.short	(.L_3829 - .L_3828)
.L_3828:
        /*0050*/ 	.word	0x00000000
        /*0054*/ 	.short	0x0009
        /*0056*/ 	.short	0x003c
        /*0058*/ 	.byte	0x00, 0xf0, 0x11, 0x00


	//----- nvinfo : EIATTR_KPARAM_INFO
	.align		4
.L_3829:
        /*005c*/ 	.byte	0x04, 0x17
        /*005e*/ 	.short	(.L_3831 - .L_3830)
.L_3830:
        /*0060*/ 	.word	0x00000000
        /*0064*/ 	.short	0x0008
        /*0066*/ 	.short	0x0038
        /*0068*/ 	.byte	0x00, 0xf0, 0x11, 0x00


	//----- nvinfo : EIATTR_KPARAM_INFO
	.align		4
.L_3831:
        /*006c*/ 	.byte	0x04, 0x17
        /*006e*/ 	.short	(.L_3833 - .L_3832)
.L_3832:
        /*0070*/ 	.word	0x00000000
        /*0074*/ 	.short	0x0007
        /*0076*/ 	.short	0x0034
        /*0078*/ 	.byte	0x00, 0xf0, 0x11, 0x00


	//----- nvinfo : EIATTR_KPARAM_INFO
	.align		4
.L_3833:
        /*007c*/ 	.byte	0x04, 0x17
        /*007e*/ 	.short	(.L_3835 - .L_3834)
.L_3834:
        /*0080*/ 	.word	0x00000000
        /*0084*/ 	.short	0x0006
        /*0086*/ 	.short	0x0030
        /*0088*/ 	.byte	0x00, 0xf0, 0x11, 0x00


	//----- nvinfo : EIATTR_KPARAM_INFO
	.align		4
.L_3835:
        /*008c*/ 	.byte	0x04, 0x17
        /*008e*/ 	.short	(.L_3837 - .L_3836)
.L_3836:
        /*0090*/ 	.word	0x00000000
        /*0094*/ 	.short	0x0005
        /*0096*/ 	.short	0x0028
        /*0098*/ 	.byte	0x00, 0xf0, 0x21, 0x00


	//----- nvinfo : EIATTR_KPARAM_INFO
	.align		4
.L_3837:
        /*009c*/ 	.byte	0x04, 0x17
        /*009e*/ 	.short	(.L_3839 - .L_3838)
.L_3838:
        /*00a0*/ 	.word	0x00000000
        /*00a4*/ 	.short	0x0004
        /*00a6*/ 	.short	0x0020
        /*00a8*/ 	.byte	0x00, 0xf0, 0x21, 0x00


	//----- nvinfo : EIATTR_KPARAM_INFO
	.align		4
.L_3839:
        /*00ac*/ 	.byte	0x04, 0x17
        /*00ae*/ 	.short	(.L_3841 - .L_3840)
.L_3840:
        /*00b0*/ 	.word	0x00000000
        /*00b4*/ 	.short	0x0003
        /*00b6*/ 	.short	0x0018
        /*00b8*/ 	.byte	0x00, 0xf0, 0x21, 0x00


	//----- nvinfo : EIATTR_KPARAM_INFO
	.align		4
.L_3841:
        /*00bc*/ 	.byte	0x04, 0x17
        /*00be*/ 	.short	(.L_3843 - .L_3842)
.L_3842:
        /*00c0*/ 	.word	0x00000000
        /*00c4*/ 	.short	0x0002
        /*00c6*/ 	.short	0x0010
        /*00c8*/ 	.byte	0x00, 0xf0, 0x21, 0x00


	//----- nvinfo : EIATTR_KPARAM_INFO
	.align		4
.L_3843:
        /*00cc*/ 	.byte	0x04, 0x17
        /*00ce*/ 	.short	(.L_3845 - .L_3844)
.L_3844:
        /*00d0*/ 	.word	0x00000000
        /*00d4*/ 	.short	0x0001
        /*00d6*/ 	.short	0x0008
        /*00d8*/ 	.byte	0x00, 0xf0, 0x21, 0x00


	//----- nvinfo : EIATTR_KPARAM_INFO
	.align		4
.L_3845:
        /*00dc*/ 	.byte	0x04, 0x17
        /*00de*/ 	.short	(.L_3847 - .L_3846)
.L_3846:
        /*00e0*/ 	.word	0x00000000
        /*00e4*/ 	.short	0x0000
        /*00e6*/ 	.short	0x0000
        /*00e8*/ 	.byte	0x00, 0xf0, 0x21, 0x00


	//----- nvinfo : EIATTR_MAXREG_COUNT
	.align		4
.L_3847:
        /*00ec*/ 	.byte	0x03, 0x1b
        /*00ee*/ 	.short	0x00ff


	//----- nvinfo : EIATTR_NUM_BARRIERS
	.align		4
        /*00f0*/ 	.byte	0x02, 0x4c
        /*00f2*/ 	.byte	0x01
	.zero		1


	//----- nvinfo : EIATTR_MERCURY_ISA_VERSION
	.align		4
        /*00f4*/ 	.byte	0x03, 0x5f
        /*00f6*/ 	.short	0x0000


	//----- nvinfo : EIATTR_EXIT_INSTR_OFFSETS
	.align		4
        /*00f8*/ 	.byte	0x04, 0x1c
        /*00fa*/ 	.short	(.L_3849 - .L_3848)


	//   ....[0]....
.L_3848:
        /*00fc*/ 	.word	0x00000070


	//   ....[1]....
        /*0100*/ 	.word	0x00000100


	//   ....[2]....
        /*0104*/ 	.word	0x00002470


	//   ....[3]....
        /*0108*/ 	.word	0x000024c0


	//   ....[4]....
        /*010c*/ 	.word	0x00002520
.L_3849:


//--------------------- .nv.info._Z8moe_q5_0IN3c108BFloat16ELb1EEvPKvS3_PT_PKiS7_S7_iiiiiii --------------------------
	.section	.nv.info._Z8moe_q5_0IN3c108BFloat16ELb1EEvPKvS3_PT_PKiS7_S7_iiiiiii,"",@"SHT_CUDA_INFO"
	.sectionflags	@""
	.align	4


	//----- nvinfo : EIATTR_CUDA_API_VERSION
	.align		4
        /*0000*/ 	.byte	0x04, 0x37
        /*0002*/ 	.short	(.L_3851 - .L_3850)
.L_3850:
        /*0004*/ 	.word	0x00000082


	//----- nvinfo : EIATTR_SW2861232_WAR
	.align		4
.L_3851:
        /*0008*/ 	.byte	0x01, 0x35
	.zero		2


	//----- nvinfo : EIATTR_PARAM_CBANK
	.align		4
        /*000c*/ 	.byte	0x04, 0x0a
        /*000e*/ 	.short	(.L_3853 - .L_3852)
	.align		4
.L_3852:
        /*0010*/ 	.word	index@(.nv.constant0._Z8moe_q5_0IN3c108BFloat16ELb1EEvPKvS3_PT_PKiS7_S7_iiiiiii)
        /*0014*/ 	.short	0x0160
        /*0016*/ 	.short	0x004c


	//----- nvinfo : EIATTR_CBANK_PARAM_SIZE
	.align		4
.L_3853:
        /*0018*/ 	.byte	0x03, 0x19
        /*001a*/ 	.short	0x004c


	//----- nvinfo : EIATTR_KPARAM_INFO
	.align		4
        /*001c*/ 	.byte	0x04, 0x17
        /*001e*/ 	.short	(.L_3855 - .L_3854)
.L_3854:
        /*0020*/ 	.word	0x00000000
        /*0024*/ 	.short	0x000c
        /*0026*/ 	.short	0x0048
        /*0028*/ 	.byte	0x00, 0xf0, 0x11, 0x00


	//----- nvinfo : EIATTR_KPARAM_INFO
	.align		4
.L_3855:
        /*002c*/ 	.byte	0x04, 0x17
        /*002e*/ 	.short	(.L_3857 - .L_3856)
.L_3856:
        /*0030*/ 	.word	0x00000000
        /*0034*/ 	.short	0x000b
        /*0036*/ 	.short	0x0044
        /*0038*/ 	.byte	0x00, 0xf0, 0x11, 0x00


	//----- nvinfo : EIATTR_KPARAM_INFO
	.align		4
.L_3857:
        /*003c*/ 	.byte	0x04, 0x17
        /*003e*/ 	.short	(.L_3859 - .L_3858)
.L_3858:
        /*0040*/ 	.word	0x00000000
        /*0044*/ 	.short	0x000a
        /*0046*/ 	.short	0x0040
        /*0048*/ 	.byte	0x00, 0xf0, 0x11, 0x00


	//----- nvinfo : EIATTR_KPARAM_INFO
	.align		4
.L_3859:
        /*004c*/ 	.byte	0x04, 0x17
        /*004e*/ 	.short	(.L_3861 - .L_3860)
.L_3860:
        /*0050*/ 	.word	0x00000000
        /*0054*/ 	.short	0x0009
        /*0056*/ 	.short	0x003c
        /*0058*/ 	.byte	0x00, 0xf0, 0x11, 0x00


	//----- nvinfo : EIATTR_KPARAM_INFO
	.align		4
.L_3861:
        /*005c*/ 	.byte	0x04, 0x17
        /*005e*/ 	.short	(.L_3863 - .L_3862)
.L_3862:
        /*0060*/ 	.word	0x00000000
        /*0064*/ 	.short	0x0008
        /*0066*/ 	.short	0x0038
        /*0068*/ 	.byte	0x00, 0xf0, 0x11, 0x00


	//----- nvinfo : EIATTR_KPARAM_INFO
	.align		4
.L_3863:
        /*006c*/ 	.byte	0x04, 0x17
        /*006e*/ 	.short	(.L_3865 - .L_3864)
.L_3864:
        /*0070*/ 	.word	0x00000000
        /*0074*/ 	.short	0x0007
        /*0076*/ 	.short	0x0034
        /*0078*/ 	.byte	0x00, 0xf0, 0x11, 0x00


	//----- nvinfo : EIATTR_KPARAM_INFO
	.align		4
.L_3865:
        /*007c*/ 	.byte	0x04, 0x17
        /*007e*/ 	.short	(.L_3867 - .L_3866)
.L_3866:
        /*0080*/ 	.word	0x00000000
        /*0084*/ 	.short	0x0006
        /*0086*/ 	.short	0x0030
        /*0088*/ 	.byte	0x00, 0xf0, 0x11, 0x00


	//----- nvinfo : EIATTR_KPARAM_INFO
	.align		4
.L_3867:
        /*008c*/ 	.byte	0x04, 0x17
        /*008e*/ 	.short	(.L_3869 - .L_3868)
.L_3868:
        /*0090*/ 	.word	0x00000000
        /*0094*/ 	.short	0x0005
        /*0096*/ 	.short	0x0028
        /*0098*/ 	.byte	0x00, 0xf0, 0x21, 0x00


	//----- nvinfo : EIATTR_KPARAM_INFO
	.align		4
.L_3869:
        /*009c*/ 	.byte	0x04, 0x17
        /*009e*/ 	.short	(.L_3871 - .L_3870)
.L_3870:
        /*00a0*/ 	.word	0x00000000
        /*00a4*/ 	.short	0x0004
        /*00a6*/ 	.short	0x0020
        /*00a8*/ 	.byte	0x00, 0xf0, 0x21, 0x00


	//----- nvinfo : EIATTR_KPARAM_INFO
	.align		4
.L_3871:
        /*00ac*/ 	.byte	0x04, 0x17
        /*00ae*/ 	.short	(.L_3873 - .L_3872)
.L_3872:
        /*00b0*/ 	.word	0x00000000
        /*00b4*/ 	.short	0x0003
        /*00b6*/ 	.short	0x0018
        /*00b8*/ 	.byte	0x00, 0xf0, 0x21, 0x00


	//----- nvinfo : EIATTR_KPARAM_INFO
	.align		4
.L_3873:
        /*00bc*/ 	.byte	0x04, 0x17
        /*00be*/ 	.short	(.L_3875 - .L_3874)
.L_3874:
        /*00c0*/ 	.word	0x00000000
        /*00c4*/ 	.short	0x0002
        /*00c6*/ 	.short	0x0010
        /*00c8*/ 	.byte	0x00, 0xf0, 0x21, 0x00


	//----- nvinfo : EIATTR_KPARAM_INFO
	.align		4
.L_3875:
        /*00cc*/ 	.byte	0x04, 0x17
        /*00ce*/ 	.short	(.L_3877 - .L_3876)
.L_3876:
        /*00d0*/ 	.word	0x00000000
        /*00d4*/ 	.short	0x0001
        /*00d6*/ 	.short	0x0008
        /*00d8*/ 	.byte	0x00, 0xf0, 0x21, 0x00


	//----- nvinfo : EIATTR_KPARAM_INFO
	.align		4
.L_3877:
        /*00dc*/ 	.byte	0x04, 0x17
        /*00de*/ 	.short	(.L_3879 - .L_3878)
.L_3878:
        /*00e0*/ 	.word	0x00000000
        /*00e4*/ 	.short	0x0000
        /*00e6*/ 	.short	0x0000
        /*00e8*/ 	.byte	0x00, 0xf0, 0x21, 0x00


	//----- nvinfo : EIATTR_MAXREG_COUNT
	.align		4
.L_3879:
        /*00ec*/ 	.byte	0x03, 0x1b
        /*00ee*/ 	.short	0x00ff


	//----- nvinfo : EIATTR_NUM_BARRIERS
	.align		4
        /*00f0*/ 	.byte	0x02, 0x4c
        /*00f2*/ 	.byte	0x01
	.zero		1


	//----- nvinfo : EIATTR_MERCURY_ISA_VERSION
	.align		4
        /*00f4*/ 	.byte	0x03, 0x5f
        /*00f6*/ 	.short	0x0000


	//----- nvinfo : EIATTR_EXIT_INSTR_OFFSETS
	.align		4
        /*00f8*/ 	.byte	0x04, 0x1c
        /*00fa*/ 	.short	(.L_3881 - .L_3880)


	//   ....[0]....
.L_3880:
        /*00fc*/ 	.word	0x00000070


	//   ....[1]....
        /*0100*/ 	.word	0x00000100


	//   ....[2]....
        /*0104*/ 	.word	0x00003120


	//   ....[3]....
        /*0108*/ 	.word	0x00003170


	//   ....[4]....
        /*010c*/ 	.word	0x000031d0
.L_3881:


//--------------------- .nv.info._Z8moe_q5_0IN3c108BFloat16ELb0EEvPKvS3_PT_PKiS7_S7_iiiiiii --------------------------
	.section	.nv.info._Z8moe_q5_0IN3c108BFloat16ELb0EEvPKvS3_PT_PKiS7_S7_iiiiiii,"",@"SHT_CUDA_INFO"
	.sectionflags	@""
	.align	4


	//----- nvinfo : EIATTR_CUDA_API_VERSION
	.align		4
        /*0000*/ 	.byte	0x04, 0x37
        /*0002*/ 	.short	(.L_3883 - .L_3882)
.L_3882:
        /*0004*/ 	.word	0x00000082


	//----- nvinfo : EIATTR_SW2861232_WAR
	.align		4
.L_3883:
        /*0008*/ 	.byte	0x01, 0x35
	.zero		2


	//----- nvinfo : EIATTR_PARAM_CBANK
	.align		4
        /*000c*/ 	.byte	0x04, 0x0a
        /*000e*/ 	.short	(.L_3885 - .L_3884)
	.align		4
.L_3884:
        /*0010*/ 	.word	index@(.nv.constant0._Z8moe_q5_0IN3c108BFloat16ELb0EEvPKvS3_PT_PKiS7_S7_iiiiiii)
        /*0014*/ 	.short	0x0160
        /*0016*/ 	.short	0x004c


	//----- nvinfo : EIATTR_CBANK_PARAM_SIZE
	.align		4
.L_3885:
        /*0018*/ 	.byte	0x03, 0x19
        /*001a*/ 	.short	0x004c


	//----- nvinfo : EIATTR_KPARAM_INFO
	.align		4
        /*001c*/ 	.byte	0x04, 0x17
        /*001e*/ 	.short	(.L_3887 - .L_3886)
.L_3886:
        /*0020*/ 	.word	0x00000000
        /*0024*/ 	.short	0x000c
        /*0026*/ 	.short	0x0048
        /*0028*/ 	.byte	0x00, 0xf0, 0x11, 0x00


	//----- nvinfo : EIATTR_KPARAM_INFO
	.align		4
.L_3887:
        /*002c*/ 	.byte	0x04, 0x17
        /*002e*/ 	.short	(.L_3889 - .L_3888)
.L_3888:
        /*0030*/ 	.word	0x00000000
        /*0034*/ 	.short	0x000b
        /*0036*/ 	.short	0x0044
        /*0038*/ 	.byte	0x00, 0xf0, 0x11, 0x00


	//----- nvinfo : EIATTR_KPARAM_INFO
	.align		4
.L_3889:
        /*003c*/ 	.byte	0x04, 0x17
        /*003e*/ 	.short	(.L_3891 - .L_3890)
.L_3890:
        /*0040*/ 	.word	0x00000000
        /*0044*/ 	.short	0x000a
        /*0046*/ 	.short	0x0040
        /*0048*/ 	.byte	0x00, 0xf0, 0x11, 0x00


	//----- nvinfo : EIATTR_KPARAM_INFO
	.align		4
.L_3891:
        /*004c*/ 	.byte	0x04, 0x17
        /*004e*/ 	.short	(.L_3893 - .L_3892)
.L_3892:
        /*0050*/ 	.word	0x00000000
        /*0054*/ 	.short	0x0009
        /*0056*/ 	.short	0x003c
        /*0058*/ 	.byte	0x00, 0xf0, 0x11, 0x00


	//----- nvinfo : EIATTR_KPARAM_INFO
	.align		4
.L_3893:
        /*005c*/ 	.byte	0x04, 0x17
        /*005e*/ 	.short	(.L_3895 - .L_3894)
.L_3894:
        /*0060*/ 	.word	0x00000000
        /*0064*/ 	.short	0x0008
        /*0066*/ 	.short	0x0038
        /*0068*/ 	.byte	0x00, 0xf0, 0x11, 0x00


	//----- nvinfo : EIATTR_KPARAM_INFO
	.align		4
.L_3895:
        /*006c*/ 	.byte	0x04, 0x17
        /*006e*/ 	.short	(.L_3897 - .L_3896)
.L_3896:
        /*0070*/ 	.word	0x00000000
        /*0074*/ 	.short	0x0007
        /*0076*/ 	.short	0x0034
        /*0078*/ 	.byte	0x00, 0xf0, 0x11, 0x00


	//----- nvinfo : EIATTR_KPARAM_INFO
	.align		4
.L_3897:
        /*007c*/ 	.byte	0x04, 0x17
        /*007e*/ 	.short	(.L_3899 - .L_3898)
.L_3898:
        /*0080*/ 	.word	0x00000000
        /*0084*/ 	.short	0x0006
        /*0086*/ 	.short	0x0030
        /*0088*/ 	.byte	0x00, 0xf0, 0x11, 0x00


	//----- nvinfo : EIATTR_KPARAM_INFO
	.align		4
.L_3899:
        /*008c*/ 	.byte	0x04, 0x17
        /*008e*/ 	.short	(.L_3901 - .L_3900)
.L_3900:
        /*0090*/ 	.word	0x00000000
        /*0094*/ 	.short	0x0005
        /*0096*/ 	.short	0x0028
        /*0098*/ 	.byte	0x00, 0xf0, 0x21, 0x00


	//----- nvinfo : EIATTR_KPARAM_INFO
	.align		4
.L_3901:
        /*009c*/ 	.byte	0x04, 0x17
        /*009e*/ 	.short	(.L_3903 - .L_3902)
.L_3902:
        /*00a0*/ 	.word	0x00000000
        /*00a4*/ 	.short	0x0004
        /*00a6*/ 	.short	0x0020
        /*00a8*/ 	.byte	0x00, 0xf0, 0x21, 0x00


	//----- nvinfo : EIATTR_KPARAM_INFO
	.align		4
.L_3903:
        /*00ac*/ 	.byte	0x04, 0x17
        /*00ae*/ 	.short	(.L_3905 - .L_3904)
.L_3904:
        /*00b0*/ 	.word	0x00000000
        /*00b4*/ 	.short	0x0003
        /*00b6*/ 	.short	0x0018
        /*00b8*/ 	.byte	0x00, 0xf0, 0x21, 0x00


	//----- nvinfo : EIATTR_KPARAM_INFO
	.align		4
.L_3905:
        /*00bc*/ 	.byte	0x04, 0x17
        /*00be*/ 	.short	(.L_3907 - .L_3906)
.L_3906:
        /*00c0*/ 	.word	0x00000000
        /*00c4*/ 	.short	0x0002
        /*00c6*/ 	.short	0x0010
        /*00c8*/ 	.byte	0x00, 0xf0, 0x21, 0x00


	//----- nvinfo : EIATTR_KPARAM_INFO
	.align		4
.L_3907:
        /*00cc*/ 	.byte	0x04, 0x17
        /*00ce*/ 	.short	(.L_3909 - .L_3908)
.L_3908:
        /*00d0*/ 	.word	0x00000000
        /*00d4*/ 	.short	0x0001
        /*00d6*/ 	.short	0x0008
        /*00d8*/ 	.byte	0x00, 0xf0, 0x21, 0x00


	//----- nvinfo : EIATTR_KPARAM_INFO
	.align		4
.L_3909:
        /*00dc*/ 	.byte	0x04, 0x17
        /*00de*/ 	.short	(.L_3911 - .L_3910)
.L_3910:
        /*00e0*/ 	.word	0x00000000
        /*00e4*/ 	.short	0x0000
        /*00e6*/ 	.short	0x0000
        /*00e8*/ 	.byte	0x00, 0xf0, 0x21, 0x00


	//----- nvinfo : EIATTR_MAXREG_COUNT
	.align		4
.L_3911:
        /*00ec*/ 	.byte	0x03, 0x1b
        /*00ee*/ 	.short	0x00ff


	//----- nvinfo : EIATTR_NUM_BARRIERS
	.align		4
        /*00f0*/ 	.byte	0x02, 0x4c
        /*00f2*/ 	.byte	0x01
	.zero		1


	//----- nvinfo : EIATTR_MERCURY_ISA_VERSION
	.align		4
        /*00f4*/ 	.byte	0x03, 0x5f
        /*00f6*/ 	.short	0x0000


	//----- nvinfo : EIATTR_EXIT_INSTR_OFFSETS
	.align		4
        /*00f8*/ 	.byte	0x04, 0x1c
        /*00fa*/ 	.short	(.L_3913 - .L_3912)


	//   ....[0]....
.L_3912:
        /*00fc*/ 	.word	0x00000070


	//   ....[1]....
        /*0100*/ 	.word	0x00000100


	//   ....[2]....
        /*0104*/ 	.word	0x00002d30


	//   ....[3]....
        /*0108*/ 	.word	0x00002d80


	//   ....[4]....
        /*010c*/ 	.word	0x00002de0
.L_3913:


//--------------------- .nv.info._Z8moe_q4_1IN3c108BFloat16ELb1EEvPKvS3_PT_PKiS7_S7_iiiiiii --------------------------
	.section	.nv.info._Z8moe_q4_1IN3c108BFloat16ELb1EEvPKvS3_PT_PKiS7_S7_iiiiiii,"",@"SHT_CUDA_INFO"
	.sectionflags	@""
	.align	4


	//----- nvinfo : EIATTR_CUDA_API_VERSION
	.align		4
        /*0000*/ 	.byte	0x04, 0x37
        /*0002*/ 	.short	(.L_3915 - .L_3914)
.L_3914:
        /*0004*/ 	.word	0x00000082


	//----- nvinfo : EIATTR_SW2861232_WAR
	.align		4
.L_3915:
        /*0008*/ 	.byte	0x01, 0x35
	.zero		2


	//----- nvinfo : EIATTR_PARAM_CBANK
	.align		4
        /*000c*/ 	.byte	0x04, 0x0a
        /*000e*/ 	.short	(.L_3917 - .L_3916)
	.align		4
.L_3916:
        /*0010*/ 	.word	index@(.nv.constant0._Z8moe_q4_1IN3c108BFloat16ELb1EEvPKvS3_PT_PKiS7_S7_iiiiiii)
        /*0014*/ 	.short	0x0160
        /*0016*/ 	.short	0x004c


	//----- nvinfo : EIATTR_CBANK_PARAM_SIZE
	.align		4
.L_3917:
        /*0018*/ 	.byte	0x03, 0x19
        /*001a*/ 	.short	0x004c


	//----- nvinfo : EIATTR_KPARAM_INFO
	.align		4
        /*001c*/ 	.byte	0x04, 0x17
        /*001e*/ 	.short	(.L_3919 - .L_3918)
.L_3918:
        /*0020*/ 	.word	0x00000000
        /*0024*/ 	.short	0x000c
        /*0026*/ 	.short	0x0048
        /*0028*/ 	.byte	0x00, 0xf0, 0x11, 0x00


	//----- nvinfo : EIATTR_KPARAM_INFO
	.align		4
.L_3919:
        /*002c*/ 	.byte	0x04, 0x17
        /*002e*/ 	.short	(.L_3921 - .L_3920)
.L_3920:
        /*0030*/ 	.word	0x00000000
        /*0034*/ 	.short	0x000b
        /*0036*/ 	.short	0x0044
        /*0038*/ 	.byte	0x00, 0xf0, 0x11, 0x00


	//----- nvinfo : EIATTR_KPARAM_INFO
	.align		4
.L_3921:
        /*003c*/ 	.byte	0x04, 0x17
        /*003e*/ 	.short	(.L_3923 - .L_3922)
.L_3922:
        /*0040*/ 	.word	0x00000000
        /*0044*/ 	.short	0x000a
        /*0046*/ 	.short	0x0040
        /*0048*/ 	.byte	0x00, 0xf0, 0x11, 0x00


	//----- nvinfo : EIATTR_KPARAM_INFO
	.align		4
.L_3923:
        /*004c*/ 	.byte	0x04, 0x17
        /*004e*/ 	.short	(.L_3925 - .L_3924)
.L_3924:
        /*0050*/ 	.word	0x00000000
        /*0054*/ 	.short	0x0009
        /*0056*/ 	.short	0x003c
        /*0058*/ 	.byte	0x00, 0xf0, 0x11, 0x00


	//----- nvinfo : EIATTR_KPARAM_INFO
	.align		4
.L_3925:
        /*005c*/ 	.byte	0x04, 0x17
        /*005e*/ 	.short	(.L_3927 - .L_3926)
.L_3926:
        /*0060*/ 	.word	0x00000000
        /*0064*/ 	.short	0x0008
        /*0066*/ 	.short	0x0038
        /*0068*/ 	.byte	0x00, 0xf0, 0x11, 0x00


	//----- nvinfo : EIATTR_KPARAM_INFO
	.align		4
.L_3927:
        /*006c*/ 	.byte	0x04, 0x17
        /*006e*/ 	.short	(.L_3929 - .L_3928)
.L_3928:
        /*0070*/ 	.word	0x00000000
        /*0074*/ 	.short	0x0007
        /*0076*/ 	.short	0x0034
        /*0078*/ 	.byte	0x00, 0xf0, 0x11, 0x00


	//----- nvinfo : EIATTR_KPARAM_INFO
	.align		4
.L_3929:
        /*007c*/ 	.byte	0x04, 0x17
        /*007e*/ 	.short	(.L_3931 - .L_3930)
.L_3930:
        /*0080*/ 	.word	0x00000000
        /*0084*/ 	.short	0x0006
        /*0086*/ 	.short	0x0030
        /*0088*/ 	.byte	0x00, 0xf0, 0x11, 0x00


	//----- nvinfo : EIATTR_KPARAM_INFO
	.align		4
.L_3931:
        /*008c*/ 	.byte	0x04, 0x17
        /*008e*/ 	.short	(.L_3933 - .L_3932)
.L_3932:
        /*0090*/ 	.word	0x00000000
        /*0094*/ 	.short	0x0005
        /*0096*/ 	.short	0x0028
        /*0098*/ 	.byte	0x00, 0xf0, 0x21, 0x00


	//----- nvinfo : EIATTR_KPARAM_INFO
	.align		4
.L_3933:
        /*009c*/ 	.byte	0x04, 0x17
        /*009e*/ 	.short	(.L_3935 - .L_3934)
.L_3934:
        /*00a0*/ 	.word	0x00000000
        /*00a4*/ 	.short	0x0004
        /*00a6*/ 	.short	0x0020
        /*00a8*/ 	.byte	0x00, 0xf0, 0x21, 0x00


	//----- nvinfo : EIATTR_KPARAM_INFO
	.align		4
.L_3935:
        /*00ac*/ 	.byte	0x04, 0x17
        /*00ae*/ 	.short	(.L_3937 - .L_3936)
.L_3936:
        /*00b0*/ 	.word	0x00000000
        /*00b4*/ 	.short	0x0003
        /*00b6*/ 	.short	0x0018
        /*00b8*/ 	.byte	0x00, 0xf0, 0x21, 0x00


	//----- nvinfo : EIATTR_KPARAM_INFO
	.align		4
.L_3937:
        /*00bc*/ 	.byte	0x04, 0x17
        /*00be*/ 	.short	(.L_3939 - .L_3938)
.L_3938:
        /*00c0*/ 	.word	0x00000000
        /*00c4*/ 	.short	0x0002
        /*00c6*/ 	.short	0x0010
        /*00c8*/ 	.byte	0x00, 0xf0, 0x21, 0x00


	//----- nvinfo : EIATTR_KPARAM_INFO
	.align		4
.L_3939:
        /*00cc*/ 	.byte	0x04, 0x17
        /*00ce*/ 	.short	(.L_3941 - .L_3940)
.L_3940:
        /*00d0*/ 	.word	0x00000000
        /*00d4*/ 	.short	0x0001
        /*00d6*/ 	.short	0x0008
        /*00d8*/ 	.byte	0x00, 0xf0, 0x21, 0x00


	//----- nvinfo : EIATTR_KPARAM_INFO
	.align		4
.L_3941:
        /*00dc*/ 	.byte	0x04, 0x17
        /*00de*/ 	.short	(.L_3943 - .L_3942)
.L_3942:
        /*00e0*/ 	.word	0x00000000
        /*00e4*/ 	.short	0x0000
        /*00e6*/ 	.short	0x0000
        /*00e8*/ 	.byte	0x00, 0xf0, 0x21, 0x00


	//----- nvinfo : EIATTR_MAXREG_COUNT
	.align		4
.L_3943:
        /*00ec*/ 	.byte	0x03, 0x1b
        /*00ee*/ 	.short	0x00ff


	//----- nvinfo : EIATTR_NUM_BARRIERS
	.align		4
        /*00f0*/ 	.byte	0x02, 0x4c
        /*00f2*/ 	.byte	0x01
	.zero		1


	//----- nvinfo : EIATTR_MERCURY_ISA_VERSION
	.align		4
        /*00f4*/ 	.byte	0x03, 0x5f
        /*00f6*/ 	.short	0x0000


	//----- nvinfo : EIATTR_EXIT_INSTR_OFFSETS
	.align		4
        /*00f8*/ 	.byte	0x04, 0x1c
        /*00fa*/ 	.short	(.L_3945 - .L_3944)


	//   ....[0]....
.L_3944:
        /*00fc*/ 	.word	0x00000070


	//   ....[1]....
        /*0100*/ 	.word	0x00000100


	//   ....[2]....
        /*0104*/ 	.word	0x00002120


	//   ....[3]....
        /*0108*/ 	.word	0x00002170


	//   ....[4]....
        /*010c*/ 	.word	0x000021d0
.L_3945:


//--------------------- .nv.info._Z8moe_q4_1IN3c108BFloat16ELb0EEvPKvS3_PT_PKiS7_S7_iiiiiii --------------------------
	.section	.nv.info._Z8moe_q4_1IN3c108BFloat16ELb0EEvPKvS3_PT_PKiS7_S7_iiiiiii,"",@"SHT_CUDA_INFO"
	.sectionflags	@""
	.align	4


	//----- nvinfo : EIATTR_CUDA_API_VERSION
	.align		4
        /*0000*/ 	.byte	0x04, 0x37
        /*0002*/ 	.short	(.L_3947 - .L_3946)
.L_3946:
        /*0004*/ 	.word	0x00000082


	//----- nvinfo : EIATTR_SW2861232_WAR
	.align		4
.L_3947:
        /*0008*/ 	.byte	0x01, 0x35
	.zero		2


	//----- nvinfo : EIATTR_PARAM_CBANK
	.align		4
        /*000c*/ 	.byte	0x04, 0x0a
        /*000e*/ 	.short	(.L_3949 - .L_3948)
	.align		4
.L_3948:
        /*0010*/ 	.word	index@(.nv.constant0._Z8moe_q4_1IN3c108BFloat16ELb0EEvPKvS3_PT_PKiS7_S7_iiiiiii)
        /*0014*/ 	.short	0x0160
        /*0016*/ 	.short	0x004c


	//----- nvinfo : EIATTR_CBANK_PARAM_SIZE
	.align		4
.L_3949:
        /*0018*/ 	.byte	0x03, 0x19
        /*001a*/ 	.short	0x004c


	//----- nvinfo : EIATTR_KPARAM_INFO
	.align		4
        /*001c*/ 	.byte	0x04, 0x17
        /*001e*/ 	.short	(.L_3951 - .L_3950)
.L_3950:
        /*0020*/ 	.word	0x00000000
        /*0024*/ 	.short	0x000c
        /*0026*/ 	.short	0x0048
        /*0028*/ 	.byte	0x00, 0xf0, 0x11, 0x00


	//----- nvinfo : EIATTR_KPARAM_INFO
	.align		4
.L_3951:
        /*002c*/ 	.byte	0x04, 0x17
        /*002e*/ 	.short	(.L_3953 - .L_3952)
.L_3952:
        /*0030*/ 	.word	0x00000000
        /*0034*/ 	.short	0x000b
        /*0036*/ 	.short	0x0044
        /*0038*/ 	.byte	0x00, 0xf0, 0x11, 0x00


	//----- nvinfo : EIATTR_KPARAM_INFO
	.align		4
.L_3953:
        /*003c*/ 	.byte	0x04, 0x17
        /*003e*/ 	.short	(.L_3955 - .L_3954)
.L_3954:
        /*0040*/ 	.word	0x00000000
        /*0044*/ 	.short	0x000a
        /*0046*/ 	.short	0x0040
        /*0048*/ 	.byte	0x00, 0xf0, 0x11, 0x00


	//----- nvinfo : EIATTR_KPARAM_INFO
	.align		4
.L_3955:
        /*004c*/ 	.byte	0x04, 0x17
        /*004e*/ 	.short	(.L_3957 - .L_3956)
.L_3956:
        /*0050*/ 	.word	0x00000000
        /*0054*/ 	.short	0x0009
        /*0056*/ 	.short	0x003c
        /*0058*/ 	.byte	0x00, 0xf0, 0x11, 0x00


	//----- nvinfo : EIATTR_KPARAM_INFO
	.align		4
.L_3957:
        /*005c*/ 	.byte	0x04, 0x17
        /*005e*/ 	.short	(.L_3959 - .L_3958)
.L_3958:
        /*0060*/ 	.word	0x00000000
        /*0064*/ 	.short	0x0008
        /*0066*/ 	.short	0x0038
        /*0068*/ 	.byte	0x00, 0xf0, 0x11, 0x00


	//----- nvinfo : EIATTR_KPARAM_INFO
	.align		4
.L_3959:
        /*006c*/ 	.byte	0x04, 0x17
        /*006e*/ 	.short	(.L_3961 - .L_3960)
.L_3960:
        /*0070*/ 	.word	0x00000000
        /*0074*/ 	.short	0x0007
        /*0076*/ 	.short	0x0034
        /*0078*/ 	.byte	0x00, 0xf0, 0x11, 0x00


	//----- nvinfo : EIATTR_KPARAM_INFO
	.align		4
.L_3961:
        /*007c*/ 	.byte	0x04, 0x17
        /*007e*/ 	.short	(.L_3963 - .L_3962)
.L_3962:
        /*0080*/ 	.word	0x00000000
        /*0084*/ 	.short	0x0006
        /*0086*/ 	.short	0x0030
        /*0088*/ 	.byte	0x00, 0xf0, 0x11, 0x00


	//----- nvinfo : EIATTR_KPARAM_INFO
	.align		4
.L_3963:
        /*008c*/ 	.byte	0x04, 0x17
        /*008e*/ 	.short	(.L_3965 - .L_3964)
.L_3964:
        /*0090*/ 	.word	0x00000000
        /*0094*/ 	.short	0x0005
        /*0096*/ 	.short	0x0028
        /*0098*/ 	.byte	0x00, 0xf0, 0x21, 0x00


	//----- nvinfo : EIATTR_KPARAM_INFO
	.align		4
.L_3965:
        /*009c*/ 	.byte	0x04, 0x17
        /*009e*/ 	.short	(.L_3967 - .L_3966)
.L_3966:
        /*00a0*/ 	.word	0x00000000
        /*00a4*/ 	.short	0x0004
        /*00a6*/ 	.short	0x0020
        /*00a8*/ 	.byte	0x00, 0xf0, 0x21, 0x00


	//----- nvinfo : EIATTR_KPARAM_INFO
	.align		4
.L_3967:
        /*00ac*/ 	.byte	0x04, 0x17
        /*00ae*/ 	.short	(.L_3969 - .L_3968)
.L_3968:
        /*00b0*/ 	.word	0x00000000
        /*00b4*/ 	.short	0x0003
        /*00b6*/ 	.short	0x0018
        /*00b8*/ 	.byte	0x00, 0xf0, 0x21, 0x00


	//----- nvinfo : EIATTR_KPARAM_INFO
	.align		4
.L_3969:
        /*00bc*/ 	.byte	0x04, 0x17
        /*00be*/ 	.short	(.L_3971 - .L_3970)
.L_3970:
        /*00c0*/ 	.word	0x00000000
        /*00c4*/ 	.short	0x0002
        /*00c6*/ 	.short	0x0010
        /*00c8*/ 	.byte	0x00, 0xf0, 0x21, 0x00


	//----- nvinfo : EIATTR_KPARAM_INFO
	.align		4
.L_3971:
        /*00cc*/ 	.byte	0x04, 0x17
        /*00ce*/ 	.short	(.L_3973 - .L_3972)
.L_3972:
        /*00d0*/ 	.word	0x00000000
        /*00d4*/ 	.short	0x0001
        /*00d6*/ 	.short	0x0008
        /*00d8*/ 	.byte	0x00, 0xf0, 0x21, 0x00


	//----- nvinfo : EIATTR_KPARAM_INFO
	.align		4
.L_3973:
        /*00dc*/ 	.byte	0x04, 0x17
        /*00de*/ 	.short	(.L_3975 - .L_3974)
.L_3974:
        /*00e0*/ 	.word	0x00000000
        /*00e4*/ 	.short	0x0000
        /*00e6*/ 	.short	0x0000
        /*00e8*/ 	.byte	0x00, 0xf0, 0x21, 0x00


	//----- nvinfo : EIATTR_MAXREG_COUNT
	.align		4
.L_3975:
        /*00ec*/ 	.byte	0x03, 0x1b
        /*00ee*/ 	.short	0x00ff


	//----- nvinfo : EIATTR_NUM_BARRIERS
	.align		4
        /*00f0*/ 	.byte	0x02, 0x4c
        /*00f2*/ 	.byte	0x01
	.zero		1


	//----- nvinfo : EIATTR_MERCURY_ISA_VERSION
	.align		4
        /*00f4*/ 	.byte	0x03, 0x5f
        /*00f6*/ 	.short	0x0000


	//----- nvinfo : EIATTR_EXIT_INSTR_OFFSETS
	.align		4
        /*00f8*/ 	.byte	0x04, 0x1c
        /*00fa*/ 	.short	(.L_3977 - .L_3976)


	//   ....[0]....
.L_3976:
        /*00fc*/ 	.word	0x00000090


	//   ....[1]....
        /*0100*/ 	.word	0x00000120


	//   ....[2]....
        /*0104*/ 	.word	0x00001e30


	//   ....[3]....
        /*0108*/ 	.word	0x00001e80


	//   ....[4]....
        /*010c*/ 	.word	0x00001ee0
.L_3977:


//--------------------- .nv.info._Z8moe_q4_0IN3c108BFloat16ELb1EEvPKvS3_PT_PKiS7_S7_iiiiiii --------------------------
	.section	.nv.info._Z8moe_q4_0IN3c108BFloat16ELb1EEvPKvS3_PT_PKiS7_S7_iiiiiii,"",@"SHT_CUDA_INFO"
	.sectionflags	@""
	.align	4


	//----- nvinfo : EIATTR_CUDA_API_VERSION
	.align		4
        /*0000*/ 	.byte	0x04, 0x37
        /*0002*/ 	.short	(.L_3979 - .L_3978)
.L_3978:
        /*0004*/ 	.word	0x00000082


	//----- nvinfo : EIATTR_SW2861232_WAR
	.align		4
.L_3979:
        /*0008*/ 	.byte	0x01, 0x35
	.zero		2


	//----- nvinfo : EIATTR_PARAM_CBANK
	.align		4
        /*000c*/ 	.byte	0x04, 0x0a
        /*000e*/ 	.short	(.L_3981 - .L_3980)
	.align		4
.L_3980:
        /*0010*/ 	.word	index@(.nv.constant0._Z8moe_q4_0IN3c108BFloat16ELb1EEvPKvS3_PT_PKiS7_S7_iiiiiii)
        /*0014*/ 	.short	0x0160
        /*0016*/ 	.short	0x004c


	//----- nvinfo : EIATTR_CBANK_PARAM_SIZE
	.align		4
.L_3981:
        /*0018*/ 	.byte	0x03, 0x19
        /*001a*/ 	.short	0x004c


	//----- nvinfo : EIATTR_KPARAM_INFO
	.align		4
        /*001c*/ 	.byte	0x04, 0x17
        /*001e*/ 	.short	(.L_3983 - .L_3982)
.L_3982:
        /*0020*/ 	.word	0x00000000
        /*0024*/ 	.short	0x000c
        /*0026*/ 	.short	0x0048
        /*0028*/ 	.byte	0x00, 0xf0, 0x11, 0x00


	//----- nvinfo : EIATTR_KPARAM_INFO
	.align		4
.L_3983:
        /*002c*/ 	.byte	0x04, 0x17
        /*002e*/ 	.short	(.L_3985 - .L_3984)
.L_3984:
        /*0030*/ 	.word	0x00000000
        /*0034*/ 	.short	0x000b
        /*0036*/ 	.short	0x0044
        /*0038*/ 	.byte	0x00, 0xf0, 0x11, 0x00


	//----- nvinfo : EIATTR_KPARAM_INFO
	.align		4
.L_3985:
        /*003c*/ 	.byte	0x04, 0x17
        /*003e*/ 	.short	(.L_3987 - .L_3986)
.L_3986:
        /*0040*/ 	.word	0x00000000
        /*0044*/ 	.short	0x000a
        /*0046*/ 	.short	0x0040
        /*0048*/ 	.byte	0x00, 0xf0, 0x11, 0x00


	//----- nvinfo : EIATTR_KPARAM_INFO
	.align		4
.L_3987:
        /*004c*/ 	.byte	0x04, 0x17
        /*004e*/ 	.short	(.L_3989 - .L_3988)
.L_3988:
        /*0050*/ 	.word	0x00000000
        /*0054*/ 	.short	0x0009
        /*0056*/ 	.short	0x003c
        /*0058*/ 	.byte	0x00, 0xf0, 0x11, 0x00


	//----- nvinfo : EIATTR_KPARAM_INFO
	.align		4
.L_3989:
        /*005c*/ 	.byte	0x04, 0x17
        /*005e*/ 	.short	(.L_3991 - .L_3990)
.L_3990:
        /*0060*/ 	.word	0x00000000
        /*0064*/ 	.short	0x0008
        /*0066*/ 	.short	0x0038
        /*0068*/ 	.byte	0x00, 0xf0, 0x11, 0x00


	//----- nvinfo : EIATTR_KPARAM_INFO
	.align		4
.L_3991:
        /*006c*/ 	.byte	0x04, 0x17
        /*006e*/ 	.short	(.L_3993 - .L_3992)
.L_3992:
        /*0070*/ 	.word	0x00000000
        /*0074*/ 	.short	0x0007
        /*0076*/ 	.short	0x0034
        /*0078*/ 	.byte	0x00, 0xf0, 0x11, 0x00


	//----- nvinfo : EIATTR_KPARAM_INFO
	.align		4
.L_3993:
        /*007c*/ 	.byte	0x04, 0x17
        /*007e*/ 	.short	(.L_3995 - .L_3994)
.L_3994:
        /*0080*/ 	.word	0x00000000
        /*0084*/ 	.short	0x0006
        /*0086*/ 	.short	0x0030
        /*0088*/ 	.byte	0x00, 0xf0, 0x11, 0x00


	//----- nvinfo : EIATTR_KPARAM_INFO
	.align		4
.L_3995:
        /*008c*/ 	.byte	0x04, 0x17
        /*008e*/ 	.short	(.L_3997 - .L_3996)
.L_3996:
        /*0090*/ 	.word	0x00000000
        /*0094*/ 	.short	0x0005
        /*0096*/ 	.short	0x0028
        /*0098*/ 	.byte	0x00, 0xf0, 0x21, 0x00


	//----- nvinfo : EIATTR_KPARAM_INFO
	.align		4
.L_3997:
        /*009c*/ 	.byte	0x04, 0x17
        /*009e*/ 	.short	(.L_3999 - .L_3998)
.L_3998:
        /*00a0*/ 	.word	0x00000000
        /*00a4*/ 	.short	0x0004
        /*00a6*/ 	.short	0x0020
        /*00a8*/ 	.byte	0x00, 0xf0, 0x21, 0x00


	//----- nvinfo : EIATTR_KPARAM_INFO
	.align		4
.L_3999:
        /*00ac*/ 	.byte	0x04, 0x17
        /*00ae*/ 	.short	(.L_4001 - .L_4000)
.L_4000:
        /*00b0*/ 	.word	0x00000000
        /*00b4*/ 	.short	0x0003
        /*00b6*/ 	.short	0x0018
        /*00b8*/ 	.byte	0x00, 0xf0, 0x21, 0x00


	//----- nvinfo : EIATTR_KPARAM_INFO
	.align		4
.L_4001:
        /*00bc*/ 	.byte	0x04, 0x17
        /*00be*/ 	.short	(.L_4003 - .L_4002)
.L_4002:
        /*00c0*/ 	.word	0x00000000
        /*00c4*/ 	.short	0x0002
        /*00c6*/ 	.short	0x0010
        /*00c8*/ 	.byte	0x00, 0xf0, 0x21, 0x00


	//----- nvinfo : EIATTR_KPARAM_INFO
	.align		4
.L_4003:
        /*00cc*/ 	.byte	0x04, 0x17
        /*00ce*/ 	.short	(.L_4005 - .L_4004)
.L_4004:
        /*00d0*/ 	.word	0x00000000
        /*00d4*/ 	.short	0x0001
        /*00d6*/ 	.short	0x0008
        /*00d8*/ 	.byte	0x00, 0xf0, 0x21, 0x00


	//----- nvinfo : EIATTR_KPARAM_INFO
	.align		4
.L_4005:
        /*00dc*/ 	.byte	0x04, 0x17
        /*00de*/ 	.short	(.L_4007 - .L_4006)
.L_4006:
        /*00e0*/ 	.word	0x00000000
        /*00e4*/ 	.short	0x0000
        /*00e6*/ 	.short	0x0000
        /*00e8*/ 	.byte	0x00, 0xf0, 0x21, 0x00


	//----- nvinfo : EIATTR_MAXREG_COUNT
	.align		4
.L_4007:
        /*00ec*/ 	.byte	0x03, 0x1b
        /*00ee*/ 	.short	0x00ff


	//----- nvinfo : EIATTR_NUM_BARRIERS
	.align		4
        /*00f0*/ 	.byte	0x02, 0x4c
        /*00f2*/ 	.byte	0x01
	.zero		1


	//----- nvinfo : EIATTR_MERCURY_ISA_VERSION
	.align		4
        /*00f4*/ 	.byte	0x03, 0x5f
        /*00f6*/ 	.short	0x0000


	//----- nvinfo : EIATTR_EXIT_INSTR_OFFSETS
	.align		4
        /*00f8*/ 	.byte	0x04, 0x1c
        /*00fa*/ 	.short	(.L_4009 - .L_4008)


	//   ....[0]....
.L_4008:
        /*00fc*/ 	.word	0x00000070


	//   ....[1]....
        /*0100*/ 	.word	0x00000100


	//   ....[2]....
        /*0104*/ 	.word	0x00002240


	//   ....[3]....
        /*0108*/ 	.word	0x00002290


	//   ....[4]....
        /*010c*/ 	.word	0x000022f0
.L_4009:


//--------------------- .nv.info._Z8moe_q4_0IN3c108BFloat16ELb0EEvPKvS3_PT_PKiS7_S7_iiiiiii --------------------------
	.section	.nv.info._Z8moe_q4_0IN3c108BFloat16ELb0EEvPKvS3_PT_PKiS7_S7_iiiiiii,"",@"SHT_CUDA_INFO"
	.sectionflags	@""
	.align	4


	//----- nvinfo : EIATTR_CUDA_API_VERSION
	.align		4
        /*0000*/ 	.byte	0x04, 0x37
        /*0002*/ 	.short	(.L_4011 - .L_4010)
.L_4010:
        /*0004*/ 	.word	0x00000082


	//----- nvinfo : EIATTR_SW2861232_WAR
	.align		4
.L_4011:
        /*0008*/ 	.byte	0x01, 0x35
	.zero		2


	//----- nvinfo : EIATTR_PARAM_CBANK
	.align		4
        /*000c*/ 	.byte	0x04, 0x0a
        /*000e*/ 	.short	(.L_4013 - .L_4012)
	.align		4
.L_4012:
        /*0010*/ 	.word	index@(.nv.constant0._Z8moe_q4_0IN3c108BFloat16ELb0EEvPKvS3_PT_PKiS7_S7_iiiiiii)
        /*0014*/ 	.short	0x0160
        /*0016*/ 	.short	0x004c


	//----- nvinfo : EIATTR_CBANK_PARAM_SIZE
	.align		4
.L_4013:
        /*0018*/ 	.byte	0x03, 0x19
        /*001a*/ 	.short	0x004c


	//----- nvinfo : EIATTR_KPARAM_INFO
	.align		4
        /*001c*/ 	.byte	0x04, 0x17
        /*001e*/ 	.short	(.L_4015 - .L_4014)
.L_4014:
        /*0020*/ 	.word	0x00000000
        /*0024*/ 	.short	0x000c
        /*0026*/ 	.short	0x0048
        /*0028*/ 	.byte	0x00, 0xf0, 0x11, 0x00


	//----- nvinfo : EIATTR_KPARAM_INFO
	.align		4
.L_4015:
        /*002c*/ 	.byte	0x04, 0x17
        /*002e*/ 	.short	(.L_4017 - .L_4016)
.L_4016:
        /*0030*/ 	.word	0x00000000
        /*0034*/ 	.short	0x000b
        /*0036*/ 	.short	0x0044
        /*0038*/ 	.byte	0x00, 0xf0, 0x11, 0x00


	//----- nvinfo : EIATTR_KPARAM_INFO
	.align		4
.L_4017:
        /*003c*/ 	.byte	0x04, 0x17
        /*003e*/ 	.short	(.L_4019 - .L_4018)
.L_4018:
        /*0040*/ 	.word	0x00000000
        /*0044*/ 	.short	0x000a
        /*0046*/ 	.short	0x0040
        /*0048*/ 	.byte	0x00, 0xf0, 0x11, 0x00


	//----- nvinfo : EIATTR_KPARAM_INFO
	.align		4
.L_4019:
        /*004c*/ 	.byte	0x04, 0x17
        /*004e*/ 	.short	(.L_4021 - .L_4020)
.L_4020:
        /*0050*/ 	.word	0x00000000
        /*0054*/ 	.short	0x0009
        /*0056*/ 	.short	0x003c
        /*0058*/ 	.byte	0x00, 0xf0, 0x11, 0x00


	//----- nvinfo : EIATTR_KPARAM_INFO
	.align		4
.L_4021:
        /*005c*/ 	.byte	0x04, 0x17
        /*005e*/ 	.short	(.L_4023 - .L_4022)
.L_4022:
        /*0060*/ 	.word	0x00000000
        /*0064*/ 	.short	0x0008
        /*0066*/ 	.short	0x0038
        /*0068*/ 	.byte	0x00, 0xf0, 0x11, 0x00


	//----- nvinfo : EIATTR_KPARAM_INFO
	.align		4
.L_4023:
        /*006c*/ 	.byte	0x04, 0x17
        /*006e*/ 	.short	(.L_4025 - .L_4024)
.L_4024:
        /*0070*/ 	.word	0x00000000
        /*0074*/ 	.short	0x0007
        /*0076*/ 	.short	0x0034
        /*0078*/ 	.byte	0x00, 0xf0, 0x11, 0x00


	//----- nvinfo : EIATTR_KPARAM_INFO
	.align		4
.L_4025:
        /*007c*/ 	.byte	0x04, 0x17
        /*007e*/ 	.short	(.L_4027 - .L_4026)
.L_4026:
        /*0080*/ 	.word	0x00000000
        /*0084*/ 	.short	0x0006
        /*0086*/ 	.short	0x0030
        /*0088*/ 	.byte	0x00, 0xf0, 0x11, 0x00


	//----- nvinfo : EIATTR_KPARAM_INFO
	.align		4
.L_4027:
        /*008c*/ 	.byte	0x04, 0x17
        /*008e*/ 	.short	(.L_4029 - .L_4028)
.L_4028:
        /*0090*/ 	.word	0x00000000
        /*0094*/ 	.short	0x0005
        /*0096*/ 	.short	0x0028
        /*0098*/ 	.byte	0x00, 0xf0, 0x21, 0x00


	//----- nvinfo : EIATTR_KPARAM_INFO
	.align		4
.L_4029:
        /*009c*/ 	.byte	0x04, 0x17
        /*009e*/ 	.short	(.L_4031 - .L_4030)
.L_4030:
        /*00a0*/ 	.word	0x00000000
        /*00a4*/ 	.short	0x0004
        /*00a6*/ 	.short	0x0020
        /*00a8*/ 	.byte	0x00, 0xf0, 0x21, 0x00


	//----- nvinfo : EIATTR_KPARAM_INFO
	.align		4
.L_4031:
        /*00ac*/ 	.byte	0x04, 0x17
        /*00ae*/ 	.short	(.L_4033 - .L_4032)
.L_4032:
        /*00b0*/ 	.word	0x00000000
        /*00b4*/ 	.short	0x0003
        /*00b6*/ 	.short	0x0018
        /*00b8*/ 	.byte	0x00, 0xf0, 0x21, 0x00


	//----- nvinfo : EIATTR_KPARAM_INFO
	.align		4
.L_4033:
        /*00bc*/ 	.byte	0x04, 0x17
        /*00be*/ 	.short	(.L_4035 - .L_4034)
.L_4034:
        /*00c0*/ 	.word	0x00000000
        /*00c4*/ 	.short	0x0002
        /*00c6*/ 	.short	0x0010
        /*00c8*/ 	.byte	0x00, 0xf0, 0x21, 0x00


	//----- nvinfo : EIATTR_KPARAM_INFO
	.align		4
.L_4035:
        /*00cc*/ 	.byte	0x04, 0x17
        /*00ce*/ 	.short	(.L_4037 - .L_4036)
.L_4036:
        /*00d0*/ 	.word	0x00000000
        /*00d4*/ 	.short	0x0001
        /*00d6*/ 	.short	0x0008
        /*00d8*/ 	.byte	0x00, 0xf0, 0x21, 0x00


	//----- nvinfo : EIATTR_KPARAM_INFO
	.align		4
.L_4037:
        /*00dc*/ 	.byte	0x04, 0x17
        /*00de*/ 	.short	(.L_4039 - .L_4038)
.L_4038:
        /*00e0*/ 	.word	0x00000000
        /*00e4*/ 	.short	0x0000
        /*00e6*/ 	.short	0x0000
        /*00e8*/ 	.byte	0x00, 0xf0, 0x21, 0x00


	//----- nvinfo : EIATTR_MAXREG_COUNT
	.align		4
.L_4039:
        /*00ec*/ 	.byte	0x03, 0x1b
        /*00ee*/ 	.short	0x00ff


	//----- nvinfo : EIATTR_NUM_BARRIERS
	.align		4
        /*00f0*/ 	.byte	0x02, 0x4c
        /*00f2*/ 	.byte	0x01
	.zero		1


	//----- nvinfo : EIATTR_MERCURY_ISA_VERSION
	.align		4
        /*00f4*/ 	.byte	0x03, 0x5f
        /*00f6*/ 	.short	0x0000


	//----- nvinfo : EIATTR_EXIT_INSTR_OFFSETS
	.align		4
        /*00f8*/ 	.byte	0x04, 0x1c
        /*00fa*/ 	.short	(.L_4041 - .L_4040)


	//   ....[0]....
.L_4040:
        /*00fc*/ 	.word	0x00000090


	//   ....[1]....
        /*0100*/ 	.word	0x00000120


	//   ....[2]....
        /*0104*/ 	.word	0x00001f40


	//   ....[3]....
        /*0108*/ 	.word	0x00001f90


	//   ....[4]....
        /*010c*/ 	.word	0x00001ff0
.L_4041:


//--------------------- .nv.info._Z8moe_q6_KIN3c104HalfELb1EEvPKvS3_PT_PKiS7_S7_iiiiiii --------------------------
	.section	.nv.info._Z8moe_q6_KIN3c104HalfELb1EEvPKvS3_PT_PKiS7_S7_iiiiiii,"",@"SHT_CUDA_INFO"
	.sectionflags	@""
	.align	4


	//----- nvinfo : EIATTR_CUDA_API_VERSION
	.align		4
        /*0000*/ 	.byte	0x04, 0x37
        /*0002*/ 	.short	(.L_4043 - .L_4042)
.L_4042:
        /*0004*/ 	.word	0x00000082


	//----- nvinfo : EIATTR_SW2861232_WAR
	.align		4
.L_4043:
        /*0008*/ 	.byte	0x01, 0x35
	.zero		2


	//----- nvinfo : EIATTR_PARAM_CBANK
	.align		4
        /*000c*/ 	.byte	0x04, 0x0a
        /*000e*/ 	.short	(.L_4045 - .L_4044)
	.align		4
.L_4044:
        /*0010*/ 	.word	index@(.nv.constant0._Z8moe_q6_KIN3c104HalfELb1EEvPKvS3_PT_PKiS7_S7_iiiiiii)
        /*0014*/ 	.short	0x0160
        /*0016*/ 	.short	0x004c


	//----- nvinfo : EIATTR_CBANK_PARAM_SIZE
	.align		4
.L_4045:
        /*0018*/ 	.byte	0x03, 0x19
        /*001a*/ 	.short	0x004c


	//----- nvinfo : EIATTR_KPARAM_INFO
	.align		4
        /*001c*/ 	.byte	0x04, 0x17
        /*001e*/ 	.short	(.L_4047 - .L_4046)
.L_4046:
        /*0020*/ 	.word	0x00000000
        /*0024*/ 	.short	0x000c
        /*0026*/ 	.short	0x0048
        /*0028*/ 	.byte	0x00, 0xf0, 0x11, 0x00


	//----- nvinfo : EIATTR_KPARAM_INFO
	.align		4
.L_4047:
        /*002c*/ 	.byte	0x04, 0x17
        /*002e*/ 	.short	(.L_4049 - .L_4048)
.L_4048:
        /*0030*/ 	.word	0x00000000
        /*0034*/ 	.short	0x000b
        /*0036*/ 	.short	0x0044
        /*0038*/ 	.byte	0x00, 0xf0, 0x11, 0x00


	//----- nvinfo : EIATTR_KPARAM_INFO
	.align		4
.L_4049:
        /*003c*/ 	.byte	0x04, 0x17
        /*003e*/ 	.short	(.L_4051 - .L_4050)
.L_4050:
        /*0040*/ 	.word	0x00000000
        /*0044*/ 	.short	0x000a
        /*0046*/ 	.short	0x0040
        /*0048*/ 	.byte	0x00, 0xf0, 0x11, 0x00


	//----- nvinfo : EIATTR_KPARAM_INFO
	.align		4
.L_4051:
        /*004c*/ 	.byte	0x04, 0x17
        /*004e*/ 	.short	(.L_4053 - .L_4052)
.L_4052:
        /*0050*/ 	.word	0x00000000
        /*0054*/ 	.short	0x0009
        /*0056*/ 	.short	0x003c
        /*0058*/ 	.byte	0x00, 0xf0, 0x11, 0x00


	//----- nvinfo : EIATTR_KPARAM_INFO
	.align		4
.L_4053:
        /*005c*/ 	.byte	0x04, 0x17
        /*005e*/ 	.short	(.L_4055 - .L_4054)
.L_4054:
        /*0060*/ 	.word	0x00000000
        /*0064*/ 	.short	0x0008
        /*0066*/ 	.short	0x0038
        /*0068*/ 	.byte	0x00, 0xf0, 0x11, 0x00


	//----- nvinfo : EIATTR_KPARAM_INFO
	.align		4
.L_4055:
        /*006c*/ 	.byte	0x04, 0x17
        /*006e*/ 	.short	(.L_4057 - .L_4056)
.L_4056:
        /*0070*/ 	.word	0x00000000
        /*0074*/ 	.short	0x0007
        /*0076*/ 	.short	0x0034
        /*0078*/ 	.byte	0x00, 0xf0, 0x11, 0x00


	//----- nvinfo : EIATTR_KPARAM_INFO
	.align		4
.L_4057:
        /*007c*/ 	.byte	0x04, 0x17
        /*007e*/ 	.short	(.L_4059 - .L_4058)
.L_4058:
        /*0080*/ 	.word	0x00000000
        /*0084*/ 	.short	0x0006
        /*0086*/ 	.short	0x0030
        /*0088*/ 	.byte	0x00, 0xf0, 0x11, 0x00


	//----- nvinfo : EIATTR_KPARAM_INFO
	.align		4
.L_4059:
        /*008c*/ 	.byte	0x04, 0x17
        /*008e*/ 	.short	(.L_4061 - .L_4060)
.L_4060:
        /*0090*/ 	.word	0x00000000
        /*0094*/ 	.short	0x0005
        /*0096*/ 	.short	0x0028
        /*0098*/ 	.byte	0x00, 0xf0, 0x21, 0x00


	//----- nvinfo : EIATTR_KPARAM_INFO
	.align		4
.L_4061:
        /*009c*/ 	.byte	0x04, 0x17
        /*009e*/ 	.short	(.L_4063 - .L_4062)
.L_4062:
        /*00a0*/ 	.word	0x00000000
        /*00a4*/ 	.short	0x0004
        /*00a6*/ 	.short	0x0020
        /*00a8*/ 	.byte	0x00, 0xf0, 0x21, 0x00


	//----- nvinfo : EIATTR_KPARAM_INFO
	.align		4
.L_4063:
        /*00ac*/ 	.byte	0x04, 0x17
        /*00ae*/ 	.short	(.L_4065 - .L_4064)
.L_4064:
        /*00b0*/ 	.word	0x00000000
        /*00b4*/ 	.short	0x0003
        /*00b6*/ 	.short	0x0018
        /*00b8*/ 	.byte	0x00, 0xf0, 0x21, 0x00


	//----- nvinfo : EIATTR_KPARAM_INFO
	.align		4
.L_4065:
        /*00bc*/ 	.byte	0x04, 0x17
        /*00be*/ 	.short	(.L_4067 - .L_4066)
.L_4066:
        /*00c0*/ 	.word	0x00000000
        /*00c4*/ 	.short	0x0002
        /*00c6*/ 	.short	0x0010
        /*00c8*/ 	.byte	0x00, 0xf0, 0x21, 0x00


	//----- nvinfo : EIATTR_KPARAM_INFO
	.align		4
.L_4067:
        /*00cc*/ 	.byte	0x04, 0x17
        /*00ce*/ 	.short	(.L_4069 - .L_4068)
.L_4068:
        /*00d0*/ 	.word	0x00000000
        /*00d4*/ 	.short	0x0001
        /*00d6*/ 	.short	0x0008
        /*00d8*/ 	.byte	0x00, 0xf0, 0x21, 0x00


	//----- nvinfo : EIATTR_KPARAM_INFO
	.align		4
.L_4069:
        /*00dc*/ 	.byte	0x04, 0x17
        /*00de*/ 	.short	(.L_4071 - .L_4070)
.L_4070:
        /*00e0*/ 	.word	0x00000000
        /*00e4*/ 	.short	0x0000
        /*00e6*/ 	.short	0x0000
        /*00e8*/ 	.byte	0x00, 0xf0, 0x21, 0x00


	//----- nvinfo : EIATTR_MAXREG_COUNT
	.align		4
.L_4071:
        /*00ec*/ 	.byte	0x03, 0x1b
        /*00ee*/ 	.short	0x00ff


	//----- nvinfo : EIATTR_NUM_BARRIERS
	.align		4
        /*00f0*/ 	.byte	0x02, 0x4c
        /*00f2*/ 	.byte	0x01
	.zero		1


	//----- nvinfo : EIATTR_MERCURY_ISA_VERSION
	.align		4
        /*00f4*/ 	.byte	0x03, 0x5f
        /*00f6*/ 	.short	0x0000


	//----- nvinfo : EIATTR_EXIT_INSTR_OFFSETS
	.align		4
        /*00f8*/ 	.byte	0x04, 0x1c
        /*00fa*/ 	.short	(.L_4073 - .L_4072)


	//   ....[0]....
.L_4072:
        /*00fc*/ 	.word	0x00000090


	//   ....[1]....
        /*0100*/ 	.word	0x00000120


	//   ....[2]....
        /*0104*/ 	.word	0x00003360


	//   ....[3]....
        /*0108*/ 	.word	0x000033b0


	//   ....[4]....
        /*010c*/ 	.word	0x00003420
.L_4073:


//--------------------- .nv.info._Z8moe_q6_KIN3c104HalfELb0EEvPKvS3_PT_PKiS7_S7_iiiiiii --------------------------
	.section	.nv.info._Z8moe_q6_KIN3c104HalfELb0EEvPKvS3_PT_PKiS7_S7_iiiiiii,"",@"SHT_CUDA_INFO"
	.sectionflags	@""
	.align	4


	//----- nvinfo : EIATTR_CUDA_API_VERSION
	.align		4
        /*0000*/ 	.byte	0x04, 0x37
        /*0002*/ 	.short	(.L_4075 - .L_4074)
.L_4074:
        /*0004*/ 	.word	0x00000082


	//----- nvinfo : EIATTR_SW2861232_WAR
	.align		4
.L_4075:
        /*0008*/ 	.byte	0x01, 0x35
	.zero		2


	//----- nvinfo : EIATTR_PARAM_CBANK
	.align		4
        /*000c*/ 	.byte	0x04, 0x0a
        /*000e*/ 	.short	(.L_4077 - .L_4076)
	.align		4
.L_4076:
        /*0010*/ 	.word	index@(.nv.constant0._Z8moe_q6_KIN3c104HalfELb0EEvPKvS3_PT_PKiS7_S7_iiiiiii)
        /*0014*/ 	.short	0x0160
        /*0016*/ 	.short	0x004c


	//----- nvinfo : EIATTR_CBANK_PARAM_SIZE
	.align		4
.L_4077:
        /*0018*/ 	.byte	0x03, 0x19
        /*001a*/ 	.short	0x004c


	//----- nvinfo : EIATTR_KPARAM_INFO
	.align		4
        /*001c*/ 	.byte	0x04, 0x17
        /*001e*/ 	.short	(.L_4079 - .L_4078)
.L_4078:
        /*0020*/ 	.word	0x00000000
        /*0024*/ 	.short	0x000c
        /*0026*/ 	.short	0x0048
        /*0028*/ 	.byte	0x00, 0xf0, 0x11, 0x00


	//----- nvinfo : EIATTR_KPARAM_INFO
	.align		4
.L_4079:
        /*002c*/ 	.byte	0x04, 0x17
        /*002e*/ 	.short	(.L_4081 - .L_4080)
.L_4080:
        /*0030*/ 	.word	0x00000000
        /*0034*/ 	.short	0x000b
        /*0036*/ 	.short	0x0044
        /*0038*/ 	.byte	0x00, 0xf0, 0x11, 0x00


	//----- nvinfo : EIATTR_KPARAM_INFO
	.align		4
.L_4081:
        /*003c*/ 	.byte	0x04, 0x17
        /*003e*/ 	.short	(.L_4083 - .L_4082)
.L_4082:
        /*0040*/ 	.word	0x00000000
        /*0044*/ 	.short	0x000a
        /*0046*/ 	.short	0x0040
        /*0048*/ 	.byte	0x00, 0xf0, 0x11, 0x00


	//----- nvinfo : EIATTR_KPARAM_INFO
	.align		4
.L_4083:
        /*004c*/ 	.byte	0x04, 0x17
        /*004e*/ 	.short	(.L_4085 - .L_4084)
.L_4084:
        /*0050*/ 	.word	0x00000000
        /*0054*/ 	.short	0x0009
        /*0056*/ 	.short	0x003c
        /*0058*/ 	.byte	0x00, 0xf0, 0x11, 0x00


	//----- nvinfo : EIATTR_KPARAM_INFO
	.align		4
.L_4085:
        /*005c*/ 	.byte	0x04, 0x17
        /*005e*/ 	.short	(.L_4087 - .L_4086)
.L_4086:
        /*0060*/ 	.word	0x00000000
        /*0064*/ 	.short	0x0008
        /*0066*/ 	.short	0x0038
        /*0068*/ 	.byte	0x00, 0xf0, 0x11, 0x00


	//----- nvinfo : EIATTR_KPARAM_INFO
	.align		4
.L_4087:
        /*006c*/ 	.byte	0x04, 0x17
        /*006e*/ 	.short	(.L_4089 - .L_4088)
.L_4088:
        /*0070*/ 	.word	0x00000000
        /*0074*/ 	.short	0x0007
        /*0076*/ 	.short	0x0034
        /*0078*/ 	.byte	0x00, 0xf0, 0x11, 0x00


	//----- nvinfo : EIATTR_KPARAM_INFO
	.align		4
.L_4089:
        /*007c*/ 	.byte	0x04, 0x17
        /*007e*/ 	.short	(.L_4091 - .L_4090)
.L_4090:
        /*0080*/ 	.word	0x00000000
        /*0084*/ 	.short	0x0006
        /*0086*/ 	.short	0x0030
        /*0088*/ 	.byte	0x00, 0xf0, 0x11, 0x00


	//----- nvinfo : EIATTR_KPARAM_INFO
	.align		4
.L_4091:
        /*008c*/ 	.byte	0x04, 0x17
        /*008e*/ 	.short	(.L_4093 - .L_4092)
.L_4092:
        /*0090*/ 	.word	0x00000000
        /*0094*/ 	.short	0x0005
        /*0096*/ 	.short	0x0028
        /*0098*/ 	.byte	0x00, 0xf0, 0x21, 0x00


	//----- nvinfo : EIATTR_KPARAM_INFO
	.align		4
.L_4093:
        /*009c*/ 	.byte	0x04, 0x17
        /*009e*/ 	.short	(.L_4095 - .L_4094)
.L_4094:
        /*00a0*/ 	.word	0x00000000
        /*00a4*/ 	.short	0x0004
        /*00a6*/ 	.short	0x0020
        /*00a8*/ 	.byte	0x00, 0xf0, 0x21, 0x00


	//----- nvinfo : EIATTR_KPARAM_INFO
	.align		4
.L_4095:
        /*00ac*/ 	.byte	0x04, 0x17
        /*00ae*/ 	.short	(.L_4097 - .L_4096)
.L_4096:
        /*00b0*/ 	.word	0x00000000
        /*00b4*/ 	.short	0x0003
        /*00b6*/ 	.short	0x0018
        /*00b8*/ 	.byte	0x00, 0xf0, 0x21, 0x00


	//----- nvinfo : EIATTR_KPARAM_INFO
	.align		4
.L_4097:
        /*00bc*/ 	.byte	0x04, 0x17
        /*00be*/ 	.short	(.L_4099 - .L_4098)
.L_4098:
        /*00c0*/ 	.word	0x00000000
        /*00c4*/ 	.short	0x0002
        /*00c6*/ 	.short	0x0010
        /*00c8*/ 	.byte	0x00, 0xf0, 0x21, 0x00


	//----- nvinfo : EIATTR_KPARAM_INFO
	.align		4
.L_4099:
        /*00cc*/ 	.byte	0x04, 0x17
        /*00ce*/ 	.short	(.L_4101 - .L_4100)
.L_4100:
        /*00d0*/ 	.word	0x00000000
        /*00d4*/ 	.short	0x0001
        /*00d6*/ 	.short	0x0008
        /*00d8*/ 	.byte	0x00, 0xf0, 0x21, 0x00


	//----- nvinfo : EIATTR_KPARAM_INFO
	.align		4
.L_4101:
        /*00dc*/ 	.byte	0x04, 0x17
        /*00de*/ 	.short	(.L_4103 - .L_4102)
.L_4102:
        /*00e0*/ 	.word	0x00000000
        /*00e4*/ 	.short	0x0000
        /*00e6*/ 	.short	0x0000
        /*00e8*/ 	.byte	0x00, 0xf0, 0x21, 0x00


	//----- nvinfo : EIATTR_MAXREG_COUNT
	.align		4
.L_4103:
        /*00ec*/ 	.byte	0x03, 0x1b
        /*00ee*/ 	.short	0x00ff


	//----- nvinfo : EIATTR_NUM_BARRIERS
	.align		4
        /*00f0*/ 	.byte	0x02, 0x4c
        /*00f2*/ 	.byte	0x01
	.zero		1


	//----- nvinfo : EIATTR_MERCURY_ISA_VERSION
	.align		4
        /*00f4*/ 	.byte	0x03, 0x5f
        /*00f6*/ 	.short	0x0000


	//----- nvinfo : EIATTR_EXIT_INSTR_OFFSETS
	.align		4
        /*00f8*/ 	.byte	0x04, 0x1c
        /*00fa*/ 	.short	(.L_4105 - .L_4104)


	//   ....[0]....
.L_4104:
        /*00fc*/ 	.word	0x00000070


	//   ....[1]....
        /*0100*/ 	.word	0x00000100


	//   ....[2]....
        /*0104*/ 	.word	0x00002e30


	//   ....[3]....
        /*0108*/ 	.word	0x00002e80


	//   ....[4]....
        /*010c*/ 	.word	0x00002ef0
.L_4105:


//--------------------- .nv.info._Z8moe_q5_KIN3c104HalfELb1EEvPKvS3_PT_PKiS7_S7_iiiiiii --------------------------
	.section	.nv.info._Z8moe_q5_KIN3c104HalfELb1EEvPKvS3_PT_PKiS7_S7_iiiiiii,"",@"SHT_CUDA_INFO"
	.sectionflags	@""
	.align	4


	//----- nvinfo : EIATTR_CUDA_API_VERSION
	.align		4
        /*0000*/ 	.byte	0x04, 0x37
        /*0002*/ 	.short	(.L_4107 - .L_4106)
.L_4106:
        /*0004*/ 	.word	0x00000082


	//----- nvinfo : EIATTR_SW2861232_WAR
	.align		4
.L_4107:
        /*0008*/ 	.byte	0x01, 0x35
	.zero		2


	//----- nvinfo : EIATTR_PARAM_CBANK
	.align		4
        /*000c*/ 	.byte	0x04, 0x0a
        /*000e*/ 	.short	(.L_4109 - .L_4108)
	.align		4
.L_4108:
        /*0010*/ 	.word	index@(.nv.constant0._Z8moe_q5_KIN3c104HalfELb1EEvPKvS3_PT_PKiS7_S7_iiiiiii)
        /*0014*/ 	.short	0x0160
        /*0016*/ 	.short	0x004c


	//----- nvinfo : EIATTR_CBANK_PARAM_SIZE
	.align		4
.L_4109:
        /*0018*/ 	.byte	0x03, 0x19
        /*001a*/ 	.short	0x004c


	//----- nvinfo : EIATTR_KPARAM_INFO
	.align		4
        /*001c*/ 	.byte	0x04, 0x17
        /*001e*/ 	.short	(.L_4111 - .L_4110)
.L_4110:
        /*0020*/ 	.word	0x00000000
        /*0024*/ 	.short	0x000c
        /*0026*/ 	.short	0x0048
        /*0028*/ 	.byte	0x00, 0xf0, 0x11, 0x00


	//----- nvinfo : EIATTR_KPARAM_INFO
	.align		4
.L_4111:
        /*002c*/ 	.byte	0x04, 0x17
        /*002e*/ 	.short	(.L_4113 - .L_4112)
.L_4112:
        /*0030*/ 	.word	0x00000000
        /*0034*/ 	.short	0x000b
        /*0036*/ 	.short	0x0044
        /*0038*/ 	.byte	0x00, 0xf0, 0x11, 0x00


	//----- nvinfo : EIATTR_KPARAM_INFO
	.align		4
.L_4113:
        /*003c*/ 	.byte	0x04, 0x17
        /*003e*/ 	.short	(.L_4115 - .L_4114)
.L_4114:
        /*0040*/ 	.word	0x00000000
        /*0044*/ 	.short	0x000a
        /*0046*/ 	.short	0x0040
        /*0048*/ 	.byte	0x00, 0xf0, 0x11, 0x00


	//----- nvinfo : EIATTR_KPARAM_INFO
	.align		4
.L_4115:
        /*004c*/ 	.byte	0x04, 0x17
        /*004e*/ 	.short	(.L_4117 - .L_4116)
.L_4116:
        /*0050*/ 	.word	0x00000000
        /*0054*/ 	.short	0x0009
        /*0056*/ 	.short	0x003c
        /*0058*/ 	.byte	0x00, 0xf0, 0x11, 0x00


	//----- nvinfo : EIATTR_KPARAM_INFO
	.align		4
.L_4117:
        /*005c*/ 	.byte	0x04, 0x17
        /*005e*/ 	.short	(.L_4119 - .L_4118)
.L_4118:
        /*0060*/ 	.word	0x00000000
        /*0064*/ 	.short	0x0008
        /*0066*/ 	.short	0x0038
        /*0068*/ 	.byte	0x00, 0xf0, 0x11, 0x00


	//----- nvinfo : EIATTR_KPARAM_INFO
	.align		4
.L_4119:
        /*006c*/ 	.byte	0x04, 0x17
        /*006e*/ 	.short	(.L_4121 - .L_4120)
.L_4120:
        /*0070*/ 	.word	0x00000000
        /*0074*/ 	.short	0x0007
        /*0076*/ 	.short	0x0034
        /*0078*/ 	.byte	0x00, 0xf0, 0x11, 0x00


	//----- nvinfo : EIATTR_KPARAM_INFO
	.align		4
.L_4121:
        /*007c*/ 	.byte	0x04, 0x17
        /*007e*/ 	.short	(.L_4123 - .L_4122)
.L_4122:
        /*0080*/ 	.word	0x00000000
        /*0084*/ 	.short	0x0006
        /*0086*/ 	.short	0x0030
        /*0088*/ 	.byte	0x00, 0xf0, 0x11, 0x00


	//----- nvinfo : EIATTR_KPARAM_INFO
	.align		4
.L_4123:
        /*008c*/ 	.byte	0x04, 0x17
        /*008e*/ 	.short	(.L_4125 - .L_4124)
.L_4124:
        /*0090*/ 	.word	0x00000000
        /*0094*/ 	.short	0x0005
        /*0096*/ 	.short	0x0028
        /*0098*/ 	.byte	0x00, 0xf0, 0x21, 0x00


	//----- nvinfo : EIATTR_KPARAM_INFO
	.align		4
.L_4125:
        /*009c*/ 	.byte	0x04, 0x17
        /*009e*/ 	.short	(.L_4127 - .L_4126)
.L_4126:
        /*00a0*/ 	.word	0x00000000
        /*00a4*/ 	.short	0x0004
        /*00a6*/ 	.short	0x0020
        /*00a8*/ 	.byte	0x00, 0xf0, 0x21, 0x00


	//----- nvinfo : EIATTR_KPARAM_INFO
	.align		4
.L_4127:
        /*00ac*/ 	.byte	0x04, 0x17
        /*00ae*/ 	.short	(.L_4129 - .L_4128)
.L_4128:
        /*00b0*/ 	.word	0x00000000
        /*00b4*/ 	.short	0x0003
        /*00b6*/ 	.short	0x0018
        /*00b8*/ 	.byte	0x00, 0xf0, 0x21, 0x00


	//----- nvinfo : EIATTR_KPARAM_INFO
	.align		4
.L_4129:
        /*00bc*/ 	.byte	0x04, 0x17
        /*00be*/ 	.short	(.L_4131 - .L_4130)
.L_4130:
        /*00c0*/ 	.word	0x00000000
        /*00c4*/ 	.short	0x0002
        /*00c6*/ 	.short	0x0010
        /*00c8*/ 	.byte	0x00, 0xf0, 0x21, 0x00


	//----- nvinfo : EIATTR_KPARAM_INFO
	.align		4
.L_4131:
        /*00cc*/ 	.byte	0x04, 0x17
        /*00ce*/ 	.short	(.L_4133 - .L_4132)
.L_4132:
        /*00d0*/ 	.word	0x00000000
        /*00d4*/ 	.short	0x0001
        /*00d6*/ 	.short	0x0008
        /*00d8*/ 	.byte	0x00, 0xf0, 0x21, 0x00


	//----- nvinfo : EIATTR_KPARAM_INFO
	.align		4
.L_4133:
        /*00dc*/ 	.byte	0x04, 0x17
        /*00de*/ 	.short	(.L_4135 - .L_4134)
.L_4134:
        /*00e0*/ 	.word	0x00000000
        /*00e4*/ 	.short	0x0000
        /*00e6*/ 	.short	0x0000
        /*00e8*/ 	.byte	0x00, 0xf0, 0x21, 0x00


	//----- nvinfo : EIATTR_MAXREG_COUNT
	.align		4
.L_4135:
        /*00ec*/ 	.byte	0x03, 0x1b
        /*00ee*/ 	.short	0x00ff


	//----- nvinfo : EIATTR_NUM_BARRIERS
	.align		4
        /*00f0*/ 	.byte	0x02, 0x4c
        /*00f2*/ 	.byte	0x01
	.zero		1


	//----- nvinfo : EIATTR_MERCURY_ISA_VERSION
	.align		4
        /*00f4*/ 	.byte	0x03, 0x5f
        /*00f6*/ 	.short	0x0000


	//----- nvinfo : EIATTR_EXIT_INSTR_OFFSETS
	.align		4
        /*00f8*/ 	.byte	0x04, 0x1c
        /*00fa*/ 	.short	(.L_4137 - .L_4136)


	//   ....[0]....
.L_4136:
        /*00fc*/ 	.word	0x00000070


	//   ....[1]....
        /*0100*/ 	.word	0x00000100


	//   ....[2]....
        /*0104*/ 	.word	0x00002c10


	//   ....[3]....
        /*0108*/ 	.word	0x00002c60


	//   ....[4]....
        /*010c*/ 	.word	0x00002cd0
.L_4137:


//--------------------- .nv.info._Z8moe_q5_KIN3c104HalfELb0EEvPKvS3_PT_PKiS7_S7_iiiiiii --------------------------
	.section	.nv.info._Z8moe_q5_KIN3c104HalfELb0EEvPKvS3_PT_PKiS7_S7_iiiiiii,"",@"SHT_CUDA_INFO"
	.sectionflags	@""
	.align	4


	//----- nvinfo : EIATTR_CUDA_API_VERSION
	.align		4
        /*0000*/ 	.byte	0x04, 0x37
        /*0002*/ 	.short	(.L_4139 - .L_4138)
.L_4138:
        /*0004*/ 	.word	0x00000082


	//----- nvinfo : EIATTR_SW2861232_WAR
	.align		4
.L_4139:
        /*0008*/ 	.byte	0x01, 0x35
	.zero		2


	//----- nvinfo : EIATTR_PARAM_CBANK
	.align		4
        /*000c*/ 	.byte	0x04, 0x0a
        /*000e*/ 	.short	(.L_4141 - .L_4140)
	.align		4
.L_4140:
        /*0010*/ 	.word	index@(.nv.constant0._Z8moe_q5_KIN3c104HalfELb0EEvPKvS3_PT_PKiS7_S7_iiiiiii)
        /*0014*/ 	.short	0x0160
        /*0016*/ 	.short	0x004c


	//----- nvinfo : EIATTR_CBANK_PARAM_SIZE
	.align		4
.L_4141:
        /*0018*/ 	.byte	0x03, 0x19
        /*001a*/ 	.short	0x004c


	//----- nvinfo : EIATTR_KPARAM_INFO
	.align		4
        /*001c*/ 	.byte	0x04, 0x17
        /*001e*/ 	.short	(.L_4143 - .L_4142)
.L_4142:
        /*0020*/ 	.word	0x00000000
        /*0024*/ 	.short	0x000c
        /*0026*/ 	.short	0x0048
        /*0028*/ 	.byte	0x00, 0xf0, 0x11, 0x00


	//----- nvinfo : EIATTR_KPARAM_INFO
	.align		4
.L_4143:
        /*002c*/ 	.byte	0x04, 0x17
        /*002e*/ 	.short	(.L_4145 - .L_4144)
.L_4144:
        /*0030*/ 	.word	0x00000000
        /*0034*/ 	.short	0x000b
        /*0036*/ 	.short	0x0044
        /*0038*/ 	.byte	0x00, 0xf0, 0x11, 0x00


	//----- nvinfo : EIATTR_KPARAM_INFO
	.align		4
.L_4145:
        /*003c*/ 	.byte	0x04, 0x17
        /*003e*/ 	.short	(.L_4147 - .L_4146)
.L_4146:
        /*0040*/ 	.word	0x00000000
        /*0044*/ 	.short	0x000a
        /*0046*/ 	.short	0x0040
        /*0048*/ 	.byte	0x00, 0xf0, 0x11, 0x00


	//----- nvinfo : EIATTR_KPARAM_INFO
	.align		4
.L_4147:
        /*004c*/ 	.byte	0x04, 0x17
        /*004e*/ 	.short	(.L_4149 - .L_4148)
.L_4148:
        /*0050*/ 	.word	0x00000000
        /*0054*/ 	.short	0x0009
        /*0056*/ 	.short	0x003c
        /*0058*/ 	.byte	0x00, 0xf0, 0x11, 0x00


	//----- nvinfo : EIATTR_KPARAM_INFO
	.align		4
.L_4149:
        /*005c*/ 	.byte	0x04, 0x17
        /*005e*/ 	.short	(.L_4151 - .L_4150)
.L_4150:
        /*0060*/ 	.word	0x00000000
        /*0064*/ 	.short	0x0008
        /*0066*/ 	.short	0x0038
        /*0068*/ 	.byte	0x00, 0xf0, 0x11, 0x00


	//----- nvinfo : EIATTR_KPARAM_INFO
	.align		4
.L_4151:
        /*006c*/ 	.byte	0x04, 0x17
        /*006e*/ 	.short	(.L_4153 - .L_4152)
.L_4152:
        /*0070*/ 	.word	0x00000000
        /*0074*/ 	.short	0x0007
        /*0076*/ 	.short	0x0034
        /*0078*/ 	.byte	0x00, 0xf0, 0x11, 0x00


	//----- nvinfo : EIATTR_KPARAM_INFO
	.align		4
.L_4153:
        /*007c*/ 	.byte	0x04, 0x17
        /*007e*/ 	.short	(.L_4155 - .L_4154)
.L_4154:
        /*0080*/ 	.word	0x00000000
        /*0084*/ 	.short	0x0006
        /*0086*/ 	.short	0x0030
        /*0088*/ 	.byte	0x00, 0xf0, 0x11, 0x00


	//----- nvinfo : EIATTR_KPARAM_INFO
	.align		4
.L_4155:
        /*008c*/ 	.byte	0x04, 0x17
        /*008e*/ 	.short	(.L_4157 - .L_4156)
.L_4156:
        /*0090*/ 	.word	0x00000000
        /*0094*/ 	.short	0x0005
        /*0096*/ 	.short	0x0028
        /*0098*/ 	.byte	0x00, 0xf0, 0x21, 0x00


	//----- nvinfo : EIATTR_KPARAM_INFO
	.align		4
.L_4157:
        /*009c*/ 	.byte	0x04, 0x17
        /*009e*/ 	.short	(.L_4159 - .L_4158)
.L_4158:
        /*00a0*/ 	.word	0x00000000
        /*00a4*/ 	.short	0x0004
        /*00a6*/ 	.short	0x0020
        /*00a8*/ 	.byte	0x00, 0xf0, 0x21, 0x00


	//----- nvinfo : EIATTR_KPARAM_INFO
	.align		4
.L_4159:
        /*00ac*/ 	.byte	0x04, 0x17
        /*00ae*/ 	.short	(.L_4161 - .L_4160)
.L_4160:
        /*00b0*/ 	.word	0x00000000
        /*00b4*/ 	.short	0x0003
        /*00b6*/ 	.short	0x0018
        /*00b8*/ 	.byte	0x00, 0xf0, 0x21, 0x00


	//----- nvinfo : EIATTR_KPARAM_INFO
	.align		4
.L_4161:
        /*00bc*/ 	.byte	0x04, 0x17
        /*00be*/ 	.short	(.L_4163 - .L_4162)
.L_4162:
        /*00c0*/ 	.word	0x00000000
        /*00c4*/ 	.short	0x0002
        /*00c6*/ 	.short	0x0010
        /*00c8*/ 	.byte	0x00, 0xf0, 0x21, 0x00


	//----- nvinfo : EIATTR_KPARAM_INFO
	.align		4
.L_4163:
        /*00cc*/ 	.byte	0x04, 0x17
        /*00ce*/ 	.short	(.L_4165 - .L_4164)
.L_4164:
        /*00d0*/ 	.word	0x00000000
        /*00d4*/ 	.short	0x0001
        /*00d6*/ 	.short	0x0008
        /*00d8*/ 	.byte	0x00, 0xf0, 0x21, 0x00


	//----- nvinfo : EIATTR_KPARAM_INFO
	.align		4
.L_4165:
        /*00dc*/ 	.byte	0x04, 0x17
        /*00de*/ 	.short	(.L_4167 - .L_4166)
.L_4166:
        /*00e0*/ 	.word	0x00000000
        /*00e4*/ 	.short	0x0000
        /*00e6*/ 	.short	0x0000
        /*00e8*/ 	.byte	0x00, 0xf0, 0x21, 0x00


	//----- nvinfo : EIATTR_MAXREG_COUNT
	.align		4
.L_4167:
        /*00ec*/ 	.byte	0x03, 0x1b
        /*00ee*/ 	.short	0x00ff


	//----- nvinfo : EIATTR_NUM_BARRIERS
	.align		4
        /*00f0*/ 	.byte	0x02, 0x4c
        /*00f2*/ 	.byte	0x01
	.zero		1


	//----- nvinfo : EIATTR_MERCURY_ISA_VERSION
	.align		4
        /*00f4*/ 	.byte	0x03, 0x5f
        /*00f6*/ 	.short	0x0000


	//----- nvinfo : EIATTR_EXIT_INSTR_OFFSETS
	.align		4
        /*00f8*/ 	.byte	0x04, 0x1c
        /*00fa*/ 	.short	(.L_4169 - .L_4168)


	//   ....[0]....
.L_4168:
        /*00fc*/ 	.word	0x00000090


	//   ....[1]....
        /*0100*/ 	.word	0x00000120


	//   ....[2]....
        /*0104*/ 	.word	0x000027f0


	//   ....[3]....
        /*0108*/ 	.word	0x00002840


	//   ....[4]....
        /*010c*/ 	.word	0x000028b0
.L_4169:


//--------------------- .nv.info._Z8moe_q4_KIN3c104HalfELb1EEvPKvS3_PT_PKiS7_S7_iiiiiii --------------------------
	.section	.nv.info._Z8moe_q4_KIN3c104HalfELb1EEvPKvS3_PT_PKiS7_S7_iiiiiii,"",@"SHT_CUDA_INFO"
	.sectionflags	@""
	.align	4


	//----- nvinfo : EIATTR_CUDA_API_VERSION
	.align		4
        /*0000*/ 	.byte	0x04, 0x37
        /*0002*/ 	.short	(.L_4171 - .L_4170)
.L_4170:
        /*0004*/ 	.word	0x00000082


	//----- nvinfo : EIATTR_SW2861232_WAR
	.align		4
.L_4171:
        /*0008*/ 	.byte	0x01, 0x35
	.zero		2


	//----- nvinfo : EIATTR_PARAM_CBANK
	.align		4
        /*000c*/ 	.byte	0x04, 0x0a
        /*000e*/ 	.short	(.L_4173 - .L_4172)
	.align		4
.L_4172:
        /*0010*/ 	.word	index@(.nv.constant0._Z8moe_q4_KIN3c104HalfELb1EEvPKvS3_PT_PKiS7_S7_iiiiiii)
        /*0014*/ 	.short	0x0160
        /*0016*/ 	.short	0x004c


	//----- nvinfo : EIATTR_CBANK_PARAM_SIZE
	.align		4
.L_4173:
        /*0018*/ 	.byte	0x03, 0x19
        /*001a*/ 	.short	0x004c


	//----- nvinfo : EIATTR_KPARAM_INFO
	.align		4
        /*001c*/ 	.byte	0x04, 0x17
        /*001e*/ 	.short	(.L_4175 - .L_4174)
.L_4174:
        /*0020*/ 	.word	0x00000000
        /*0024*/ 	.short	0x000c
        /*0026*/ 	.short	0x0048
        /*0028*/ 	.byte	0x00, 0xf0, 0x11, 0x00


	//----- nvinfo : EIATTR_KPARAM_INFO
	.align		4
.L_4175:
        /*002c*/ 	.byte	0x04, 0x17
        /*002e*/ 	.short	(.L_4177 - .L_4176)
.L_4176:
        /*0030*/ 	.word	0x00000000
        /*0034*/ 	.short	0x000b
        /*0036*/ 	.short	0x0044
        /*0038*/ 	.byte	0x00, 0xf0, 0x11, 0x00


	//----- nvinfo : EIATTR_KPARAM_INFO
	.align		4
.L_4177:
        /*003c*/ 	.byte	0x04, 0x17
        /*003e*/ 	.short	(.L_4179 - .L_4178)
.L_4178:
        /*0040*/ 	.word	0x00000000
        /*0044*/ 	.short	0x000a
        /*0046*/ 	.short	0x0040
        /*0048*/ 	.byte	0x00, 0xf0, 0x11, 0x00


	//----- nvinfo : EIATTR_KPARAM_INFO
	.align		4
.L_4179:
        /*004c*/ 	.byte	0x04, 0x17
        /*004e*/ 	.short	(.L_4181 - .L_4180)
.L_4180:
        /*0050*/ 	.word	0x00000000
        /*0054*/ 	.short	0x0009
        /*0056*/ 	.short	0x003c
        /*0058*/ 	.byte	0x00, 0xf0, 0x11, 0x00


	//----- nvinfo : EIATTR_KPARAM_INFO
	.align		4
.L_4181:
        /*005c*/ 	.byte	0x04, 0x17
        /*005e*/ 	.short	(.L_4183 - .L_4182)
.L_4182:
        /*0060*/ 	.word	0x00000000
        /*0064*/ 	.short	0x0008
        /*0066*/ 	.short	0x0038
        /*0068*/ 	.byte	0x00, 0xf0, 0x11, 0x00


	//----- nvinfo : EIATTR_KPARAM_INFO
	.align		4
.L_4183:
        /*006c*/ 	.byte	0x04, 0x17
        /*006e*/ 	.short	(.L_4185 - .L_4184)
.L_4184:
        /*0070*/ 	.word	0x00000000
        /*0074*/ 	.short	0x0007
        /*0076*/ 	.short	0x0034
        /*0078*/ 	.byte	0x00, 0xf0, 0x11, 0x00


	//----- nvinfo : EIATTR_KPARAM_INFO
	.align		4
.L_4185:
        /*007c*/ 	.byte	0x04, 0x17
        /*007e*/ 	.short	(.L_4187 - .L_4186)
.L_4186:
        /*0080*/ 	.word	0x00000000
        /*0084*/ 	.short	0x0006
        /*0086*/ 	.short	0x0030
        /*0088*/ 	.byte	0x00, 0xf0, 0x11, 0x00


	//----- nvinfo : EIATTR_KPARAM_INFO
	.align		4
.L_4187:
        /*008c*/ 	.byte	0x04, 0x17
        /*008e*/ 	.short	(.L_4189 - .L_4188)
.L_4188:
        /*0090*/ 	.word	0x00000000
        /*0094*/ 	.short	0x0005
        /*0096*/ 	.short	0x0028
        /*0098*/ 	.byte	0x00, 0xf0, 0x21, 0x00


	//----- nvinfo : EIATTR_KPARAM_INFO
	.align		4
.L_4189:
        /*009c*/ 	.byte	0x04, 0x17
        /*009e*/ 	.short	(.L_4191 - .L_4190)
.L_4190:
        /*00a0*/ 	.word	0x00000000
        /*00a4*/ 	.short	0x0004
        /*00a6*/ 	.short	0x0020
        /*00a8*/ 	.byte	0x00, 0xf0, 0x21, 0x00


	//----- nvinfo : EIATTR_KPARAM_INFO
	.align		4
.L_4191:
        /*00ac*/ 	.byte	0x04, 0x17
        /*00ae*/ 	.short	(.L_4193 - .L_4192)
.L_4192:
        /*00b0*/ 	.word	0x00000000
        /*00b4*/ 	.short	0x0003
        /*00b6*/ 	.short	0x0018
        /*00b8*/ 	.byte	0x00, 0xf0, 0x21, 0x00


	//----- nvinfo : EIATTR_KPARAM_INFO
	.align		4
.L_4193:
        /*00bc*/ 	.byte	0x04, 0x17
        /*00be*/ 	.short	(.L_4195 - .L_4194)
.L_4194:
        /*00c0*/ 	.word	0x00000000
        /*00c4*/ 	.short	0x0002
        /*00c6*/ 	.short	0x0010
        /*00c8*/ 	.byte	0x00, 0xf0, 0x21, 0x00


	//----- nvinfo : EIATTR_KPARAM_INFO
	.align		4
.L_4195:
        /*00cc*/ 	.byte	0x04, 0x17
        /*00ce*/ 	.short	(.L_4197 - .L_4196)
.L_4196:
        /*00d0*/ 	.word	0x00000000
        /*00d4*/ 	.short	0x0001
        /*00d6*/ 	.short	0x0008
        /*00d8*/ 	.byte	0x00, 0xf0, 0x21, 0x00


	//----- nvinfo : EIATTR_KPARAM_INFO
	.align		4
.L_4197:
        /*00dc*/ 	.byte	0x04, 0x17
        /*00de*/ 	.short	(.L_4199 - .L_4198)
.L_4198:
        /*00e0*/ 	.word	0x00000000
        /*00e4*/ 	.short	0x0000
        /*00e6*/ 	.short	0x0000
        /*00e8*/ 	.byte	0x00, 0xf0, 0x21, 0x00


	//----- nvinfo : EIATTR_MAXREG_COUNT
	.align		4
.L_4199:
        /*00ec*/ 	.byte	0x03, 0x1b
        /*00ee*/ 	.short	0x00ff


	//----- nvinfo : EIATTR_NUM_BARRIERS
	.align		4
        /*00f0*/ 	.byte	0x02, 0x4c
        /*00f2*/ 	.byte	0x01
	.zero		1


	//----- nvinfo : EIATTR_MERCURY_ISA_VERSION
	.align		4
        /*00f4*/ 	.byte	0x03, 0x5f
        /*00f6*/ 	.short	0x0000


	//----- nvinfo : EIATTR_EXIT_INSTR_OFFSETS
	.align		4
        /*00f8*/ 	.byte	0x04, 0x1c
        /*00fa*/ 	.short	(.L_4201 - .L_4200)


	//   ....[0]....
.L_4200:
        /*00fc*/ 	.word	0x00000070


	//   ....[1]....
        /*0100*/ 	.word	0x00000100


	//   ....[2]....
        /*0104*/ 	.word	0x00002930


	//   ....[3]....
        /*0108*/ 	.word	0x00002980


	//   ....[4]....
        /*010c*/ 	.word	0x000029f0
.L_4201:


//--------------------- .nv.info._Z8moe_q4_KIN3c104HalfELb0EEvPKvS3_PT_PKiS7_S7_iiiiiii --------------------------
	.section	.nv.info._Z8moe_q4_KIN3c104HalfELb0EEvPKvS3_PT_PKiS7_S7_iiiiiii,"",@"SHT_CUDA_INFO"
	.sectionflags	@""
	.align	4


	//----- nvinfo : EIATTR_CUDA_API_VERSION
	.align		4
        /*0000*/ 	.byte	0x04, 0x37
        /*0002*/ 	.short	(.L_4203 - .L_4202)
.L_4202:
        /*0004*/ 	.word	0x00000082


	//----- nvinfo : EIATTR_SW2861232_WAR
	.align		4
.L_4203:
        /*0008*/ 	.byte	0x01, 0x35
	.zero		2


	//----- nvinfo : EIATTR_PARAM_CBANK
	.align		4
        /*000c*/ 	.byte	0x04, 0x0a
        /*000e*/ 	.short	(.L_4205 - .L_4204)
	.align		4
.L_4204:
        /*0010*/ 	.word	index@(.nv.constant0._Z8moe_q4_KIN3c104HalfELb0EEvPKvS3_PT_PKiS7_S7_iiiiiii)
        /*0014*/ 	.short	0x0160
        /*0016*/ 	.short	0x004c


	//----- nvinfo : EIATTR_CBANK_PARAM_SIZE
	.align		4
.L_4205:
        /*0018*/ 	.byte	0x03, 0x19
        /*001a*/ 	.short	0x004c


	//----- nvinfo : EIATTR_KPARAM_INFO
	.align		4
        /*001c*/ 	.byte	0x04, 0x17
        /*001e*/ 	.short	(.L_4207 - .L_4206)
.L_4206:
        /*0020*/ 	.word	0x00000000
        /*0024*/ 	.short	0x000c
        /*0026*/ 	.short	0x0048
        /*0028*/ 	.byte	0x00, 0xf0, 0x11, 0x00


	//----- nvinfo : EIATTR_KPARAM_INFO
	.align		4
.L_4207:
        /*002c*/ 	.byte	0x04, 0x17
        /*002e*/ 	.short	(.L_4209 - .L_4208)
.L_4208:
        /*0030*/ 	.word	0x00000000
        /*0034*/ 	.short	0x000b
        /*0036*/ 	.short	0x0044
        /*0038*/ 	.byte	0x00, 0xf0, 0x11, 0x00


	//----- nvinfo : EIATTR_KPARAM_INFO
	.align		4
.L_4209:
        /*003c*/ 	.byte	0x04, 0x17
        /*003e*/ 	.short	(.L_4211 - .L_4210)
.L_4210:
        /*0040*/ 	.word	0x00000000
        /*0044*/ 	.short	0x000a
        /*0046*/ 	.short	0x0040
        /*0048*/ 	.byte	0x00, 0xf0, 0x11, 0x00


	//----- nvinfo : EIATTR_KPARAM_INFO
	.align		4
.L_4211:
        /*004c*/ 	.byte	0x04, 0x17
        /*004e*/ 	.short	(.L_4213 - .L_4212)
.L_4212:
        /*0050*/ 	.word	0x00000000
        /*0054*/ 	.short	0x0009
        /*0056*/ 	.short	0x003c
        /*0058*/ 	.byte	0x00, 0xf0, 0x11, 0x00


	//----- nvinfo : EIATTR_KPARAM_INFO
	.align		4
.L_4213:
        /*005c*/ 	.byte	0x04, 0x17
        /*005e*/ 	.short	(.L_4215 - .L_4214)
.L_4214:
        /*0060*/ 	.word	0x00000000
        /*0064*/ 	.short	0x0008
        /*0066*/ 	.short	0x0038
        /*0068*/ 	.byte	0x00, 0xf0, 0x11, 0x00


	//----- nvinfo : EIATTR_KPARAM_INFO
	.align		4
.L_4215:
        /*006c*/ 	.byte	0x04, 0x17
        /*006e*/ 	.short	(.L_4217 - .L_4216)
.L_4216:
        /*0070*/ 	.word	0x00000000
        /*0074*/ 	.short	0x0007
        /*0076*/ 	.short	0x0034
        /*0078*/ 	.byte	0x00, 0xf0, 0x11, 0x00


	//----- nvinfo : EIATTR_KPARAM_INFO
	.align		4
.L_4217:
        /*007c*/ 	.byte	0x04, 0x17
        /*007e*/ 	.short	(.L_4219 - .L_4218)
.L_4218:
        /*0080*/ 	.word	0x00000000
        /*0084*/ 	.short	0x0006
        /*0086*/ 	.short	0x0030
        /*0088*/ 	.byte	0x00, 0xf0, 0x11, 0x00


	//----- nvinfo : EIATTR_KPARAM_INFO
	.align		4
.L_4219:
        /*008c*/ 	.byte	0x04, 0x17
        /*008e*/ 	.short	(.L_4221 - .L_4220)
.L_4220:
        /*0090*/ 	.word	0x00000000
        /*0094*/ 	.short	0x0005
        /*0096*/ 	.short	0x0028
        /*0098*/ 	.byte	0x00, 0xf0, 0x21, 0x00


	//----- nvinfo : EIATTR_KPARAM_INFO
	.align		4
.L_4221:
        /*009c*/ 	.byte	0x04, 0x17
        /*009e*/ 	.short	(.L_4223 - .L_4222)
.L_4222:
        /*00a0*/ 	.word	0x00000000
        /*00a4*/ 	.short	0x0004
        /*00a6*/ 	.short	0x0020
        /*00a8*/ 	.byte	0x00, 0xf0, 0x21, 0x00


	//----- nvinfo : EIATTR_KPARAM_INFO
	.align		4
.L_4223:
        /*00ac*/ 	.byte	0x04, 0x17
        /*00ae*/ 	.short	(.L_4225 - .L_4224)
.L_4224:
        /*00b0*/ 	.word	0x00000000
        /*00b4*/ 	.short	0x0003
        /*00b6*/ 	.short	0x0018
        /*00b8*/ 	.byte	0x00, 0xf0, 0x21, 0x00


	//----- nvinfo : EIATTR_KPARAM_INFO
	.align		4
.L_4225:
        /*00bc*/ 	.byte	0x04, 0x17
        /*00be*/ 	.short	(.L_4227 - .L_4226)
.L_4226:
        /*00c0*/ 	.word	0x00000000
        /*00c4*/ 	.short	0x0002
        /*00c6*/ 	.short	0x0010
        /*00c8*/ 	.byte	0x00, 0xf0, 0x21, 0x00


	//----- nvinfo : EIATTR_KPARAM_INFO
	.align		4
.L_4227:
        /*00cc*/ 	.byte	0x04, 0x17
        /*00ce*/ 	.short	(.L_4229 - .L_4228)
.L_4228:
        /*00d0*/ 	.word	0x00000000
        /*00d4*/ 	.short	0x0001
        /*00d6*/ 	.short	0x0008
        /*00d8*/ 	.byte	0x00, 0xf0, 0x21, 0x00


	//----- nvinfo : EIATTR_KPARAM_INFO
	.align		4
.L_4229:
        /*00dc*/ 	.byte	0x04, 0x17
        /*00de*/ 	.short	(.L_4231 - .L_4230)
.L_4230:
        /*00e0*/ 	.word	0x00000000
        /*00e4*/ 	.short	0x0000
        /*00e6*/ 	.short	0x0000
        /*00e8*/ 	.byte	0x00, 0xf0, 0x21, 0x00


	//----- nvinfo : EIATTR_MAXREG_COUNT
	.align		4
.L_4231:
        /*00ec*/ 	.byte	0x03, 0x1b
        /*00ee*/ 	.short	0x00ff


	//----- nvinfo : EIATTR_NUM_BARRIERS
	.align		4
        /*00f0*/ 	.byte	0x02, 0x4c
        /*00f2*/ 	.byte	0x01
	.zero		1


	//----- nvinfo : EIATTR_MERCURY_ISA_VERSION
	.align		4
        /*00f4*/ 	.byte	0x03, 0x5f
        /*00f6*/ 	.short	0x0000


	//----- nvinfo : EIATTR_EXIT_INSTR_OFFSETS
	.align		4
        /*00f8*/ 	.byte	0x04, 0x1c
        /*00fa*/ 	.short	(.L_4233 - .L_4232)


	//   ....[0]....
.L_4232:
        /*00fc*/ 	.word	0x00000090


	//   ....[1]....
        /*0100*/ 	.word	0x00000120


	//   ....[2]....
        /*0104*/ 	.word	0x00002590


	//   ....[3]....
        /*0108*/ 	.word	0x000025e0


	//   ....[4]....
        /*010c*/ 	.word	0x00002650
.L_4233:


//--------------------- .nv.info._Z8moe_q3_KIN3c104HalfELb1EEvPKvS3_PT_PKiS7_S7_iiiiiii --------------------------
	.section	.nv.info._Z8moe_q3_KIN3c104HalfELb1EEvPKvS3_PT_PKiS7_S7_iiiiiii,"",@"SHT_CUDA_INFO"
	.sectionflags	@""
	.align	4


	//----- nvinfo : EIATTR_CUDA_API_VERSION
	.align		4
        /*0000*/ 	.byte	0x04, 0x37
        /*0002*/ 	.short	(.L_4235 - .L_4234)
.L_4234:
        /*0004*/ 	.word	0x00000082


	//----- nvinfo : EIATTR_SW2861232_WAR
	.align		4
.L_4235:
        /*0008*/ 	.byte	0x01, 0x35
	.zero		2


	//----- nvinfo : EIATTR_PARAM_CBANK
	.align		4
        /*000c*/ 	.byte	0x04, 0x0a
        /*000e*/ 	.short	(.L_4237 - .L_4236)
	.align		4
.L_4236:
        /*0010*/ 	.word	index@(.nv.constant0._Z8moe_q3_KIN3c104HalfELb1EEvPKvS3_PT_PKiS7_S7_iiiiiii)
        /*0014*/ 	.short	0x0160
        /*0016*/ 	.short	0x004c


	//----- nvinfo : EIATTR_CBANK_PARAM_SIZE
	.align		4
.L_4237:
        /*0018*/ 	.byte	0x03, 0x19
        /*001a*/ 	.short	0x004c


	//----- nvinfo : EIATTR_KPARAM_INFO
	.align		4
        /*001c*/ 	.byte	0x04, 0x17
        /*001e*/ 	.short	(.L_4239 - .L_4238)
.L_4238:
        /*0020*/ 	.word	0x00000000
        /*0024*/ 	.short	0x000c
        /*0026*/ 	.short	0x0048
        /*0028*/ 	.byte	0x00, 0xf0, 0x11, 0x00


	//----- nvinfo : EIATTR_KPARAM_INFO
	.align		4
.L_4239:
        /*002c*/ 	.byte	0x04, 0x17
        /*002e*/ 	.short	(.L_4241 - .L_4240)
.L_4240:
        /*0030*/ 	.word	0x00000000
        /*0034*/ 	.short	0x000b
        /*0036*/ 	.short	0x0044
        /*0038*/ 	.byte	0x00, 0xf0, 0x11, 0x00


	//----- nvinfo : EIATTR_KPARAM_INFO
	.align		4
.L_4241:
        /*003c*/ 	.byte	0x04, 0x17
        /*003e*/ 	.short	(.L_4243 - .L_4242)
.L_4242:
        /*0040*/ 	.word	0x00000000
        /*0044*/ 	.short	0x000a
        /*0046*/ 	.short	0x0040
        /*0048*/ 	.byte	0x00, 0xf0, 0x11, 0x00


	//----- nvinfo : EIATTR_KPARAM_INFO
	.align		4
.L_4243:
        /*004c*/ 	.byte	0x04, 0x17
        /*004e*/ 	.short	(.L_4245 - .L_4244)
.L_4244:
        /*0050*/ 	.word	0x00000000
        /*0054*/ 	.short	0x0009
        /*0056*/ 	.short	0x003c
        /*0058*/ 	.byte	0x00, 0xf0, 0x11, 0x00


	//----- nvinfo : EIATTR_KPARAM_INFO
	.align		4
.L_4245:
        /*005c*/ 	.byte	0x04, 0x17
        /*005e*/ 	.short	(.L_4247 - .L_4246)
.L_4246:
        /*0060*/ 	.word	0x00000000
        /*0064*/ 	.short	0x0008
        /*0066*/ 	.short	0x0038
        /*0068*/ 	.byte	0x00, 0xf0, 0x11, 0x00


	//----- nvinfo : EIATTR_KPARAM_INFO
	.align		4
.L_4247:
        /*006c*/ 	.byte	0x04, 0x17
        /*006e*/ 	.short	(.L_4249 - .L_4248)
.L_4248:
        /*0070*/ 	.word	0x00000000
        /*0074*/ 	.short	0x0007
        /*0076*/ 	.short	0x0034
        /*0078*/ 	.byte	0x00, 0xf0, 0x11, 0x00


	//----- nvinfo : EIATTR_KPARAM_INFO
	.align		4
.L_4249:
        /*007c*/ 	.byte	0x04, 0x17
        /*007e*/ 	.short	(.L_4251 - .L_4250)
.L_4250:
        /*0080*/ 	.word	0x00000000
        /*0084*/ 	.short	0x0006
        /*0086*/ 	.short	0x0030
        /*0088*/ 	.byte	0x00, 0xf0, 0x11, 0x00


	//----- nvinfo : EIATTR_KPARAM_INFO
	.align		4
.L_4251:
        /*008c*/ 	.byte	0x04, 0x17
        /*008e*/ 	.short	(.L_4253 - .L_4252)
.L_4252:
        /*0090*/ 	.word	0x00000000
        /*0094*/ 	.short	0x0005
        /*0096*/ 	.short	0x0028
        /*0098*/ 	.byte	0x00, 0xf0, 0x21, 0x00


	//----- nvinfo : EIATTR_KPARAM_INFO
	.align		4
.L_4253:
        /*009c*/ 	.byte	0x04, 0x17
        /*009e*/ 	.short	(.L_4255 - .L_4254)
.L_4254:
        /*00a0*/ 	.word	0x00000000
        /*00a4*/ 	.short	0x0004
        /*00a6*/ 	.short	0x0020
        /*00a8*/ 	.byte	0x00, 0xf0, 0x21, 0x00


	//----- nvinfo : EIATTR_KPARAM_INFO
	.align		4
.L_4255:
        /*00ac*/ 	.byte	0x04, 0x17
        /*00ae*/ 	.short	(.L_4257 - .L_4256)
.L_4256:
        /*00b0*/ 	.word	0x00000000
        /*00b4*/ 	.short	0x0003
        /*00b6*/ 	.short	0x0018
        /*00b8*/ 	.byte	0x00, 0xf0, 0x21, 0x00


	//----- nvinfo : EIATTR_KPARAM_INFO
	.align		4
.L_4257:
        /*00bc*/ 	.byte	0x04, 0x17
        /*00be*/ 	.short	(.L_4259 - .L_4258)
.L_4258:
        /*00c0*/ 	.word	0x00000000
        /*00c4*/ 	.short	0x0002
        /*00c6*/ 	.short	0x0010
        /*00c8*/ 	.byte	0x00, 0xf0, 0x21, 0x00


	//----- nvinfo : EIATTR_KPARAM_INFO
	.align		4
.L_4259:
        /*00cc*/ 	.byte	0x04, 0x17
        /*00ce*/ 	.short	(.L_4261 - .L_4260)
.L_4260:
        /*00d0*/ 	.word	0x00000000
        /*00d4*/ 	.short	0x0001
        /*00d6*/ 	.short	0x0008
        /*00d8*/ 	.byte	0x00, 0xf0, 0x21, 0x00


	//----- nvinfo : EIATTR_KPARAM_INFO
	.align		4
.L_4261:
        /*00dc*/ 	.byte	0x04, 0x17
        /*00de*/ 	.short	(.L_4263 - .L_4262)
.L_4262:
        /*00e0*/ 	.word	0x00000000
        /*00e4*/ 	.short	0x0000
        /*00e6*/ 	.short	0x0000
        /*00e8*/ 	.byte	0x00, 0xf0, 0x21, 0x00


	//----- nvinfo : EIATTR_MAXREG_COUNT
	.align		4
.L_4263:
        /*00ec*/ 	.byte	0x03, 0x1b
        /*00ee*/ 	.short	0x00ff


	//----- nvinfo : EIATTR_NUM_BARRIERS
	.align		4
        /*00f0*/ 	.byte	0x02, 0x4c
        /*00f2*/ 	.byte	0x01
	.zero		1


	//----- nvinfo : EIATTR_MERCURY_ISA_VERSION
	.align		4
        /*00f4*/ 	.byte	0x03, 0x5f
        /*00f6*/ 	.short	0x0000


	//----- nvinfo : EIATTR_EXIT_INSTR_OFFSETS
	.align		4
        /*00f8*/ 	.byte	0x04, 0x1c
        /*00fa*/ 	.short	(.L_4265 - .L_4264)


	//   ....[0]....
.L_4264:
        /*00fc*/ 	.word	0x00000090


	//   ....[1]....
        /*0100*/ 	.word	0x00000120


	//   ....[2]....
        /*0104*/ 	.word	0x000048f0


	//   ....[3]....
        /*0108*/ 	.word	0x00004940


	//   ....[4]....
        /*010c*/ 	.word	0x000049a0
.L_4265:


//--------------------- .nv.info._Z8moe_q3_KIN3c104HalfELb0EEvPKvS3_PT_PKiS7_S7_iiiiiii --------------------------
	.section	.nv.info._Z8moe_q3_KIN3c104HalfELb0EEvPKvS3_PT_PKiS7_S7_iiiiiii,"",@"SHT_CUDA_INFO"
	.sectionflags	@""
	.align	4


	//----- nvinfo : EIATTR_CUDA_API_VERSION
	.align		4
        /*0000*/ 	.byte	0x04, 0x37
        /*0002*/ 	.short	(.L_4267 - .L_4266)
.L_4266:
        /*0004*/ 	.word	0x00000082


	//----- nvinfo : EIATTR_SW2861232_WAR
	.align		4
.L_4267:
        /*0008*/ 	.byte	0x01, 0x35
	.zero		2


	//----- nvinfo : EIATTR_PARAM_CBANK
	.align		4
        /*000c*/ 	.byte	0x04, 0x0a
        /*000e*/ 	.short	(.L_4269 - .L_4268)
	.align		4
.L_4268:
        /*0010*/ 	.word	index@(.nv.constant0._Z8moe_q3_KIN3c104HalfELb0EEvPKvS3_PT_PKiS7_S7_iiiiiii)
        /*0014*/ 	.short	0x0160
        /*0016*/ 	.short	0x004c


	//----- nvinfo : EIATTR_CBANK_PARAM_SIZE
	.align		4
.L_4269:
        /*0018*/ 	.byte	0x03, 0x19
        /*001a*/ 	.short	0x004c


	//----- nvinfo : EIATTR_KPARAM_INFO
	.align		4
        /*001c*/ 	.byte	0x04, 0x17
        /*001e*/ 	.short	(.L_4271 - .L_4270)
.L_4270:
        /*0020*/ 	.word	0x00000000
        /*0024*/ 	.short	0x000c
        /*0026*/ 	.short	0x0048
        /*0028*/ 	.byte	0x00, 0xf0, 0x11, 0x00


	//----- nvinfo : EIATTR_KPARAM_INFO
	.align		4
.L_4271:
        /*002c*/ 	.byte	0x04, 0x17
        /*002e*/ 	.short	(.L_4273 - .L_4272)
.L_4272:
        /*0030*/ 	.word	0x00000000
        /*0034*/ 	.short	0x000b
        /*0036*/ 	.short	0x0044
        /*0038*/ 	.byte	0x00, 0xf0, 0x11, 0x00


	//----- nvinfo : EIATTR_KPARAM_INFO
	.align		4
.L_4273:
        /*003c*/ 	.byte	0x04, 0x17
        /*003e*/ 	.short	(.L_4275 - .L_4274)
.L_4274:
        /*0040*/ 	.word	0x00000000
        /*0044*/ 	.short	0x000a
        /*0046*/ 	.short	0x0040
        /*0048*/ 	.byte	0x00, 0xf0, 0x11, 0x00


	//----- nvinfo : EIATTR_KPARAM_INFO
	.align		4
.L_4275:
        /*004c*/ 	.byte	0x04, 0x17
        /*004e*/ 	.short	(.L_4277 - .L_4276)
.L_4276:
        /*0050*/ 	.word	0x00000000
        /*0054*/ 	.short	0x0009
        /*0056*/ 	.short	0x003c
        /*0058*/ 	.byte	0x00, 0xf0, 0x11, 0x00


	//----- nvinfo : EIATTR_KPARAM_INFO
	.align		4
.L_4277:
        /*005c*/ 	.byte	0x04, 0x17
        /*005e*/ 	.short	(.L_4279 - .L_4278)
.L_4278:
        /*0060*/ 	.word	0x00000000
        /*0064*/ 	.short	0x0008
        /*0066*/ 	.short	0x0038
        /*0068*/ 	.byte	0x00, 0xf0, 0x11, 0x00


	//----- nvinfo : EIATTR_KPARAM_INFO
	.align		4
.L_4279:
        /*006c*/ 	.byte	0x04, 0x17
        /*006e*/ 	.short	(.L_4281 - .L_4280)
.L_4280:
        /*0070*/ 	.word	0x00000000
        /*0074*/ 	.short	0x0007
        /*0076*/ 	.short	0x0034
        /*0078*/ 	.byte	0x00, 0xf0, 0x11, 0x00


	//----- nvinfo : EIATTR_KPARAM_INFO
	.align		4
.L_4281:
        /*007c*/ 	.byte	0x04, 0x17
        /*007e*/ 	.short	(.L_4283 - .L_4282)
.L_4282:
        /*0080*/ 	.word	0x00000000
        /*0084*/ 	.short	0x0006
        /*0086*/ 	.short	0x0030
        /*0088*/ 	.byte	0x00, 0xf0, 0x11, 0x00


	//----- nvinfo : EIATTR_KPARAM_INFO
	.align		4
.L_4283:
        /*008c*/ 	.byte	0x04, 0x17
        /*008e*/ 	.short	(.L_4285 - .L_4284)
.L_4284:
        /*0090*/ 	.word	0x00000000
        /*0094*/ 	.short	0x0005
        /*0096*/ 	.short	0x0028
        /*0098*/ 	.byte	0x00, 0xf0, 0x21, 0x00


	//----- nvinfo : EIATTR_KPARAM_INFO
	.align		4
.L_4285:
        /*009c*/ 	.byte	0x04, 0x17
        /*009e*/ 	.short	(.L_4287 - .L_4286)
.L_4286:
        /*00a0*/ 	.word	0x00000000
        /*00a4*/ 	.short	0x0004
        /*00a6*/ 	.short	0x0020
        /*00a8*/ 	.byte	0x00, 0xf0, 0x21, 0x00


	//----- nvinfo : EIATTR_KPARAM_INFO
	.align		4
.L_4287:
        /*00ac*/ 	.byte	0x04, 0x17
        /*00ae*/ 	.short	(.L_4289 - .L_4288)
.L_4288:
        /*00b0*/ 	.word	0x00000000
        /*00b4*/ 	.short	0x0003
        /*00b6*/ 	.short	0x0018
        /*00b8*/ 	.byte	0x00, 0xf0, 0x21, 0x00


	//----- nvinfo : EIATTR_KPARAM_INFO
	.align		4
.L_4289:
        /*00bc*/ 	.byte	0x04, 0x17
        /*00be*/ 	.short	(.L_4291 - .L_4290)
.L_4290:
        /*00c0*/ 	.word	0x00000000
        /*00c4*/ 	.short	0x0002
        /*00c6*/ 	.short	0x0010
        /*00c8*/ 	.byte	0x00, 0xf0, 0x21, 0x00


	//----- nvinfo : EIATTR_KPARAM_INFO
	.align		4
.L_4291:
        /*00cc*/ 	.byte	0x04, 0x17
        /*00ce*/ 	.short	(.L_4293 - .L_4292)
.L_4292:
        /*00d0*/ 	.word	0x00000000
        /*00d4*/ 	.short	0x0001
        /*00d6*/ 	.short	0x0008
        /*00d8*/ 	.byte	0x00, 0xf0, 0x21, 0x00


	//----- nvinfo : EIATTR_KPARAM_INFO
	.align		4
.L_4293:
        /*00dc*/ 	.byte	0x04, 0x17
        /*00de*/ 	.short	(.L_4295 - .L_4294)
.L_4294:
        /*00e0*/ 	.word	0x00000000
        /*00e4*/ 	.short	0x0000
        /*00e6*/ 	.short	0x0000
        /*00e8*/ 	.byte	0x00, 0xf0, 0x21, 0x00


	//----- nvinfo : EIATTR_MAXREG_COUNT
	.align		4
.L_4295:
        /*00ec*/ 	.byte	0x03, 0x1b
        /*00ee*/ 	.short	0x00ff


	//----- nvinfo : EIATTR_NUM_BARRIERS
	.align		4
        /*00f0*/ 	.byte	0x02, 0x4c
        /*00f2*/ 	.byte	0x01
	.zero		1


	//----- nvinfo : EIATTR_MERCURY_ISA_VERSION
	.align		4
        /*00f4*/ 	.byte	0x03, 0x5f
        /*00f6*/ 	.short	0x0000


	//----- nvinfo : EIATTR_EXIT_INSTR_OFFSETS
	.align		4
        /*00f8*/ 	.byte	0x04, 0x1c
        /*00fa*/ 	.short	(.L_4297 - .L_4296)


	//   ....[0]....
.L_4296:
        /*00fc*/ 	.word	0x00000090


	//   ....[1]....
        /*0100*/ 	.word	0x00000120


	//   ....[2]....
        /*0104*/ 	.word	0x000043c0


	//   ....[3]....
        /*0108*/ 	.word	0x00004410


	//   ....[4]....
        /*010c*/ 	.word	0x00004470
.L_4297:


//--------------------- .nv.info._Z8moe_q2_KIN3c104HalfELb1EEvPKvS3_PT_PKiS7_S7_iiiiiii --------------------------
	.section	.nv.info._Z8moe_q2_KIN3c104HalfELb1EEvPKvS3_PT_PKiS7_S7_iiiiiii,"",@"SHT_CUDA_INFO"
	.sectionflags	@""
	.align	4


	//----- nvinfo : EIATTR_CUDA_API_VERSION
	.align		4
        /*0000*/ 	.byte	0x04, 0x37
        /*0002*/ 	.short	(.L_4299 - .L_4298)
.L_4298:
        /*0004*/ 	.word	0x00000082


	//----- nvinfo : EIATTR_SW2861232_WAR
	.align		4
.L_4299:
        /*0008*/ 	.byte	0x01, 0x35
	.zero		2


	//----- nvinfo : EIATTR_PARAM_CBANK
	.align		4
        /*000c*/ 	.byte	0x04, 0x0a
        /*000e*/ 	.short	(.L_4301 - .L_4300)
	.align		4
.L_4300:
        /*0010*/ 	.word	index@(.nv.constant0._Z8moe_q2_KIN3c104HalfELb1EEvPKvS3_PT_PKiS7_S7_iiiiiii)
        /*0014*/ 	.short	0x0160
        /*0016*/ 	.short	0x004c


	//----- nvinfo : EIATTR_CBANK_PARAM_SIZE
	.align		4
.L_4301:
        /*0018*/ 	.byte	0x03, 0x19
        /*001a*/ 	.short	0x004c


	//----- nvinfo : EIATTR_KPARAM_INFO
	.align		4
        /*001c*/ 	.byte	0x04, 0x17
        /*001e*/ 	.short	(.L_4303 - .L_4302)
.L_4302:
        /*0020*/ 	.word	0x00000000
        /*0024*/ 	.short	0x000c
        /*0026*/ 	.short	0x0048
        /*0028*/ 	.byte	0x00, 0xf0, 0x11, 0x00


	//----- nvinfo : EIATTR_KPARAM_INFO
	.align		4
.L_4303:
        /*002c*/ 	.byte	0x04, 0x17
        /*002e*/ 	.short	(.L_4305 - .L_4304)
.L_4304:
        /*0030*/ 	.word	0x00000000
        /*0034*/ 	.short	0x000b
        /*0036*/ 	.short	0x0044
        /*0038*/ 	.byte	0x00, 0xf0, 0x11, 0x00


	//----- nvinfo : EIATTR_KPARAM_INFO
	.align		4
.L_4305:
        /*003c*/ 	.byte	0x04, 0x17
        /*003e*/ 	.short	(.L_4307 - .L_4306)
.L_4306:
        /*0040*/ 	.word	0x00000000
        /*0044*/ 	.short	0x000a
        /*0046*/ 	.short	0x0040
        /*0048*/ 	.byte	0x00, 0xf0, 0x11, 0x00


	//----- nvinfo : EIATTR_KPARAM_INFO
	.align		4
.L_4307:
        /*004c*/ 	.byte	0x04, 0x17
        /*004e*/ 	.short	(.L_4309 - .L_4308)
.L_4308:
        /*0050*/ 	.word	0x00000000
        /*0054*/ 	.short	0x0009
        /*0056*/ 	.short	0x003c
        /*0058*/ 	.byte	0x00, 0xf0, 0x11, 0x00


	//----- nvinfo : EIATTR_KPARAM_INFO
	.align		4
.L_4309:
        /*005c*/ 	.byte	0x04, 0x17
        /*005e*/ 	.short	(.L_4311 - .L_4310)
.L_4310:
        /*0060*/ 	.word	0x00000000
        /*0064*/ 	.short	0x0008
        /*0066*/ 	.short	0x0038
        /*0068*/ 	.byte	0x00, 0xf0, 0x11, 0x00


	//----- nvinfo : EIATTR_KPARAM_INFO
	.align		4
.L_4311:
        /*006c*/ 	.byte	0x04, 0x17
        /*006e*/ 	.short	(.L_4313 - .L_4312)
.L_4312:
        /*0070*/ 	.word	0x00000000
        /*0074*/ 	.short	0x0007
        /*0076*/ 	.short	0x0034
        /*0078*/ 	.byte	0x00, 0xf0, 0x11, 0x00


	//----- nvinfo : EIATTR_KPARAM_INFO
	.align		4
.L_4313:
        /*007c*/ 	.byte	0x04, 0x17
        /*007e*/ 	.short	(.L_4315 - .L_4314)
.L_4314:
        /*0080*/ 	.word	0x00000000
        /*0084*/ 	.short	0x0006
        /*0086*/ 	.short	0x0030
        /*0088*/ 	.byte	0x00, 0xf0, 0x11, 0x00


	//----- nvinfo : EIATTR_KPARAM_INFO
	.align		4
.L_4315:
        /*008c*/ 	.byte	0x04, 0x17
        /*008e*/ 	.short	(.L_4317 - .L_4316)
.L_4316:
        /*0090*/ 	.word	0x00000000
        /*0094*/ 	.short	0x0005
        /*0096*/ 	.short	0x0028
        /*0098*/ 	.byte	0x00, 0xf0, 0x21, 0x00


	//----- nvinfo : EIATTR_KPARAM_INFO
	.align		4
.L_4317:
        /*009c*/ 	.byte	0x04, 0x17
        /*009e*/ 	.short	(.L_4319 - .L_4318)
.L_4318:
        /*00a0*/ 	.word	0x00000000
        /*00a4*/ 	.short	0x0004
        /*00a6*/ 	.short	0x0020
        /*00a8*/ 	.byte	0x00, 0xf0, 0x21, 0x00


	//----- nvinfo : EIATTR_KPARAM_INFO
	.align		4
.L_4319:
        /*00ac*/ 	.byte	0x04, 0x17
        /*00ae*/ 	.short	(.L_4321 - .L_4320)
.L_4320:
        /*00b0*/ 	.word	0x00000000
        /*00b4*/ 	.short	0x0003
        /*00b6*/ 	.short	0x0018
        /*00b8*/ 	.byte	0x00, 0xf0, 0x21, 0x00


	//----- nvinfo : EIATTR_KPARAM_INFO
	.align		4
.L_4321:
        /*00bc*/ 	.byte	0x04, 0x17
        /*00be*/ 	.short	(.L_4323 - .L_4322)
.L_4322:
        /*00c0*/ 	.word	0x00000000
        /*00c4*/ 	.short	0x0002
        /*00c6*/ 	.short	0x0010
        /*00c8*/ 	.byte	0x00, 0xf0, 0x21, 0x00


	//----- nvinfo : EIATTR_KPARAM_INFO
	.align		4
.L_4323:
        /*00cc*/ 	.byte	0x04, 0x17
        /*00ce*/ 	.short	(.L_4325 - .L_4324)
.L_4324:
        /*00d0*/ 	.word	0x00000000
        /*00d4*/ 	.short	0x0001
        /*00d6*/ 	.short	0x0008
        /*00d8*/ 	.byte	0x00, 0xf0, 0x21, 0x00


	//----- nvinfo : EIATTR_KPARAM_INFO
	.align		4
.L_4325:
        /*00dc*/ 	.byte	0x04, 0x17
        /*00de*/ 	.short	(.L_4327 - .L_4326)
.L_4326:
        /*00e0*/ 	.word	0x00000000
        /*00e4*/ 	.short	0x0000
        /*00e6*/ 	.short	0x0000
        /*00e8*/ 	.byte	0x00, 0xf0, 0x21, 0x00


	//----- nvinfo : EIATTR_MAXREG_COUNT
	.align		4
.L_4327:
        /*00ec*/ 	.byte	0x03, 0x1b
        /*00ee*/ 	.short	0x00ff


	//----- nvinfo : EIATTR_NUM_BARRIERS
	.align		4
        /*00f0*/ 	.byte	0x02, 0x4c
        /*00f2*/ 	.byte	0x01
	.zero		1


	//----- nvinfo : EIATTR_MERCURY_ISA_VERSION
	.align		4
        /*00f4*/ 	.byte	0x03, 0x5f
        /*00f6*/ 	.short	0x0000


	//----- nvinfo : EIATTR_EXIT_INSTR_OFFSETS
	.align		4
        /*00f8*/ 	.byte	0x04, 0x1c
        /*00fa*/ 	.short	(.L_4329 - .L_4328)


	//   ....[0]....
.L_4328:
        /*00fc*/ 	.word	0x00000090


	//   ....[1]....
        /*0100*/ 	.word	0x00000120


	//   ....[2]....
        /*0104*/ 	.word	0x00004e60


	//   ....[3]....
        /*0108*/ 	.word	0x00004eb0


	//   ....[4]....
        /*010c*/ 	.word	0x00004f10
.L_4329:


//--------------------- .nv.info._Z8moe_q2_KIN3c104HalfELb0EEvPKvS3_PT_PKiS7_S7_iiiiiii --------------------------
	.section	.nv.info._Z8moe_q2_KIN3c104HalfELb0EEvPKvS3_PT_PKiS7_S7_iiiiiii,"",@"SHT_CUDA_INFO"
	.sectionflags	@""
	.align	4


	//----- nvinfo : EIATTR_CUDA_API_VERSION
	.align		4
        /*0000*/ 	.byte	0x04, 0x37
        /*0002*/ 	.short	(.L_4331 - .L_4330)
.L_4330:
        /*0004*/ 	.word	0x00000082


	//----- nvinfo : EIATTR_SW2861232_WAR
	.align		4
.L_4331:
        /*0008*/ 	.byte	0x01, 0x35
	.zero		2


	//----- nvinfo : EIATTR_PARAM_CBANK
	.align		4
        /*000c*/ 	.byte	0x04, 0x0a
        /*000e*/ 	.short	(.L_4333 - .L_4332)
	.align		4
.L_4332:
        /*0010*/ 	.word	index@(.nv.constant0._Z8moe_q2_KIN3c104HalfELb0EEvPKvS3_PT_PKiS7_S7_iiiiiii)
        /*0014*/ 	.short	0x0160
        /*0016*/ 	.short	0x004c


	//----- nvinfo : EIATTR_CBANK_PARAM_SIZE
	.align		4
.L_4333:
        /*0018*/ 	.byte	0x03, 0x19
        /*001a*/ 	.short	0x004c


	//----- nvinfo : EIATTR_KPARAM_INFO
	.align		4
        /*001c*/ 	.byte	0x04, 0x17
        /*001e*/ 	.short	(.L_4335 - .L_4334)
.L_4334:
        /*0020*/ 	.word	0x00000000
        /*0024*/ 	.short	0x000c
        /*0026*/ 	.short	0x0048
        /*0028*/ 	.byte	0x00, 0xf0, 0x11, 0x00


	//----- nvinfo : EIATTR_KPARAM_INFO
	.align		4
.L_4335:
        /*002c*/ 	.byte	0x04, 0x17
        /*002e*/ 	.short	(.L_4337 - .L_4336)
.L_4336:
        /*0030*/ 	.word	0x00000000
        /*0034*/ 	.short	0x000b
        /*0036*/ 	.short	0x0044
        /*0038*/ 	.byte	0x00, 0xf0, 0x11, 0x00


	//----- nvinfo : EIATTR_KPARAM_INFO
	.align		4
.L_4337:
        /*003c*/ 	.byte	0x04, 0x17
        /*003e*/ 	.short	(.L_4339 - .L_4338)
.L_4338:
        /*0040*/ 	.word	0x00000000
        /*0044*/ 	.short	0x000a
        /*0046*/ 	.short	0x0040
        /*0048*/ 	.byte	0x00, 0xf0, 0x11, 0x00


	//----- nvinfo : EIATTR_KPARAM_INFO
	.align		4
.L_4339:
        /*004c*/ 	.byte	0x04, 0x17
        /*004e*/ 	.short	(.L_4341 - .L_4340)
.L_4340:
        /*0050*/ 	.word	0x00000000
        /*0054*/ 	.short	0x0009
        /*0056*/ 	.short	0x003c
        /*0058*/ 	.byte	0x00, 0xf0, 0x11, 0x00


	//----- nvinfo : EIATTR_KPARAM_INFO
	.align		4
.L_4341:
        /*005c*/ 	.byte	0x04, 0x17
        /*005e*/ 	.short	(.L_4343 - .L_4342)
.L_4342:
        /*0060*/ 	.word	0x00000000
        /*0064*/ 	.short	0x0008
        /*0066*/ 	.short	0x0038
        /*0068*/ 	.byte	0x00, 0xf0, 0x11, 0x00


	//----- nvinfo : EIATTR_KPARAM_INFO
	.align		4
.L_4343:
        /*006c*/ 	.byte	0x04, 0x17
        /*006e*/ 	.short	(.L_4345 - .L_4344)
.L_4344:
        /*0070*/ 	.word	0x00000000
        /*0074*/ 	.short	0x0007
        /*0076*/ 	.short	0x0034
        /*0078*/ 	.byte	0x00, 0xf0, 0x11, 0x00


	//----- nvinfo : EIATTR_KPARAM_INFO
	.align		4
.L_4345:
        /*007c*/ 	.byte	0x04, 0x17
        /*007e*/ 	.short	(.L_4347 - .L_4346)
.L_4346:
        /*0080*/ 	.word	0x00000000
        /*0084*/ 	.short	0x0006
        /*0086*/ 	.short	0x0030
        /*0088*/ 	.byte	0x00, 0xf0, 0x11, 0x00


	//----- nvinfo : EIATTR_KPARAM_INFO
	.align		4
.L_4347:
        /*008c*/ 	.byte	0x04, 0x17
        /*008e*/ 	.short	(.L_4349 - .L_4348)
.L_4348:
        /*0090*/ 	.word	0x00000000
        /*0094*/ 	.short	0x0005
        /*0096*/ 	.short	0x0028
        /*0098*/ 	.byte	0x00, 0xf0, 0x21, 0x00


	//----- nvinfo : EIATTR_KPARAM_INFO
	.align		4
.L_4349:
        /*009c*/ 	.byte	0x04, 0x17
        /*009e*/ 	.short	(.L_4351 - .L_4350)
.L_4350:
        /*00a0*/ 	.word	0x00000000
        /*00a4*/ 	.short	0x0004
        /*00a6*/ 	.short	0x0020
        /*00a8*/ 	.byte	0x00, 0xf0, 0x21, 0x00


	//----- nvinfo : EIATTR_KPARAM_INFO
	.align		4
.L_4351:
        /*00ac*/ 	.byte	0x04, 0x17
        /*00ae*/ 	.short	(.L_4353 - .L_4352)
.L_4352:
        /*00b0*/ 	.word	0x00000000
        /*00b4*/ 	.short	0x0003
        /*00b6*/ 	.short	0x0018
        /*00b8*/ 	.byte	0x00, 0xf0, 0x21, 0x00


	//----- nvinfo : EIATTR_KPARAM_INFO
	.align		4
.L_4353:
        /*00bc*/ 	.byte	0x04, 0x17
        /*00be*/ 	.short	(.L_4355 - .L_4354)
.L_4354:
        /*00c0*/ 	.word	0x00000000
        /*00c4*/ 	.short	0x0002
        /*00c6*/ 	.short	0x0010
        /*00c8*/ 	.byte	0x00, 0xf0, 0x21, 0x00


	//----- nvinfo : EIATTR_KPARAM_INFO
	.align		4
.L_4355:
        /*00cc*/ 	.byte	0x04, 0x17
        /*00ce*/ 	.short	(.L_4357 - .L_4356)
.L_4356:
        /*00d0*/ 	.word	0x00000000
        /*00d4*/ 	.short	0x0001
        /*00d6*/ 	.short	0x0008
        /*00d8*/ 	.byte	0x00, 0xf0, 0x21, 0x00


	//----- nvinfo : EIATTR_KPARAM_INFO
	.align		4
.L_4357:
        /*00dc*/ 	.byte	0x04, 0x17
        /*00de*/ 	.short	(.L_4359 - .L_4358)
.L_4358:
        /*00e0*/ 	.word	0x00000000
        /*00e4*/ 	.short	0x0000
        /*00e6*/ 	.short	0x0000
        /*00e8*/ 	.byte	0x00, 0xf0, 0x21, 0x00


	//----- nvinfo : EIATTR_MAXREG_COUNT
	.align		4
.L_4359:
        /*00ec*/ 	.byte	0x03, 0x1b
        /*00ee*/ 	.short	0x00ff


	//----- nvinfo : EIATTR_NUM_BARRIERS
	.align		4
        /*00f0*/ 	.byte	0x02, 0x4c
        /*00f2*/ 	.byte	0x01
	.zero		1


	//----- nvinfo : EIATTR_MERCURY_ISA_VERSION
	.align		4
        /*00f4*/ 	.byte	0x03, 0x5f
        /*00f6*/ 	.short	0x0000


	//----- nvinfo : EIATTR_EXIT_INSTR_OFFSETS
	.align		4
        /*00f8*/ 	.byte	0x04, 0x1c
        /*00fa*/ 	.short	(.L_4361 - .L_4360)


	//   ....[0]....
.L_4360:
        /*00fc*/ 	.word	0x00000070


	//   ....[1]....
        /*0100*/ 	.word	0x00000100


	//   ....[2]....
        /*0104*/ 	.word	0x00004940


	//   ....[3]....
        /*0108*/ 	.word	0x00004990


	//   ....[4]....
        /*010c*/ 	.word	0x000049f0
.L_4361:


//--------------------- .nv.info._Z8moe_q8_0IN3c104HalfELb1EEvPKvS3_PT_PKiS7_S7_iiiiiii --------------------------
	.section	.nv.info._Z8moe_q8_0IN3c104HalfELb1EEvPKvS3_PT_PKiS7_S7_iiiiiii,"",@"SHT_CUDA_INFO"
	.sectionflags	@""
	.align	4


	//----- nvinfo : EIATTR_CUDA_API_VERSION
	.align		4
        /*0000*/ 	.byte	0x04, 0x37
        /*0002*/ 	.short	(.L_4363 - .L_4362)
.L_4362:
        /*0004*/ 	.word	0x00000082


	//----- nvinfo : EIATTR_SW2861232_WAR
	.align		4
.L_4363:
        /*0008*/ 	.byte	0x01, 0x35
	.zero		2


	//----- nvinfo : EIATTR_PARAM_CBANK
	.align		4
        /*000c*/ 	.byte	0x04, 0x0a
        /*000e*/ 	.short	(.L_4365 - .L_4364)
	.align		4
.L_4364:
        /*0010*/ 	.word	index@(.nv.constant0._Z8moe_q8_0IN3c104HalfELb1EEvPKvS3_PT_PKiS7_S7_iiiiiii)
        /*0014*/ 	.short	0x0160
        /*0016*/ 	.short	0x004c


	//----- nvinfo : EIATTR_CBANK_PARAM_SIZE
	.align		4
.L_4365:
        /*0018*/ 	.byte	0x03, 0x19
        /*001a*/ 	.short	0x004c


	//----- nvinfo : EIATTR_KPARAM_INFO
	.align		4
        /*001c*/ 	.byte	0x04, 0x17
        /*001e*/ 	.short	(.L_4367 - .L_4366)
.L_4366:
        /*0020*/ 	.word	0x00000000
        /*0024*/ 	.short	0x000c
        /*0026*/ 	.short	0x0048
        /*0028*/ 	.byte	0x00, 0xf0, 0x11, 0x00


	//----- nvinfo : EIATTR_KPARAM_INFO
	.align		4
.L_4367:
        /*002c*/ 	.byte	0x04, 0x17
        /*002e*/ 	.short	(.L_4369 - .L_4368)
.L_4368:
        /*0030*/ 	.word	0x00000000
        /*0034*/ 	.short	0x000b
        /*0036*/ 	.short	0x0044
        /*0038*/ 	.byte	0x00, 0xf0, 0x11, 0x00


	//----- nvinfo : EIATTR_KPARAM_INFO
	.align		4
.L_4369:
        /*003c*/ 	.byte	0x04, 0x17
        /*003e*/ 	.short	(.L_4371 - .L_4370)
.L_4370:
        /*0040*/ 	.word	0x00000000
        /*0044*/ 	.short	0x000a
        /*0046*/ 	.short	0x0040
        /*0048*/ 	.byte	0x00, 0xf0, 0x11, 0x00


	//----- nvinfo : EIATTR_KPARAM_INFO
	.align		4
.L_4371:
        /*004c*/ 	.byte	0x04, 0x17
        /*004e*/ 	.short	(.L_4373 - .L_4372)
.L_4372:
        /*0050*/ 	.word	0x00000000
        /*0054*/ 	.short	0x0009
        /*0056*/ 	.short	0x003c
        /*0058*/ 	.byte	0x00, 0xf0, 0x11, 0x00


	//----- nvinfo : EIATTR_KPARAM_INFO
	.align		4
.L_4373:
        /*005c*/ 	.byte	0x04, 0x17
        /*005e*/ 	.short	(.L_4375 - .L_4374)
.L_4374:
        /*0060*/ 	.word	0x00000000
        /*0064*/ 	.short	0x0008
        /*0066*/ 	.short	0x0038
        /*0068*/ 	.byte	0x00, 0xf0, 0x11, 0x00


	//----- nvinfo : EIATTR_KPARAM_INFO
	.align		4
.L_4375:
        /*006c*/ 	.byte	0x04, 0x17
        /*006e*/ 	.short	(.L_4377 - .L_4376)
.L_4376:
        /*0070*/ 	.word	0x00000000
        /*0074*/ 	.short	0x0007
        /*0076*/ 	.short	0x0034
        /*0078*/ 	.byte	0x00, 0xf0, 0x11, 0x00


	//----- nvinfo : EIATTR_KPARAM_INFO
	.align		4
.L_4377:
        /*007c*/ 	.byte	0x04, 0x17
        /*007e*/ 	.short	(.L_4379 - .L_4378)
.L_4378:
        /*0080*/ 	.word	0x00000000
        /*0084*/ 	.short	0x0006
        /*0086*/ 	.short	0x0030
        /*0088*/ 	.byte	0x00, 0xf0, 0x11, 0x00


	//----- nvinfo : EIATTR_KPARAM_INFO
	.align		4
.L_4379:
        /*008c*/ 	.byte	0x04, 0x17
        /*008e*/ 	.short	(.L_4381 - .L_4380)
.L_4380:
        /*0090*/ 	.word	0x00000000
        /*0094*/ 	.short	0x0005
        /*0096*/ 	.short	0x0028
        /*0098*/ 	.byte	0x00, 0xf0, 0x21, 0x00


	//----- nvinfo : EIATTR_KPARAM_INFO
	.align		4
.L_4381:
        /*009c*/ 	.byte	0x04, 0x17
        /*009e*/ 	.short	(.L_4383 - .L_4382)
.L_4382:
        /*00a0*/ 	.word	0x00000000
        /*00a4*/ 	.short	0x0004
        /*00a6*/ 	.short	0x0020
        /*00a8*/ 	.byte	0x00, 0xf0, 0x21, 0x00


	//----- nvinfo : EIATTR_KPARAM_INFO
	.align		4
.L_4383:
        /*00ac*/ 	.byte	0x04, 0x17
        /*00ae*/ 	.short	(.L_4385 - .L_4384)
.L_4384:
        /*00b0*/ 	.word	0x00000000
        /*00b4*/ 	.short	0x0003
        /*00b6*/ 	.short	0x0018
        /*00b8*/ 	.byte	0x00, 0xf0, 0x21, 0x00


	//----- nvinfo : EIATTR_KPARAM_INFO
	.align		4
.L_4385:
        /*00bc*/ 	.byte	0x04, 0x17
        /*00be*/ 	.short	(.L_4387 - .L_4386)
.L_4386:
        /*00c0*/ 	.word	0x00000000
        /*00c4*/ 	.short	0x0002
        /*00c6*/ 	.short	0x0010
        /*00c8*/ 	.byte	0x00, 0xf0, 0x21, 0x00


	//----- nvinfo : EIATTR_KPARAM_INFO
	.align		4
.L_4387:
        /*00cc*/ 	.byte	0x04, 0x17
        /*00ce*/ 	.short	(.L_4389 - .L_4388)
.L_4388:
        /*00d0*/ 	.word	0x00000000
        /*00d4*/ 	.short	0x0001
        /*00d6*/ 	.short	0x0008
        /*00d8*/ 	.byte	0x00, 0xf0, 0x21, 0x00


	//----- nvinfo : EIATTR_KPARAM_INFO
	.align		4
.L_4389:
        /*00dc*/ 	.byte	0x04, 0x17
        /*00de*/ 	.short	(.L_4391 - .L_4390)
.L_4390:
        /*00e0*/ 	.word	0x00000000
        /*00e4*/ 	.short	0x0000
        /*00e6*/ 	.short	0x0000
        /*00e8*/ 	.byte	0x00, 0xf0, 0x21, 0x00


	//----- nvinfo : EIATTR_MAXREG_COUNT
	.align		4
.L_4391:
        /*00ec*/ 	.byte	0x03, 0x1b
        /*00ee*/ 	.short	0x00ff


	//----- nvinfo : EIATTR_NUM_BARRIERS
	.align		4
        /*00f0*/ 	.byte	0x02, 0x4c
        /*00f2*/ 	.byte	0x01
	.zero		1


	//----- nvinfo : EIATTR_MERCURY_ISA_VERSION
	.align		4
        /*00f4*/ 	.byte	0x03, 0x5f
        /*00f6*/ 	.short	0x0000


	//----- nvinfo : EIATTR_EXIT_INSTR_OFFSETS
	.align		4
        /*00f8*/ 	.byte	0x04, 0x1c
        /*00fa*/ 	.short	(.L_4393 - .L_4392)


	//   ....[0]....
.L_4392:
        /*00fc*/ 	.word	0x00000070


	//   ....[1]....
        /*0100*/ 	.word	0x00000100


	//   ....[2]....
        /*0104*/ 	.word	0x000015e0


	//   ....[3]....
        /*0108*/ 	.word	0x00001630


	//   ....[4]....
        /*010c*/ 	.word	0x00001690


	//----- nvinfo : EIATTR_CRS_STACK_SIZE
	.align		4
.L_4393:
        /*0110*/ 	.byte	0x04, 0x1e
        /*0112*/ 	.short	(.L_4395 - .L_4394)
.L_4394:
        /*0114*/ 	.word	0x00000000
.L_4395:


//--------------------- .nv.info._Z8moe_q8_0IN3c104HalfELb0EEvPKvS3_PT_PKiS7_S7_iiiiiii --------------------------
	.section	.nv.info._Z8moe_q8_0IN3c104HalfELb0EEvPKvS3_PT_PKiS7_S7_iiiiiii,"",@"SHT_CUDA_INFO"
	.sectionflags	@""
	.align	4


	//----- nvinfo : EIATTR_CUDA_API_VERSION
	.align		4
        /*0000*/ 	.byte	0x04, 0x37
        /*0002*/ 	.short	(.L_4397 - .L_4396)
.L_4396:
        /*0004*/ 	.word	0x00000082


	//----- nvinfo : EIATTR_SW2861232_WAR
	.align		4
.L_4397:
        /*0008*/ 	.byte	0x01, 0x35
	.zero		2


	//----- nvinfo : EIATTR_PARAM_CBANK
	.align		4
        /*000c*/ 	.byte	0x04, 0x0a
        /*000e*/ 	.short	(.L_4399 - .L_4398)
	.align		4
.L_4398:
        /*0010*/ 	.word	index@(.nv.constant0._Z8moe_q8_0IN3c104HalfELb0EEvPKvS3_PT_PKiS7_S7_iiiiiii)
        /*0014*/ 	.short	0x0160
        /*0016*/ 	.short	0x004c


	//----- nvinfo : EIATTR_CBANK_PARAM_SIZE
	.align		4
.L_4399:
        /*0018*/ 	.byte	0x03, 0x19
        /*001a*/ 	.short	0x004c


	//----- nvinfo : EIATTR_KPARAM_INFO
	.align		4
        /*001c*/ 	.byte	0x04, 0x17
        /*001e*/ 	.short	(.L_4401 - .L_4400)
.L_4400:
        /*0020*/ 	.word	0x00000000
        /*0024*/ 	.short	0x000c
        /*0026*/ 	.short	0x0048
        /*0028*/ 	.byte	0x00, 0xf0, 0x11, 0x00


	//----- nvinfo : EIATTR_KPARAM_INFO
	.align		4
.L_4401:
        /*002c*/ 	.byte	0x04, 0x17
        /*002e*/ 	.short	(.L_4403 - .L_4402)
.L_4402:
        /*0030*/ 	.word	0x00000000
        /*0034*/ 	.short	0x000b
        /*0036*/ 	.short	0x0044
        /*0038*/ 	.byte	0x00, 0xf0, 0x11, 0x00


	//----- nvinfo : EIATTR_KPARAM_INFO
	.align		4
.L_4403:
        /*003c*/ 	.byte	0x04, 0x17
        /*003e*/ 	.short	(.L_4405 - .L_4404)
.L_4404:
        /*0040*/ 	.word	0x00000000
        /*0044*/ 	.short	0x000a
        /*0046*/ 	.short	0x0040
        /*0048*/ 	.byte	0x00, 0xf0, 0x11, 0x00


	//----- nvinfo : EIATTR_KPARAM_INFO
	.align		4
.L_4405:
        /*004c*/ 	.byte	0x04, 0x17
        /*004e*/ 	.short	(.L_4407 - .L_4406)
.L_4406:
        /*0050*/ 	.word	0x00000000
        /*0054*/ 	.short	0x0009
        /*0056*/ 	.short	0x003c
        /*0058*/ 	.byte	0x00, 0xf0, 0x11, 0x00


	//----- nvinfo : EIATTR_KPARAM_INFO
	.align		4
.L_4407:
        /*005c*/ 	.byte	0x04, 0x17
        /*005e*/ 	.short	(.L_4409 - .L_4408)
.L_4408:
        /*0060*/ 	.word	0x00000000
        /*0064*/ 	.short	0x0008
        /*0066*/ 	.short	0x0038
        /*0068*/ 	.byte	0x00, 0xf0, 0x11, 0x00


	//----- nvinfo : EIATTR_KPARAM_INFO
	.align		4
.L_4409:
        /*006c*/ 	.byte	0x04, 0x17
        /*006e*/ 	.short	(.L_4411 - .L_4410)
.L_4410:
        /*0070*/ 	.word	0x00000000
        /*0074*/ 	.short	0x0007
        /*0076*/ 	.short	0x0034
        /*0078*/ 	.byte	0x00, 0xf0, 0x11, 0x00


	//----- nvinfo : EIATTR_KPARAM_INFO
	.align		4
.L_4411:
        /*007c*/ 	.byte	0x04, 0x17
        /*007e*/ 	.short	(.L_4413 - .L_4412)
.L_4412:
        /*0080*/ 	.word	0x00000000
        /*0084*/ 	.short	0x0006
        /*0086*/ 	.short	0x0030
        /*0088*/ 	.byte	0x00, 0xf0, 0x11, 0x00


	//----- nvinfo : EIATTR_KPARAM_INFO
	.align		4
.L_4413:
        /*008c*/ 	.byte	0x04, 0x17
        /*008e*/ 	.short	(.L_4415 - .L_4414)
.L_4414:
        /*0090*/ 	.word	0x00000000
        /*0094*/ 	.short	0x0005
        /*0096*/ 	.short	0x0028
        /*0098*/ 	.byte	0x00, 0xf0, 0x21, 0x00


	//----- nvinfo : EIATTR_KPARAM_INFO
	.align		4
.L_4415:
        /*009c*/ 	.byte	0x04, 0x17
        /*009e*/ 	.short	(.L_4417 - .L_4416)
.L_4416:
        /*00a0*/ 	.word	0x00000000
        /*00a4*/ 	.short	0x0004
        /*00a6*/ 	.short	0x0020
        /*00a8*/ 	.byte	0x00, 0xf0, 0x21, 0x00


	//----- nvinfo : EIATTR_KPARAM_INFO
	.align		4
.L_4417:
        /*00ac*/ 	.byte	0x04, 0x17
        /*00ae*/ 	.short	(.L_4419 - .L_4418)
.L_4418:
        /*00b0*/ 	.word	0x00000000
        /*00b4*/ 	.short	0x0003
        /*00b6*/ 	.short	0x0018
        /*00b8*/ 	.byte	0x00, 0xf0, 0x21, 0x00


	//----- nvinfo : EIATTR_KPARAM_INFO
	.align		4
.L_4419:
        /*00bc*/ 	.byte	0x04, 0x17
        /*00be*/ 	.short	(.L_4421 - .L_4420)
.L_4420:
        /*00c0*/ 	.word	0x00000000
        /*00c4*/ 	.short	0x0002
        /*00c6*/ 	.short	0x0010
        /*00c8*/ 	.byte	0x00, 0xf0, 0x21, 0x00


	//----- nvinfo : EIATTR_KPARAM_INFO
	.align		4
.L_4421:
        /*00cc*/ 	.byte	0x04, 0x17
        /*00ce*/ 	.short	(.L_4423 - .L_4422)
.L_4422:
        /*00d0*/ 	.word	0x00000000
        /*00d4*/ 	.short	0x0001
        /*00d6*/ 	.short	0x0008
        /*00d8*/ 	.byte	0x00, 0xf0, 0x21, 0x00


	//----- nvinfo : EIATTR_KPARAM_INFO
	.align		4
.L_4423:
        /*00dc*/ 	.byte	0x04, 0x17
        /*00de*/ 	.short	(.L_4425 - .L_4424)
.L_4424:
        /*00e0*/ 	.word	0x00000000
        /*00e4*/ 	.short	0x0000
        /*00e6*/ 	.short	0x0000
        /*00e8*/ 	.byte	0x00, 0xf0, 0x21, 0x00


	//----- nvinfo : EIATTR_MAXREG_COUNT
	.align		4
.L_4425:
        /*00ec*/ 	.byte	0x03, 0x1b
        /*00ee*/ 	.short	0x00ff


	//----- nvinfo : EIATTR_NUM_BARRIERS
	.align		4
        /*00f0*/ 	.byte	0x02, 0x4c
        /*00f2*/ 	.byte	0x01
	.zero		1


	//----- nvinfo : EIATTR_MERCURY_ISA_VERSION
	.align		4
        /*00f4*/ 	.byte	0x03, 0x5f
        /*00f6*/ 	.short	0x0000


	//----- nvinfo : EIATTR_EXIT_INSTR_OFFSETS
	.align		4
        /*00f8*/ 	.byte	0x04, 0x1c
        /*00fa*/ 	.short	(.L_4427 - .L_4426)


	//   ....[0]....
.L_4426:
        /*00fc*/ 	.word	0x00000090


	//   ....[1]....
        /*0100*/ 	.word	0x00000120


	//   ....[2]....
        /*0104*/ 	.word	0x00001280


	//   ....[3]....
        /*0108*/ 	.word	0x000012d0


	//   ....[4]....
        /*010c*/ 	.word	0x00001330


	//----- nvinfo : EIATTR_CRS_STACK_SIZE
	.align		4
.L_4427:
        /*0110*/ 	.byte	0x04, 0x1e
        /*0112*/ 	.short	(.L_4429 - .L_4428)
.L_4428:
        /*0114*/ 	.word	0x00000000
.L_4429:


//--------------------- .nv.info._Z8moe_q5_1IN3c104HalfELb1EEvPKvS3_PT_PKiS7_S7_iiiiiii --------------------------
	.section	.nv.info._Z8moe_q5_1IN3c104HalfELb1EEvPKvS3_PT_PKiS7_S7_iiiiiii,"",@"SHT_CUDA_INFO"
	.sectionflags	@""
	.align	4


	//----- nvinfo : EIATTR_CUDA_API_VERSION
	.align		4
        /*0000*/ 	.byte	0x04, 0x37
        /*0002*/ 	.short	(.L_4431 - .L_4430)
.L_4430:
        /*0004*/ 	.word	0x00000082


	//----- nvinfo : EIATTR_SW2861232_WAR
	.align		4
.L_4431:
        /*0008*/ 	.byte	0x01, 0x35
	.zero		2


	//----- nvinfo : EIATTR_PARAM_CBANK
	.align		4
        /*000c*/ 	.byte	0x04, 0x0a
        /*000e*/ 	.short	(.L_4433 - .L_4432)
	.align		4
.L_4432:
        /*0010*/ 	.word	index@(.nv.constant0._Z8moe_q5_1IN3c104HalfELb1EEvPKvS3_PT_PKiS7_S7_iiiiiii)
        /*0014*/ 	.short	0x0160
        /*0016*/ 	.short	0x004c


	//----- nvinfo : EIATTR_CBANK_PARAM_SIZE
	.align		4
.L_4433:
        /*0018*/ 	.byte	0x03, 0x19
        /*001a*/ 	.short	0x004c


	//----- nvinfo : EIATTR_KPARAM_INFO
	.align		4
        /*001c*/ 	.byte	0x04, 0x17
        /*001e*/ 	.short	(.L_4435 - .L_4434)
.L_4434:
        /*0020*/ 	.word	0x00000000
        /*0024*/ 	.short	0x000c
        /*0026*/ 	.short	0x0048
        /*0028*/ 	.byte	0x00, 0xf0, 0x11, 0x00


	//----- nvinfo : EIATTR_KPARAM_INFO
	.align		4
.L_4435:
        /*002c*/ 	.byte	0x04, 0x17
        /*002e*/ 	.short	(.L_4437 - .L_4436)
.L_4436:
        /*0030*/ 	.word	0x00000000
        /*0034*/ 	.short	0x000b
        /*0036*/ 	.short	0x0044
        /*0038*/ 	.byte	0x00, 0xf0, 0x11, 0x00


	//----- nvinfo : EIATTR_KPARAM_INFO
	.align		4
.L_4437:
        /*003c*/ 	.byte	0x04, 0x17
        /*003e*/ 	.short	(.L_4439 - .L_4438)
.L_4438:
        /*0040*/ 	.word	0x00000000
        /*0044*/ 	.short	0x000a
        /*0046*/ 	.short	0x0040
        /*0048*/ 	.byte	0x00, 0xf0, 0x11, 0x00


	//----- nvinfo : EIATTR_KPARAM_INFO
	.align		4
.L_4439:
        /*004c*/ 	.byte	0x04, 0x17
        /*004e*/ 	.short	(.L_4441 - .L_4440)
.L_4440:
        /*0050*/ 	.word	0x00000000
        /*0054*/ 	.short	0x0009
        /*0056*/ 	.short	0x003c
        /*0058*/ 	.byte	0x00, 0xf0, 0x11, 0x00


	//----- nvinfo : EIATTR_KPARAM_INFO
	.align		4
.L_4441:
        /*005c*/ 	.byte	0x04, 0x17
        /*005e*/ 	.short	(.L_4443 - .L_4442)
.L_4442:
        /*0060*/ 	.word	0x00000000
        /*0064*/ 	.short	0x0008
        /*0066*/ 	.short	0x0038
        /*0068*/ 	.byte	0x00, 0xf0, 0x11, 0x00


	//----- nvinfo : EIATTR_KPARAM_INFO
	.align		4
.L_4443:
        /*006c*/ 	.byte	0x04, 0x17
        /*006e*/ 	.short	(.L_4445 - .L_4444)
.L_4444:
        /*0070*/ 	.word	0x00000000
        /*0074*/ 	.short	0x0007
        /*0076*/ 	.short	0x0034
        /*0078*/ 	.byte	0x00, 0xf0, 0x11, 0x00


	//----- nvinfo : EIATTR_KPARAM_INFO
	.align		4
.L_4445:
        /*007c*/ 	.byte	0x04, 0x17
        /*007e*/ 	.short	(.L_4447 - .L_4446)
.L_4446:
        /*0080*/ 	.word	0x00000000
        /*0084*/ 	.short	0x0006
        /*0086*/ 	.short	0x0030
        /*0088*/ 	.byte	0x00, 0xf0, 0x11, 0x00


	//----- nvinfo : EIATTR_KPARAM_INFO
	.align		4
.L_4447:
        /*008c*/ 	.byte	0x04, 0x17
        /*008e*/ 	.short	(.L_4449 - .L_4448)
.L_4448:
        /*0090*/ 	.word	0x00000000
        /*0094*/ 	.short	0x0005
        /*0096*/ 	.short	0x0028
        /*0098*/ 	.byte	0x00, 0xf0, 0x21, 0x00


	//----- nvinfo : EIATTR_KPARAM_INFO
	.align		4
.L_4449:
        /*009c*/ 	.byte	0x04, 0x17
        /*009e*/ 	.short	(.L_4451 - .L_4450)
.L_4450:
        /*00a0*/ 	.word	0x00000000
        /*00a4*/ 	.short	0x0004
        /*00a6*/ 	.short	0x0020
        /*00a8*/ 	.byte	0x00, 0xf0, 0x21, 0x00


	//----- nvinfo : EIATTR_KPARAM_INFO
	.align		4
.L_4451:
        /*00ac*/ 	.byte	0x04, 0x17
        /*00ae*/ 	.short	(.L_4453 - .L_4452)
.L_4452:
        /*00b0*/ 	.word	0x00000000
        /*00b4*/ 	.short	0x0003
        /*00b6*/ 	.short	0x0018
        /*00b8*/ 	.byte	0x00, 0xf0, 0x21, 0x00


	//----- nvinfo : EIATTR_KPARAM_INFO
	.align		4
.L_4453:
        /*00bc*/ 	.byte	0x04, 0x17
        /*00be*/ 	.short	(.L_4455 - .L_4454)
.L_4454:
        /*00c0*/ 	.word	0x00000000
        /*00c4*/ 	.short	0x0002
        /*00c6*/ 	.short	0x0010
        /*00c8*/ 	.byte	0x00, 0xf0, 0x21, 0x00


	//----- nvinfo : EIATTR_KPARAM_INFO
	.align		4
.L_4455:
        /*00cc*/ 	.byte	0x04, 0x17
        /*00ce*/ 	.short	(.L_4457 - .L_4456)
.L_4456:
        /*00d0*/ 	.word	0x00000000
        /*00d4*/ 	.short	0x0001
        /*00d6*/ 	.short	0x0008
        /*00d8*/ 	.byte	0x00, 0xf0, 0x21, 0x00


	//----- nvinfo : EIATTR_KPARAM_INFO
	.align		4
.L_4457:
        /*00dc*/ 	.byte	0x04, 0x17
        /*00de*/ 	.short	(.L_4459 - .L_4458)
.L_4458:
        /*00e0*/ 	.word	0x00000000
        /*00e4*/ 	.short	0x0000
        /*00e6*/ 	.short	0x0000
        /*00e8*/ 	.byte	0x00, 0xf0, 0x21, 0x00


	//----- nvinfo : EIATTR_MAXREG_COUNT
	.align		4
.L_4459:
        /*00ec*/ 	.byte	0x03, 0x1b
        /*00ee*/ 	.short	0x00ff


	//----- nvinfo : EIATTR_NUM_BARRIERS
	.align		4
        /*00f0*/ 	.byte	0x02, 0x4c
        /*00f2*/ 	.byte	0x01
	.zero		1


	//----- nvinfo : EIATTR_MERCURY_ISA_VERSION
	.align		4
        /*00f4*/ 	.byte	0x03, 0x5f
        /*00f6*/ 	.short	0x0000


	//----- nvinfo : EIATTR_EXIT_INSTR_OFFSETS
	.align		4
        /*00f8*/ 	.byte	0x04, 0x1c
        /*00fa*/ 	.short	(.L_4461 - .L_4460)


	//   ....[0]....
.L_4460:
        /*00fc*/ 	.word	0x00000070


	//   ....[1]....
        /*0100*/ 	.word	0x00000100


	//   ....[2]....
        /*0104*/ 	.word	0x00002840


	//   ....[3]....
        /*0108*/ 	.word	0x00002890


	//   ....[4]....
        /*010c*/ 	.word	0x000028f0
.L_4461:


//--------------------- .nv.info._Z8moe_q5_1IN3c104HalfELb0EEvPKvS3_PT_PKiS7_S7_iiiiiii --------------------------
	.section	.nv.info._Z8moe_q5_1IN3c104HalfELb0EEvPKvS3_PT_PKiS7_S7_iiiiiii,"",@"SHT_CUDA_INFO"
	.sectionflags	@""
	.align	4


	//----- nvinfo : EIATTR_CUDA_API_VERSION
	.align		4
        /*0000*/ 	.byte	0x04, 0x37
        /*0002*/ 	.short	(.L_4463 - .L_4462)
.L_4462:
        /*0004*/ 	.word	0x00000082


	//----- nvinfo : EIATTR_SW2861232_WAR
	.align		4
.L_4463:
        /*0008*/ 	.byte	0x01, 0x35
	.zero		2


	//----- nvinfo : EIATTR_PARAM_CBANK
	.align		4
        /*000c*/ 	.byte	0x04, 0x0a
        /*000e*/ 	.short	(.L_4465 - .L_4464)
	.align		4
.L_4464:
        /*0010*/ 	.word	index@(.nv.constant0._Z8moe_q5_1IN3c104HalfELb0EEvPKvS3_PT_PKiS7_S7_iiiiiii)
        /*0014*/ 	.short	0x0160
        /*0016*/ 	.short	0x004c


	//----- nvinfo : EIATTR_CBANK_PARAM_SIZE
	.align		4
.L_4465:
        /*0018*/ 	.byte	0x03, 0x19
        /*001a*/ 	.short	0x004c


	//----- nvinfo : EIATTR_KPARAM_INFO
	.align		4
        /*001c*/ 	.byte	0x04, 0x17
        /*001e*/ 	.short	(.L_4467 - .L_4466)
.L_4466:
        /*0020*/ 	.word	0x00000000
        /*0024*/ 	.short	0x000c
        /*0026*/ 	.short	0x0048
        /*0028*/ 	.byte	0x00, 0xf0, 0x11, 0x00


	//----- nvinfo : EIATTR_KPARAM_INFO
	.align		4
.L_4467:
        /*002c*/ 	.byte	0x04, 0x17
        /*002e*/ 	.short	(.L_4469 - .L_4468)
.L_4468:
        /*0030*/ 	.word	0x00000000
        /*0034*/ 	.short	0x000b
        /*0036*/ 	.short	0x0044
        /*0038*/ 	.byte	0x00, 0xf0, 0x11, 0x00


	//----- nvinfo : EIATTR_KPARAM_INFO
	.align		4
.L_4469:
        /*003c*/ 	.byte	0x04, 0x17
        /*003e*/ 	.short	(.L_4471 - .L_4470)
.L_4470:
        /*0040*/ 	.word	0x00000000
        /*0044*/ 	.short	0x000a
        /*0046*/ 	.short	0x0040
        /*0048*/ 	.byte	0x00, 0xf0, 0x11, 0x00


	//----- nvinfo : EIATTR_KPARAM_INFO
	.align		4
.L_4471:
        /*004c*/ 	.byte	0x04, 0x17
        /*004e*/ 	.short	(.L_4473 - .L_4472)
.L_4472:
        /*0050*/ 	.word	0x00000000
        /*0054*/ 	.short	0x0009
        /*0056*/ 	.short	0x003c
        /*0058*/ 	.byte	0x00, 0xf0, 0x11, 0x00


	//----- nvinfo : EIATTR_KPARAM_INFO
	.align		4
.L_4473:
        /*005c*/ 	.byte	0x04, 0x17
        /*005e*/ 	.short	(.L_4475 - .L_4474)
.L_4474:
        /*0060*/ 	.word	0x00000000
        /*0064*/ 	.short	0x0008
        /*0066*/ 	.short	0x0038
        /*0068*/ 	.byte	0x00, 0xf0, 0x11, 0x00


	//----- nvinfo : EIATTR_KPARAM_INFO
	.align		4
.L_4475:
        /*006c*/ 	.byte	0x04, 0x17
        /*006e*/ 	.short	(.L_4477 - .L_4476)
.L_4476:
        /*0070*/ 	.word	0x00000000
        /*0074*/ 	.short	0x0007
        /*0076*/ 	.short	0x0034
        /*0078*/ 	.byte	0x00, 0xf0, 0x11, 0x00


	//----- nvinfo : EIATTR_KPARAM_INFO
	.align		4
.L_4477:
        /*007c*/ 	.byte	0x04, 0x17
        /*007e*/ 	.short	(.L_4479 - .L_4478)
.L_4478:
        /*0080*/ 	.word	0x00000000
        /*0084*/ 	.short	0x0006
        /*0086*/ 	.short	0x0030
        /*0088*/ 	.byte	0x00, 0xf0, 0x11, 0x00


	//----- nvinfo : EIATTR_KPARAM_INFO
	.align		4
.L_4479:
        /*008c*/ 	.byte	0x04, 0x17
        /*008e*/ 	.short	(.L_4481 - .L_4480)
.L_4480:
        /*0090*/ 	.word	0x00000000
        /*0094*/ 	.short	0x0005
        /*0096*/ 	.short	0x0028
        /*0098*/ 	.byte	0x00, 0xf0, 0x21, 0x00


	//----- nvinfo : EIATTR_KPARAM_INFO
	.align		4
.L_4481:
        /*009c*/ 	.byte	0x04, 0x17
        /*009e*/ 	.short	(.L_4483 - .L_4482)
.L_4482:
        /*00a0*/ 	.word	0x00000000
        /*00a4*/ 	.short	0x0004
        /*00a6*/ 	.short	0x0020
        /*00a8*/ 	.byte	0x00, 0xf0, 0x21, 0x00


	//----- nvinfo : EIATTR_KPARAM_INFO
	.align		4
.L_4483:
        /*00ac*/ 	.byte	0x04, 0x17
        /*00ae*/ 	.short	(.L_4485 - .L_4484)
.L_4484:
        /*00b0*/ 	.word	0x00000000
        /*00b4*/ 	.short	0x0003
        /*00b6*/ 	.short	0x0018
        /*00b8*/ 	.byte	0x00, 0xf0, 0x21, 0x00


	//----- nvinfo : EIATTR_KPARAM_INFO
	.align		4
.L_4485:
        /*00bc*/ 	.byte	0x04, 0x17
        /*00be*/ 	.short	(.L_4487 - .L_4486)
.L_4486:
        /*00c0*/ 	.word	0x00000000
        /*00c4*/ 	.short	0x0002
        /*00c6*/ 	.short	0x0010
        /*00c8*/ 	.byte	0x00, 0xf0, 0x21, 0x00


	//----- nvinfo : EIATTR_KPARAM_INFO
	.align		4
.L_4487:
        /*00cc*/ 	.byte	0x04, 0x17
        /*00ce*/ 	.short	(.L_4489 - .L_4488)
.L_4488:
        /*00d0*/ 	.word	0x00000000
        /*00d4*/ 	.short	0x0001
        /*00d6*/ 	.short	0x0008
        /*00d8*/ 	.byte	0x00, 0xf0, 0x21, 0x00


	//----- nvinfo : EIATTR_KPARAM_INFO
	.align		4
.L_4489:
        /*00dc*/ 	.byte	0x04, 0x17
        /*00de*/ 	.short	(.L_4491 - .L_4490)
.L_4490:
        /*00e0*/ 	.word	0x00000000
        /*00e4*/ 	.short	0x0000
        /*00e6*/ 	.short	0x0000
        /*00e8*/ 	.byte	0x00, 0xf0, 0x21, 0x00


	//----- nvinfo : EIATTR_MAXREG_COUNT
	.align		4
.L_4491:
        /*00ec*/ 	.byte	0x03, 0x1b
        /*00ee*/ 	.short	0x00ff


	//----- nvinfo : EIATTR_NUM_BARRIERS
	.align		4
        /*00f0*/ 	.byte	0x02, 0x4c
        /*00f2*/ 	.byte	0x01
	.zero		1


	//----- nvinfo : EIATTR_MERCURY_ISA_VERSION
	.align		4
        /*00f4*/ 	.byte	0x03, 0x5f
        /*00f6*/ 	.short	0x0000


	//----- nvinfo : EIATTR_EXIT_INSTR_OFFSETS
	.align		4
        /*00f8*/ 	.byte	0x04, 0x1c
        /*00fa*/ 	.short	(.L_4493 - .L_4492)


	//   ....[0]....
.L_4492:
        /*00fc*/ 	.word	0x00000070


	//   ....[1]....
        /*0100*/ 	.word	0x00000100


	//   ....[2]....
        /*0104*/ 	.word	0x00002470


	//   ....[3]....
        /*0108*/ 	.word	0x000024c0


	//   ....[4]....
        /*010c*/ 	.word	0x00002520
.L_4493:


//--------------------- .nv.info._Z8moe_q5_0IN3c104HalfELb1EEvPKvS3_PT_PKiS7_S7_iiiiiii --------------------------
	.section	.nv.info._Z8moe_q5_0IN3c104HalfELb1EEvPKvS3_PT_PKiS7_S7_iiiiiii,"",@"SHT_CUDA_INFO"
	.sectionflags	@""
	.align	4


	//----- nvinfo : EIATTR_CUDA_API_VERSION
	.align		4
        /*0000*/ 	.byte	0x04, 0x37
        /*0002*/ 	.short	(.L_4495 - .L_4494)
.L_4494:
        /*0004*/ 	.word	0x00000082


	//----- nvinfo : EIATTR_SW2861232_WAR
	.align		4
.L_4495:
        /*0008*/ 	.byte	0x01, 0x35
	.zero		2


	//----- nvinfo : EIATTR_PARAM_CBANK
	.align		4
        /*000c*/ 	.byte	0x04, 0x0a
        /*000e*/ 	.short	(.L_4497 - .L_4496)
	.align		4
.L_4496:
        /*0010*/ 	.word	index@(.nv.constant0._Z8moe_q5_0IN3c104HalfELb1EEvPKvS3_PT_PKiS7_S7_iiiiiii)
        /*0014*/ 	.short	0x0160
        /*0016*/ 	.short	0x004c


	//----- nvinfo : EIATTR_CBANK_PARAM_SIZE
	.align		4
.L_4497:
        /*0018*/ 	.byte	0x03, 0x19
        /*001a*/ 	.short	0x004c


	//----- nvinfo : EIATTR_KPARAM_INFO
	.align		4
        /*001c*/ 	.byte	0x04, 0x17
        /*001e*/ 	.short	(.L_4499 - .L_4498)
.L_4498:
        /*0020*/ 	.word	0x00000000
        /*0024*/ 	.short	0x000c
        /*0026*/ 	.short	0x0048
        /*0028*/ 	.byte	0x00, 0xf0, 0x11, 0x00


	//----- nvinfo : EIATTR_KPARAM_INFO
	.align		4
.L_4499:
        /*002c*/ 	.byte	0x04, 0x17
        /*002e*/ 	.short	(.L_4501 - .L_4500)
.L_4500:
        /*0030*/ 	.word	0x00000000
        /*0034*/ 	.short	0x000b
        /*0036*/ 	.short	0x0044
        /*0038*/ 	.byte	0x00, 0xf0, 0x11, 0x00


	//----- nvinfo : EIATTR_KPARAM_INFO
	.align		4
.L_4501:
        /*003c*/ 	.byte	0x04, 0x17
        /*003e*/ 	.short	(.L_4503 - .L_4502)
.L_4502:
        /*0040*/ 	.word	0x00000000
        /*0044*/ 	.short	0x000a
        /*0046*/ 	.short	0x0040
        /*0048*/ 	.byte	0x00, 0xf0, 0x11, 0x00


	//----- nvinfo : EIATTR_KPARAM_INFO
	.align		4
.L_4503:
        /*004c*/ 	.byte	0x04, 0x17
        /*004e*/ 	.short	(.L_4505 - .L_4504)
.L_4504:
        /*0050*/ 	.word	0x00000000
        /*0054*/ 	.short	0x0009
        /*0056*/ 	.short	0x003c
        /*0058*/ 	.byte	0x00, 0xf0, 0x11, 0x00


	//----- nvinfo : EIATTR_KPARAM_INFO
	.align		4
.L_4505:
        /*005c*/ 	.byte	0x04, 0x17
        /*005e*/ 	.short	(.L_4507 - .L_4506)
.L_4506:
        /*0060*/ 	.word	0x00000000
        /*0064*/ 	.short	0x0008
        /*0066*/ 	.short	0x0038
        /*0068*/ 	.byte	0x00, 0xf0, 0x11, 0x00


	//----- nvinfo : EIATTR_KPARAM_INFO
	.align		4
.L_4507:
        /*006c*/ 	.byte	0x04, 0x17
        /*006e*/ 	.short	(.L_4509 - .L_4508)
.L_4508:
        /*0070*/ 	.word	0x00000000
        /*0074*/ 	.short	0x0007
        /*0076*/ 	.short	0x0034
        /*0078*/ 	.byte	0x00, 0xf0, 0x11, 0x00


	//----- nvinfo : EIATTR_KPARAM_INFO
	.align		4
.L_4509:
        /*007c*/ 	.byte	0x04, 0x17
        /*007e*/ 	.short	(.L_4511 - .L_4510)
.L_4510:
        /*0080*/ 	.word	0x00000000
        /*0084*/ 	.short	0x0006
        /*0086*/ 	.short	0x0030
        /*0088*/ 	.byte	0x00, 0xf0, 0x11, 0x00


	//----- nvinfo : EIATTR_KPARAM_INFO
	.align		4
.L_4511:
        /*008c*/ 	.byte	0x04, 0x17
        /*008e*/ 	.short	(.L_4513 - .L_4512)
.L_4512:
        /*0090*/ 	.word	0x00000000
        /*0094*/ 	.short	0x0005
        /*0096*/ 	.short	0x0028
        /*0098*/ 	.byte	0x00, 0xf0, 0x21, 0x00


	//----- nvinfo : EIATTR_KPARAM_INFO
	.align		4
.L_4513:
        /*009c*/ 	.byte	0x04, 0x17
        /*009e*/ 	.short	(.L_4515 - .L_4514)
.L_4514:
        /*00a0*/ 	.word	0x00000000
        /*00a4*/ 	.short	0x0004
        /*00a6*/ 	.short	0x0020
        /*00a8*/ 	.byte	0x00, 0xf0, 0x21, 0x00


	//----- nvinfo : EIATTR_KPARAM_INFO
	.align		4
.L_4515:
        /*00ac*/ 	.byte	0x04, 0x17
        /*00ae*/ 	.short	(.L_4517 - .L_4516)
.L_4516:
        /*00b0*/ 	.word	0x00000000
        /*00b4*/ 	.short	0x0003
        /*00b6*/ 	.short	0x0018
        /*00b8*/ 	.byte	0x00, 0xf0, 0x21, 0x00


	//----- nvinfo : EIATTR_KPARAM_INFO
	.align		4
.L_4517:
        /*00bc*/ 	.byte	0x04, 0x17
        /*00be*/ 	.short	(.L_4519 - .L_4518)
.L_4518:
        /*00c0*/ 	.word	0x00000000
        /*00c4*/ 	.short	0x0002
        /*00c6*/ 	.short	0x0010
        /*00c8*/ 	.byte	0x00, 0xf0, 0x21, 0x00


	//----- nvinfo : EIATTR_KPARAM_INFO
	.align		4
.L_4519:
        /*00cc*/ 	.byte	0x04, 0x17
        /*00ce*/ 	.short	(.L_4521 - .L_4520)
.L_4520:
        /*00d0*/ 	.word	0x00000000
        /*00d4*/ 	.short	0x0001
        /*00d6*/ 	.short	0x0008
        /*00d8*/ 	.byte	0x00, 0xf0, 0x21, 0x00


	//----- nvinfo : EIATTR_KPARAM_INFO
	.align		4
.L_4521:
        /*00dc*/ 	.byte	0x04, 0x17
        /*00de*/ 	.short	(.L_4523 - .L_4522)
.L_4522:
        /*00e0*/ 	.word	0x00000000
        /*00e4*/ 	.short	0x0000
        /*00e6*/ 	.short	0x0000
        /*00e8*/ 	.byte	0x00, 0xf0, 0x21, 0x00


	//----- nvinfo : EIATTR_MAXREG_COUNT
	.align		4
.L_4523:
        /*00ec*/ 	.byte	0x03, 0x1b
        /*00ee*/ 	.short	0x00ff


	//----- nvinfo : EIATTR_NUM_BARRIERS
	.align		4
        /*00f0*/ 	.byte	0x02, 0x4c
        /*00f2*/ 	.byte	0x01
	.zero		1


	//----- nvinfo : EIATTR_MERCURY_ISA_VERSION
	.align		4
        /*00f4*/ 	.byte	0x03, 0x5f
        /*00f6*/ 	.short	0x0000


	//----- nvinfo : EIATTR_EXIT_INSTR_OFFSETS
	.align		4
        /*00f8*/ 	.byte	0x04, 0x1c
        /*00fa*/ 	.short	(.L_4525 - .L_4524)


	//   ....[0]....
.L_4524:
        /*00fc*/ 	.word	0x00000070


	//   ....[1]....
        /*0100*/ 	.word	0x00000100


	//   ....[2]....
        /*0104*/ 	.word	0x00003120


	//   ....[3]....
        /*0108*/ 	.word	0x00003170


	//   ....[4]....
        /*010c*/ 	.word	0x000031d0
.L_4525:


//--------------------- .nv.info._Z8moe_q5_0IN3c104HalfELb0EEvPKvS3_PT_PKiS7_S7_iiiiiii --------------------------
	.section	.nv.info._Z8moe_q5_0IN3c104HalfELb0EEvPKvS3_PT_PKiS7_S7_iiiiiii,"",@"SHT_CUDA_INFO"
	.sectionflags	@""
	.align	4


	//----- nvinfo : EIATTR_CUDA_API_VERSION
	.align		4
        /*0000*/ 	.byte	0x04, 0x37
        /*0002*/ 	.short	(.L_4527 - .L_4526)
.L_4526:
        /*0004*/ 	.word	0x00000082


	//----- nvinfo : EIATTR_SW2861232_WAR
	.align		4
.L_4527:
        /*0008*/ 	.byte	0x01, 0x35
	.zero		2


	//----- nvinfo : EIATTR_PARAM_CBANK
	.align		4
        /*000c*/ 	.byte	0x04, 0x0a
        /*000e*/ 	.short	(.L_4529 - .L_4528)
	.align		4
.L_4528:
        /*0010*/ 	.word	index@(.nv.constant0._Z8moe_q5_0IN3c104HalfELb0EEvPKvS3_PT_PKiS7_S7_iiiiiii)
        /*0014*/ 	.short	0x0160
        /*0016*/ 	.short	0x004c


	//----- nvinfo : EIATTR_CBANK_PARAM_SIZE
	.align		4
.L_4529:
        /*0018*/ 	.byte	0x03, 0x19
        /*001a*/ 	.short	0x004c


	//----- nvinfo : EIATTR_KPARAM_INFO
	.align		4
        /*001c*/ 	.byte	0x04, 0x17
        /*001e*/ 	.short	(.L_4531 - .L_4530)
.L_4530:
        /*0020*/ 	.word	0x00000000
        /*0024*/ 	.short	0x000c
        /*0026*/ 	.short	0x0048
        /*0028*/ 	.byte	0x00, 0xf0, 0x11, 0x00


	//----- nvinfo : EIATTR_KPARAM_INFO
	.align		4
.L_4531:
        /*002c*/ 	.byte	0x04, 0x17
        /*002e*/ 	.short	(.L_4533 - .L_4532)
.L_4532:
        /*0030*/ 	.word	0x00000000
        /*0034*/ 	.short	0x000b
        /*0036*/ 	.short	0x0044
        /*0038*/ 	.byte	0x00, 0xf0, 0x11, 0x00


	//----- nvinfo : EIATTR_KPARAM_INFO
	.align		4
.L_4533:
        /*003c*/ 	.byte	0x04, 0x17
        /*003e*/ 	.short	(.L_4535 - .L_4534)
.L_4534:
        /*0040*/ 	.word	0x00000000
        /*0044*/ 	.short	0x000a
        /*0046*/ 	.short	0x0040
        /*0048*/ 	.byte	0x00, 0xf0, 0x11, 0x00


	//----- nvinfo : EIATTR_KPARAM_INFO
	.align		4
.L_4535:
        /*004c*/ 	.byte	0x04, 0x17
        /*004e*/ 	.short	(.L_4537 - .L_4536)
.L_4536:
        /*0050*/ 	.word	0x00000000
        /*0054*/ 	.short	0x0009
        /*0056*/ 	.short	0x003c
        /*0058*/ 	.byte	0x00, 0xf0, 0x11, 0x00


	//----- nvinfo : EIATTR_KPARAM_INFO
	.align		4
.L_4537:
        /*005c*/ 	.byte	0x04, 0x17
        /*005e*/ 	.short	(.L_4539 - .L_4538)
.L_4538:
        /*0060*/ 	.word	0x00000000
        /*0064*/ 	.short	0x0008
        /*0066*/ 	.short	0x0038
        /*0068*/ 	.byte	0x00, 0xf0, 0x11, 0x00


	//----- nvinfo : EIATTR_KPARAM_INFO
	.align		4
.L_4539:
        /*006c*/ 	.byte	0x04, 0x17
        /*006e*/ 	.short	(.L_4541 - .L_4540)
.L_4540:
        /*0070*/ 	.word	0x00000000
        /*0074*/ 	.short	0x0007
        /*0076*/ 	.short	0x0034
        /*0078*/ 	.byte	0x00, 0xf0, 0x11, 0x00


	//----- nvinfo : EIATTR_KPARAM_INFO
	.align		4
.L_4541:
        /*007c*/ 	.byte	0x04, 0x17
        /*007e*/ 	.short	(.L_4543 - .L_4542)
.L_4542:
        /*0080*/ 	.word	0x00000000
        /*0084*/ 	.short	0x0006
        /*0086*/ 	.short	0x0030
        /*0088*/ 	.byte	0x00, 0xf0, 0x11, 0x00


	//----- nvinfo : EIATTR_KPARAM_INFO
	.align		4
.L_4543:
        /*008c*/ 	.byte	0x04, 0x17
        /*008e*/ 	.short	(.L_4545 - .L_4544)
.L_4544:
        /*0090*/ 	.word	0x00000000
        /*0094*/ 	.short	0x0005
        /*0096*/ 	.short	0x0028
        /*0098*/ 	.byte	0x00, 0xf0, 0x21, 0x00


	//----- nvinfo : EIATTR_KPARAM_INFO
	.align		4
.L_4545:
        /*009c*/ 	.byte	0x04, 0x17
        /*009e*/ 	.short	(.L_4547 - .L_4546)
.L_4546:
        /*00a0*/ 	.word	0x00000000
        /*00a4*/ 	.short	0x0004
        /*00a6*/ 	.short	0x0020
        /*00a8*/ 	.byte	0x00, 0xf0, 0x21, 0x00


	//----- nvinfo : EIATTR_KPARAM_INFO
	.align		4
.L_4547:
        /*00ac*/ 	.byte	0x04, 0x17
        /*00ae*/ 	.short	(.L_4549 - .L_4548)
.L_4548:
        /*00b0*/ 	.word	0x00000000
        /*00b4*/ 	.short	0x0003
        /*00b6*/ 	.short	0x0018
        /*00b8*/ 	.byte	0x00, 0xf0, 0x21, 0x00


	//----- nvinfo : EIATTR_KPARAM_INFO
	.align		4
.L_4549:
        /*00bc*/ 	.byte	0x04, 0x17
        /*00be*/ 	.short	(.L_4551 - .L_4550)
.L_4550:
        /*00c0*/ 	.word	0x00000000
        /*00c4*/ 	.short	0x0002
        /*00c6*/ 	.short	0x0010
        /*00c8*/ 	.byte	0x00, 0xf0, 0x21, 0x00


	//----- nvinfo : EIATTR_KPARAM_INFO
	.align		4
.L_4551:
        /*00cc*/ 	.byte	0x04, 0x17
        /*00ce*/ 	.short	(.L_4553 - .L_4552)
.L_4552:
        /*00d0*/ 	.word	0x00000000
        /*00d4*/ 	.short	0x0001
        /*00d6*/ 	.short	0x0008
        /*00d8*/ 	.byte	0x00, 0xf0, 0x21, 0x00


	//----- nvinfo : EIATTR_KPARAM_INFO
	.align		4
.L_4553:
        /*00dc*/ 	.byte	0x04, 0x17
        /*00de*/ 	.short	(.L_4555 - .L_4554)
.L_4554:
        /*00e0*/ 	.word	0x00000000
        /*00e4*/ 	.short	0x0000
        /*00e6*/ 	.short	0x0000
        /*00e8*/ 	.byte	0x00, 0xf0, 0x21, 0x00


	//----- nvinfo : EIATTR_MAXREG_COUNT
	.align		4
.L_4555:
        /*00ec*/ 	.byte	0x03, 0x1b
        /*00ee*/ 	.short	0x00ff


	//----- nvinfo : EIATTR_NUM_BARRIERS
	.align		4
        /*00f0*/ 	.byte	0x02, 0x4c
        /*00f2*/ 	.byte	0x01
	.zero		1


	//----- nvinfo : EIATTR_MERCURY_ISA_VERSION
	.align		4
        /*00f4*/ 	.byte	0x03, 0x5f
        /*00f6*/ 	.short	0x0000


	//----- nvinfo : EIATTR_EXIT_INSTR_OFFSETS
	.align		4
        /*00f8*/ 	.byte	0x04, 0x1c
        /*00fa*/ 	.short	(.L_4557 - .L_4556)


	//   ....[0]....
.L_4556:
        /*00fc*/ 	.word	0x00000070


	//   ....[1]....
        /*0100*/ 	.word	0x00000100


	//   ....[2]....
        /*0104*/ 	.word	0x00002d30


	//   ....[3]....
        /*0108*/ 	.word	0x00002d80


	//   ....[4]....
        /*010c*/ 	.word	0x00002de0
.L_4557:


//--------------------- .nv.info._Z8moe_q4_1IN3c104HalfELb1EEvPKvS3_PT_PKiS7_S7_iiiiiii --------------------------
	.section	.nv.info._Z8moe_q4_1IN3c104HalfELb1EEvPKvS3_PT_PKiS7_S7_iiiiiii,"",@"SHT_CUDA_INFO"
	.sectionflags	@""
	.align	4


	//----- nvinfo : EIATTR_CUDA_API_VERSION
	.align		4
        /*0000*/ 	.byte	0x04, 0x37
        /*0002*/ 	.short	(.L_4559 - .L_4558)
.L_4558:
        /*0004*/ 	.word	0x00000082


	//----- nvinfo : EIATTR_SW2861232_WAR
	.align		4
.L_4559:
        /*0008*/ 	.byte	0x01, 0x35
	.zero		2


	//----- nvinfo : EIATTR_PARAM_CBANK
	.align		4
        /*000c*/ 	.byte	0x04, 0x0a
        /*000e*/ 	.short	(.L_4561 - .L_4560)
	.align		4
.L_4560:
        /*0010*/ 	.word	index@(.nv.constant0._Z8moe_q4_1IN3c104HalfELb1EEvPKvS3_PT_PKiS7_S7_iiiiiii)
        /*0014*/ 	.short	0x0160
        /*0016*/ 	.short	0x004c


	//----- nvinfo : EIATTR_CBANK_PARAM_SIZE
	.align		4
.L_4561:
        /*0018*/ 	.byte	0x03, 0x19
        /*001a*/ 	.short	0x004c


	//----- nvinfo : EIATTR_KPARAM_INFO
	.align		4
        /*001c*/ 	.byte	0x04, 0x17
        /*001e*/ 	.short	(.L_4563 - .L_4562)
.L_4562:
        /*0020*/ 	.word	0x00000000
        /*0024*/ 	.short	0x000c
        /*0026*/ 	.short	0x0048
        /*0028*/ 	.byte	0x00, 0xf0, 0x11, 0x00


	//----- nvinfo : EIATTR_KPARAM_INFO
	.align		4
.L_4563:
        /*002c*/ 	.byte	0x04, 0x17
        /*002e*/ 	.short	(.L_4565 - .L_4564)
.L_4564:
        /*0030*/ 	.word	0x00000000
        /*0034*/ 	.short	0x000b
        /*0036*/ 	.short	0x0044
        /*0038*/ 	.byte	0x00, 0xf0, 0x11, 0x00


	//----- nvinfo : EIATTR_KPARAM_INFO
	.align		4
.L_4565:
        /*003c*/ 	.byte	0x04, 0x17
        /*003e*/ 	.short	(.L_4567 - .L_4566)
.L_4566:
        /*0040*/ 	.word	0x00000000
        /*0044*/ 	.short	0x000a
        /*0046*/ 	.short	0x0040
        /*0048*/ 	.byte	0x00, 0xf0, 0x11, 0x00


	//----- nvinfo : EIATTR_KPARAM_INFO
	.align		4
.L_4567:
        /*004c*/ 	.byte	0x04, 0x17
        /*004e*/ 	.short	(.L_4569 - .L_4568)
.L_4568:
        /*0050*/ 	.word	0x00000000
        /*0054*/ 	.short	0x0009
        /*0056*/ 	.short	0x003c
        /*0058*/ 	.byte	0x00, 0xf0, 0x11, 0x00


	//----- nvinfo : EIATTR_KPARAM_INFO
	.align		4
.L_4569:
        /*005c*/ 	.byte	0x04, 0x17
        /*005e*/ 	.short	(.L_4571 - .L_4570)
.L_4570:
        /*0060*/ 	.word	0x00000000
        /*0064*/ 	.short	0x0008
        /*0066*/ 	.short	0x0038
        /*0068*/ 	.byte	0x00, 0xf0, 0x11, 0x00


	//----- nvinfo : EIATTR_KPARAM_INFO
	.align		4
.L_4571:
        /*006c*/ 	.byte	0x04, 0x17
        /*006e*/ 	.short	(.L_4573 - .L_4572)
.L_4572:
        /*0070*/ 	.word	0x00000000
        /*0074*/ 	.short	0x0007
        /*0076*/ 	.short	0x0034
        /*0078*/ 	.byte	0x00, 0xf0, 0x11, 0x00


	//----- nvinfo : EIATTR_KPARAM_INFO
	.align		4
.L_4573:
        /*007c*/ 	.byte	0x04, 0x17
        /*007e*/ 	.short	(.L_4575 - .L_4574)
.L_4574:
        /*0080*/ 	.word	0x00000000
        /*0084*/ 	.short	0x0006
        /*0086*/ 	.short	0x0030
        /*0088*/ 	.byte	0x00, 0xf0, 0x11, 0x00


	//----- nvinfo : EIATTR_KPARAM_INFO
	.align		4
.L_4575:
        /*008c*/ 	.byte	0x04, 0x17
        /*008e*/ 	.short	(.L_4577 - .L_4576)
.L_4576:
        /*0090*/ 	.word	0x00000000
        /*0094*/ 	.short	0x0005
        /*0096*/ 	.short	0x0028
        /*0098*/ 	.byte	0x00, 0xf0, 0x21, 0x00


	//----- nvinfo : EIATTR_KPARAM_INFO
	.align		4
.L_4577:
        /*009c*/ 	.byte	0x04, 0x17
        /*009e*/ 	.short	(.L_4579 - .L_4578)
.L_4578:
        /*00a0*/ 	.word	0x00000000
        /*00a4*/ 	.short	0x0004
        /*00a6*/ 	.short	0x0020
        /*00a8*/ 	.byte	0x00, 0xf0, 0x21, 0x00


	//----- nvinfo : EIATTR_KPARAM_INFO
	.align		4
.L_4579:
        /*00ac*/ 	.byte	0x04, 0x17
        /*00ae*/ 	.short	(.L_4581 - .L_4580)
.L_4580:
        /*00b0*/ 	.word	0x00000000
        /*00b4*/ 	.short	0x0003
        /*00b6*/ 	.short	0x0018
        /*00b8*/ 	.byte	0x00, 0xf0, 0x21, 0x00


	//----- nvinfo : EIATTR_KPARAM_INFO
	.align		4
.L_4581:
        /*00bc*/ 	.byte	0x04, 0x17
        /*00be*/ 	.short	(.L_4583 - .L_4582)
.L_4582:
        /*00c0*/ 	.word	0x00000000
        /*00c4*/ 	.short	0x0002
        /*00c6*/ 	.short	0x0010
        /*00c8*/ 	.byte	0x00, 0xf0, 0x21, 0x00


	//----- nvinfo : EIATTR_KPARAM_INFO
	.align		4
.L_4583:
        /*00cc*/ 	.byte	0x04, 0x17
        /*00ce*/ 	.short	(.L_4585 - .L_4584)
.L_4584:
        /*00d0*/ 	.word	0x00000000
        /*00d4*/ 	.short	0x0001
        /*00d6*/ 	.short	0x0008
        /*00d8*/ 	.byte	0x00, 0xf0, 0x21, 0x00


	//----- nvinfo : EIATTR_KPARAM_INFO
	.align		4
.L_4585:
        /*00dc*/ 	.byte	0x04, 0x17
        /*00de*/ 	.short	(.L_4587 - .L_4586)
.L_4586:
        /*00e0*/ 	.word	0x00000000
        /*00e4*/ 	.short	0x0000
        /*00e6*/ 	.short	0x0000
        /*00e8*/ 	.byte	0x00, 0xf0, 0x21, 0x00


	//----- nvinfo : EIATTR_MAXREG_COUNT
	.align		4
.L_4587:
        /*00ec*/ 	.byte	0x03, 0x1b
        /*00ee*/ 	.short	0x00ff


	//----- nvinfo : EIATTR_NUM_BARRIERS
	.align		4
        /*00f0*/ 	.byte	0x02, 0x4c
        /*00f2*/ 	.byte	0x01
	.zero		1


	//----- nvinfo : EIATTR_MERCURY_ISA_VERSION
	.align		4
        /*00f4*/ 	.byte	0x03, 0x5f
        /*00f6*/ 	.short	0x0000


	//----- nvinfo : EIATTR_EXIT_INSTR_OFFSETS
	.align		4
        /*00f8*/ 	.byte	0x04, 0x1c
        /*00fa*/ 	.short	(.L_4589 - .L_4588)


	//   ....[0]....
.L_4588:
        /*00fc*/ 	.word	0x00000070


	//   ....[1]....
        /*0100*/ 	.word	0x00000100


	//   ....[2]....
        /*0104*/ 	.word	0x00002120


	//   ....[3]....
        /*0108*/ 	.word	0x00002170


	//   ....[4]....
        /*010c*/ 	.word	0x000021d0
.L_4589:


//--------------------- .nv.info._Z8moe_q4_1IN3c104HalfELb0EEvPKvS3_PT_PKiS7_S7_iiiiiii --------------------------
	.section	.nv.info._Z8moe_q4_1IN3c104HalfELb0EEvPKvS3_PT_PKiS7_S7_iiiiiii,"",@"SHT_CUDA_INFO"
	.sectionflags	@""
	.align	4


	//----- nvinfo : EIATTR_CUDA_API_VERSION
	.align		4
        /*0000*/ 	.byte	0x04, 0x37
        /*0002*/ 	.short	(.L_4591 - .L_4590)
.L_4590:
        /*0004*/ 	.word	0x00000082


	//----- nvinfo : EIATTR_SW2861232_WAR
	.align		4
.L_4591:
        /*0008*/ 	.byte	0x01, 0x35
	.zero		2


	//----- nvinfo : EIATTR_PARAM_CBANK
	.align		4
        /*000c*/ 	.byte	0x04, 0x0a
        /*000e*/ 	.short	(.L_4593 - .L_4592)
	.align		4
.L_4592:
        /*0010*/ 	.word	index@(.nv.constant0._Z8moe_q4_1IN3c104HalfELb0EEvPKvS3_PT_PKiS7_S7_iiiiiii)
        /*0014*/ 	.short	0x0160
        /*0016*/ 	.short	0x004c


	//----- nvinfo : EIATTR_CBANK_PARAM_SIZE
	.align		4
.L_4593:
        /*0018*/ 	.byte	0x03, 0x19
        /*001a*/ 	.short	0x004c


	//----- nvinfo : EIATTR_KPARAM_INFO
	.align		4
        /*001c*/ 	.byte	0x04, 0x17
        /*001e*/ 	.short	(.L_4595 - .L_4594)
.L_4594:
        /*0020*/ 	.word	0x00000000
        /*0024*/ 	.short	0x000c
        /*0026*/ 	.short	0x0048
        /*0028*/ 	.byte	0x00, 0xf0, 0x11, 0x00


	//----- nvinfo : EIATTR_KPARAM_INFO
	.align		4
.L_4595:
        /*002c*/ 	.byte	0x04, 0x17
        /*002e*/ 	.short	(.L_4597 - .L_4596)
.L_4596:
        /*0030*/ 	.word	0x00000000
        /*0034*/ 	.short	0x000b
        /*0036*/ 	.short	0x0044
        /*0038*/ 	.byte	0x00, 0xf0, 0x11, 0x00


	//----- nvinfo : EIATTR_KPARAM_INFO
	.align		4
.L_4597:
        /*003c*/ 	.byte	0x04, 0x17
        /*003e*/ 	.short	(.L_4599 - .L_4598)
.L_4598:
        /*0040*/ 	.word	0x00000000
        /*0044*/ 	.short	0x000a
        /*0046*/ 	.short	0x0040
        /*0048*/ 	.byte	0x00, 0xf0, 0x11, 0x00


	//----- nvinfo : EIATTR_KPARAM_INFO
	.align		4
.L_4599:
        /*004c*/ 	.byte	0x04, 0x17
        /*004e*/ 	.short	(.L_4601 - .L_4600)
.L_4600:
        /*0050*/ 	.word	0x00000000
        /*0054*/ 	.short	0x0009
        /*0056*/ 	.short	0x003c
        /*0058*/ 	.byte	0x00, 0xf0, 0x11, 0x00


	//----- nvinfo : EIATTR_KPARAM_INFO
	.align		4
.L_4601:
        /*005c*/ 	.byte	0x04, 0x17
        /*005e*/ 	.short	(.L_4603 - .L_4602)
.L_4602:
        /*0060*/ 	.word	0x00000000
        /*0064*/ 	.short	0x0008
        /*0066*/ 	.short	0x0038
        /*0068*/ 	.byte	0x00, 0xf0, 0x11, 0x00


	//----- nvinfo : EIATTR_KPARAM_INFO
	.align		4
.L_4603:
        /*006c*/ 	.byte	0x04, 0x17
        /*006e*/ 	.short	(.L_4605 - .L_4604)
.L_4604:
        /*0070*/ 	.word	0x00000000
        /*0074*/ 	.short	0x0007
        /*0076*/ 	.short	0x0034
        /*0078*/ 	.byte	0x00, 0xf0, 0x11, 0x00


	//----- nvinfo : EIATTR_KPARAM_INFO
	.align		4
.L_4605:
        /*007c*/ 	.byte	0x04, 0x17
        /*007e*/ 	.short	(.L_4607 - .L_4606)
.L_4606:
        /*0080*/ 	.word	0x00000000
        /*0084*/ 	.short	0x0006
        /*0086*/ 	.short	0x0030
        /*0088*/ 	.byte	0x00, 0xf0, 0x11, 0x00


	//----- nvinfo : EIATTR_KPARAM_INFO
	.align		4
.L_4607:
        /*008c*/ 	.byte	0x04, 0x17
        /*008e*/ 	.short	(.L_4609 - .L_4608)
.L_4608:
        /*0090*/ 	.word	0x00000000
        /*0094*/ 	.short	0x0005
        /*0096*/ 	.short	0x0028
        /*0098*/ 	.byte	0x00, 0xf0, 0x21, 0x00


	//----- nvinfo : EIATTR_KPARAM_INFO
	.align		4
.L_4609:
        /*009c*/ 	.byte	0x04, 0x17
        /*009e*/ 	.short	(.L_4611 - .L_4610)
.L_4610:
        /*00a0*/ 	.word	0x00000000
        /*00a4*/ 	.short	0x0004
        /*00a6*/ 	.short	0x0020
        /*00a8*/ 	.byte	0x00, 0xf0, 0x21, 0x00


	//----- nvinfo : EIATTR_KPARAM_INFO
	.align		4
.L_4611:
        /*00ac*/ 	.byte	0x04, 0x17
        /*00ae*/ 	.short	(.L_4613 - .L_4612)
.L_4612:
        /*00b0*/ 	.word	0x00000000
        /*00b4*/ 	.short	0x0003
        /*00b6*/ 	.short	0x0018
        /*00b8*/ 	.byte	0x00, 0xf0, 0x21, 0x00


	//----- nvinfo : EIATTR_KPARAM_INFO
	.align		4
.L_4613:
        /*00bc*/ 	.byte	0x04, 0x17
        /*00be*/ 	.short	(.L_4615 - .L_4614)
.L_4614:
        /*00c0*/ 	.word	0x00000000
        /*00c4*/ 	.short	0x0002
        /*00c6*/ 	.short	0x0010
        /*00c8*/ 	.byte	0x00, 0xf0, 0x21, 0x00


	//----- nvinfo : EIATTR_KPARAM_INFO
	.align		4
.L_4615:
        /*00cc*/ 	.byte	0x04, 0x17
        /*00ce*/ 	.short	(.L_4617 - .L_4616)
.L_4616:
        /*00d0*/ 	.word	0x00000000
        /*00d4*/ 	.short	0x0001
        /*00d6*/ 	.short	0x0008
        /*00d8*/ 	.byte	0x00, 0xf0, 0x21, 0x00


	//----- nvinfo : EIATTR_KPARAM_INFO
	.align		4
.L_4617:
        /*00dc*/ 	.byte	0x04, 0x17
        /*00de*/ 	.short	(.L_4619 - .L_4618)
.L_4618:
        /*00e0*/ 	.word	0x00000000
        /*00e4*/ 	.short	0x0000
        /*00e6*/ 	.short	0x0000
        /*00e8*/ 	.byte	0x00, 0xf0, 0x21, 0x00


	//----- nvinfo : EIATTR_MAXREG_COUNT
	.align		4
.L_4619:
        /*00ec*/ 	.byte	0x03, 0x1b
        /*00ee*/ 	.short	0x00ff


	//----- nvinfo : EIATTR_NUM_BARRIERS
	.align		4
        /*00f0*/ 	.byte	0x02, 0x4c
        /*00f2*/ 	.byte	0x01
	.zero		1


	//----- nvinfo : EIATTR_MERCURY_ISA_VERSION
	.align		4
        /*00f4*/ 	.byte	0x03, 0x5f
        /*00f6*/ 	.short	0x0000


	//----- nvinfo : EIATTR_EXIT_INSTR_OFFSETS
	.align		4
        /*00f8*/ 	.byte	0x04, 0x1c
        /*00fa*/ 	.short	(.L_4621 - .L_4620)


	//   ....[0]....
.L_4620:
        /*00fc*/ 	.word	0x00000090


	//   ....[1]....
        /*0100*/ 	.word	0x00000120


	//   ....[2]....
        /*0104*/ 	.word	0x00001e30


	//   ....[3]....
        /*0108*/ 	.word	0x00001e80


	//   ....[4]....
        /*010c*/ 	.word	0x00001ee0
.L_4621:


//--------------------- .nv.info._Z8moe_q4_0IN3c104HalfELb1EEvPKvS3_PT_PKiS7_S7_iiiiiii --------------------------
	.section	.nv.info._Z8moe_q4_0IN3c104HalfELb1EEvPKvS3_PT_PKiS7_S7_iiiiiii,"",@"SHT_CUDA_INFO"
	.sectionflags	@""
	.align	4


	//----- nvinfo : EIATTR_CUDA_API_VERSION
	.align		4
        /*0000*/ 	.byte	0x04, 0x37
        /*0002*/ 	.short	(.L_4623 - .L_4622)
.L_4622:
        /*0004*/ 	.word	0x00000082


	//----- nvinfo : EIATTR_SW2861232_WAR
	.align		4
.L_4623:
        /*0008*/ 	.byte	0x01, 0x35
	.zero		2


	//----- nvinfo : EIATTR_PARAM_CBANK
	.align		4
        /*000c*/ 	.byte	0x04, 0x0a
        /*000e*/ 	.short	(.L_4625 - .L_4624)
	.align		4
.L_4624:
        /*0010*/ 	.word	index@(.nv.constant0._Z8moe_q4_0IN3c104HalfELb1EEvPKvS3_PT_PKiS7_S7_iiiiiii)
        /*0014*/ 	.short	0x0160
        /*0016*/ 	.short	0x004c


	//----- nvinfo : EIATTR_CBANK_PARAM_SIZE
	.align		4
.L_4625:
        /*0018*/ 	.byte	0x03, 0x19
        /*001a*/ 	.short	0x004c


	//----- nvinfo : EIATTR_KPARAM_INFO
	.align		4
        /*001c*/ 	.byte	0x04, 0x17
        /*001e*/ 	.short	(.L_4627 - .L_4626)
.L_4626:
        /*0020*/ 	.word	0x00000000
        /*0024*/ 	.short	0x000c
        /*0026*/ 	.short	0x0048
        /*0028*/ 	.byte	0x00, 0xf0, 0x11, 0x00


	//----- nvinfo : EIATTR_KPARAM_INFO
	.align		4
.L_4627:
        /*002c*/ 	.byte	0x04, 0x17
        /*002e*/ 	.short	(.L_4629 - .L_4628)
.L_4628:
        /*0030*/ 	.word	0x00000000
        /*0034*/ 	.short	0x000b
        /*0036*/ 	.short	0x0044
        /*0038*/ 	.byte	0x00, 0xf0, 0x11, 0x00


	//----- nvinfo : EIATTR_KPARAM_INFO
	.align		4
.L_4629:
        /*003c*/ 	.byte	0x04, 0x17
        /*003e*/ 	.short	(.L_4631 - .L_4630)
.L_4630:
        /*0040*/ 	.word	0x00000000
        /*0044*/ 	.short	0x000a
        /*0046*/ 	.short	0x0040
        /*0048*/ 	.byte	0x00, 0xf0, 0x11, 0x00


	//----- nvinfo : EIATTR_KPARAM_INFO
	.align		4
.L_4631:
        /*004c*/ 	.byte	0x04, 0x17
        /*004e*/ 	.short	(.L_4633 - .L_4632)
.L_4632:
        /*0050*/ 	.word	0x00000000
        /*0054*/ 	.short	0x0009
        /*0056*/ 	.short	0x003c
        /*0058*/ 	.byte	0x00, 0xf0, 0x11, 0x00


	//----- nvinfo : EIATTR_KPARAM_INFO
	.align		4
.L_4633:
        /*005c*/ 	.byte	0x04, 0x17
        /*005e*/ 	.short	(.L_4635 - .L_4634)
.L_4634:
        /*0060*/ 	.word	0x00000000
        /*0064*/ 	.short	0x0008
        /*0066*/ 	.short	0x0038
        /*0068*/ 	.byte	0x00, 0xf0, 0x11, 0x00


	//----- nvinfo : EIATTR_KPARAM_INFO
	.align		4
.L_4635:
        /*006c*/ 	.byte	0x04, 0x17
        /*006e*/ 	.short	(.L_4637 - .L_4636)
.L_4636:
        /*0070*/ 	.word	0x00000000
        /*0074*/ 	.short	0x0007
        /*0076*/ 	.short	0x0034
        /*0078*/ 	.byte	0x00, 0xf0, 0x11, 0x00


	//----- nvinfo : EIATTR_KPARAM_INFO
	.align		4
.L_4637:
        /*007c*/ 	.byte	0x04, 0x17
        /*007e*/ 	.short	(.L_4639 - .L_4638)
.L_4638:
        /*0080*/ 	.word	0x00000000
        /*0084*/ 	.short	0x0006
        /*0086*/ 	.short	0x0030
        /*0088*/ 	.byte	0x00, 0xf0, 0x11, 0x00


	//----- nvinfo : EIATTR_KPARAM_INFO
	.align		4
.L_4639:
        /*008c*/ 	.byte	0x04, 0x17
        /*008e*/ 	.short	(.L_4641 - .L_4640)
.L_4640:
        /*0090*/ 	.word	0x00000000
        /*0094*/ 	.short	0x0005
        /*0096*/ 	.short	0x0028
        /*0098*/ 	.byte	0x00, 0xf0, 0x21, 0x00


	//----- nvinfo : EIATTR_KPARAM_INFO
	.align		4
.L_4641:
        /*009c*/ 	.byte	0x04, 0x17
        /*009e*/ 	.short	(.L_4643 - .L_4642)
.L_4642:
        /*00a0*/ 	.word	0x00000000
        /*00a4*/ 	.short	0x0004
        /*00a6*/ 	.short	0x0020
        /*00a8*/ 	.byte	0x00, 0xf0, 0x21, 0x00


	//----- nvinfo : EIATTR_KPARAM_INFO
	.align		4
.L_4643:
        /*00ac*/ 	.byte	0x04, 0x17
        /*00ae*/ 	.short	(.L_4645 - .L_4644)
.L_4644:
        /*00b0*/ 	.word	0x00000000
        /*00b4*/ 	.short	0x0003
        /*00b6*/ 	.short	0x0018
        /*00b8*/ 	.byte	0x00, 0xf0, 0x21, 0x00


	//----- nvinfo : EIATTR_KPARAM_INFO
	.align		4
.L_4645:
        /*00bc*/ 	.byte	0x04, 0x17
        /*00be*/ 	.short	(.L_4647 - .L_4646)
.L_4646:
        /*00c0*/ 	.word	0x00000000
        /*00c4*/ 	.short	0x0002
        /*00c6*/ 	.short	0x0010
        /*00c8*/ 	.byte	0x00, 0xf0, 0x21, 0x00


	//----- nvinfo : EIATTR_KPARAM_INFO
	.align		4
.L_4647:
        /*00cc*/ 	.byte	0x04, 0x17
        /*00ce*/ 	.short	(.L_4649 - .L_4648)
.L_4648:
        /*00d0*/ 	.word	0x00000000
        /*00d4*/ 	.short	0x0001
        /*00d6*/ 	.short	0x0008
        /*00d8*/ 	.byte	0x00, 0xf0, 0x21, 0x00


	//----- nvinfo : EIATTR_KPARAM_INFO
	.align		4
.L_4649:
        /*00dc*/ 	.byte	0x04, 0x17
        /*00de*/ 	.short	(.L_4651 - .L_4650)
.L_4650:
        /*00e0*/ 	.word	0x00000000
        /*00e4*/ 	.short	0x0000
        /*00e6*/ 	.short	0x0000
        /*00e8*/ 	.byte	0x00, 0xf0, 0x21, 0x00


	//----- nvinfo : EIATTR_MAXREG_COUNT
	.align		4
.L_4651:
        /*00ec*/ 	.byte	0x03, 0x1b
        /*00ee*/ 	.short	0x00ff


	//----- nvinfo : EIATTR_NUM_BARRIERS
	.align		4
        /*00f0*/ 	.byte	0x02, 0x4c
        /*00f2*/ 	.byte	0x01
	.zero		1


	//----- nvinfo : EIATTR_MERCURY_ISA_VERSION
	.align		4
        /*00f4*/ 	.byte	0x03, 0x5f
        /*00f6*/ 	.short	0x0000


	//----- nvinfo : EIATTR_EXIT_INSTR_OFFSETS
	.align		4
        /*00f8*/ 	.byte	0x04, 0x1c
        /*00fa*/ 	.short	(.L_4653 - .L_4652)


	//   ....[0]....
.L_4652:
        /*00fc*/ 	.word	0x00000070


	//   ....[1]....
        /*0100*/ 	.word	0x00000100


	//   ....[2]....
        /*0104*/ 	.word	0x00002240


	//   ....[3]....
        /*0108*/ 	.word	0x00002290


	//   ....[4]....
        /*010c*/ 	.word	0x000022f0
.L_4653:


//--------------------- .nv.info._Z8moe_q4_0IN3c104HalfELb0EEvPKvS3_PT_PKiS7_S7_iiiiiii --------------------------
	.section	.nv.info._Z8moe_q4_0IN3c104HalfELb0EEvPKvS3_PT_PKiS7_S7_iiiiiii,"",@"SHT_CUDA_INFO"
	.sectionflags	@""
	.align	4


	//----- nvinfo : EIATTR_CUDA_API_VERSION
	.align		4
        /*0000*/ 	.byte	0x04, 0x37
        /*0002*/ 	.short	(.L_4655 - .L_4654)
.L_4654:
        /*0004*/ 	.word	0x00000082


	//----- nvinfo : EIATTR_SW2861232_WAR
	.align		4
.L_4655:
        /*0008*/ 	.byte	0x01, 0x35
	.zero		2


	//----- nvinfo : EIATTR_PARAM_CBANK
	.align		4
        /*000c*/ 	.byte	0x04, 0x0a
        /*000e*/ 	.short	(.L_4657 - .L_4656)
	.align		4
.L_4656:
        /*0010*/ 	.word	index@(.nv.constant0._Z8moe_q4_0IN3c104HalfELb0EEvPKvS3_PT_PKiS7_S7_iiiiiii)
        /*0014*/ 	.short	0x0160
        /*0016*/ 	.short	0x004c


	//----- nvinfo : EIATTR_CBANK_PARAM_SIZE
	.align		4
.L_4657:
        /*0018*/ 	.byte	0x03, 0x19
        /*001a*/ 	.short	0x004c


	//----- nvinfo : EIATTR_KPARAM_INFO
	.align		4
        /*001c*/ 	.byte	0x04, 0x17
        /*001e*/ 	.short	(.L_4659 - .L_4658)
.L_4658:
        /*0020*/ 	.word	0x00000000
        /*0024*/ 	.short	0x000c
        /*0026*/ 	.short	0x0048
        /*0028*/ 	.byte	0x00, 0xf0, 0x11, 0x00


	//----- nvinfo : EIATTR_KPARAM_INFO
	.align		4
.L_4659:
        /*002c*/ 	.byte	0x04, 0x17
        /*002e*/ 	.short	(.L_4661 - .L_4660)
.L_4660:
        /*0030*/ 	.word	0x00000000
        /*0034*/ 	.short	0x000b
        /*0036*/ 	.short	0x0044
        /*0038*/ 	.byte	0x00, 0xf0, 0x11, 0x00


	//----- nvinfo : EIATTR_KPARAM_INFO
	.align		4
.L_4661:
        /*003c*/ 	.byte	0x04, 0x17
        /*003e*/ 	.short	(.L_4663 - .L_4662)
.L_4662:
        /*0040*/ 	.word	0x00000000
        /*0044*/ 	.short	0x000a
        /*0046*/ 	.short	0x0040
        /*0048*/ 	.byte	0x00, 0xf0, 0x11, 0x00


	//----- nvinfo : EIATTR_KPARAM_INFO
	.align		4
.L_4663:
        /*004c*/ 	.byte	0x04, 0x17
        /*004e*/ 	.short	(.L_4665 - .L_4664)
.L_4664:
        /*0050*/ 	.word	0x00000000
        /*0054*/ 	.short	0x0009
        /*0056*/ 	.short	0x003c
        /*0058*/ 	.byte	0x00, 0xf0, 0x11, 0x00


	//----- nvinfo : EIATTR_KPARAM_INFO
	.align		4
.L_4665:
        /*005c*/ 	.byte	0x04, 0x17
        /*005e*/ 	.short	(.L_4667 - .L_4666)
.L_4666:
        /*0060*/ 	.word	0x00000000
        /*0064*/ 	.short	0x0008
        /*0066*/ 	.short	0x0038
        /*0068*/ 	.byte	0x00, 0xf0, 0x11, 0x00


	//----- nvinfo : EIATTR_KPARAM_INFO
	.align		4
.L_4667:
        /*006c*/ 	.byte	0x04, 0x17
        /*006e*/ 	.short	(.L_4669 - .L_4668)
.L_4668:
        /*0070*/ 	.word	0x00000000
        /*0074*/ 	.short	0x0007
        /*0076*/ 	.short	0x0034
        /*0078*/ 	.byte	0x00, 0xf0, 0x11, 0x00


	//----- nvinfo : EIATTR_KPARAM_INFO
	.align		4
.L_4669:
        /*007c*/ 	.byte	0x04, 0x17
        /*007e*/ 	.short	(.L_4671 - .L_4670)
.L_4670:
        /*0080*/ 	.word	0x00000000
        /*0084*/ 	.short	0x0006
        /*0086*/ 	.short	0x0030
        /*0088*/ 	.byte	0x00, 0xf0, 0x11, 0x00


	//----- nvinfo : EIATTR_KPARAM_INFO
	.align		4
.L_4671:
        /*008c*/ 	.byte	0x04, 0x17
        /*008e*/ 	.short	(.L_4673 - .L_4672)
.L_4672:
        /*0090*/ 	.word	0x00000000
        /*0094*/ 	.short	0x0005
        /*0096*/ 	.short	0x0028
        /*0098*/ 	.byte	0x00, 0xf0, 0x21, 0x00


	//----- nvinfo : EIATTR_KPARAM_INFO
	.align		4
.L_4673:
        /*009c*/ 	.byte	0x04, 0x17
        /*009e*/ 	.short	(.L_4675 - .L_4674)
.L_4674:
        /*00a0*/ 	.word	0x00000000
        /*00a4*/ 	.short	0x0004
        /*00a6*/ 	.short	0x0020
        /*00a8*/ 	.byte	0x00, 0xf0, 0x21, 0x00


	//----- nvinfo : EIATTR_KPARAM_INFO
	.align		4
.L_4675:
        /*00ac*/ 	.byte	0x04, 0x17
        /*00ae*/ 	.short	(.L_4677 - .L_4676)
.L_4676:
        /*00b0*/ 	.word	0x00000000
        /*00b4*/ 	.short	0x0003
        /*00b6*/ 	.short	0x0018
        /*00b8*/ 	.byte	0x00, 0xf0, 0x21, 0x00


	//----- nvinfo : EIATTR_KPARAM_INFO
	.align		4
.L_4677:
        /*00bc*/ 	.byte	0x04, 0x17
        /*00be*/ 	.short	(.L_4679 - .L_4678)
.L_4678:
        /*00c0*/ 	.word	0x00000000
        /*00c4*/ 	.short	0x0002
        /*00c6*/ 	.short	0x0010
        /*00c8*/ 	.byte	0x00, 0xf0, 0x21, 0x00


	//----- nvinfo : EIATTR_KPARAM_INFO
	.align		4
.L_4679:
        /*00cc*/ 	.byte	0x04, 0x17
        /*00ce*/ 	.short	(.L_4681 - .L_4680)
.L_4680:
        /*00d0*/ 	.word	0x00000000
        /*00d4*/ 	.short	0x0001
        /*00d6*/ 	.short	0x0008
        /*00d8*/ 	.byte	0x00, 0xf0, 0x21, 0x00


	//----- nvinfo : EIATTR_KPARAM_INFO
	.align		4
.L_4681:
        /*00dc*/ 	.byte	0x04, 0x17
        /*00de*/ 	.short	(.L_4683 - .L_4682)
.L_4682:
        /*00e0*/ 	.word	0x00000000
        /*00e4*/ 	.short	0x0000
        /*00e6*/ 	.short	0x0000
        /*00e8*/ 	.byte	0x00, 0xf0, 0x21, 0x00


	//----- nvinfo : EIATTR_MAXREG_COUNT
	.align		4
.L_4683:
        /*00ec*/ 	.byte	0x03, 0x1b
        /*00ee*/ 	.short	0x00ff


	//----- nvinfo : EIATTR_NUM_BARRIERS
	.align		4
        /*00f0*/ 	.byte	0x02, 0x4c
        /*00f2*/ 	.byte	0x01
	.zero		1


	//----- nvinfo : EIATTR_MERCURY_ISA_VERSION
	.align		4
        /*00f4*/ 	.byte	0x03, 0x5f
        /*00f6*/ 	.short	0x0000


	//----- nvinfo : EIATTR_EXIT_INSTR_OFFSETS
	.align		4
        /*00f8*/ 	.byte	0x04, 0x1c
        /*00fa*/ 	.short	(.L_4685 - .L_4684)


	//   ....[0]....
.L_4684:
        /*00fc*/ 	.word	0x00000090


	//   ....[1]....
        /*0100*/ 	.word	0x00000120


	//   ....[2]....
        /*0104*/ 	.word	0x00001f40


	//   ....[3]....
        /*0108*/ 	.word	0x00001f90


	//   ....[4]....
        /*010c*/ 	.word	0x00001ff0
.L_4685:


//--------------------- .nv.info._Z8moe_q6_KIfLb1EEvPKvS1_PT_PKiS5_S5_iiiiiii --------------------------
	.section	.nv.info._Z8moe_q6_KIfLb1EEvPKvS1_PT_PKiS5_S5_iiiiiii,"",@"SHT_CUDA_INFO"
	.sectionflags	@""
	.align	4


	//----- nvinfo : EIATTR_CUDA_API_VERSION
	.align		4
        /*0000*/ 	.byte	0x04, 0x37
        /*0002*/ 	.short	(.L_4687 - .L_4686)
.L_4686:
        /*0004*/ 	.word	0x00000082


	//----- nvinfo : EIATTR_SW2861232_WAR
	.align		4
.L_4687:
        /*0008*/ 	.byte	0x01, 0x35
	.zero		2


	//----- nvinfo : EIATTR_PARAM_CBANK
	.align		4
        /*000c*/ 	.byte	0x04, 0x0a
        /*000e*/ 	.short	(.L_4689 - .L_4688)
	.align		4
.L_4688:
        /*0010*/ 	.word	index@(.nv.constant0._Z8moe_q6_KIfLb1EEvPKvS1_PT_PKiS5_S5_iiiiiii)
        /*0014*/ 	.short	0x0160
        /*0016*/ 	.short	0x004c


	//----- nvinfo : EIATTR_CBANK_PARAM_SIZE
	.align		4
.L_4689:
        /*0018*/ 	.byte	0x03, 0x19
        /*001a*/ 	.short	0x004c


	//----- nvinfo : EIATTR_KPARAM_INFO
	.align		4
        /*001c*/ 	.byte	0x04, 0x17
        /*001e*/ 	.short	(.L_4691 - .L_4690)
.L_4690:
        /*0020*/ 	.word	0x00000000
        /*0024*/ 	.short	0x000c
        /*0026*/ 	.short	0x0048
        /*0028*/ 	.byte	0x00, 0xf0, 0x11, 0x00


	//----- nvinfo : EIATTR_KPARAM_INFO
	.align		4
.L_4691:
        /*002c*/ 	.byte	0x04, 0x17
        /*002e*/ 	.short	(.L_4693 - .L_4692)
.L_4692:
        /*0030*/ 	.word	0x00000000
        /*0034*/ 	.short	0x000b
        /*0036*/ 	.short	0x0044
        /*0038*/ 	.byte	0x00, 0xf0, 0x11, 0x00


	//----- nvinfo : EIATTR_KPARAM_INFO
	.align		4
.L_4693:
        /*003c*/ 	.byte	0x04, 0x17
        /*003e*/ 	.short	(.L_4695 - .L_4694)
.L_4694:
        /*0040*/ 	.word	0x00000000
        /*0044*/ 	.short	0x000a
        /*0046*/ 	.short	0x0040
        /*0048*/ 	.byte	0x00, 0xf0, 0x11, 0x00


	//----- nvinfo : EIATTR_KPARAM_INFO
	.align		4
.L_4695:
        /*004c*/ 	.byte	0x04, 0x17
        /*004e*/ 	.short	(.L_4697 - .L_4696)
.L_4696:
        /*0050*/ 	.word	0x00000000
        /*0054*/ 	.short	0x0009
        /*0056*/ 	.short	0x003c
        /*0058*/ 	.byte	0x00, 0xf0, 0x11, 0x00


	//----- nvinfo : EIATTR_KPARAM_INFO
	.align		4
.L_4697:
        /*005c*/ 	.byte	0x04, 0x17
        /*005e*/ 	.short	(.L_4699 - .L_4698)
.L_4698:
        /*0060*/ 	.word	0x00000000
        /*0064*/ 	.short	0x0008
        /*0066*/ 	.short	0x0038
        /*0068*/ 	.byte	0x00, 0xf0, 0x11, 0x00


	//----- nvinfo : EIATTR_KPARAM_INFO
	.align		4
.L_4699:
        /*006c*/ 	.byte	0x04, 0x17
        /*006e*/ 	.short	(.L_4701 - .L_4700)
.L_4700:
        /*0070*/ 	.word	0x00000000
        /*0074*/ 	.short	0x0007
        /*0076*/ 	.short	0x0034
        /*0078*/ 	.byte	0x00, 0xf0, 0x11, 0x00


	//----- nvinfo : EIATTR_KPARAM_INFO
	.align		4
.L_4701:
        /*007c*/ 	.byte	0x04, 0x17
        /*007e*/ 	.short	(.L_4703 - .L_4702)
.L_4702:
        /*0080*/ 	.word	0x00000000
        /*0084*/ 	.short	0x0006
        /*0086*/ 	.short	0x0030
        /*0088*/ 	.byte	0x00, 0xf0, 0x11, 0x00


	//----- nvinfo : EIATTR_KPARAM_INFO
	.align		4
.L_4703:
        /*008c*/ 	.byte	0x04, 0x17
        /*008e*/ 	.short	(.L_4705 - .L_4704)
.L_4704:
        /*0090*/ 	.word	0x00000000
        /*0094*/ 	.short	0x0005
        /*0096*/ 	.short	0x0028
        /*0098*/ 	.byte	0x00, 0xf0, 0x21, 0x00


	//----- nvinfo : EIATTR_KPARAM_INFO
	.align		4
.L_4705:
        /*009c*/ 	.byte	0x04, 0x17
        /*009e*/ 	.short	(.L_4707 - .L_4706)
.L_4706:
        /*00a0*/ 	.word	0x00000000
        /*00a4*/ 	.short	0x0004
        /*00a6*/ 	.short	0x0020
        /*00a8*/ 	.byte	0x00, 0xf0, 0x21, 0x00


	//----- nvinfo : EIATTR_KPARAM_INFO
	.align		4
.L_4707:
        /*00ac*/ 	.byte	0x04, 0x17
        /*00ae*/ 	.short	(.L_4709 - .L_4708)
.L_4708:
        /*00b0*/ 	.word	0x00000000
        /*00b4*/ 	.short	0x0003
        /*00b6*/ 	.short	0x0018
        /*00b8*/ 	.byte	0x00, 0xf0, 0x21, 0x00


	//----- nvinfo : EIATTR_KPARAM_INFO
	.align		4
.L_4709:
        /*00bc*/ 	.byte	0x04, 0x17
        /*00be*/ 	.short	(.L_4711 - .L_4710)
.L_4710:
        /*00c0*/ 	.word	0x00000000
        /*00c4*/ 	.short	0x0002
        /*00c6*/ 	.short	0x0010
        /*00c8*/ 	.byte	0x00, 0xf0, 0x21, 0x00


	//----- nvinfo : EIATTR_KPARAM_INFO
	.align		4
.L_4711:
        /*00cc*/ 	.byte	0x04, 0x17
        /*00ce*/ 	.short	(.L_4713 - .L_4712)
.L_4712:
        /*00d0*/ 	.word	0x00000000
        /*00d4*/ 	.short	0x0001
        /*00d6*/ 	.short	0x0008
        /*00d8*/ 	.byte	0x00, 0xf0, 0x21, 0x00


	//----- nvinfo : EIATTR_KPARAM_INFO
	.align		4
.L_4713:
        /*00dc*/ 	.byte	0x04, 0x17
        /*00de*/ 	.short	(.L_4715 - .L_4714)
.L_4714:
        /*00e0*/ 	.word	0x00000000
        /*00e4*/ 	.short	0x0000
        /*00e6*/ 	.short	0x0000
        /*00e8*/ 	.byte	0x00, 0xf0, 0x21, 0x00


	//----- nvinfo : EIATTR_MAXREG_COUNT
	.align		4
.L_4715:
        /*00ec*/ 	.byte	0x03, 0x1b
        /*00ee*/ 	.short	0x00ff


	//----- nvinfo : EIATTR_NUM_BARRIERS
	.align		4
        /*00f0*/ 	.byte	0x02, 0x4c
        /*00f2*/ 	.byte	0x01
	.zero		1


	//----- nvinfo : EIATTR_MERCURY_ISA_VERSION
	.align		4
        /*00f4*/ 	.byte	0x03, 0x5f
        /*00f6*/ 	.short	0x0000


	//----- nvinfo : EIATTR_EXIT_INSTR_OFFSETS
	.align		4
        /*00f8*/ 	.byte	0x04, 0x1c
        /*00fa*/ 	.short	(.L_4717 - .L_4716)


	//   ....[0]....
.L_4716:
        /*00fc*/ 	.word	0x00000090


	//   ....[1]....
        /*0100*/ 	.word	0x00000120


	//   ....[2]....
        /*0104*/ 	.word	0x00003360


	//   ....[3]....
        /*0108*/ 	.word	0x000033b0


	//   ....[4]....
        /*010c*/ 	.word	0x00003400
.L_4717:


//--------------------- .nv.info._Z8moe_q6_KIfLb0EEvPKvS1_PT_PKiS5_S5_iiiiiii --------------------------
	.section	.nv.info._Z8moe_q6_KIfLb0EEvPKvS1_PT_PKiS5_S5_iiiiiii,"",@"SHT_CUDA_INFO"
	.sectionflags	@""
	.align	4


	//----- nvinfo : EIATTR_CUDA_API_VERSION
	.align		4
        /*0000*/ 	.byte	0x04, 0x37
        /*0002*/ 	.short	(.L_4719 - .L_4718)
.L_4718:
        /*0004*/ 	.word	0x00000082


	//----- nvinfo : EIATTR_SW2861232_WAR
	.align		4
.L_4719:
        /*0008*/ 	.byte	0x01, 0x35
	.zero		2


	//----- nvinfo : EIATTR_PARAM_CBANK
	.align		4
        /*000c*/ 	.byte	0x04, 0x0a
        /*000e*/ 	.short	(.L_4721 - .L_4720)
	.align		4
.L_4720:
        /*0010*/ 	.word	index@(.nv.constant0._Z8moe_q6_KIfLb0EEvPKvS1_PT_PKiS5_S5_iiiiiii)
        /*0014*/ 	.short	0x0160
        /*0016*/ 	.short	0x004c


	//----- nvinfo : EIATTR_CBANK_PARAM_SIZE
	.align		4
.L_4721:
        /*0018*/ 	.byte	0x03, 0x19
        /*001a*/ 	.short	0x004c


	//----- nvinfo : EIATTR_KPARAM_INFO
	.align		4
        /*001c*/ 	.byte	0x04, 0x17
        /*001e*/ 	.short	(.L_4723 - .L_4722)
.L_4722:
        /*0020*/ 	.word	0x00000000
        /*0024*/ 	.short	0x000c
        /*0026*/ 	.short	0x0048
        /*0028*/ 	.byte	0x00, 0xf0, 0x11, 0x00


	//----- nvinfo : EIATTR_KPARAM_INFO
	.align		4
.L_4723:
        /*002c*/ 	.byte	0x04, 0x17
        /*002e*/ 	.short	(.L_4725 - .L_4724)
.L_4724:
        /*0030*/ 	.word	0x00000000
        /*0034*/ 	.short	0x000b
        /*0036*/ 	.short	0x0044
        /*0038*/ 	.byte	0x00, 0xf0, 0x11, 0x00


	//----- nvinfo : EIATTR_KPARAM_INFO
	.align		4
.L_4725:
        /*003c*/ 	.byte	0x04, 0x17
        /*003e*/ 	.short	(.L_4727 - .L_4726)
.L_4726:
        /*0040*/ 	.word	0x00000000
        /*0044*/ 	.short	0x000a
        /*0046*/ 	.short	0x0040
        /*0048*/ 	.byte	0x00, 0xf0, 0x11, 0x00


	//----- nvinfo : EIATTR_KPARAM_INFO
	.align		4
.L_4727:
        /*004c*/ 	.byte	0x04, 0x17
        /*004e*/ 	.short	(.L_4729 - .L_4728)
.L_4728:
        /*0050*/ 	.word	0x00000000
        /*0054*/ 	.short	0x0009
        /*0056*/ 	.short	0x003c
        /*0058*/ 	.byte	0x00, 0xf0, 0x11, 0x00


	//----- nvinfo : EIATTR_KPARAM_INFO
	.align		4
.L_4729:
        /*005c*/ 	.byte	0x04, 0x17
        /*005e*/ 	.short	(.L_4731 - .L_4730)
.L_4730:
        /*0060*/ 	.word	0x00000000
        /*0064*/ 	.short	0x0008
        /*0066*/ 	.short	0x0038
        /*0068*/ 	.byte	0x00, 0xf0, 0x11, 0x00


	//----- nvinfo : EIATTR_KPARAM_INFO
	.align		4
.L_4731:
        /*006c*/ 	.byte	0x04, 0x17
        /*006e*/ 	.short	(.L_4733 - .L_4732)
.L_4732:
        /*0070*/ 	.word	0x00000000
        /*0074*/ 	.short	0x0007
        /*0076*/ 	.short	0x0034
        /*0078*/ 	.byte	0x00, 0xf0, 0x11, 0x00


	//----- nvinfo : EIATTR_KPARAM_INFO
	.align		4
.L_4733:
        /*007c*/ 	.byte	0x04, 0x17
        /*007e*/ 	.short	(.L_4735 - .L_4734)
.L_4734:
        /*0080*/ 	.word	0x00000000
        /*0084*/ 	.short	0x0006
        /*0086*/ 	.short	0x0030
        /*0088*/ 	.byte	0x00, 0xf0, 0x11, 0x00


	//----- nvinfo : EIATTR_KPARAM_INFO
	.align		4
.L_4735:
        /*008c*/ 	.byte	0x04, 0x17
        /*008e*/ 	.short	(.L_4737 - .L_4736)
.L_4736:
        /*0090*/ 	.word	0x00000000
        /*0094*/ 	.short	0x0005
        /*0096*/ 	.short	0x0028
        /*0098*/ 	.byte	0x00, 0xf0, 0x21, 0x00


	//----- nvinfo : EIATTR_KPARAM_INFO
	.align		4
.L_4737:
        /*009c*/ 	.byte	0x04, 0x17
        /*009e*/ 	.short	(.L_4739 - .L_4738)
.L_4738:
        /*00a0*/ 	.word	0x00000000
        /*00a4*/ 	.short	0x0004
        /*00a6*/ 	.short	0x0020
        /*00a8*/ 	.byte	0x00, 0xf0, 0x21, 0x00


	//----- nvinfo : EIATTR_KPARAM_INFO
	.align		4
.L_4739:
        /*00ac*/ 	.byte	0x04, 0x17
        /*00ae*/ 	.short	(.L_4741 - .L_4740)
.L_4740:
        /*00b0*/ 	.word	0x00000000
        /*00b4*/ 	.short	0x0003
        /*00b6*/ 	.short	0x0018
        /*00b8*/ 	.byte	0x00, 0xf0, 0x21, 0x00


	//----- nvinfo : EIATTR_KPARAM_INFO
	.align		4
.L_4741:
        /*00bc*/ 	.byte	0x04, 0x17
        /*00be*/ 	.short	(.L_4743 - .L_4742)
.L_4742:
        /*00c0*/ 	.word	0x00000000
        /*00c4*/ 	.short	0x0002
        /*00c6*/ 	.short	0x0010
        /*00c8*/ 	.byte	0x00, 0xf0, 0x21, 0x00


	//----- nvinfo : EIATTR_KPARAM_INFO
	.align		4
.L_4743:
        /*00cc*/ 	.byte	0x04, 0x17
        /*00ce*/ 	.short	(.L_4745 - .L_4744)
.L_4744:
        /*00d0*/ 	.word	0x00000000
        /*00d4*/ 	.short	0x0001
        /*00d6*/ 	.short	0x0008
        /*00d8*/ 	.byte	0x00, 0xf0, 0x21, 0x00


	//----- nvinfo : EIATTR_KPARAM_INFO
	.align		4
.L_4745:
        /*00dc*/ 	.byte	0x04, 0x17
        /*00de*/ 	.short	(.L_4747 - .L_4746)
.L_4746:
        /*00e0*/ 	.word	0x00000000
        /*00e4*/ 	.short	0x0000
        /*00e6*/ 	.short	0x0000
        /*00e8*/ 	.byte	0x00, 0xf0, 0x21, 0x00


	//----- nvinfo : EIATTR_MAXREG_COUNT
	.align		4
.L_4747:
        /*00ec*/ 	.byte	0x03, 0x1b
        /*00ee*/ 	.short	0x00ff


	//----- nvinfo : EIATTR_NUM_BARRIERS
	.align		4
        /*00f0*/ 	.byte	0x02, 0x4c
        /*00f2*/ 	.byte	0x01
	.zero		1


	//----- nvinfo : EIATTR_MERCURY_ISA_VERSION
	.align		4
        /*00f4*/ 	.byte	0x03, 0x5f
        /*00f6*/ 	.short	0x0000


	//----- nvinfo : EIATTR_EXIT_INSTR_OFFSETS
	.align		4
        /*00f8*/ 	.byte	0x04, 0x1c
        /*00fa*/ 	.short	(.L_4749 - .L_4748)


	//   ....[0]....
.L_4748:
        /*00fc*/ 	.word	0x00000070


	//   ....[1]....
        /*0100*/ 	.word	0x00000100


	//   ....[2]....
        /*0104*/ 	.word	0x00002e30


	//   ....[3]....
        /*0108*/ 	.word	0x00002e80


	//   ....[4]....
        /*010c*/ 	.word	0x00002ed0
.L_4749:


//--------------------- .nv.info._Z8moe_q5_KIfLb1EEvPKvS1_PT_PKiS5_S5_iiiiiii --------------------------
	.section	.nv.info._Z8moe_q5_KIfLb1EEvPKvS1_PT_PKiS5_S5_iiiiiii,"",@"SHT_CUDA_INFO"
	.sectionflags	@""
	.align	4


	//----- nvinfo : EIATTR_CUDA_API_VERSION
	.align		4
        /*0000*/ 	.byte	0x04, 0x37
        /*0002*/ 	.short	(.L_4751 - .L_4750)
.L_4750:
        /*0004*/ 	.word	0x00000082


	//----- nvinfo : EIATTR_SW2861232_WAR
	.align		4
.L_4751:
        /*0008*/ 	.byte	0x01, 0x35
	.zero		2


	//----- nvinfo : EIATTR_PARAM_CBANK
	.align		4
        /*000c*/ 	.byte	0x04, 0x0a
        /*000e*/ 	.short	(.L_4753 - .L_4752)
	.align		4
.L_4752:
        /*0010*/ 	.word	index@(.nv.constant0._Z8moe_q5_KIfLb1EEvPKvS1_PT_PKiS5_S5_iiiiiii)
        /*0014*/ 	.short	0x0160
        /*0016*/ 	.short	0x004c


	//----- nvinfo : EIATTR_CBANK_PARAM_SIZE
	.align		4
.L_4753:
        /*0018*/ 	.byte	0x03, 0x19
        /*001a*/ 	.short	0x004c


	//----- nvinfo : EIATTR_KPARAM_INFO
	.align		4
        /*001c*/ 	.byte	0x04, 0x17
        /*001e*/ 	.short	(.L_4755 - .L_4754)
.L_4754:
        /*0020*/ 	.word	0x00000000
        /*0024*/ 	.short	0x000c
        /*0026*/ 	.short	0x0048
        /*0028*/ 	.byte	0x00, 0xf0, 0x11, 0x00


	//----- nvinfo : EIATTR_KPARAM_INFO
	.align		4
.L_4755:
        /*002c*/ 	.byte	0x04, 0x17
        /*002e*/ 	.short	(.L_4757 - .L_4756)
.L_4756:
        /*0030*/ 	.word	0x00000000
        /*0034*/ 	.short	0x000b
        /*0036*/ 	.short	0x0044
        /*0038*/ 	.byte	0x00, 0xf0, 0x11, 0x00


	//----- nvinfo : EIATTR_KPARAM_INFO
	.align		4
.L_4757:
        /*003c*/ 	.byte	0x04, 0x17
        /*003e*/ 	.short	(.L_4759 - .L_4758)
.L_4758:
        /*0040*/ 	.word	0x00000000
        /*0044*/ 	.short	0x000a
        /*0046*/ 	.short	0x0040
        /*0048*/ 	.byte	0x00, 0xf0, 0x11, 0x00


	//----- nvinfo : EIATTR_KPARAM_INFO
	.align		4
.L_4759:
        /*004c*/ 	.byte	0x04, 0x17
        /*004e*/ 	.short	(.L_4761 - .L_4760)
.L_4760:
        /*0050*/ 	.word	0x00000000
        /*0054*/ 	.short	0x0009
        /*0056*/ 	.short	0x003c
        /*0058*/ 	.byte	0x00, 0xf0, 0x11, 0x00


	//----- nvinfo : EIATTR_KPARAM_INFO
	.align		4
.L_4761:
        /*005c*/ 	.byte	0x04, 0x17
        /*005e*/ 	.short	(.L_4763 - .L_4762)
.L_4762:
        /*0060*/ 	.word	0x00000000
        /*0064*/ 	.short	0x0008
        /*0066*/ 	.short	0x0038
        /*0068*/ 	.byte	0x00, 0xf0, 0x11, 0x00


	//----- nvinfo : EIATTR_KPARAM_INFO
	.align		4
.L_4763:
        /*006c*/ 	.byte	0x04, 0x17
        /*006e*/ 	.short	(.L_4765 - .L_4764)
.L_4764:
        /*0070*/ 	.word	0x00000000
        /*0074*/ 	.short	0x0007
        /*0076*/ 	.short	0x0034
        /*0078*/ 	.byte	0x00, 0xf0, 0x11, 0x00


	//----- nvinfo : EIATTR_KPARAM_INFO
	.align		4
.L_4765:
        /*007c*/ 	.byte	0x04, 0x17
        /*007e*/ 	.short	(.L_4767 - .L_4766)
.L_4766:
        /*0080*/ 	.word	0x00000000
        /*0084*/ 	.short	0x0006
        /*0086*/ 	.short	0x0030
        /*0088*/ 	.byte	0x00, 0xf0, 0x11, 0x00


	//----- nvinfo : EIATTR_KPARAM_INFO
	.align		4
.L_4767:
        /*008c*/ 	.byte	0x04, 0x17
        /*008e*/ 	.short	(.L_4769 - .L_4768)
.L_4768:
        /*0090*/ 	.word	0x00000000
        /*0094*/ 	.short	0x0005
        /*0096*/ 	.short	0x0028
        /*0098*/ 	.byte	0x00, 0xf0, 0x21, 0x00


	//----- nvinfo : EIATTR_KPARAM_INFO
	.align		4
.L_4769:
        /*009c*/ 	.byte	0x04, 0x17
        /*009e*/ 	.short	(.L_4771 - .L_4770)
.L_4770:
        /*00a0*/ 	.word	0x00000000
        /*00a4*/ 	.short	0x0004
        /*00a6*/ 	.short	0x0020
        /*00a8*/ 	.byte	0x00, 0xf0, 0x21, 0x00


	//----- nvinfo : EIATTR_KPARAM_INFO
	.align		4
.L_4771:
        /*00ac*/ 	.byte	0x04, 0x17
        /*00ae*/ 	.short	(.L_4773 - .L_4772)
.L_4772:
        /*00b0*/ 	.word	0x00000000
        /*00b4*/ 	.short	0x0003
        /*00b6*/ 	.short	0x0018
        /*00b8*/ 	.byte	0x00, 0xf0, 0x21, 0x00


	//----- nvinfo : EIATTR_KPARAM_INFO
	.align		4
.L_4773:
        /*00bc*/ 	.byte	0x04, 0x17
        /*00be*/ 	.short	(.L_4775 - .L_4774)
.L_4774:
        /*00c0*/ 	.word	0x00000000
        /*00c4*/ 	.short	0x0002
        /*00c6*/ 	.short	0x0010
        /*00c8*/ 	.byte	0x00, 0xf0, 0x21, 0x00


	//----- nvinfo : EIATTR_KPARAM_INFO
	.align		4
.L_4775:
        /*00cc*/ 	.byte	0x04, 0x17
        /*00ce*/ 	.short	(.L_4777 - .L_4776)
.L_4776:
        /*00d0*/ 	.word	0x00000000
        /*00d4*/ 	.short	0x0001
        /*00d6*/ 	.short	0x0008
        /*00d8*/ 	.byte	0x00, 0xf0, 0x21, 0x00


	//----- nvinfo : EIATTR_KPARAM_INFO
	.align		4
.L_4777:
        /*00dc*/ 	.byte	0x04, 0x17
        /*00de*/ 	.short	(.L_4779 - .L_4778)
.L_4778:
        /*00e0*/ 	.word	0x00000000
        /*00e4*/ 	.short	0x0000
        /*00e6*/ 	.short	0x0000
        /*00e8*/ 	.byte	0x00, 0xf0, 0x21, 0x00


	//----- nvinfo : EIATTR_MAXREG_COUNT
	.align		4
.L_4779:
        /*00ec*/ 	.byte	0x03, 0x1b
        /*00ee*/ 	.short	0x00ff


	//----- nvinfo : EIATTR_NUM_BARRIERS
	.align		4
        /*00f0*/ 	.byte	0x02, 0x4c
        /*00f2*/ 	.byte	0x01
	.zero		1


	//----- nvinfo : EIATTR_MERCURY_ISA_VERSION
	.align		4
        /*00f4*/ 	.byte	0x03, 0x5f
        /*00f6*/ 	.short	0x0000


	//----- nvinfo : EIATTR_EXIT_INSTR_OFFSETS
	.align		4
        /*00f8*/ 	.byte	0x04, 0x1c
        /*00fa*/ 	.short	(.L_4781 - .L_4780)


	//   ....[0]....
.L_4780:
        /*00fc*/ 	.word	0x00000070


	//   ....[1]....
        /*0100*/ 	.word	0x00000100


	//   ....[2]....
        /*0104*/ 	.word	0x00002c10


	//   ....[3]....
        /*0108*/ 	.word	0x00002c60


	//   ....[4]....
        /*010c*/ 	.word	0x00002cb0
.L_4781:


//--------------------- .nv.info._Z8moe_q5_KIfLb0EEvPKvS1_PT_PKiS5_S5_iiiiiii --------------------------
	.section	.nv.info._Z8moe_q5_KIfLb0EEvPKvS1_PT_PKiS5_S5_iiiiiii,"",@"SHT_CUDA_INFO"
	.sectionflags	@""
	.align	4


	//----- nvinfo : EIATTR_CUDA_API_VERSION
	.align		4
        /*0000*/ 	.byte	0x04, 0x37
        /*0002*/ 	.short	(.L_4783 - .L_4782)
.L_4782:
        /*0004*/ 	.word	0x00000082


	//----- nvinfo : EIATTR_SW2861232_WAR
	.align		4
.L_4783:
        /*0008*/ 	.byte	0x01, 0x35
	.zero		2


	//----- nvinfo : EIATTR_PARAM_CBANK
	.align		4
        /*000c*/ 	.byte	0x04, 0x0a
        /*000e*/ 	.short	(.L_4785 - .L_4784)
	.align		4
.L_4784:
        /*0010*/ 	.word	index@(.nv.constant0._Z8moe_q5_KIfLb0EEvPKvS1_PT_PKiS5_S5_iiiiiii)
        /*0014*/ 	.short	0x0160
        /*0016*/ 	.short	0x004c


	//----- nvinfo : EIATTR_CBANK_PARAM_SIZE
	.align		4
.L_4785:
        /*0018*/ 	.byte	0x03, 0x19
        /*001a*/ 	.short	0x004c


	//----- nvinfo : EIATTR_KPARAM_INFO
	.align		4
        /*001c*/ 	.byte	0x04, 0x17
        /*001e*/ 	.short	(.L_4787 - .L_4786)
.L_4786:
        /*0020*/ 	.word	0x00000000
        /*0024*/ 	.short	0x000c
        /*0026*/ 	.short	0x0048
        /*0028*/ 	.byte	0x00, 0xf0, 0x11, 0x00


	//----- nvinfo : EIATTR_KPARAM_INFO
	.align		4
.L_4787:
        /*002c*/ 	.byte	0x04, 0x17
        /*002e*/ 	.short	(.L_4789 - .L_4788)
.L_4788:
        /*0030*/ 	.word	0x00000000
        /*0034*/ 	.short	0x000b
        /*0036*/ 	.short	0x0044
        /*0038*/ 	.byte	0x00, 0xf0, 0x11, 0x00


	//----- nvinfo : EIATTR_KPARAM_INFO
	.align		4
.L_4789:
        /*003c*/ 	.byte	0x04, 0x17
        /*003e*/ 	.short	(.L_4791 - .L_4790)
.L_4790:
        /*0040*/ 	.word	0x00000000
        /*0044*/ 	.short	0x000a
        /*0046*/ 	.short	0x0040
        /*0048*/ 	.byte	0x00, 0xf0, 0x11, 0x00


	//----- nvinfo : EIATTR_KPARAM_INFO
	.align		4
.L_4791:
        /*004c*/ 	.byte	0x04, 0x17
        /*004e*/ 	.short	(.L_4793 - .L_4792)
.L_4792:
        /*0050*/ 	.word	0x00000000
        /*0054*/ 	.short	0x0009
        /*0056*/ 	.short	0x003c
        /*0058*/ 	.byte	0x00, 0xf0, 0x11, 0x00


	//----- nvinfo : EIATTR_KPARAM_INFO
	.align		4
.L_4793:
        /*005c*/ 	.byte	0x04, 0x17
        /*005e*/ 	.short	(.L_4795 - .L_4794)
.L_4794:
        /*0060*/ 	.word	0x00000000
        /*0064*/ 	.short	0x0008
        /*0066*/ 	.short	0x0038
        /*0068*/ 	.byte	0x00, 0xf0, 0x11, 0x00


	//----- nvinfo : EIATTR_KPARAM_INFO
	.align		4
.L_4795:
        /*006c*/ 	.byte	0x04, 0x17
        /*006e*/ 	.short	(.L_4797 - .L_4796)
.L_4796:
        /*0070*/ 	.word	0x00000000
        /*0074*/ 	.short	0x0007
        /*0076*/ 	.short	0x0034
        /*0078*/ 	.byte	0x00, 0xf0, 0x11, 0x00


	//----- nvinfo : EIATTR_KPARAM_INFO
	.align		4
.L_4797:
        /*007c*/ 	.byte	0x04, 0x17
        /*007e*/ 	.short	(.L_4799 - .L_4798)
.L_4798:
        /*0080*/ 	.word	0x00000000
        /*0084*/ 	.short	0x0006
        /*0086*/ 	.short	0x0030
        /*0088*/ 	.byte	0x00, 0xf0, 0x11, 0x00


	//----- nvinfo : EIATTR_KPARAM_INFO
	.align		4
.L_4799:
        /*008c*/ 	.byte	0x04, 0x17
        /*008e*/ 	.short	(.L_4801 - .L_4800)
.L_4800:
        /*0090*/ 	.word	0x00000000
        /*0094*/ 	.short	0x0005
        /*0096*/ 	.short	0x0028
        /*0098*/ 	.byte	0x00, 0xf0, 0x21, 0x00


	//----- nvinfo : EIATTR_KPARAM_INFO
	.align		4
.L_4801:
        /*009c*/ 	.byte	0x04, 0x17
        /*009e*/ 	.short	(.L_4803 - .L_4802)
.L_4802:
        /*00a0*/ 	.word	0x00000000
        /*00a4*/ 	.short	0x0004
        /*00a6*/ 	.short	0x0020
        /*00a8*/ 	.byte	0x00, 0xf0, 0x21, 0x00


	//----- nvinfo : EIATTR_KPARAM_INFO
	.align		4
.L_4803:
        /*00ac*/ 	.byte	0x04, 0x17
        /*00ae*/ 	.short	(.L_4805 - .L_4804)
.L_4804:
        /*00b0*/ 	.word	0x00000000
        /*00b4*/ 	.short	0x0003
        /*00b6*/ 	.short	0x0018
        /*00b8*/ 	.byte	0x00, 0xf0, 0x21, 0x00


	//----- nvinfo : EIATTR_KPARAM_INFO
	.align		4
.L_4805:
        /*00bc*/ 	.byte	0x04, 0x17
        /*00be*/ 	.short	(.L_4807 - .L_4806)
.L_4806:
        /*00c0*/ 	.word	0x00000000
        /*00c4*/ 	.short	0x0002
        /*00c6*/ 	.short	0x0010
        /*00c8*/ 	.byte	0x00, 0xf0, 0x21, 0x00


	//----- nvinfo : EIATTR_KPARAM_INFO
	.align		4
.L_4807:
        /*00cc*/ 	.byte	0x04, 0x17
        /*00ce*/ 	.short	(.L_4809 - .L_4808)
.L_4808:
        /*00d0*/ 	.word	0x00000000
        /*00d4*/ 	.short	0x0001
        /*00d6*/ 	.short	0x0008
        /*00d8*/ 	.byte	0x00, 0xf0, 0x21, 0x00


	//----- nvinfo : EIATTR_KPARAM_INFO
	.align		4
.L_4809:
        /*00dc*/ 	.byte	0x04, 0x17
        /*00de*/ 	.short	(.L_4811 - .L_4810)
.L_4810:
        /*00e0*/ 	.word	0x00000000
        /*00e4*/ 	.short	0x0000
        /*00e6*/ 	.short	0x0000
        /*00e8*/ 	.byte	0x00, 0xf0, 0x21, 0x00


	//----- nvinfo : EIATTR_MAXREG_COUNT
	.align		4
.L_4811:
        /*00ec*/ 	.byte	0x03, 0x1b
        /*00ee*/ 	.short	0x00ff


	//----- nvinfo : EIATTR_NUM_BARRIERS
	.align		4
        /*00f0*/ 	.byte	0x02, 0x4c
        /*00f2*/ 	.byte	0x01
	.zero		1


	//----- nvinfo : EIATTR_MERCURY_ISA_VERSION
	.align		4
        /*00f4*/ 	.byte	0x03, 0x5f
        /*00f6*/ 	.short	0x0000


	//----- nvinfo : EIATTR_EXIT_INSTR_OFFSETS
	.align		4
        /*00f8*/ 	.byte	0x04, 0x1c
        /*00fa*/ 	.short	(.L_4813 - .L_4812)


	//   ....[0]....
.L_4812:
        /*00fc*/ 	.word	0x00000090


	//   ....[1]....
        /*0100*/ 	.word	0x00000120


	//   ....[2]....
        /*0104*/ 	.word	0x000027f0


	//   ....[3]....
        /*0108*/ 	.word	0x00002840


	//   ....[4]....
        /*010c*/ 	.word	0x00002890
.L_4813:


//--------------------- .nv.info._Z8moe_q4_KIfLb1EEvPKvS1_PT_PKiS5_S5_iiiiiii --------------------------
	.section	.nv.info._Z8moe_q4_KIfLb1EEvPKvS1_PT_PKiS5_S5_iiiiiii,"",@"SHT_CUDA_INFO"
	.sectionflags	@""
	.align	4


	//----- nvinfo : EIATTR_CUDA_API_VERSION
	.align		4
        /*0000*/ 	.byte	0x04, 0x37
        /*0002*/ 	.short	(.L_4815 - .L_4814)
.L_4814:
        /*0004*/ 	.word	0x00000082


	//----- nvinfo : EIATTR_SW2861232_WAR
	.align		4
.L_4815:
        /*0008*/ 	.byte	0x01, 0x35
	.zero		2


	//----- nvinfo : EIATTR_PARAM_CBANK
	.align		4
        /*000c*/ 	.byte	0x04, 0x0a
        /*000e*/ 	.short	(.L_4817 - .L_4816)
	.align		4
.L_4816:
        /*0010*/ 	.word	index@(.nv.constant0._Z8moe_q4_KIfLb1EEvPKvS1_PT_PKiS5_S5_iiiiiii)
        /*0014*/ 	.short	0x0160
        /*0016*/ 	.short	0x004c


	//----- nvinfo : EIATTR_CBANK_PARAM_SIZE
	.align		4
.L_4817:
        /*0018*/ 	.byte	0x03, 0x19
        /*001a*/ 	.short	0x004c


	//----- nvinfo : EIATTR_KPARAM_INFO
	.align		4
        /*001c*/ 	.byte	0x04, 0x17
        /*001e*/ 	.short	(.L_4819 - .L_4818)
.L_4818:
        /*0020*/ 	.word	0x00000000
        /*0024*/ 	.short	0x000c
        /*0026*/ 	.short	0x0048
        /*0028*/ 	.byte	0x00, 0xf0, 0x11, 0x00


	//----- nvinfo : EIATTR_KPARAM_INFO
	.align		4
.L_4819:
        /*002c*/ 	.byte	0x04, 0x17
        /*002e*/ 	.short	(.L_4821 - .L_4820)
.L_4820:
        /*0030*/ 	.word	0x00000000
        /*0034*/ 	.short	0x000b
        /*0036*/ 	.short	0x0044
        /*0038*/ 	.byte	0x00, 0xf0, 0x11, 0x00


	//----- nvinfo : EIATTR_KPARAM_INFO
	.align		4
.L_4821:
        /*003c*/ 	.byte	0x04, 0x17
        /*003e*/ 	.short	(.L_4823 - .L_4822)
.L_4822:
        /*0040*/ 	.word	0x00000000
        /*0044*/ 	.short	0x000a
        /*0046*/ 	.short	0x0040
        /*0048*/ 	.byte	0x00, 0xf0, 0x11, 0x00


	//----- nvinfo : EIATTR_KPARAM_INFO
	.align		4
.L_4823:
        /*004c*/ 	.byte	0x04, 0x17
        /*004e*/ 	.short	(.L_4825 - .L_4824)
.L_4824:
        /*0050*/ 	.word	0x00000000
        /*0054*/ 	.short	0x0009
        /*0056*/ 	.short	0x003c
        /*0058*/ 	.byte	0x00, 0xf0, 0x11, 0x00


	//----- nvinfo : EIATTR_KPARAM_INFO
	.align		4
.L_4825:
        /*005c*/ 	.byte	0x04, 0x17
        /*005e*/ 	.short	(.L_4827 - .L_4826)
.L_4826:
        /*0060*/ 	.word	0x00000000
        /*0064*/ 	.short	0x0008
        /*0066*/ 	.short	0x0038
        /*0068*/ 	.byte	0x00, 0xf0, 0x11, 0x00


	//----- nvinfo : EIATTR_KPARAM_INFO
	.align		4
.L_4827:
        /*006c*/ 	.byte	0x04, 0x17
        /*006e*/ 	.short	(.L_4829 - .L_4828)
.L_4828:
        /*0070*/ 	.word	0x00000000
        /*0074*/ 	.short	0x0007
        /*0076*/ 	.short	0x0034
        /*0078*/ 	.byte	0x00, 0xf0, 0x11, 0x00


	//----- nvinfo : EIATTR_KPARAM_INFO
	.align		4
.L_4829:
        /*007c*/ 	.byte	0x04, 0x17
        /*007e*/ 	.short	(.L_4831 - .L_4830)
.L_4830:
        /*0080*/ 	.word	0x00000000
        /*0084*/ 	.short	0x0006
        /*0086*/ 	.short	0x0030
        /*0088*/ 	.byte	0x00, 0xf0, 0x11, 0x00


	//----- nvinfo : EIATTR_KPARAM_INFO
	.align		4
.L_4831:
        /*008c*/ 	.byte	0x04, 0x17
        /*008e*/ 	.short	(.L_4833 - .L_4832)
.L_4832:
        /*0090*/ 	.word	0x00000000
        /*0094*/ 	.short	0x0005
        /*0096*/ 	.short	0x0028
        /*0098*/ 	.byte	0x00, 0xf0, 0x21, 0x00


	//----- nvinfo : EIATTR_KPARAM_INFO
	.align		4
.L_4833:
        /*009c*/ 	.byte	0x04, 0x17
        /*009e*/ 	.short	(.L_4835 - .L_4834)
.L_4834:
        /*00a0*/ 	.word	0x00000000
        /*00a4*/ 	.short	0x0004
        /*00a6*/ 	.short	0x0020
        /*00a8*/ 	.byte	0x00, 0xf0, 0x21, 0x00


	//----- nvinfo : EIATTR_KPARAM_INFO
	.align		4
.L_4835:
        /*00ac*/ 	.byte	0x04, 0x17
        /*00ae*/ 	.short	(.L_4837 - .L_4836)
.L_4836:
        /*00b0*/ 	.word	0x00000000
        /*00b4*/ 	.short	0x0003
        /*00b6*/ 	.short	0x0018
        /*00b8*/ 	.byte	0x00, 0xf0, 0x21, 0x00


	//----- nvinfo : EIATTR_KPARAM_INFO
	.align		4
.L_4837:
        /*00bc*/ 	.byte	0x04, 0x17
        /*00be*/ 	.short	(.L_4839 - .L_4838)
.L_4838:
        /*00c0*/ 	.word	0x00000000
        /*00c4*/ 	.short	0x0002
        /*00c6*/ 	.short	0x0010
        /*00c8*/ 	.byte	0x00, 0xf0, 0x21, 0x00


	//----- nvinfo : EIATTR_KPARAM_INFO
	.align		4
.L_4839:
        /*00cc*/ 	.byte	0x04, 0x17
        /*00ce*/ 	.short	(.L_4841 - .L_4840)
.L_4840:
        /*00d0*/ 	.word	0x00000000
        /*00d4*/ 	.short	0x0001
        /*00d6*/ 	.short	0x0008
        /*00d8*/ 	.byte	0x00, 0xf0, 0x21, 0x00


	//----- nvinfo : EIATTR_KPARAM_INFO
	.align		4
.L_4841:
        /*00dc*/ 	.byte	0x04, 0x17
        /*00de*/ 	.short	(.L_4843 - .L_4842)
.L_4842:
        /*00e0*/ 	.word	0x00000000
        /*00e4*/ 	.short	0x0000
        /*00e6*/ 	.short	0x0000
        /*00e8*/ 	.byte	0x00, 0xf0, 0x21, 0x00


	//----- nvinfo : EIATTR_MAXREG_COUNT
	.align		4
.L_4843:
        /*00ec*/ 	.byte	0x03, 0x1b
        /*00ee*/ 	.short	0x00ff


	//----- nvinfo : EIATTR_NUM_BARRIERS
	.align		4
        /*00f0*/ 	.byte	0x02, 0x4c
        /*00f2*/ 	.byte	0x01
	.zero		1


	//----- nvinfo : EIATTR_MERCURY_ISA_VERSION
	.align		4
        /*00f4*/ 	.byte	0x03, 0x5f
        /*00f6*/ 	.short	0x0000


	//----- nvinfo : EIATTR_EXIT_INSTR_OFFSETS
	.align		4
        /*00f8*/ 	.byte	0x04, 0x1c
        /*00fa*/ 	.short	(.L_4845 - .L_4844)


	//   ....[0]....
.L_4844:
        /*00fc*/ 	.word	0x00000070


	//   ....[1]....
        /*0100*/ 	.word	0x00000100


	//   ....[2]....
        /*0104*/ 	.word	0x00002930


	//   ....[3]....
        /*0108*/ 	.word	0x00002980


	//   ....[4]....
        /*010c*/ 	.word	0x000029d0
.L_4845:


//--------------------- .nv.info._Z8moe_q4_KIfLb0EEvPKvS1_PT_PKiS5_S5_iiiiiii --------------------------
	.section	.nv.info._Z8moe_q4_KIfLb0EEvPKvS1_PT_PKiS5_S5_iiiiiii,"",@"SHT_CUDA_INFO"
	.sectionflags	@""
	.align	4


	//----- nvinfo : EIATTR_CUDA_API_VERSION
	.align		4
        /*0000*/ 	.byte	0x04, 0x37
        /*0002*/ 	.short	(.L_4847 - .L_4846)
.L_4846:
        /*0004*/ 	.word	0x00000082


	//----- nvinfo : EIATTR_SW2861232_WAR
	.align		4
.L_4847:
        /*0008*/ 	.byte	0x01, 0x35
	.zero		2


	//----- nvinfo : EIATTR_PARAM_CBANK
	.align		4
        /*000c*/ 	.byte	0x04, 0x0a
        /*000e*/ 	.short	(.L_4849 - .L_4848)
	.align		4
.L_4848:
        /*0010*/ 	.word	index@(.nv.constant0._Z8moe_q4_KIfLb0EEvPKvS1_PT_PKiS5_S5_iiiiiii)
        /*0014*/ 	.short	0x0160
        /*0016*/ 	.short	0x004c


	//----- nvinfo : EIATTR_CBANK_PARAM_SIZE
	.align		4
.L_4849:
        /*0018*/ 	.byte	0x03, 0x19
        /*001a*/ 	.short	0x004c


	//----- nvinfo : EIATTR_KPARAM_INFO
	.align		4
        /*001c*/ 	.byte	0x04, 0x17
        /*001e*/ 	.short	(.L_4851 - .L_4850)
.L_4850:
        /*0020*/ 	.word	0x00000000
        /*0024*/ 	.short	0x000c
        /*0026*/ 	.short	0x0048
        /*0028*/ 	.byte	0x00, 0xf0, 0x11, 0x00


	//----- nvinfo : EIATTR_KPARAM_INFO
	.align		4
.L_4851:
        /*002c*/ 	.byte	0x04, 0x17
        /*002e*/ 	.short	(.L_4853 - .L_4852)
.L_4852:
        /*0030*/ 	.word	0x00000000
        /*0034*/ 	.short	0x000b
        /*0036*/ 	.short	0x0044
        /*0038*/ 	.byte	0x00, 0xf0, 0x11, 0x00


	//----- nvinfo : EIATTR_KPARAM_INFO
	.align		4
.L_4853:
        /*003c*/ 	.byte	0x04, 0x17
        /*003e*/ 	.short	(.L_4855 - .L_4854)
.L_4854:
        /*0040*/ 	.word	0x00000000
        /*0044*/ 	.short	0x000a
        /*0046*/ 	.short	0x0040
        /*0048*/ 	.byte	0x00, 0xf0, 0x11, 0x00


	//----- nvinfo : EIATTR_KPARAM_INFO
	.align		4
.L_4855:
        /*004c*/ 	.byte	0x04, 0x17
        /*004e*/ 	.short	(.L_4857 - .L_4856)
.L_4856:
        /*0050*/ 	.word	0x00000000
        /*0054*/ 	.short	0x0009
        /*0056*/ 	.short	0x003c
        /*0058*/ 	.byte	0x00, 0xf0, 0x11, 0x00


	//----- nvinfo : EIATTR_KPARAM_INFO
	.align		4
.L_4857:
        /*005c*/ 	.byte	0x04, 0x17
        /*005e*/ 	.short	(.L_4859 - .L_4858)
.L_4858:
        /*0060*/ 	.word	0x00000000
        /*0064*/ 	.short	0x0008
        /*0066*/ 	.short	0x0038
        /*0068*/ 	.byte	0x00, 0xf0, 0x11, 0x00


	//----- nvinfo : EIATTR_KPARAM_INFO
	.align		4
.L_4859:
        /*006c*/ 	.byte	0x04, 0x17
        /*006e*/ 	.short	(.L_4861 - .L_4860)
.L_4860:
        /*0070*/ 	.word	0x00000000
        /*0074*/ 	.short	0x0007
        /*0076*/ 	.short	0x0034
        /*0078*/ 	.byte	0x00, 0xf0, 0x11, 0x00


	//----- nvinfo : EIATTR_KPARAM_INFO
	.align		4
.L_4861:
        /*007c*/ 	.byte	0x04, 0x17
        /*007e*/ 	.short	(.L_4863 - .L_4862)
.L_4862:
        /*0080*/ 	.word	0x00000000
        /*0084*/ 	.short	0x0006
        /*0086*/ 	.short	0x0030
        /*0088*/ 	.byte	0x00, 0xf0, 0x11, 0x00


	//----- nvinfo : EIATTR_KPARAM_INFO
	.align		4
.L_4863:
        /*008c*/ 	.byte	0x04, 0x17
        /*008e*/ 	.short	(.L_4865 - .L_4864)
.L_4864:
        /*0090*/ 	.word	0x00000000
        /*0094*/ 	.short	0x0005
        /*0096*/ 	.short	0x0028
        /*0098*/ 	.byte	0x00, 0xf0, 0x21, 0x00


	//----- nvinfo : EIATTR_KPARAM_INFO
	.align		4
.L_4865:
        /*009c*/ 	.byte	0x04, 0x17
        /*009e*/ 	.short	(.L_4867 - .L_4866)
.L_4866:
        /*00a0*/ 	.word	0x00000000
        /*00a4*/ 	.short	0x0004
        /*00a6*/ 	.short	0x0020
        /*00a8*/ 	.byte	0x00, 0xf0, 0x21, 0x00


	//----- nvinfo : EIATTR_KPARAM_INFO
	.align		4
.L_4867:
        /*00ac*/ 	.byte	0x04, 0x17
        /*00ae*/ 	.short	(.L_4869 - .L_4868)
.L_4868:
        /*00b0*/ 	.word	0x00000000
        /*00b4*/ 	.short	0x0003
        /*00b6*/ 	.short	0x0018
        /*00b8*/ 	.byte	0x00, 0xf0, 0x21, 0x00


	//----- nvinfo : EIATTR_KPARAM_INFO
	.align		4
.L_4869:
        /*00bc*/ 	.byte	0x04, 0x17
        /*00be*/ 	.short	(.L_4871 - .L_4870)
.L_4870:
        /*00c0*/ 	.word	0x00000000
        /*00c4*/ 	.short	0x0002
        /*00c6*/ 	.short	0x0010
        /*00c8*/ 	.byte	0x00, 0xf0, 0x21, 0x00


	//----- nvinfo : EIATTR_KPARAM_INFO
	.align		4
.L_4871:
        /*00cc*/ 	.byte	0x04, 0x17
        /*00ce*/ 	.short	(.L_4873 - .L_4872)
.L_4872:
        /*00d0*/ 	.word	0x00000000
        /*00d4*/ 	.short	0x0001
        /*00d6*/ 	.short	0x0008
        /*00d8*/ 	.byte	0x00, 0xf0, 0x21, 0x00


	//----- nvinfo : EIATTR_KPARAM_INFO
	.align		4
.L_4873:
        /*00dc*/ 	.byte	0x04, 0x17
        /*00de*/ 	.short	(.L_4875 - .L_4874)
.L_4874:
        /*00e0*/ 	.word	0x00000000
        /*00e4*/ 	.short	0x0000
        /*00e6*/ 	.short	0x0000
        /*00e8*/ 	.byte	0x00, 0xf0, 0x21, 0x00


	//----- nvinfo : EIATTR_MAXREG_COUNT
	.align		4
.L_4875:
        /*00ec*/ 	.byte	0x03, 0x1b
        /*00ee*/ 	.short	0x00ff


	//----- nvinfo : EIATTR_NUM_BARRIERS
	.align		4
        /*00f0*/ 	.byte	0x02, 0x4c
        /*00f2*/ 	.byte	0x01
	.zero		1


	//----- nvinfo : EIATTR_MERCURY_ISA_VERSION
	.align		4
        /*00f4*/ 	.byte	0x03, 0x5f
        /*00f6*/ 	.short	0x0000


	//----- nvinfo : EIATTR_EXIT_INSTR_OFFSETS
	.align		4
        /*00f8*/ 	.byte	0x04, 0x1c
        /*00fa*/ 	.short	(.L_4877 - .L_4876)


	//   ....[0]....
.L_4876:
        /*00fc*/ 	.word	0x00000090


	//   ....[1]....
        /*0100*/ 	.word	0x00000120


	//   ....[2]....
        /*0104*/ 	.word	0x00002590


	//   ....[3]....
        /*0108*/ 	.word	0x000025e0


	//   ....[4]....
        /*010c*/ 	.word	0x00002630
.L_4877:


//--------------------- .nv.info._Z8moe_q3_KIfLb1EEvPKvS1_PT_PKiS5_S5_iiiiiii --------------------------
	.section	.nv.info._Z8moe_q3_KIfLb1EEvPKvS1_PT_PKiS5_S5_iiiiiii,"",@"SHT_CUDA_INFO"
	.sectionflags	@""
	.align	4


	//----- nvinfo : EIATTR_CUDA_API_VERSION
	.align		4
        /*0000*/ 	.byte	0x04, 0x37
        /*0002*/ 	.short	(.L_4879 - .L_4878)
.L_4878:
        /*0004*/ 	.word	0x00000082


	//----- nvinfo : EIATTR_SW2861232_WAR
	.align		4
.L_4879:
        /*0008*/ 	.byte	0x01, 0x35
	.zero		2


	//----- nvinfo : EIATTR_PARAM_CBANK
	.align		4
        /*000c*/ 	.byte	0x04, 0x0a
        /*000e*/ 	.short	(.L_4881 - .L_4880)
	.align		4
.L_4880:
        /*0010*/ 	.word	index@(.nv.constant0._Z8moe_q3_KIfLb1EEvPKvS1_PT_PKiS5_S5_iiiiiii)
        /*0014*/ 	.short	0x0160
        /*0016*/ 	.short	0x004c


	//----- nvinfo : EIATTR_CBANK_PARAM_SIZE
	.align		4
.L_4881:
        /*0018*/ 	.byte	0x03, 0x19
        /*001a*/ 	.short	0x004c


	//----- nvinfo : EIATTR_KPARAM_INFO
	.align		4
        /*001c*/ 	.byte	0x04, 0x17
        /*001e*/ 	.short	(.L_4883 - .L_4882)
.L_4882:
        /*0020*/ 	.word	0x00000000
        /*0024*/ 	.short	0x000c
        /*0026*/ 	.short	0x0048
        /*0028*/ 	.byte	0x00, 0xf0, 0x11, 0x00


	//----- nvinfo : EIATTR_KPARAM_INFO
	.align		4
.L_4883:
        /*002c*/ 	.byte	0x04, 0x17
        /*002e*/ 	.short	(.L_4885 - .L_4884)
.L_4884:
        /*0030*/ 	.word	0x00000000
        /*0034*/ 	.short	0x000b
        /*0036*/ 	.short	0x0044
        /*0038*/ 	.byte	0x00, 0xf0, 0x11, 0x00


	//----- nvinfo : EIATTR_KPARAM_INFO
	.align		4
.L_4885:
        /*003c*/ 	.byte	0x04, 0x17
        /*003e*/ 	.short	(.L_4887 - .L_4886)
.L_4886:
        /*0040*/ 	.word	0x00000000
        /*0044*/ 	.short	0x000a
        /*0046*/ 	.short	0x0040
        /*0048*/ 	.byte	0x00, 0xf0, 0x11, 0x00


	//----- nvinfo : EIATTR_KPARAM_INFO
	.align		4
.L_4887:
        /*004c*/ 	.byte	0x04, 0x17
        /*004e*/ 	.short	(.L_4889 - .L_4888)
.L_4888:
        /*0050*/ 	.word	0x00000000
        /*0054*/ 	.short	0x0009
        /*0056*/ 	.short	0x003c
        /*0058*/ 	.byte	0x00, 0xf0, 0x11, 0x00


	//----- nvinfo : EIATTR_KPARAM_INFO
	.align		4
.L_4889:
        /*005c*/ 	.byte	0x04, 0x17
        /*005e*/ 	.short	(.L_4891 - .L_4890)
.L_4890:
        /*0060*/ 	.word	0x00000000
        /*0064*/ 	.short	0x0008
        /*0066*/ 	.short	0x0038
        /*0068*/ 	.byte	0x00, 0xf0, 0x11, 0x00


	//----- nvinfo : EIATTR_KPARAM_INFO
	.align		4
.L_4891:
        /*006c*/ 	.byte	0x04, 0x17
        /*006e*/ 	.short	(.L_4893 - .L_4892)
.L_4892:
        /*0070*/ 	.word	0x00000000
        /*0074*/ 	.short	0x0007
        /*0076*/ 	.short	0x0034
        /*0078*/ 	.byte	0x00, 0xf0, 0x11, 0x00


	//----- nvinfo : EIATTR_KPARAM_INFO
	.align		4
.L_4893:
        /*007c*/ 	.byte	0x04, 0x17
        /*007e*/ 	.short	(.L_4895 - .L_4894)
.L_4894:
        /*0080*/ 	.word	0x00000000
        /*0084*/ 	.short	0x0006
        /*0086*/ 	.short	0x0030
        /*0088*/ 	.byte	0x00, 0xf0, 0x11, 0x00


	//----- nvinfo : EIATTR_KPARAM_INFO
	.align		4
.L_4895:
        /*008c*/ 	.byte	0x04, 0x17
        /*008e*/ 	.short	(.L_4897 - .L_4896)
.L_4896:
        /*0090*/ 	.word	0x00000000
        /*0094*/ 	.short	0x0005
        /*0096*/ 	.short	0x0028
        /*0098*/ 	.byte	0x00, 0xf0, 0x21, 0x00


	//----- nvinfo : EIATTR_KPARAM_INFO
	.align		4
.L_4897:
        /*009c*/ 	.byte	0x04, 0x17
        /*009e*/ 	.short	(.L_4899 - .L_4898)
.L_4898:
        /*00a0*/ 	.word	0x00000000
        /*00a4*/ 	.short	0x0004
        /*00a6*/ 	.short	0x0020
        /*00a8*/ 	.byte	0x00, 0xf0, 0x21, 0x00


	//----- nvinfo : EIATTR_KPARAM_INFO
	.align		4
.L_4899:
        /*00ac*/ 	.byte	0x04, 0x17
        /*00ae*/ 	.short	(.L_4901 - .L_4900)
.L_4900:
        /*00b0*/ 	.word	0x00000000
        /*00b4*/ 	.short	0x0003
        /*00b6*/ 	.short	0x0018
        /*00b8*/ 	.byte	0x00, 0xf0, 0x21, 0x00


	//----- nvinfo : EIATTR_KPARAM_INFO
	.align		4
.L_4901:
        /*00bc*/ 	.byte	0x04, 0x17
        /*00be*/ 	.short	(.L_4903 - .L_4902)
.L_4902:
        /*00c0*/ 	.word	0x00000000
        /*00c4*/ 	.short	0x0002
        /*00c6*/ 	.short	0x0010
        /*00c8*/ 	.byte	0x00, 0xf0, 0x21, 0x00


	//----- nvinfo : EIATTR_KPARAM_INFO
	.align		4
.L_4903:
        /*00cc*/ 	.byte	0x04, 0x17
        /*00ce*/ 	.short	(.L_4905 - .L_4904)
.L_4904:
        /*00d0*/ 	.word	0x00000000
        /*00d4*/ 	.short	0x0001
        /*00d6*/ 	.short	0x0008
        /*00d8*/ 	.byte	0x00, 0xf0, 0x21, 0x00


	//----- nvinfo : EIATTR_KPARAM_INFO
	.align		4
.L_4905:
        /*00dc*/ 	.byte	0x04, 0x17
        /*00de*/ 	.short	(.L_4907 - .L_4906)
.L_4906:
        /*00e0*/ 	.word	0x00000000
        /*00e4*/ 	.short	0x0000
        /*00e6*/ 	.short	0x0000
        /*00e8*/ 	.byte	0x00, 0xf0, 0x21, 0x00


	//----- nvinfo : EIATTR_MAXREG_COUNT
	.align		4
.L_4907:
        /*00ec*/ 	.byte	0x03, 0x1b
        /*00ee*/ 	.short	0x00ff


	//----- nvinfo : EIATTR_NUM_BARRIERS
	.align		4
        /*00f0*/ 	.byte	0x02, 0x4c
        /*00f2*/ 	.byte	0x01
	.zero		1


	//----- nvinfo : EIATTR_MERCURY_ISA_VERSION
	.align		4
        /*00f4*/ 	.byte	0x03, 0x5f
        /*00f6*/ 	.short	0x0000


	//----- nvinfo : EIATTR_EXIT_INSTR_OFFSETS
	.align		4
        /*00f8*/ 	.byte	0x04, 0x1c
        /*00fa*/ 	.short	(.L_4909 - .L_4908)


	//   ....[0]....
.L_4908:
        /*00fc*/ 	.word	0x00000090


	//   ....[1]....
        /*0100*/ 	.word	0x00000120


	//   ....[2]....
        /*0104*/ 	.word	0x000048f0


	//   ....[3]....
        /*0108*/ 	.word	0x00004940


	//   ....[4]....
        /*010c*/ 	.word	0x00004990
.L_4909:


//--------------------- .nv.info._Z8moe_q3_KIfLb0EEvPKvS1_PT_PKiS5_S5_iiiiiii --------------------------
	.section	.nv.info._Z8moe_q3_KIfLb0EEvPKvS1_PT_PKiS5_S5_iiiiiii,"",@"SHT_CUDA_INFO"
	.sectionflags	@""
	.align	4


	//----- nvinfo : EIATTR_CUDA_API_VERSION
	.align		4
        /*0000*/ 	.byte	0x04, 0x37
        /*0002*/ 	.short	(.L_4911 - .L_4910)
.L_4910:
        /*0004*/ 	.word	0x00000082


	//----- nvinfo : EIATTR_SW2861232_WAR
	.align		4
.L_4911:
        /*0008*/ 	.byte	0x01, 0x35
	.zero		2


	//----- nvinfo : EIATTR_PARAM_CBANK
	.align		4
        /*000c*/ 	.byte	0x04, 0x0a
        /*000e*/ 	.short	(.L_4913 - .L_4912)
	.align		4
.L_4912:
        /*0010*/ 	.word	index@(.nv.constant0._Z8moe_q3_KIfLb0EEvPKvS1_PT_PKiS5_S5_iiiiiii)
        /*0014*/ 	.short	0x0160
        /*0016*/ 	.short	0x004c


	//----- nvinfo : EIATTR_CBANK_PARAM_SIZE
	.align		4
.L_4913:
        /*0018*/ 	.byte	0x03, 0x19
        /*001a*/ 	.short	0x004c


	//----- nvinfo : EIATTR_KPARAM_INFO
	.align		4
        /*001c*/ 	.byte	0x04, 0x17
        /*001e*/ 	.short	(.L_4915 - .L_4914)
.L_4914:
        /*0020*/ 	.word	0x00000000
        /*0024*/ 	.short	0x000c
        /*0026*/ 	.short	0x0048
        /*0028*/ 	.byte	0x00, 0xf0, 0x11, 0x00


	//----- nvinfo : EIATTR_KPARAM_INFO
	.align		4
.L_4915:
        /*002c*/ 	.byte	0x04, 0x17
        /*002e*/ 	.short	(.L_4917 - .L_4916)
.L_4916:
        /*0030*/ 	.word	0x00000000
        /*0034*/ 	.short	0x000b
        /*0036*/ 	.short	0x0044
        /*0038*/ 	.byte	0x00, 0xf0, 0x11, 0x00


	//----- nvinfo : EIATTR_KPARAM_INFO
	.align		4
.L_4917:
        /*003c*/ 	.byte	0x04, 0x17
        /*003e*/ 	.short	(.L_4919 - .L_4918)
.L_4918:
        /*0040*/ 	.word	0x00000000
        /*0044*/ 	.short	0x000a
        /*0046*/ 	.short	0x0040
        /*0048*/ 	.byte	0x00, 0xf0, 0x11, 0x00


	//----- nvinfo : EIATTR_KPARAM_INFO
	.align		4
.L_4919:
        /*004c*/ 	.byte	0x04, 0x17
        /*004e*/ 	.short	(.L_4921 - .L_4920)
.L_4920:
        /*0050*/ 	.word	0x00000000
        /*0054*/ 	.short	0x0009
        /*0056*/ 	.short	0x003c
        /*0058*/ 	.byte	0x00, 0xf0, 0x11, 0x00


	//----- nvinfo : EIATTR_KPARAM_INFO
	.align		4
.L_4921:
        /*005c*/ 	.byte	0x04, 0x17
        /*005e*/ 	.short	(.L_4923 - .L_4922)
.L_4922:
        /*0060*/ 	.word	0x00000000
        /*0064*/ 	.short	0x0008
        /*0066*/ 	.short	0x0038
        /*0068*/ 	.byte	0x00, 0xf0, 0x11, 0x00


	//----- nvinfo : EIATTR_KPARAM_INFO
	.align		4
.L_4923:
        /*006c*/ 	.byte	0x04, 0x17
        /*006e*/ 	.short	(.L_4925 - .L_4924)
.L_4924:
        /*0070*/ 	.word	0x00000000
        /*0074*/ 	.short	0x0007
        /*0076*/ 	.short	0x0034
        /*0078*/ 	.byte	0x00, 0xf0, 0x11, 0x00


	//----- nvinfo : EIATTR_KPARAM_INFO
	.align		4
.L_4925:
        /*007c*/ 	.byte	0x04, 0x17
        /*007e*/ 	.short	(.L_4927 - .L_4926)
.L_4926:
        /*0080*/ 	.word	0x00000000
        /*0084*/ 	.short	0x0006
        /*0086*/ 	.short	0x0030
        /*0088*/ 	.byte	0x00, 0xf0, 0x11, 0x00


	//----- nvinfo : EIATTR_KPARAM_INFO
	.align		4
.L_4927:
        /*008c*/ 	.byte	0x04, 0x17
        /*008e*/ 	.short	(.L_4929 - .L_4928)
.L_4928:
        /*0090*/ 	.word	0x00000000
        /*0094*/ 	.short	0x0005
        /*0096*/ 	.short	0x0028
        /*0098*/ 	.byte	0x00, 0xf0, 0x21, 0x00


	//----- nvinfo : EIATTR_KPARAM_INFO
	.align		4
.L_4929:
        /*009c*/ 	.byte	0x04, 0x17
        /*009e*/ 	.short	(.L_4931 - .L_4930)
.L_4930:
        /*00a0*/ 	.word	0x00000000
        /*00a4*/ 	.short	0x0004
        /*00a6*/ 	.short	0x0020
        /*00a8*/ 	.byte	0x00, 0xf0, 0x21, 0x00


	//----- nvinfo : EIATTR_KPARAM_INFO
	.align		4
.L_4931:
        /*00ac*/ 	.byte	0x04, 0x17
        /*00ae*/ 	.short	(.L_4933 - .L_4932)
.L_4932:
        /*00b0*/ 	.word	0x00000000
        /*00b4*/ 	.short	0x0003
        /*00b6*/ 	.short	0x0018
        /*00b8*/ 	.byte	0x00, 0xf0, 0x21, 0x00


	//----- nvinfo : EIATTR_KPARAM_INFO
	.align		4
.L_4933:
        /*00bc*/ 	.byte	0x04, 0x17
        /*00be*/ 	.short	(.L_4935 - .L_4934)
.L_4934:
        /*00c0*/ 	.word	0x00000000
        /*00c4*/ 	.short	0x0002
        /*00c6*/ 	.short	0x0010
        /*00c8*/ 	.byte	0x00, 0xf0, 0x21, 0x00


	//----- nvinfo : EIATTR_KPARAM_INFO
	.align		4
.L_4935:
        /*00cc*/ 	.byte	0x04, 0x17
        /*00ce*/ 	.short	(.L_4937 - .L_4936)
.L_4936:
        /*00d0*/ 	.word	0x00000000
        /*00d4*/ 	.short	0x0001
        /*00d6*/ 	.short	0x0008
        /*00d8*/ 	.byte	0x00, 0xf0, 0x21, 0x00


	//----- nvinfo : EIATTR_KPARAM_INFO
	.align		4
.L_4937:
        /*00dc*/ 	.byte	0x04, 0x17
        /*00de*/ 	.short	(.L_4939 - .L_4938)
.L_4938:
        /*00e0*/ 	.word	0x00000000
        /*00e4*/ 	.short	0x0000
        /*00e6*/ 	.short	0x0000
        /*00e8*/ 	.byte	0x00, 0xf0, 0x21, 0x00


	//----- nvinfo : EIATTR_MAXREG_COUNT
	.align		4
.L_4939:
        /*00ec*/ 	.byte	0x03, 0x1b
        /*00ee*/ 	.short	0x00ff


	//----- nvinfo : EIATTR_NUM_BARRIERS
	.align		4
        /*00f0*/ 	.byte	0x02, 0x4c
        /*00f2*/ 	.byte	0x01
	.zero		1


	//----- nvinfo : EIATTR_MERCURY_ISA_VERSION
	.align		4
        /*00f4*/ 	.byte	0x03, 0x5f
        /*00f6*/ 	.short	0x0000


	//----- nvinfo : EIATTR_EXIT_INSTR_OFFSETS
	.align		4
        /*00f8*/ 	.byte	0x04, 0x1c
        /*00fa*/ 	.short	(.L_4941 - .L_4940)


	//   ....[0]....
.L_4940:
        /*00fc*/ 	.word	0x00000090


	//   ....[1]....
        /*0100*/ 	.word	0x00000120


	//   ....[2]....
        /*0104*/ 	.word	0x000043c0


	//   ....[3]....
        /*0108*/ 	.word	0x00004410


	//   ....[4]....
        /*010c*/ 	.word	0x00004460
.L_4941:


//--------------------- .nv.info._Z8moe_q2_KIfLb1EEvPKvS1_PT_PKiS5_S5_iiiiiii --------------------------
	.section	.nv.info._Z8moe_q2_KIfLb1EEvPKvS1_PT_PKiS5_S5_iiiiiii,"",@"SHT_CUDA_INFO"
	.sectionflags	@""
	.align	4


	//----- nvinfo : EIATTR_CUDA_API_VERSION
	.align		4
        /*0000*/ 	.byte	0x04, 0x37
        /*0002*/ 	.short	(.L_4943 - .L_4942)
.L_4942:
        /*0004*/ 	.word	0x00000082


	//----- nvinfo : EIATTR_SW2861232_WAR
	.align		4
.L_4943:
        /*0008*/ 	.byte	0x01, 0x35
	.zero		2


	//----- nvinfo : EIATTR_PARAM_CBANK
	.align		4
        /*000c*/ 	.byte	0x04, 0x0a
        /*000e*/ 	.short	(.L_4945 - .L_4944)
	.align		4
.L_4944:
        /*0010*/ 	.word	index@(.nv.constant0._Z8moe_q2_KIfLb1EEvPKvS1_PT_PKiS5_S5_iiiiiii)
        /*0014*/ 	.short	0x0160
        /*0016*/ 	.short	0x004c


	//----- nvinfo : EIATTR_CBANK_PARAM_SIZE
	.align		4
.L_4945:
        /*0018*/ 	.byte	0x03, 0x19
        /*001a*/ 	.short	0x004c


	//----- nvinfo : EIATTR_KPARAM_INFO
	.align		4
        /*001c*/ 	.byte	0x04, 0x17
        /*001e*/ 	.short	(.L_4947 - .L_4946)
.L_4946:
        /*0020*/ 	.word	0x00000000
        /*0024*/ 	.short	0x000c
        /*0026*/ 	.short	0x0048
        /*0028*/ 	.byte	0x00, 0xf0, 0x11, 0x00


	//----- nvinfo : EIATTR_KPARAM_INFO
	.align		4
.L_4947:
        /*002c*/ 	.byte	0x04, 0x17
        /*002e*/ 	.short	(.L_4949 - .L_4948)
.L_4948:
        /*0030*/ 	.word	0x00000000
        /*0034*/ 	.short	0x000b
        /*0036*/ 	.short	0x0044
        /*0038*/ 	.byte	0x00, 0xf0, 0x11, 0x00


	//----- nvinfo : EIATTR_KPARAM_INFO
	.align		4
.L_4949:
        /*003c*/ 	.byte	0x04, 0x17
        /*003e*/ 	.short	(.L_4951 - .L_4950)
.L_4950:
        /*0040*/ 	.word	0x00000000
        /*0044*/ 	.short	0x000a
        /*0046*/ 	.short	0x0040
        /*0048*/ 	.byte	0x00, 0xf0, 0x11, 0x00


	//----- nvinfo : EIATTR_KPARAM_INFO
	.align		4
.L_4951:
        /*004c*/ 	.byte	0x04, 0x17
        /*004e*/ 	.short	(.L_4953 - .L_4952)
.L_4952:
        /*0050*/ 	.word	0x00000000
        /*0054*/ 	.short	0x0009
        /*0056*/ 	.short	0x003c
        /*0058*/ 	.byte	0x00, 0xf0, 0x11, 0x00


	//----- nvinfo : EIATTR_KPARAM_INFO
	.align		4
.L_4953:
        /*005c*/ 	.byte	0x04, 0x17
        /*005e*/ 	.short	(.L_4955 - .L_4954)
.L_4954:
        /*0060*/ 	.word	0x00000000
        /*0064*/ 	.short	0x0008
        /*0066*/ 	.short	0x0038
        /*0068*/ 	.byte	0x00, 0xf0, 0x11, 0x00


	//----- nvinfo : EIATTR_KPARAM_INFO
	.align		4
.L_4955:
        /*006c*/ 	.byte	0x04, 0x17
        /*006e*/ 	.short	(.L_4957 - .L_4956)
.L_4956:
        /*0070*/ 	.word	0x00000000
        /*0074*/ 	.short	0x0007
        /*0076*/ 	.short	0x0034
        /*0078*/ 	.byte	0x00, 0xf0, 0x11, 0x00


	//----- nvinfo : EIATTR_KPARAM_INFO
	.align		4
.L_4957:
        /*007c*/ 	.byte	0x04, 0x17
        /*007e*/ 	.short	(.L_4959 - .L_4958)
.L_4958:
        /*0080*/ 	.word	0x00000000
        /*0084*/ 	.short	0x0006
        /*0086*/ 	.short	0x0030
        /*0088*/ 	.byte	0x00, 0xf0, 0x11, 0x00


	//----- nvinfo : EIATTR_KPARAM_INFO
	.align		4
.L_4959:
        /*008c*/ 	.byte	0x04, 0x17
        /*008e*/ 	.short	(.L_4961 - .L_4960)
.L_4960:
        /*0090*/ 	.word	0x00000000
        /*0094*/ 	.short	0x0005
        /*0096*/ 	.short	0x0028
        /*0098*/ 	.byte	0x00, 0xf0, 0x21, 0x00


	//----- nvinfo : EIATTR_KPARAM_INFO
	.align		4
.L_4961:
        /*009c*/ 	.byte	0x04, 0x17
        /*009e*/ 	.short	(.L_4963 - .L_4962)
.L_4962:
        /*00a0*/ 	.word	0x00000000
        /*00a4*/ 	.short	0x0004
        /*00a6*/ 	.short	0x0020
        /*00a8*/ 	.byte	0x00, 0xf0, 0x21, 0x00


	//----- nvinfo : EIATTR_KPARAM_INFO
	.align		4
.L_4963:
        /*00ac*/ 	.byte	0x04, 0x17
        /*00ae*/ 	.short	(.L_4965 - .L_4964)
.L_4964:
        /*00b0*/ 	.word	0x00000000
        /*00b4*/ 	.short	0x0003
        /*00b6*/ 	.short	0x0018
        /*00b8*/ 	.byte	0x00, 0xf0, 0x21, 0x00


	//----- nvinfo : EIATTR_KPARAM_INFO
	.align		4
.L_4965:
        /*00bc*/ 	.byte	0x04, 0x17
        /*00be*/ 	.short	(.L_4967 - .L_4966)
.L_4966:
        /*00c0*/ 	.word	0x00000000
        /*00c4*/ 	.short	0x0002
        /*00c6*/ 	.short	0x0010
        /*00c8*/ 	.byte	0x00, 0xf0, 0x21, 0x00


	//----- nvinfo : EIATTR_KPARAM_INFO
	.align		4
.L_4967:
        /*00cc*/ 	.byte	0x04, 0x17
        /*00ce*/ 	.short	(.L_4969 - .L_4968)
.L_4968:
        /*00d0*/ 	.word	0x00000000
        /*00d4*/ 	.short	0x0001
        /*00d6*/ 	.short	0x0008
        /*00d8*/ 	.byte	0x00, 0xf0, 0x21, 0x00


	//----- nvinfo : EIATTR_KPARAM_INFO
	.align		4
.L_4969:
        /*00dc*/ 	.byte	0x04, 0x17
        /*00de*/ 	.short	(.L_4971 - .L_4970)
.L_4970:
        /*00e0*/ 	.word	0x00000000
        /*00e4*/ 	.short	0x0000
        /*00e6*/ 	.short	0x0000
        /*00e8*/ 	.byte	0x00, 0xf0, 0x21, 0x00


	//----- nvinfo : EIATTR_MAXREG_COUNT
	.align		4
.L_4971:
        /*00ec*/ 	.byte	0x03, 0x1b
        /*00ee*/ 	.short	0x00ff


	//----- nvinfo : EIATTR_NUM_BARRIERS
	.align		4
        /*00f0*/ 	.byte	0x02, 0x4c
        /*00f2*/ 	.byte	0x01
	.zero		1


	//----- nvinfo : EIATTR_MERCURY_ISA_VERSION
	.align		4
        /*00f4*/ 	.byte	0x03, 0x5f
        /*00f6*/ 	.short	0x0000


	//----- nvinfo : EIATTR_EXIT_INSTR_OFFSETS
	.align		4
        /*00f8*/ 	.byte	0x04, 0x1c
        /*00fa*/ 	.short	(.L_4973 - .L_4972)


	//   ....[0]....
.L_4972:
        /*00fc*/ 	.word	0x00000090


	//   ....[1]....
        /*0100*/ 	.word	0x00000120


	//   ....[2]....
        /*0104*/ 	.word	0x00004e60


	//   ....[3]....
        /*0108*/ 	.word	0x00004eb0


	//   ....[4]....
        /*010c*/ 	.word	0x00004f00
.L_4973:


//--------------------- .nv.info._Z8moe_q2_KIfLb0EEvPKvS1_PT_PKiS5_S5_iiiiiii --------------------------
	.section	.nv.info._Z8moe_q2_KIfLb0EEvPKvS1_PT_PKiS5_S5_iiiiiii,"",@"SHT_CUDA_INFO"
	.sectionflags	@""
	.align	4


	//----- nvinfo : EIATTR_CUDA_API_VERSION
	.align		4
        /*0000*/ 	.byte	0x04, 0x37
        /*0002*/ 	.short	(.L_4975 - .L_4974)
.L_4974:
        /*0004*/ 	.word	0x00000082


	//----- nvinfo : EIATTR_SW2861232_WAR
	.align		4
.L_4975:
        /*0008*/ 	.byte	0x01, 0x35
	.zero		2


	//----- nvinfo : EIATTR_PARAM_CBANK
	.align		4
        /*000c*/ 	.byte	0x04, 0x0a
        /*000e*/ 	.short	(.L_4977 - .L_4976)
	.align		4
.L_4976:
        /*0010*/ 	.word	index@(.nv.constant0._Z8moe_q2_KIfLb0EEvPKvS1_PT_PKiS5_S5_iiiiiii)
        /*0014*/ 	.short	0x0160
        /*0016*/ 	.short	0x004c


	//----- nvinfo : EIATTR_CBANK_PARAM_SIZE
	.align		4
.L_4977:
        /*0018*/ 	.byte	0x03, 0x19
        /*001a*/ 	.short	0x004c


	//----- nvinfo : EIATTR_KPARAM_INFO
	.align		4
        /*001c*/ 	.byte	0x04, 0x17
        /*001e*/ 	.short	(.L_4979 - .L_4978)
.L_4978:
        /*0020*/ 	.word	0x00000000
        /*0024*/ 	.short	0x000c
        /*0026*/ 	.short	0x0048
        /*0028*/ 	.byte	0x00, 0xf0, 0x11, 0x00


	//----- nvinfo : EIATTR_KPARAM_INFO
	.align		4
.L_4979:
        /*002c*/ 	.byte	0x04, 0x17
        /*002e*/ 	.short	(.L_4981 - .L_4980)
.L_4980:
        /*0030*/ 	.word	0x00000000
        /*0034*/ 	.short	0x000b
        /*0036*/ 	.short	0x0044
        /*0038*/ 	.byte	0x00, 0xf0, 0x11, 0x00


	//----- nvinfo : EIATTR_KPARAM_INFO
	.align		4
.L_4981:
        /*003c*/ 	.byte	0x04, 0x17
        /*003e*/ 	.short	(.L_4983 - .L_4982)
.L_4982:
        /*0040*/ 	.word	0x00000000
        /*0044*/ 	.short	0x000a
        /*0046*/ 	.short	0x0040
        /*0048*/ 	.byte	0x00, 0xf0, 0x11, 0x00


	//----- nvinfo : EIATTR_KPARAM_INFO
	.align		4
.L_4983:
        /*004c*/ 	.byte	0x04, 0x17
        /*004e*/ 	.short	(.L_4985 - .L_4984)
.L_4984:
        /*0050*/ 	.word	0x00000000
        /*0054*/ 	.short	0x0009
        /*0056*/ 	.short	0x003c
        /*0058*/ 	.byte	0x00, 0xf0, 0x11, 0x00


	//----- nvinfo : EIATTR_KPARAM_INFO
	.align		4
.L_4985:
        /*005c*/ 	.byte	0x04, 0x17
        /*005e*/ 	.short	(.L_4987 - .L_4986)
.L_4986:
        /*0060*/ 	.word	0x00000000
        /*0064*/ 	.short	0x0008
        /*0066*/ 	.short	0x0038
        /*0068*/ 	.byte	0x00, 0xf0, 0x11, 0x00


	//----- nvinfo : EIATTR_KPARAM_INFO
	.align		4
.L_4987:
        /*006c*/ 	.byte	0x04, 0x17
        /*006e*/ 	.short	(.L_4989 - .L_4988)
.L_4988:
        /*0070*/ 	.word	0x00000000
        /*0074*/ 	.short	0x0007
        /*0076*/ 	.short	0x0034
        /*0078*/ 	.byte	0x00, 0xf0, 0x11, 0x00


	//----- nvinfo : EIATTR_KPARAM_INFO
	.align		4
.L_4989:
        /*007c*/ 	.byte	0x04, 0x17
        /*007e*/ 	.short	(.L_4991 - .L_4990)
.L_4990:
        /*0080*/ 	.word	0x00000000
        /*0084*/ 	.short	0x0006
        /*0086*/ 	.short	0x0030
        /*0088*/ 	.byte	0x00, 0xf0, 0x11, 0x00


	//----- nvinfo : EIATTR_KPARAM_INFO
	.align		4
.L_4991:
        /*008c*/ 	.byte	0x04, 0x17
        /*008e*/ 	.short	(.L_4993 - .L_4992)
.L_4992:
        /*0090*/ 	.word	0x00000000
        /*0094*/ 	.short	0x0005
        /*0096*/ 	.short	0x0028
        /*0098*/ 	.byte	0x00, 0xf0, 0x21, 0x00


	//----- nvinfo : EIATTR_KPARAM_INFO
	.align		4
.L_4993:
        /*009c*/ 	.byte	0x04, 0x17
        /*009e*/ 	.short	(.L_4995 - .L_4994)
.L_4994:
        /*00a0*/ 	.word	0x00000000
        /*00a4*/ 	.short	0x0004
        /*00a6*/ 	.short	0x0020
        /*00a8*/ 	.byte	0x00, 0xf0, 0x21, 0x00


	//----- nvinfo : EIATTR_KPARAM_INFO
	.align		4
.L_4995:
        /*00ac*/ 	.byte	0x04, 0x17
        /*00ae*/ 	.short	(.L_4997 - .L_4996)
.L_4996:
        /*00b0*/ 	.word	0x00000000
        /*00b4*/ 	.short	0x0003
        /*00b6*/ 	.short	0x0018
        /*00b8*/ 	.byte	0x00, 0xf0, 0x21, 0x00


	//----- nvinfo : EIATTR_KPARAM_INFO
	.align		4
.L_4997:
        /*00bc*/ 	.byte	0x04, 0x17
        /*00be*/ 	.short	(.L_4999 - .L_4998)
.L_4998:
        /*00c0*/ 	.word	0x00000000
        /*00c4*/ 	.short	0x0002
        /*00c6*/ 	.short	0x0010
        /*00c8*/ 	.byte	0x00, 0xf0, 0x21, 0x00


	//----- nvinfo : EIATTR_KPARAM_INFO
	.align		4
.L_4999:
        /*00cc*/ 	.byte	0x04, 0x17
        /*00ce*/ 	.short	(.L_5001 - .L_5000)
.L_5000:
        /*00d0*/ 	.word	0x00000000
        /*00d4*/ 	.short	0x0001
        /*00d6*/ 	.short	0x0008
        /*00d8*/ 	.byte	0x00, 0xf0, 0x21, 0x00


	//----- nvinfo : EIATTR_KPARAM_INFO
	.align		4
.L_5001:
        /*00dc*/ 	.byte	0x04, 0x17
        /*00de*/ 	.short	(.L_5003 - .L_5002)
.L_5002:
        /*00e0*/ 	.word	0x00000000
        /*00e4*/ 	.short	0x0000
        /*00e6*/ 	.short	0x0000
        /*00e8*/ 	.byte	0x00, 0xf0, 0x21, 0x00


	//----- nvinfo : EIATTR_MAXREG_COUNT
	.align		4
.L_5003:
        /*00ec*/ 	.byte	0x03, 0x1b
        /*00ee*/ 	.short	0x00ff


	//----- nvinfo : EIATTR_NUM_BARRIERS
	.align		4
        /*00f0*/ 	.byte	0x02, 0x4c
        /*00f2*/ 	.byte	0x01
	.zero		1


	//----- nvinfo : EIATTR_MERCURY_ISA_VERSION
	.align		4
        /*00f4*/ 	.byte	0x03, 0x5f
        /*00f6*/ 	.short	0x0000


	//----- nvinfo : EIATTR_EXIT_INSTR_OFFSETS
	.align		4
        /*00f8*/ 	.byte	0x04, 0x1c
        /*00fa*/ 	.short	(.L_5005 - .L_5004)


	//   ....[0]....
.L_5004:
        /*00fc*/ 	.word	0x00000070


	//   ....[1]....
        /*0100*/ 	.word	0x00000100


	//   ....[2]....
        /*0104*/ 	.word	0x00004940


	//   ....[3]....
        /*0108*/ 	.word	0x00004990


	//   ....[4]....
        /*010c*/ 	.word	0x000049e0
.L_5005:


//--------------------- .nv.info._Z8moe_q8_0IfLb1EEvPKvS1_PT_PKiS5_S5_iiiiiii --------------------------
	.section	.nv.info._Z8moe_q8_0IfLb1EEvPKvS1_PT_PKiS5_S5_iiiiiii,"",@"SHT_CUDA_INFO"
	.sectionflags	@""
	.align	4


	//----- nvinfo : EIATTR_CUDA_API_VERSION
	.align		4
        /*0000*/ 	.byte	0x04, 0x37
        /*0002*/ 	.short	(.L_5007 - .L_5006)
.L_5006:
        /*0004*/ 	.word	0x00000082


	//----- nvinfo : EIATTR_SW2861232_WAR
	.align		4
.L_5007:
        /*0008*/ 	.byte	0x01, 0x35
	.zero		2


	//----- nvinfo : EIATTR_PARAM_CBANK
	.align		4
        /*000c*/ 	.byte	0x04, 0x0a
        /*000e*/ 	.short	(.L_5009 - .L_5008)
	.align		4
.L_5008:
        /*0010*/ 	.word	index@(.nv.constant0._Z8moe_q8_0IfLb1EEvPKvS1_PT_PKiS5_S5_iiiiiii)
        /*0014*/ 	.short	0x0160
        /*0016*/ 	.short	0x004c


	//----- nvinfo : EIATTR_CBANK_PARAM_SIZE
	.align		4
.L_5009:
        /*0018*/ 	.byte	0x03, 0x19
        /*001a*/ 	.short	0x004c


	//----- nvinfo : EIATTR_KPARAM_INFO
	.align		4
        /*001c*/ 	.byte	0x04, 0x17
        /*001e*/ 	.short	(.L_5011 - .L_5010)
.L_5010:
        /*0020*/ 	.word	0x00000000
        /*0024*/ 	.short	0x000c
        /*0026*/ 	.short	0x0048
        /*0028*/ 	.byte	0x00, 0xf0, 0x11, 0x00


	//----- nvinfo : EIATTR_KPARAM_INFO
	.align		4
.L_5011:
        /*002c*/ 	.byte	0x04, 0x17
        /*002e*/ 	.short	(.L_5013 - .L_5012)
.L_5012:
        /*0030*/ 	.word	0x00000000
        /*0034*/ 	.short	0x000b
        /*0036*/ 	.short	0x0044
        /*0038*/ 	.byte	0x00, 0xf0, 0x11, 0x00


	//----- nvinfo : EIATTR_KPARAM_INFO
	.align		4
.L_5013:
        /*003c*/ 	.byte	0x04, 0x17
        /*003e*/ 	.short	(.L_5015 - .L_5014)
.L_5014:
        /*0040*/ 	.word	0x00000000
        /*0044*/ 	.short	0x000a
        /*0046*/ 	.short	0x0040
        /*0048*/ 	.byte	0x00, 0xf0, 0x11, 0x00


	//----- nvinfo : EIATTR_KPARAM_INFO
	.align		4
.L_5015:
        /*004c*/ 	.byte	0x04, 0x17
        /*004e*/ 	.short	(.L_5017 - .L_5016)
.L_5016:
        /*0050*/ 	.word	0x00000000
        /*0054*/ 	.short	0x0009
        /*0056*/ 	.short	0x003c
        /*0058*/ 	.byte	0x00, 0xf0, 0x11, 0x00


	//----- nvinfo : EIATTR_KPARAM_INFO
	.align		4
.L_5017:
        /*005c*/ 	.byte	0x04, 0x17
        /*005e*/ 	.short	(.L_5019 - .L_5018)
.L_5018:
        /*0060*/ 	.word	0x00000000
        /*0064*/ 	.short	0x0008
        /*0066*/ 	.short	0x0038
        /*0068*/ 	.byte	0x00, 0xf0, 0x11, 0x00


	//----- nvinfo : EIATTR_KPARAM_INFO
	.align		4
.L_5019:
        /*006c*/ 	.byte	0x04, 0x17
        /*006e*/ 	.short	(.L_5021 - .L_5020)
.L_5020:
        /*0070*/ 	.word	0x00000000
        /*0074*/ 	.short	0x0007
        /*0076*/ 	.short	0x0034
        /*0078*/ 	.byte	0x00, 0xf0, 0x11, 0x00


	//----- nvinfo : EIATTR_KPARAM_INFO
	.align		4
.L_5021:
        /*007c*/ 	.byte	0x04, 0x17
        /*007e*/ 	.short	(.L_5023 - .L_5022)
.L_5022:
        /*0080*/ 	.word	0x00000000
        /*0084*/ 	.short	0x0006
        /*0086*/ 	.short	0x0030
        /*0088*/ 	.byte	0x00, 0xf0, 0x11, 0x00


	//----- nvinfo : EIATTR_KPARAM_INFO
	.align		4
.L_5023:
        /*008c*/ 	.byte	0x04, 0x17
        /*008e*/ 	.short	(.L_5025 - .L_5024)
.L_5024:
        /*0090*/ 	.word	0x00000000
        /*0094*/ 	.short	0x0005
        /*0096*/ 	.short	0x0028
        /*0098*/ 	.byte	0x00, 0xf0, 0x21, 0x00


	//----- nvinfo : EIATTR_KPARAM_INFO
	.align		4
.L_5025:
        /*009c*/ 	.byte	0x04, 0x17
        /*009e*/ 	.short	(.L_5027 - .L_5026)
.L_5026:
        /*00a0*/ 	.word	0x00000000
        /*00a4*/ 	.short	0x0004
        /*00a6*/ 	.short	0x0020
        /*00a8*/ 	.byte	0x00, 0xf0, 0x21, 0x00


	//----- nvinfo : EIATTR_KPARAM_INFO
	.align		4
.L_5027:
        /*00ac*/ 	.byte	0x04, 0x17
        /*00ae*/ 	.short	(.L_5029 - .L_5028)
.L_5028:
        /*00b0*/ 	.word	0x00000000
        /*00b4*/ 	.short	0x0003
        /*00b6*/ 	.short	0x0018
        /*00b8*/ 	.byte	0x00, 0xf0, 0x21, 0x00


	//----- nvinfo : EIATTR_KPARAM_INFO
	.align		4
.L_5029:
        /*00bc*/ 	.byte	0x04, 0x17
        /*00be*/ 	.short	(.L_5031 - .L_5030)
.L_5030:
        /*00c0*/ 	.word	0x00000000
        /*00c4*/ 	.short	0x0002
        /*00c6*/ 	.short	0x0010
        /*00c8*/ 	.byte	0x00, 0xf0, 0x21, 0x00


	//----- nvinfo : EIATTR_KPARAM_INFO
	.align		4
.L_5031:
        /*00cc*/ 	.byte	0x04, 0x17
        /*00ce*/ 	.short	(.L_5033 - .L_5032)
.L_5032:
        /*00d0*/ 	.word	0x00000000
        /*00d4*/ 	.short	0x0001
        /*00d6*/ 	.short	0x0008
        /*00d8*/ 	.byte	0x00, 0xf0, 0x21, 0x00


	//----- nvinfo : EIATTR_KPARAM_INFO
	.align		4
.L_5033:
        /*00dc*/ 	.byte	0x04, 0x17
        /*00de*/ 	.short	(.L_5035 - .L_5034)
.L_5034:
        /*00e0*/ 	.word	0x00000000
        /*00e4*/ 	.short	0x0000
        /*00e6*/ 	.short	0x0000
        /*00e8*/ 	.byte	0x00, 0xf0, 0x21, 0x00


	//----- nvinfo : EIATTR_MAXREG_COUNT
	.align		4
.L_5035:
        /*00ec*/ 	.byte	0x03, 0x1b
        /*00ee*/ 	.short	0x00ff


	//----- nvinfo : EIATTR_NUM_BARRIERS
	.align		4
        /*00f0*/ 	.byte	0x02, 0x4c
        /*00f2*/ 	.byte	0x01
	.zero		1


	//----- nvinfo : EIATTR_MERCURY_ISA_VERSION
	.align		4
        /*00f4*/ 	.byte	0x03, 0x5f
        /*00f6*/ 	.short	0x0000


	//----- nvinfo : EIATTR_EXIT_INSTR_OFFSETS
	.align		4
        /*00f8*/ 	.byte	0x04, 0x1c
        /*00fa*/ 	.short	(.L_5037 - .L_5036)


	//   ....[0]....
.L_5036:
        /*00fc*/ 	.word	0x00000070


	//   ....[1]....
        /*0100*/ 	.word	0x00000100


	//   ....[2]....
        /*0104*/ 	.word	0x000015e0


	//   ....[3]....
        /*0108*/ 	.word	0x00001630


	//   ....[4]....
        /*010c*/ 	.word	0x00001680


	//----- nvinfo : EIATTR_CRS_STACK_SIZE
	.align		4
.L_5037:
        /*0110*/ 	.byte	0x04, 0x1e
        /*0112*/ 	.short	(.L_5039 - .L_5038)
.L_5038:
        /*0114*/ 	.word	0x00000000
.L_5039:


//--------------------- .nv.info._Z8moe_q8_0IfLb0EEvPKvS1_PT_PKiS5_S5_iiiiiii --------------------------
	.section	.nv.info._Z8moe_q8_0IfLb0EEvPKvS1_PT_PKiS5_S5_iiiiiii,"",@"SHT_CUDA_INFO"
	.sectionflags	@""
	.align	4


	//----- nvinfo : EIATTR_CUDA_API_VERSION
	.align		4
        /*0000*/ 	.byte	0x04, 0x37
        /*0002*/ 	.short	(.L_5041 - .L_5040)
.L_5040:
        /*0004*/ 	.word	0x00000082


	//----- nvinfo : EIATTR_SW2861232_WAR
	.align		4
.L_5041:
        /*0008*/ 	.byte	0x01, 0x35
	.zero		2


	//----- nvinfo : EIATTR_PARAM_CBANK
	.align		4
        /*000c*/ 	.byte	0x04, 0x0a
        /*000e*/ 	.short	(.L_5043 - .L_5042)
	.align		4
.L_5042:
        /*0010*/ 	.word	index@(.nv.constant0._Z8moe_q8_0IfLb0EEvPKvS1_PT_PKiS5_S5_iiiiiii)
        /*0014*/ 	.short	0x0160
        /*0016*/ 	.short	0x004c


	//----- nvinfo : EIATTR_CBANK_PARAM_SIZE
	.align		4
.L_5043:
        /*0018*/ 	.byte	0x03, 0x19
        /*001a*/ 	.short	0x004c


	//----- nvinfo : EIATTR_KPARAM_INFO
	.align		4
        /*001c*/ 	.byte	0x04, 0x17
        /*001e*/ 	.short	(.L_5045 - .L_5044)
.L_5044:
        /*0020*/ 	.word	0x00000000
        /*0024*/ 	.short	0x000c
        /*0026*/ 	.short	0x0048
        /*0028*/ 	.byte	0x00, 0xf0, 0x11, 0x00


	//----- nvinfo : EIATTR_KPARAM_INFO
	.align		4
.L_5045:
        /*002c*/ 	.byte	0x04, 0x17
        /*002e*/ 	.short	(.L_5047 - .L_5046)
.L_5046:
        /*0030*/ 	.word	0x00000000
        /*0034*/ 	.short	0x000b
        /*0036*/ 	.short	0x0044
        /*0038*/ 	.byte	0x00, 0xf0, 0x11, 0x00


	//----- nvinfo : EIATTR_KPARAM_INFO
	.align		4
.L_5047:
        /*003c*/ 	.byte	0x04, 0x17
        /*003e*/ 	.short	(.L_5049 - .L_5048)
.L_5048:
        /*0040*/ 	.word	0x00000000
        /*0044*/ 	.short	0x000a
        /*0046*/ 	.short	0x0040
        /*0048*/ 	.byte	0x00, 0xf0, 0x11, 0x00


	//----- nvinfo : EIATTR_KPARAM_INFO
	.align		4
.L_5049:
        /*004c*/ 	.byte	0x04, 0x17
        /*004e*/ 	.short	(.L_5051 - .L_5050)
.L_5050:
        /*0050*/ 	.word	0x00000000
        /*0054*/ 	.short	0x0009
        /*0056*/ 	.short	0x003c
        /*0058*/ 	.byte	0x00, 0xf0, 0x11, 0x00


	//----- nvinfo : EIATTR_KPARAM_INFO
	.align		4
.L_5051:
        /*005c*/ 	.byte	0x04, 0x17
        /*005e*/ 	.short	(.L_5053 - .L_5052)
.L_5052:
        /*0060*/ 	.word	0x00000000
        /*0064*/ 	.short	0x0008
        /*0066*/ 	.short	0x0038
        /*0068*/ 	.byte	0x00, 0xf0, 0x11, 0x00


	//----- nvinfo : EIATTR_KPARAM_INFO
	.align		4
.L_5053:
        /*006c*/ 	.byte	0x04, 0x17
        /*006e*/ 	.short	(.L_5055 - .L_5054)
.L_5054:
        /*0070*/ 	.word	0x00000000
        /*0074*/ 	.short	0x0007
        /*0076*/ 	.short	0x0034
        /*0078*/ 	.byte	0x00, 0xf0, 0x11, 0x00


	//----- nvinfo : EIATTR_KPARAM_INFO
	.align		4
.L_5055:
        /*007c*/ 	.byte	0x04, 0x17
        /*007e*/ 	.short	(.L_5057 - .L_5056)
.L_5056:
        /*0080*/ 	.word	0x00000000
        /*0084*/ 	.short	0x0006
        /*0086*/ 	.short	0x0030
        /*0088*/ 	.byte	0x00, 0xf0, 0x11, 0x00


	//----- nvinfo : EIATTR_KPARAM_INFO
	.align		4
.L_5057:
        /*008c*/ 	.byte	0x04, 0x17
        /*008e*/ 	.short	(.L_5059 - .L_5058)
.L_5058:
        /*0090*/ 	.word	0x00000000
        /*0094*/ 	.short	0x0005
        /*0096*/ 	.short	0x0028
        /*0098*/ 	.byte	0x00, 0xf0, 0x21, 0x00


	//----- nvinfo : EIATTR_KPARAM_INFO
	.align		4
.L_5059:
        /*009c*/ 	.byte	0x04, 0x17
        /*009e*/ 	.short	(.L_5061 - .L_5060)
.L_5060:
        /*00a0*/ 	.word	0x00000000
        /*00a4*/ 	.short	0x0004
        /*00a6*/ 	.short	0x0020
        /*00a8*/ 	.byte	0x00, 0xf0, 0x21, 0x00


	//----- nvinfo : EIATTR_KPARAM_INFO
	.align		4
.L_5061:
        /*00ac*/ 	.byte	0x04, 0x17
        /*00ae*/ 	.short	(.L_5063 - .L_5062)
.L_5062:
        /*00b0*/ 	.word	0x00000000
        /*00b4*/ 	.short	0x0003
        /*00b6*/ 	.short	0x0018
        /*00b8*/ 	.byte	0x00, 0xf0, 0x21, 0x00


	//----- nvinfo : EIATTR_KPARAM_INFO
	.align		4
.L_5063:
        /*00bc*/ 	.byte	0x04, 0x17
        /*00be*/ 	.short	(.L_5065 - .L_5064)
.L_5064:
        /*00c0*/ 	.word	0x00000000
        /*00c4*/ 	.short	0x0002
        /*00c6*/ 	.short	0x0010
        /*00c8*/ 	.byte	0x00, 0xf0, 0x21, 0x00


	//----- nvinfo : EIATTR_KPARAM_INFO
	.align		4
.L_5065:
        /*00cc*/ 	.byte	0x04, 0x17
        /*00ce*/ 	.short	(.L_5067 - .L_5066)
.L_5066:
        /*00d0*/ 	.word	0x00000000
        /*00d4*/ 	.short	0x0001
        /*00d6*/ 	.short	0x0008
        /*00d8*/ 	.byte	0x00, 0xf0, 0x21, 0x00


	//----- nvinfo : EIATTR_KPARAM_INFO
	.align		4
.L_5067:
        /*00dc*/ 	.byte	0x04, 0x17
        /*00de*/ 	.short	(.L_5069 - .L_5068)
.L_5068:
        /*00e0*/ 	.word	0x00000000
        /*00e4*/ 	.short	0x0000
        /*00e6*/ 	.short	0x0000
        /*00e8*/ 	.byte	0x00, 0xf0, 0x21, 0x00


	//----- nvinfo : EIATTR_MAXREG_COUNT
	.align		4
.L_5069:
        /*00ec*/ 	.byte	0x03, 0x1b
        /*00ee*/ 	.short	0x00ff


	//----- nvinfo : EIATTR_NUM_BARRIERS
	.align		4
        /*00f0*/ 	.byte	0x02, 0x4c
        /*00f2*/ 	.byte	0x01
	.zero		1


	//----- nvinfo : EIATTR_MERCURY_ISA_VERSION
	.align		4
        /*00f4*/ 	.byte	0x03, 0x5f
        /*00f6*/ 	.short	0x0000


	//----- nvinfo : EIATTR_EXIT_INSTR_OFFSETS
	.align		4
        /*00f8*/ 	.byte	0x04, 0x1c
        /*00fa*/ 	.short	(.L_5071 - .L_5070)


	//   ....[0]....
.L_5070:
        /*00fc*/ 	.word	0x00000090


	//   ....[1]....
        /*0100*/ 	.word	0x00000120


	//   ....[2]....
        /*0104*/ 	.word	0x00001280


	//   ....[3]....
        /*0108*/ 	.word	0x000012d0


	//   ....[4]....
        /*010c*/ 	.word	0x00001320


	//----- nvinfo : EIATTR_CRS_STACK_SIZE
	.align		4
.L_5071:
        /*0110*/ 	.byte	0x04, 0x1e
        /*0112*/ 	.short	(.L_5073 - .L_5072)
.L_5072:
        /*0114*/ 	.word	0x00000000
.L_5073:


//--------------------- .nv.info._Z8moe_q5_1IfLb1EEvPKvS1_PT_PKiS5_S5_iiiiiii --------------------------
	.section	.nv.info._Z8moe_q5_1IfLb1EEvPKvS1_PT_PKiS5_S5_iiiiiii,"",@"SHT_CUDA_INFO"
	.sectionflags	@""
	.align	4


	//----- nvinfo : EIATTR_CUDA_API_VERSION
	.align		4
        /*0000*/ 	.byte	0x04, 0x37
        /*0002*/ 	.short	(.L_5075 - .L_5074)
.L_5074:
        /*0004*/ 	.word	0x00000082


	//----- nvinfo : EIATTR_SW2861232_WAR
	.align		4
.L_5075:
        /*0008*/ 	.byte	0x01, 0x35
	.zero		2


	//----- nvinfo : EIATTR_PARAM_CBANK
	.align		4
        /*000c*/ 	.byte	0x04, 0x0a
        /*000e*/ 	.short	(.L_5077 - .L_5076)
	.align		4
.L_5076:
        /*0010*/ 	.word	index@(.nv.constant0._Z8moe_q5_1IfLb1EEvPKvS1_PT_PKiS5_S5_iiiiiii)
        /*0014*/ 	.short	0x0160
        /*0016*/ 	.short	0x004c


	//----- nvinfo : EIATTR_CBANK_PARAM_SIZE
	.align		4
.L_5077:
        /*0018*/ 	.byte	0x03, 0x19
        /*001a*/ 	.short	0x004c


	//----- nvinfo : EIATTR_KPARAM_INFO
	.align		4
        /*001c*/ 	.byte	0x04, 0x17
        /*001e*/ 	.short	(.L_5079 - .L_5078)
.L_5078:
        /*0020*/ 	.word	0x00000000
        /*0024*/ 	.short	0x000c
        /*0026*/ 	.short	0x0048
        /*0028*/ 	.byte	0x00, 0xf0, 0x11, 0x00


	//----- nvinfo : EIATTR_KPARAM_INFO
	.align		4
.L_5079:
        /*002c*/ 	.byte	0x04, 0x17
        /*002e*/ 	.short	(.L_5081 - .L_5080)
.L_5080:
        /*0030*/ 	.word	0x00000000
        /*0034*/ 	.short	0x000b
        /*0036*/ 	.short	0x0044
        /*0038*/ 	.byte	0x00, 0xf0, 0x11, 0x00


	//----- nvinfo : EIATTR_KPARAM_INFO
	.align		4
.L_5081:
        /*003c*/ 	.byte	0x04, 0x17
        /*003e*/ 	.short	(.L_5083 - .L_5082)
.L_5082:
        /*0040*/ 	.word	0x00000000
        /*0044*/ 	.short	0x000a
        /*0046*/ 	.short	0x0040
        /*0048*/ 	.byte	0x00, 0xf0, 0x11, 0x00


	//----- nvinfo : EIATTR_KPARAM_INFO
	.align		4
.L_5083:
        /*004c*/ 	.byte	0x04, 0x17
        /*004e*/ 	.short	(.L_5085 - .L_5084)
.L_5084:
        /*0050*/ 	.word	0x00000000
        /*0054*/ 	.short	0x0009
        /*0056*/ 	.short	0x003c
        /*0058*/ 	.byte	0x00, 0xf0, 0x11, 0x00


	//----- nvinfo : EIATTR_KPARAM_INFO
	.align		4
.L_5085:
        /*005c*/ 	.byte	0x04, 0x17
        /*005e*/ 	.short	(.L_5087 - .L_5086)
.L_5086:
        /*0060*/ 	.word	0x00000000
        /*0064*/ 	.short	0x0008
        /*0066*/ 	.short	0x0038
        /*0068*/ 	.byte	0x00, 0xf0, 0x11, 0x00


	//----- nvinfo : EIATTR_KPARAM_INFO
	.align		4
.L_5087:
        /*006c*/ 	.byte	0x04, 0x17
        /*006e*/ 	.short	(.L_5089 - .L_5088)
.L_5088:
        /*0070*/ 	.word	0x00000000
        /*0074*/ 	.short	0x0007
        /*0076*/ 	.short	0x0034
        /*0078*/ 	.byte	0x00, 0xf0, 0x11, 0x00


	//----- nvinfo : EIATTR_KPARAM_INFO
	.align		4
.L_5089:
        /*007c*/ 	.byte	0x04, 0x17
        /*007e*/ 	.short	(.L_5091 - .L_5090)
.L_5090:
        /*0080*/ 	.word	0x00000000
        /*0084*/ 	.short	0x0006
        /*0086*/ 	.short	0x0030
        /*0088*/ 	.byte	0x00, 0xf0, 0x11, 0x00


	//----- nvinfo : EIATTR_KPARAM_INFO
	.align		4
.L_5091:
        /*008c*/ 	.byte	0x04, 0x17
        /*008e*/ 	.short	(.L_5093 - .L_5092)
.L_5092:
        /*0090*/ 	.word	0x00000000
        /*0094*/ 	.short	0x0005
        /*0096*/ 	.short	0x0028
        /*0098*/ 	.byte	0x00, 0xf0, 0x21, 0x00


	//----- nvinfo : EIATTR_KPARAM_INFO
	.align		4
.L_5093:
        /*009c*/ 	.byte	0x04, 0x17
        /*009e*/ 	.short	(.L_5095 - .L_5094)
.L_5094:
        /*00a0*/ 	.word	0x00000000
        /*00a4*/ 	.short	0x0004
        /*00a6*/ 	.short	0x0020
        /*00a8*/ 	.byte	0x00, 0xf0, 0x21, 0x00


	//----- nvinfo : EIATTR_KPARAM_INFO
	.align		4
.L_5095:
        /*00ac*/ 	.byte	0x04, 0x17
        /*00ae*/ 	.short	(.L_5097 - .L_5096)
.L_5096:
        /*00b0*/ 	.word	0x00000000
        /*00b4*/ 	.short	0x0003
        /*00b6*/ 	.short	0x0018
        /*00b8*/ 	.byte	0x00, 0xf0, 0x21, 0x00


	//----- nvinfo : EIATTR_KPARAM_INFO
	.align		4
.L_5097:
        /*00bc*/ 	.byte	0x04, 0x17
        /*00be*/ 	.short	(.L_5099 - .L_5098)
.L_5098:
        /*00c0*/ 	.word	0x00000000
        /*00c4*/ 	.short	0x0002
        /*00c6*/ 	.short	0x0010
        /*00c8*/ 	.byte	0x00, 0xf0, 0x21, 0x00


	//----- nvinfo : EIATTR_KPARAM_INFO
	.align		4
.L_5099:
        /*00cc*/ 	.byte	0x04, 0x17
        /*00ce*/ 	.short	(.L_5101 - .L_5100)
.L_5100:
        /*00d0*/ 	.word	0x00000000
        /*00d4*/ 	.short	0x0001
        /*00d6*/ 	.short	0x0008
        /*00d8*/ 	.byte	0x00, 0xf0, 0x21, 0x00


	//----- nvinfo : EIATTR_KPARAM_INFO
	.align		4
.L_5101:
        /*00dc*/ 	.byte	0x04, 0x17
        /*00de*/ 	.short	(.L_5103 - .L_5102)
.L_5102:
        /*00e0*/ 	.word	0x00000000
        /*00e4*/ 	.short	0x0000
        /*00e6*/ 	.short	0x0000
        /*00e8*/ 	.byte	0x00, 0xf0, 0x21, 0x00


	//----- nvinfo : EIATTR_MAXREG_COUNT
	.align		4
.L_5103:
        /*00ec*/ 	.byte	0x03, 0x1b
        /*00ee*/ 	.short	0x00ff


	//----- nvinfo : EIATTR_NUM_BARRIERS
	.align		4
        /*00f0*/ 	.byte	0x02, 0x4c
        /*00f2*/ 	.byte	0x01
	.zero		1


	//----- nvinfo : EIATTR_MERCURY_ISA_VERSION
	.align		4
        /*00f4*/ 	.byte	0x03, 0x5f
        /*00f6*/ 	.short	0x0000


	//----- nvinfo : EIATTR_EXIT_INSTR_OFFSETS
	.align		4
        /*00f8*/ 	.byte	0x04, 0x1c
        /*00fa*/ 	.short	(.L_5105 - .L_5104)


	//   ....[0]....
.L_5104:
        /*00fc*/ 	.word	0x00000070


	//   ....[1]....
        /*0100*/ 	.word	0x00000100


	//   ....[2]....
        /*0104*/ 	.word	0x00002840


	//   ....[3]....
        /*0108*/ 	.word	0x00002890


	//   ....[4]....
        /*010c*/ 	.word	0x000028e0
.L_5105:


//--------------------- .nv.info._Z8moe_q5_1IfLb0EEvPKvS1_PT_PKiS5_S5_iiiiiii --------------------------
	.section	.nv.info._Z8moe_q5_1IfLb0EEvPKvS1_PT_PKiS5_S5_iiiiiii,"",@"SHT_CUDA_INFO"
	.sectionflags	@""
	.align	4


	//----- nvinfo : EIATTR_CUDA_API_VERSION
	.align		4
        /*0000*/ 	.byte	0x04, 0x37
        /*0002*/ 	.short	(.L_5107 - .L_5106)
.L_5106:
        /*0004*/ 	.word	0x00000082


	//----- nvinfo : EIATTR_SW2861232_WAR
	.align		4
.L_5107:
        /*0008*/ 	.byte	0x01, 0x35
	.zero		2


	//----- nvinfo : EIATTR_PARAM_CBANK
	.align		4
        /*000c*/ 	.byte	0x04, 0x0a
        /*000e*/ 	.short	(.L_5109 - .L_5108)
	.align		4
.L_5108:
        /*0010*/ 	.word	index@(.nv.constant0._Z8moe_q5_1IfLb0EEvPKvS1_PT_PKiS5_S5_iiiiiii)
        /*0014*/ 	.short	0x0160
        /*0016*/ 	.short	0x004c


	//----- nvinfo : EIATTR_CBANK_PARAM_SIZE
	.align		4
.L_5109:
        /*0018*/ 	.byte	0x03, 0x19
        /*001a*/ 	.short	0x004c


	//----- nvinfo : EIATTR_KPARAM_INFO
	.align		4
        /*001c*/ 	.byte	0x04, 0x17
        /*001e*/ 	.short	(.L_5111 - .L_5110)
.L_5110:
        /*0020*/ 	.word	0x00000000
        /*0024*/ 	.short	0x000c
        /*0026*/ 	.short	0x0048
        /*0028*/ 	.byte	0x00, 0xf0, 0x11, 0x00


	//----- nvinfo : EIATTR_KPARAM_INFO
	.align		4
.L_5111:
        /*002c*/ 	.byte	0x04, 0x17
        /*002e*/ 	.short	(.L_5113 - .L_5112)
.L_5112:
        /*0030*/ 	.word	0x00000000
        /*0034*/ 	.short	0x000b
        /*0036*/ 	.short	0x0044
        /*0038*/ 	.byte	0x00, 0xf0, 0x11, 0x00


	//----- nvinfo : EIATTR_KPARAM_INFO
	.align		4
.L_5113:
        /*003c*/ 	.byte	0x04, 0x17
        /*003e*/ 	.short	(.L_5115 - .L_5114)
.L_5114:
        /*0040*/ 	.word	0x00000000
        /*0044*/ 	.short	0x000a
        /*0046*/ 	.short	0x0040
        /*0048*/ 	.byte	0x00, 0xf0, 0x11, 0x00


	//----- nvinfo : EIATTR_KPARAM_INFO
	.align		4
.L_5115:
        /*004c*/ 	.byte	0x04, 0x17
        /*004e*/ 	.short	(.L_5117 - .L_5116)
.L_5116:
        /*0050*/ 	.word	0x00000000
        /*0054*/ 	.short	0x0009
        /*0056*/ 	.short	0x003c
        /*0058*/ 	.byte	0x00, 0xf0, 0x11, 0x00


	//----- nvinfo : EIATTR_KPARAM_INFO
	.align		4
.L_5117:
        /*005c*/ 	.byte	0x04, 0x17
        /*005e*/ 	.short	(.L_5119 - .L_5118)
.L_5118:
        /*0060*/ 	.word	0x00000000
        /*0064*/ 	.short	0x0008
        /*0066*/ 	.short	0x0038
        /*0068*/ 	.byte	0x00, 0xf0, 0x11, 0x00


	//----- nvinfo : EIATTR_KPARAM_INFO
	.align		4
.L_5119:
        /*006c*/ 	.byte	0x04, 0x17
        /*006e*/ 	.short	(.L_5121 - .L_5120)
.L_5120:
        /*0070*/ 	.word	0x00000000
        /*0074*/ 	.short	0x0007
        /*0076*/ 	.short	0x0034
        /*0078*/ 	.byte	0x00, 0xf0, 0x11, 0x00


	//----- nvinfo : EIATTR_KPARAM_INFO
	.align		4
.L_5121:
        /*007c*/ 	.byte	0x04, 0x17
        /*007e*/ 	.short	(.L_5123 - .L_5122)
.L_5122:
        /*0080*/ 	.word	0x00000000
        /*0084*/ 	.short	0x0006
        /*0086*/ 	.short	0x0030
        /*0088*/ 	.byte	0x00, 0xf0, 0x11, 0x00


	//----- nvinfo : EIATTR_KPARAM_INFO
	.align		4
.L_5123:
        /*008c*/ 	.byte	0x04, 0x17
        /*008e*/ 	.short	(.L_5125 - .L_5124)
.L_5124:
        /*0090*/ 	.word	0x00000000
        /*0094*/ 	.short	0x0005
        /*0096*/ 	.short	0x0028
        /*0098*/ 	.byte	0x00, 0xf0, 0x21, 0x00


	//----- nvinfo : EIATTR_KPARAM_INFO
	.align		4
.L_5125:
        /*009c*/ 	.byte	0x04, 0x17
        /*009e*/ 	.short	(.L_5127 - .L_5126)
.L_5126:
        /*00a0*/ 	.word	0x00000000
        /*00a4*/ 	.short	0x0004
        /*00a6*/ 	.short	0x0020
        /*00a8*/ 	.byte	0x00, 0xf0, 0x21, 0x00


	//----- nvinfo : EIATTR_KPARAM_INFO
	.align		4
.L_5127:
        /*00ac*/ 	.byte	0x04, 0x17
        /*00ae*/ 	.short	(.L_5129 - .L_5128)
.L_5128:
        /*00b0*/ 	.word	0x00000000
        /*00b4*/ 	.short	0x0003
        /*00b6*/ 	.short	0x0018
        /*00b8*/ 	.byte	0x00, 0xf0, 0x21, 0x00


	//----- nvinfo : EIATTR_KPARAM_INFO
	.align		4
.L_5129:
        /*00bc*/ 	.byte	0x04, 0x17
        /*00be*/ 	.short	(.L_5131 - .L_5130)
.L_5130:
        /*00c0*/ 	.word	0x00000000
        /*00c4*/ 	.short	0x0002
        /*00c6*/ 	.short	0x0010
        /*00c8*/ 	.byte	0x00, 0xf0, 0x21, 0x00


	//----- nvinfo : EIATTR_KPARAM_INFO
	.align		4
.L_5131:
        /*00cc*/ 	.byte	0x04, 0x17
        /*00ce*/ 	.short	(.L_5133 - .L_5132)
.L_5132:
        /*00d0*/ 	.word	0x00000000
        /*00d4*/ 	.short	0x0001
        /*00d6*/ 	.short	0x0008
        /*00d8*/ 	.byte	0x00, 0xf0, 0x21, 0x00


	//----- nvinfo : EIATTR_KPARAM_INFO
	.align		4
.L_5133:
        /*00dc*/ 	.byte	0x04, 0x17
        /*00de*/ 	.short	(.L_5135 - .L_5134)
.L_5134:
        /*00e0*/ 	.word	0x00000000
        /*00e4*/ 	.short	0x0000
        /*00e6*/ 	.short	0x0000
        /*00e8*/ 	.byte	0x00, 0xf0, 0x21, 0x00


	//----- nvinfo : EIATTR_MAXREG_COUNT
	.align		4
.L_5135:
        /*00ec*/ 	.byte	0x03, 0x1b
        /*00ee*/ 	.short	0x00ff


	//----- nvinfo : EIATTR_NUM_BARRIERS
	.align		4
        /*00f0*/ 	.byte	0x02, 0x4c
        /*00f2*/ 	.byte	0x01
	.zero		1


	//----- nvinfo : EIATTR_MERCURY_ISA_VERSION
	.align		4
        /*00f4*/ 	.byte	0x03, 0x5f
        /*00f6*/ 	.short	0x0000


	//----- nvinfo : EIATTR_EXIT_INSTR_OFFSETS
	.align		4
        /*00f8*/ 	.byte	0x04, 0x1c
        /*00fa*/ 	.short	(.L_5137 - .L_5136)


	//   ....[0]....
.L_5136:
        /*00fc*/ 	.word	0x00000070


	//   ....[1]....
        /*0100*/ 	.word	0x00000100


	//   ....[2]....
        /*0104*/ 	.word	0x00002470


	//   ....[3]....
        /*0108*/ 	.word	0x000024c0


	//   ....[4]....
        /*010c*/ 	.word	0x00002510
.L_5137:


//--------------------- .nv.info._Z8moe_q5_0IfLb1EEvPKvS1_PT_PKiS5_S5_iiiiiii --------------------------
	.section	.nv.info._Z8moe_q5_0IfLb1EEvPKvS1_PT_PKiS5_S5_iiiiiii,"",@"SHT_CUDA_INFO"
	.sectionflags	@""
	.align	4


	//----- nvinfo : EIATTR_CUDA_API_VERSION
	.align		4
        /*0000*/ 	.byte	0x04, 0x37
        /*0002*/ 	.short	(.L_5139 - .L_5138)
.L_5138:
        /*0004*/ 	.word	0x00000082


	//----- nvinfo : EIATTR_SW2861232_WAR
	.align		4
.L_5139:
        /*0008*/ 	.byte	0x01, 0x35
	.zero		2


	//----- nvinfo : EIATTR_PARAM_CBANK
	.align		4
        /*000c*/ 	.byte	0x04, 0x0a
        /*000e*/ 	.short	(.L_5141 - .L_5140)
	.align		4
.L_5140:
        /*0010*/ 	.word	index@(.nv.constant0._Z8moe_q5_0IfLb1EEvPKvS1_PT_PKiS5_S5_iiiiiii)
        /*0014*/ 	.short	0x0160
        /*0016*/ 	.short	0x004c


	//----- nvinfo : EIATTR_CBANK_PARAM_SIZE
	.align		4
.L_5141:
        /*0018*/ 	.byte	0x03, 0x19
        /*001a*/ 	.short	0x004c


	//----- nvinfo : EIATTR_KPARAM_INFO
	.align		4
        /*001c*/ 	.byte	0x04, 0x17
        /*001e*/ 	.short	(.L_5143 - .L_5142)
.L_5142:
        /*0020*/ 	.word	0x00000000
        /*0024*/ 	.short	0x000c
        /*0026*/ 	.short	0x0048
        /*0028*/ 	.byte	0x00, 0xf0, 0x11, 0x00


	//----- nvinfo : EIATTR_KPARAM_INFO
	.align		4
.L_5143:
        /*002c*/ 	.byte	0x04, 0x17
        /*002e*/ 	.short	(.L_5145 - .L_5144)
.L_5144:
        /*0030*/ 	.word	0x00000000
        /*0034*/ 	.short	0x000b
        /*0036*/ 	.short	0x0044
        /*0038*/ 	.byte	0x00, 0xf0, 0x11, 0x00


	//----- nvinfo : EIATTR_KPARAM_INFO
	.align		4
.L_5145:
        /*003c*/ 	.byte	0x04, 0x17
        /*003e*/ 	.short	(.L_5147 - .L_5146)
.L_5146:
        /*0040*/ 	.word	0x00000000
        /*0044*/ 	.short	0x000a
        /*0046*/ 	.short	0x0040
        /*0048*/ 	.byte	0x00, 0xf0, 0x11, 0x00


	//----- nvinfo : EIATTR_KPARAM_INFO
	.align		4
.L_5147:
        /*004c*/ 	.byte	0x04, 0x17
        /*004e*/ 	.short	(.L_5149 - .L_5148)
.L_5148:
        /*0050*/ 	.word	0x00000000
        /*0054*/ 	.short	0x0009
        /*0056*/ 	.short	0x003c
        /*0058*/ 	.byte	0x00, 0xf0, 0x11, 0x00


	//----- nvinfo : EIATTR_KPARAM_INFO
	.align		4
.L_5149:
        /*005c*/ 	.byte	0x04, 0x17
        /*005e*/ 	.short	(.L_5151 - .L_5150)
.L_5150:
        /*0060*/ 	.word	0x00000000
        /*0064*/ 	.short	0x0008
        /*0066*/ 	.short	0x0038
        /*0068*/ 	.byte	0x00, 0xf0, 0x11, 0x00


	//----- nvinfo : EIATTR_KPARAM_INFO
	.align		4
.L_5151:
        /*006c*/ 	.byte	0x04, 0x17
        /*006e*/ 	.short	(.L_5153 - .L_5152)
.L_5152:
        /*0070*/ 	.word	0x00000000
        /*0074*/ 	.short	0x0007
        /*0076*/ 	.short	0x0034
        /*0078*/ 	.byte	0x00, 0xf0, 0x11, 0x00


	//----- nvinfo : EIATTR_KPARAM_INFO
	.align		4
.L_5153:
        /*007c*/ 	.byte	0x04, 0x17
        /*007e*/ 	.short	(.L_5155 - .L_5154)
.L_5154:
        /*0080*/ 	.word	0x00000000
        /*0084*/ 	.short	0x0006
        /*0086*/ 	.short	0x0030
        /*0088*/ 	.byte	0x00, 0xf0, 0x11, 0x00


	//----- nvinfo : EIATTR_KPARAM_INFO
	.align		4
.L_5155:
        /*008c*/ 	.byte	0x04, 0x17
        /*008e*/ 	.short	(.L_5157 - .L_5156)
.L_5156:
        /*0090*/ 	.word	0x00000000
        /*0094*/ 	.short	0x0005
        /*0096*/ 	.short	0x0028
        /*0098*/ 	.byte	0x00, 0xf0, 0x21, 0x00


	//----- nvinfo : EIATTR_KPARAM_INFO
	.align		4
.L_5157:
        /*009c*/ 	.byte	0x04, 0x17
        /*009e*/ 	.short	(.L_5159 - .L_5158)
.L_5158:
        /*00a0*/ 	.word	0x00000000
        /*00a4*/ 	.short	0x0004
        /*00a6*/ 	.short	0x0020
        /*00a8*/ 	.byte	0x00, 0xf0, 0x21, 0x00


	//----- nvinfo : EIATTR_KPARAM_INFO
	.align		4
.L_5159:
        /*00ac*/ 	.byte	0x04, 0x17
        /*00ae*/ 	.short	(.L_5161 - .L_5160)
.L_5160:
        /*00b0*/ 	.word	0x00000000
        /*00b4*/ 	.short	0x0003
        /*00b6*/ 	.short	0x0018
        /*00b8*/ 	.byte	0x00, 0xf0, 0x21, 0x00


	//----- nvinfo : EIATTR_KPARAM_INFO
	.align		4
.L_5161:
        /*00bc*/ 	.byte	0x04, 0x17
        /*00be*/ 	.short	(.L_5163 - .L_5162)
.L_5162:
        /*00c0*/ 	.word	0x00000000
        /*00c4*/ 	.short	0x0002
        /*00c6*/ 	.short	0x0010
        /*00c8*/ 	.byte	0x00, 0xf0, 0x21, 0x00


	//----- nvinfo : EIATTR_KPARAM_INFO
	.align		4
.L_5163:
        /*00cc*/ 	.byte	0x04, 0x17
        /*00ce*/ 	.short	(.L_5165 - .L_5164)
.L_5164:
        /*00d0*/ 	.word	0x00000000
        /*00d4*/ 	.short	0x0001
        /*00d6*/ 	.short	0x0008
        /*00d8*/ 	.byte	0x00, 0xf0, 0x21, 0x00


	//----- nvinfo : EIATTR_KPARAM_INFO
	.align		4
.L_5165:
        /*00dc*/ 	.byte	0x04, 0x17
        /*00de*/ 	.short	(.L_5167 - .L_5166)
.L_5166:
        /*00e0*/ 	.word	0x00000000
        /*00e4*/ 	.short	0x0000
        /*00e6*/ 	.short	0x0000
        /*00e8*/ 	.byte	0x00, 0xf0, 0x21, 0x00


	//----- nvinfo : EIATTR_MAXREG_COUNT
	.align		4
.L_5167:
        /*00ec*/ 	.byte	0x03, 0x1b
        /*00ee*/ 	.short	0x00ff


	//----- nvinfo : EIATTR_NUM_BARRIERS
	.align		4
        /*00f0*/ 	.byte	0x02, 0x4c
        /*00f2*/ 	.byte	0x01
	.zero		1


	//----- nvinfo : EIATTR_MERCURY_ISA_VERSION
	.align		4
        /*00f4*/ 	.byte	0x03, 0x5f
        /*00f6*/ 	.short	0x0000


	//----- nvinfo : EIATTR_EXIT_INSTR_OFFSETS
	.align		4
        /*00f8*/ 	.byte	0x04, 0x1c
        /*00fa*/ 	.short	(.L_5169 - .L_5168)


	//   ....[0]....
.L_5168:
        /*00fc*/ 	.word	0x00000070


	//   ....[1]....
        /*0100*/ 	.word	0x00000100


	//   ....[2]....
        /*0104*/ 	.word	0x00003120


	//   ....[3]....
        /*0108*/ 	.word	0x00003170


	//   ....[4]....
        /*010c*/ 	.word	0x000031c0
.L_5169:


//--------------------- .nv.info._Z8moe_q5_0IfLb0EEvPKvS1_PT_PKiS5_S5_iiiiiii --------------------------
	.section	.nv.info._Z8moe_q5_0IfLb0EEvPKvS1_PT_PKiS5_S5_iiiiiii,"",@"SHT_CUDA_INFO"
	.sectionflags	@""
	.align	4


	//----- nvinfo : EIATTR_CUDA_API_VERSION
	.align		4
        /*0000*/ 	.byte	0x04, 0x37
        /*0002*/ 	.short	(.L_5171 - .L_5170)
.L_5170:
        /*0004*/ 	.word	0x00000082


	//----- nvinfo : EIATTR_SW2861232_WAR
	.align		4
.L_5171:
        /*0008*/ 	.byte	0x01, 0x35
	.zero		2


	//----- nvinfo : EIATTR_PARAM_CBANK
	.align		4
        /*000c*/ 	.byte	0x04, 0x0a
        /*000e*/ 	.short	(.L_5173 - .L_5172)
	.align		4
.L_5172:
        /*0010*/ 	.word	index@(.nv.constant0._Z8moe_q5_0IfLb0EEvPKvS1_PT_PKiS5_S5_iiiiiii)
        /*0014*/ 	.short	0x0160
        /*0016*/ 	.short	0x004c


	//----- nvinfo : EIATTR_CBANK_PARAM_SIZE
	.align		4
.L_5173:
        /*0018*/ 	.byte	0x03, 0x19
        /*001a*/ 	.short	0x004c


	//----- nvinfo : EIATTR_KPARAM_INFO
	.align		4
        /*001c*/ 	.byte	0x04, 0x17
        /*001e*/ 	.short	(.L_5175 - .L_5174)
.L_5174:
        /*0020*/ 	.word	0x00000000
        /*0024*/ 	.short	0x000c
        /*0026*/ 	.short	0x0048
        /*0028*/ 	.byte	0x00, 0xf0, 0x11, 0x00


	//----- nvinfo : EIATTR_KPARAM_INFO
	.align		4
.L_5175:
        /*002c*/ 	.byte	0x04, 0x17
        /*002e*/ 	.short	(.L_5177 - .L_5176)
.L_5176:
        /*0030*/ 	.word	0x00000000
        /*0034*/ 	.short	0x000b
        /*0036*/ 	.short	0x0044
        /*0038*/ 	.byte	0x00, 0xf0, 0x11, 0x00


	//----- nvinfo : EIATTR_KPARAM_INFO
	.align		4
.L_5177:
        /*003c*/ 	.byte	0x04, 0x17
        /*003e*/ 	.short	(.L_5179 - .L_5178)
.L_5178:
        /*0040*/ 	.word	0x00000000
        /*0044*/ 	.short	0x000a
        /*0046*/ 	.short	0x0040
        /*0048*/ 	.byte	0x00, 0xf0, 0x11, 0x00


	//----- nvinfo : EIATTR_KPARAM_INFO
	.align		4
.L_5179:
        /*004c*/ 	.byte	0x04, 0x17
        /*004e*/ 	.short	(.L_5181 - .L_5180)
.L_5180:
        /*0050*/ 	.word	0x00000000
        /*0054*/ 	.short	0x0009
        /*0056*/ 	.short	0x003c
        /*0058*/ 	.byte	0x00, 0xf0, 0x11, 0x00


	//----- nvinfo : EIATTR_KPARAM_INFO
	.align		4
.L_5181:
        /*005c*/ 	.byte	0x04, 0x17
        /*005e*/ 	.short	(.L_5183 - .L_5182)
.L_5182:
        /*0060*/ 	.word	0x00000000
        /*0064*/ 	.short	0x0008
        /*0066*/ 	.short	0x0038
        /*0068*/ 	.byte	0x00, 0xf0, 0x11, 0x00


	//----- nvinfo : EIATTR_KPARAM_INFO
	.align		4
.L_5183:
        /*006c*/ 	.byte	0x04, 0x17
        /*006e*/ 	.short	(.L_5185 - .L_5184)
.L_5184:
        /*0070*/ 	.word	0x00000000
        /*0074*/ 	.short	0x0007
        /*0076*/ 	.short	0x0034
        /*0078*/ 	.byte	0x00, 0xf0, 0x11, 0x00


	//----- nvinfo : EIATTR_KPARAM_INFO
	.align		4
.L_5185:
        /*007c*/ 	.byte	0x04, 0x17
        /*007e*/ 	.short	(.L_5187 - .L_5186)
.L_5186:
        /*0080*/ 	.word	0x00000000
        /*0084*/ 	.short	0x0006
        /*0086*/ 	.short	0x0030
        /*0088*/ 	.byte	0x00, 0xf0, 0x11, 0x00


	//----- nvinfo : EIATTR_KPARAM_INFO
	.align		4
.L_5187:
        /*008c*/ 	.byte	0x04, 0x17
        /*008e*/ 	.short	(.L_5189 - .L_5188)
.L_5188:
        /*0090*/ 	.word	0x00000000
        /*0094*/ 	.short	0x0005
        /*0096*/ 	.short	0x0028
        /*0098*/ 	.byte	0x00, 0xf0, 0x21, 0x00


	//----- nvinfo : EIATTR_KPARAM_INFO
	.align		4
.L_5189:
        /*009c*/ 	.byte	0x04, 0x17
        /*009e*/ 	.short	(.L_5191 - .L_5190)
.L_5190:
        /*00a0*/ 	.word	0x00000000
        /*00a4*/ 	.short	0x0004
        /*00a6*/ 	.short	0x0020
        /*00a8*/ 	.byte	0x00, 0xf0, 0x21, 0x00


	//----- nvinfo : EIATTR_KPARAM_INFO
	.align		4
.L_5191:
        /*00ac*/ 	.byte	0x04, 0x17
        /*00ae*/ 	.short	(.L_5193 - .L_5192)
.L_5192:
        /*00b0*/ 	.word	0x00000000
        /*00b4*/ 	.short	0x0003
        /*00b6*/ 	.short	0x0018
        /*00b8*/ 	.byte	0x00, 0xf0, 0x21, 0x00


	//----- nvinfo : EIATTR_KPARAM_INFO
	.align		4
.L_5193:
        /*00bc*/ 	.byte	0x04, 0x17
        /*00be*/ 	.short	(.L_5195 - .L_5194)
.L_5194:
        /*00c0*/ 	.word	0x00000000
        /*00c4*/ 	.short	0x0002
        /*00c6*/ 	.short	0x0010
        /*00c8*/ 	.byte	0x00, 0xf0, 0x21, 0x00


	//----- nvinfo : EIATTR_KPARAM_INFO
	.align		4
.L_5195:
        /*00cc*/ 	.byte	0x04, 0x17
        /*00ce*/ 	.short	(.L_5197 - .L_5196)
.L_5196:
        /*00d0*/ 	.word	0x00000000
        /*00d4*/ 	.short	0x0001
        /*00d6*/ 	.short	0x0008
        /*00d8*/ 	.byte	0x00, 0xf0, 0x21, 0x00


	//----- nvinfo : EIATTR_KPARAM_INFO
	.align		4
.L_5197:
        /*00dc*/ 	.byte	0x04, 0x17
        /*00de*/ 	.short	(.L_5199 - .L_5198)
.L_5198:
        /*00e0*/ 	.word	0x00000000
        /*00e4*/ 	.short	0x0000
        /*00e6*/ 	.short	0x0000
        /*00e8*/ 	.byte	0x00, 0xf0, 0x21, 0x00


	//----- nvinfo : EIATTR_MAXREG_COUNT
	.align		4
.L_5199:
        /*00ec*/ 	.byte	0x03, 0x1b
        /*00ee*/ 	.short	0x00ff


	//----- nvinfo : EIATTR_NUM_BARRIERS
	.align		4
        /*00f0*/ 	.byte	0x02, 0x4c
        /*00f2*/ 	.byte	0x01
	.zero		1


	//----- nvinfo : EIATTR_MERCURY_ISA_VERSION
	.align		4
        /*00f4*/ 	.byte	0x03, 0x5f
        /*00f6*/ 	.short	0x0000


	//----- nvinfo : EIATTR_EXIT_INSTR_OFFSETS
	.align		4
        /*00f8*/ 	.byte	0x04, 0x1c
        /*00fa*/ 	.short	(.L_5201 - .L_5200)


	//   ....[0]....
.L_5200:
        /*00fc*/ 	.word	0x00000070


	//   ....[1]....
        /*0100*/ 	.word	0x00000100


	//   ....[2]....
        /*0104*/ 	.word	0x00002d30


	//   ....[3]....
        /*0108*/ 	.word	0x00002d80


	//   ....[4]....
        /*010c*/ 	.word	0x00002dd0
.L_5201:


//--------------------- .nv.info._Z8moe_q4_1IfLb1EEvPKvS1_PT_PKiS5_S5_iiiiiii --------------------------
	.section	.nv.info._Z8moe_q4_1IfLb1EEvPKvS1_PT_PKiS5_S5_iiiiiii,"",@"SHT_CUDA_INFO"
	.sectionflags	@""
	.align	4


	//----- nvinfo : EIATTR_CUDA_API_VERSION
	.align		4
        /*0000*/ 	.byte	0x04, 0x37
        /*0002*/ 	.short	(.L_5203 - .L_5202)
.L_5202:
        /*0004*/ 	.word	0x00000082


	//----- nvinfo : EIATTR_SW2861232_WAR
	.align		4
.L_5203:
        /*0008*/ 	.byte	0x01, 0x35
	.zero		2


	//----- nvinfo : EIATTR_PARAM_CBANK
	.align		4
        /*000c*/ 	.byte	0x04, 0x0a
        /*000e*/ 	.short	(.L_5205 - .L_5204)
	.align		4
.L_5204:
        /*0010*/ 	.word	index@(.nv.constant0._Z8moe_q4_1IfLb1EEvPKvS1_PT_PKiS5_S5_iiiiiii)
        /*0014*/ 	.short	0x0160
        /*0016*/ 	.short	0x004c


	//----- nvinfo : EIATTR_CBANK_PARAM_SIZE
	.align		4
.L_5205:
        /*0018*/ 	.byte	0x03, 0x19
        /*001a*/ 	.short	0x004c


	//----- nvinfo : EIATTR_KPARAM_INFO
	.align		4
        /*001c*/ 	.byte	0x04, 0x17
        /*001e*/ 	.short	(.L_5207 - .L_5206)
.L_5206:
        /*0020*/ 	.word	0x00000000
        /*0024*/ 	.short	0x000c
        /*0026*/ 	.short	0x0048
        /*0028*/ 	.byte	0x00, 0xf0, 0x11, 0x00


	//----- nvinfo : EIATTR_KPARAM_INFO
	.align		4
.L_5207:
        /*002c*/ 	.byte	0x04, 0x17
        /*002e*/ 	.short	(.L_5209 - .L_5208)
.L_5208:
        /*0030*/ 	.word	0x00000000
        /*0034*/ 	.short	0x000b
        /*0036*/ 	.short	0x0044
        /*0038*/ 	.byte	0x00, 0xf0, 0x11, 0x00


	//----- nvinfo : EIATTR_KPARAM_INFO
	.align		4
.L_5209:
        /*003c*/ 	.byte	0x04, 0x17
        /*003e*/ 	.short	(.L_5211 - .L_5210)
.L_5210:
        /*0040*/ 	.word	0x00000000
        /*0044*/ 	.short	0x000a
        /*0046*/ 	.short	0x0040
        /*0048*/ 	.byte	0x00, 0xf0, 0x11, 0x00


	//----- nvinfo : EIATTR_KPARAM_INFO
	.align		4
.L_5211:
        /*004c*/ 	.byte	0x04, 0x17
        /*004e*/ 	.short	(.L_5213 - .L_5212)
.L_5212:
        /*0050*/ 	.word	0x00000000
        /*0054*/ 	.short	0x0009
        /*0056*/ 	.short	0x003c
        /*0058*/ 	.byte	0x00, 0xf0, 0x11, 0x00


	//----- nvinfo : EIATTR_KPARAM_INFO
	.align		4
.L_5213:
        /*005c*/ 	.byte	0x04, 0x17
        /*005e*/ 	.short	(.L_5215 - .L_5214)
.L_5214:
        /*0060*/ 	.word	0x00000000
        /*0064*/ 	.short	0x0008
        /*0066*/ 	.short	0x0038
        /*0068*/ 	.byte	0x00, 0xf0, 0x11, 0x00


	//----- nvinfo : EIATTR_KPARAM_INFO
	.align		4
.L_5215:
        /*006c*/ 	.byte	0x04, 0x17
        /*006e*/ 	.short	(.L_5217 - .L_5216)
.L_5216:
        /*0070*/ 	.word	0x00000000
        /*0074*/ 	.short	0x0007
        /*0076*/ 	.short	0x0034
        /*0078*/ 	.byte	0x00, 0xf0, 0x11, 0x00


	//----- nvinfo : EIATTR_KPARAM_INFO
	.align		4
.L_5217:
        /*007c*/ 	.byte	0x04, 0x17
        /*007e*/ 	.short	(.L_5219 - .L_5218)
.L_5218:
        /*0080*/ 	.word	0x00000000
        /*0084*/ 	.short	0x0006
        /*0086*/ 	.short	0x0030
        /*0088*/ 	.byte	0x00, 0xf0, 0x11, 0x00


	//----- nvinfo : EIATTR_KPARAM_INFO
	.align		4
.L_5219:
        /*008c*/ 	.byte	0x04, 0x17
        /*008e*/ 	.short	(.L_5221 - .L_5220)
.L_5220:
        /*0090*/ 	.word	0x00000000
        /*0094*/ 	.short	0x0005
        /*0096*/ 	.short	0x0028
        /*0098*/ 	.byte	0x00, 0xf0, 0x21, 0x00


	//----- nvinfo : EIATTR_KPARAM_INFO
	.align		4
.L_5221:
        /*009c*/ 	.byte	0x04, 0x17
        /*009e*/ 	.short	(.L_5223 - .L_5222)
.L_5222:
        /*00a0*/ 	.word	0x00000000
        /*00a4*/ 	.short	0x0004
        /*00a6*/ 	.short	0x0020
        /*00a8*/ 	.byte	0x00, 0xf0, 0x21, 0x00


	//----- nvinfo : EIATTR_KPARAM_INFO
	.align		4
.L_5223:
        /*00ac*/ 	.byte	0x04, 0x17
        /*00ae*/ 	.short	(.L_5225 - .L_5224)
.L_5224:
        /*00b0*/ 	.word	0x00000000
        /*00b4*/ 	.short	0x0003
        /*00b6*/ 	.short	0x0018
        /*00b8*/ 	.byte	0x00, 0xf0, 0x21, 0x00


	//----- nvinfo : EIATTR_KPARAM_INFO
	.align		4
.L_5225:
        /*00bc*/ 	.byte	0x04, 0x17
        /*00be*/ 	.short	(.L_5227 - .L_5226)
.L_5226:
        /*00c0*/ 	.word	0x00000000
        /*00c4*/ 	.short	0x0002
        /*00c6*/ 	.short	0x0010
        /*00c8*/ 	.byte	0x00, 0xf0, 0x21, 0x00


	//----- nvinfo : EIATTR_KPARAM_INFO
	.align		4
.L_5227:
        /*00cc*/ 	.byte	0x04, 0x17
        /*00ce*/ 	.short	(.L_5229 - .L_5228)
.L_5228:
        /*00d0*/ 	.word	0x00000000
        /*00d4*/ 	.short	0x0001
        /*00d6*/ 	.short	0x0008
        /*00d8*/ 	.byte	0x00, 0xf0, 0x21, 0x00


	//----- nvinfo : EIATTR_KPARAM_INFO
	.align		4
.L_5229:
        /*00dc*/ 	.byte	0x04, 0x17
        /*00de*/ 	.short	(.L_5231 - .L_5230)
.L_5230:
        /*00e0*/ 	.word	0x00000000
        /*00e4*/ 	.short	0x0000
        /*00e6*/ 	.short	0x0000
        /*00e8*/ 	.byte	0x00, 0xf0, 0x21, 0x00


	//----- nvinfo : EIATTR_MAXREG_COUNT
	.align		4
.L_5231:
        /*00ec*/ 	.byte	0x03, 0x1b
        /*00ee*/ 	.short	0x00ff


	//----- nvinfo : EIATTR_NUM_BARRIERS
	.align		4
        /*00f0*/ 	.byte	0x02, 0x4c
        /*00f2*/ 	.byte	0x01
	.zero		1


	//----- nvinfo : EIATTR_MERCURY_ISA_VERSION
	.align		4
        /*00f4*/ 	.byte	0x03, 0x5f
        /*00f6*/ 	.short	0x0000


	//----- nvinfo : EIATTR_EXIT_INSTR_OFFSETS
	.align		4
        /*00f8*/ 	.byte	0x04, 0x1c
        /*00fa*/ 	.short	(.L_5233 - .L_5232)


	//   ....[0]....
.L_5232:
        /*00fc*/ 	.word	0x00000070


	//   ....[1]....
        /*0100*/ 	.word	0x00000100


	//   ....[2]....
        /*0104*/ 	.word	0x00002120


	//   ....[3]....
        /*0108*/ 	.word	0x00002170


	//   ....[4]....
        /*010c*/ 	.word	0x000021c0
.L_5233:


//--------------------- .nv.info._Z8moe_q4_1IfLb0EEvPKvS1_PT_PKiS5_S5_iiiiiii --------------------------
	.section	.nv.info._Z8moe_q4_1IfLb0EEvPKvS1_PT_PKiS5_S5_iiiiiii,"",@"SHT_CUDA_INFO"
	.sectionflags	@""
	.align	4


	//----- nvinfo : EIATTR_CUDA_API_VERSION
	.align		4
        /*0000*/ 	.byte	0x04, 0x37
        /*0002*/ 	.short	(.L_5235 - .L_5234)
.L_5234:
        /*0004*/ 	.word	0x00000082


	//----- nvinfo : EIATTR_SW2861232_WAR
	.align		4
.L_5235:
        /*0008*/ 	.byte	0x01, 0x35
	.zero		2


	//----- nvinfo : EIATTR_PARAM_CBANK
	.align		4
        /*000c*/ 	.byte	0x04, 0x0a
        /*000e*/ 	.short	(.L_5237 - .L_5236)
	.align		4
.L_5236:
        /*0010*/ 	.word	index@(.nv.constant0._Z8moe_q4_1IfLb0EEvPKvS1_PT_PKiS5_S5_iiiiiii)
        /*0014*/ 	.short	0x0160
        /*0016*/ 	.short	0x004c


	//----- nvinfo : EIATTR_CBANK_PARAM_SIZE
	.align		4
.L_5237:
        /*0018*/ 	.byte	0x03, 0x19
        /*001a*/ 	.short	0x004c


	//----- nvinfo : EIATTR_KPARAM_INFO
	.align		4
        /*001c*/ 	.byte	0x04, 0x17
        /*001e*/ 	.short	(.L_5239 - .L_5238)
.L_5238:
        /*0020*/ 	.word	0x00000000
        /*0024*/ 	.short	0x000c
        /*0026*/ 	.short	0x0048
        /*0028*/ 	.byte	0x00, 0xf0, 0x11, 0x00


	//----- nvinfo : EIATTR_KPARAM_INFO
	.align		4
.L_5239:
        /*002c*/ 	.byte	0x04, 0x17
        /*002e*/ 	.short	(.L_5241 - .L_5240)
.L_5240:
        /*0030*/ 	.word	0x00000000
        /*0034*/ 	.short	0x000b
        /*0036*/ 	.short	0x0044
        /*0038*/ 	.byte	0x00, 0xf0, 0x11, 0x00


	//----- nvinfo : EIATTR_KPARAM_INFO
	.align		4
.L_5241:
        /*003c*/ 	.byte	0x04, 0x17
        /*003e*/ 	.short	(.L_5243 - .L_5242)
.L_5242:
        /*0040*/ 	.word	0x00000000
        /*0044*/ 	.short	0x000a
        /*0046*/ 	.short	0x0040
        /*0048*/ 	.byte	0x00, 0xf0, 0x11, 0x00


	//----- nvinfo : EIATTR_KPARAM_INFO
	.align		4
.L_5243:
        /*004c*/ 	.byte	0x04, 0x17
        /*004e*/ 	.short	(.L_5245 - .L_5244)
.L_5244:
        /*0050*/ 	.word	0x00000000
        /*0054*/ 	.short	0x0009
        /*0056*/ 	.short	0x003c
        /*0058*/ 	.byte	0x00, 0xf0, 0x11, 0x00


	//----- nvinfo : EIATTR_KPARAM_INFO
	.align		4
.L_5245:
        /*005c*/ 	.byte	0x04, 0x17
        /*005e*/ 	.short	(.L_5247 - .L_5246)
.L_5246:
        /*0060*/ 	.word	0x00000000
        /*0064*/ 	.short	0x0008
        /*0066*/ 	.short	0x0038
        /*0068*/ 	.byte	0x00, 0xf0, 0x11, 0x00


	//----- nvinfo : EIATTR_KPARAM_INFO
	.align		4
.L_5247:
        /*006c*/ 	.byte	0x04, 0x17
        /*006e*/ 	.short	(.L_5249 - .L_5248)
.L_5248:
        /*0070*/ 	.word	0x00000000
        /*0074*/ 	.short	0x0007
        /*0076*/ 	.short	0x0034
        /*0078*/ 	.byte	0x00, 0xf0, 0x11, 0x00


	//----- nvinfo : EIATTR_KPARAM_INFO
	.align		4
.L_5249:
        /*007c*/ 	.byte	0x04, 0x17
        /*007e*/ 	.short	(.L_5251 - .L_5250)
.L_5250:
        /*0080*/ 	.word	0x00000000
        /*0084*/ 	.short	0x0006
        /*0086*/ 	.short	0x0030
        /*0088*/ 	.byte	0x00, 0xf0, 0x11, 0x00


	//----- nvinfo : EIATTR_KPARAM_INFO
	.align		4
.L_5251:
        /*008c*/ 	.byte	0x04, 0x17
        /*008e*/ 	.short	(.L_5253 - .L_5252)
.L_5252:
        /*0090*/ 	.word	0x00000000
        /*0094*/ 	.short	0x0005
        /*0096*/ 	.short	0x0028
        /*0098*/ 	.byte	0x00, 0xf0, 0x21, 0x00


	//----- nvinfo : EIATTR_KPARAM_INFO
	.align		4
.L_5253:
        /*009c*/ 	.byte	0x04, 0x17
        /*009e*/ 	.short	(.L_5255 - .L_5254)
.L_5254:
        /*00a0*/ 	.word	0x00000000
        /*00a4*/ 	.short	0x0004
        /*00a6*/ 	.short	0x0020
        /*00a8*/ 	.byte	0x00, 0xf0, 0x21, 0x00


	//----- nvinfo : EIATTR_KPARAM_INFO
	.align		4
.L_5255:
        /*00ac*/ 	.byte	0x04, 0x17
        /*00ae*/ 	.short	(.L_5257 - .L_5256)
.L_5256:
        /*00b0*/ 	.word	0x00000000
        /*00b4*/ 	.short	0x0003
        /*00b6*/ 	.short	0x0018
        /*00b8*/ 	.byte	0x00, 0xf0, 0x21, 0x00


	//----- nvinfo : EIATTR_KPARAM_INFO
	.align		4
.L_5257:
        /*00bc*/ 	.byte	0x04, 0x17
        /*00be*/ 	.short	(.L_5259 - .L_5258)
.L_5258:
        /*00c0*/ 	.word	0x00000000
        /*00c4*/ 	.short	0x0002
        /*00c6*/ 	.short	0x0010
        /*00c8*/ 	.byte	0x00, 0xf0, 0x21, 0x00


	//----- nvinfo : EIATTR_KPARAM_INFO
	.align		4
.L_5259:
        /*00cc*/ 	.byte	0x04, 0x17
        /*00ce*/ 	.short	(.L_5261 - .L_5260)
.L_5260:
        /*00d0*/ 	.word	0x00000000
        /*00d4*/ 	.short	0x0001
        /*00d6*/ 	.short	0x0008
        /*00d8*/ 	.byte	0x00, 0xf0, 0x21, 0x00


	//----- nvinfo : EIATTR_KPARAM_INFO
	.align		4
.L_5261:
        /*00dc*/ 	.byte	0x04, 0x17
        /*00de*/ 	.short	(.L_5263 - .L_5262)
.L_5262:
        /*00e0*/ 	.word	0x00000000
        /*00e4*/ 	.short	0x0000
        /*00e6*/ 	.short	0x0000
        /*00e8*/ 	.byte	0x00, 0xf0, 0x21, 0x00


	//----- nvinfo : EIATTR_MAXREG_COUNT
	.align		4
.L_5263:
        /*00ec*/ 	.byte	0x03, 0x1b
        /*00ee*/ 	.short	0x00ff


	//----- nvinfo : EIATTR_NUM_BARRIERS
	.align		4
        /*00f0*/ 	.byte	0x02, 0x4c
        /*00f2*/ 	.byte	0x01
	.zero		1


	//----- nvinfo : EIATTR_MERCURY_ISA_VERSION
	.align		4
        /*00f4*/ 	.byte	0x03, 0x5f
        /*00f6*/ 	.short	0x0000


	//----- nvinfo : EIATTR_EXIT_INSTR_OFFSETS
	.align		4
        /*00f8*/ 	.byte	0x04, 0x1c
        /*00fa*/ 	.short	(.L_5265 - .L_5264)


	//   ....[0]....
.L_5264:
        /*00fc*/ 	.word	0x00000090


	//   ....[1]....
        /*0100*/ 	.word	0x00000120


	//   ....[2]....
        /*0104*/ 	.word	0x00001e30


	//   ....[3]....
        /*0108*/ 	.word	0x00001e80


	//   ....[4]....
        /*010c*/ 	.word	0x00001ed0
.L_5265:


//--------------------- .nv.info._Z8moe_q4_0IfLb1EEvPKvS1_PT_PKiS5_S5_iiiiiii --------------------------
	.section	.nv.info._Z8moe_q4_0IfLb1EEvPKvS1_PT_PKiS5_S5_iiiiiii,"",@"SHT_CUDA_INFO"
	.sectionflags	@""
	.align	4


	//----- nvinfo : EIATTR_CUDA_API_VERSION
	.align		4
        /*0000*/ 	.byte	0x04, 0x37
        /*0002*/ 	.short	(.L_5267 - .L_5266)
.L_5266:
        /*0004*/ 	.word	0x00000082


	//----- nvinfo : EIATTR_SW2861232_WAR
	.align		4
.L_5267:
        /*0008*/ 	.byte	0x01, 0x35
	.zero		2


	//----- nvinfo : EIATTR_PARAM_CBANK
	.align		4
        /*000c*/ 	.byte	0x04, 0x0a
        /*000e*/ 	.short	(.L_5269 - .L_5268)
	.align		4
.L_5268:
        /*0010*/ 	.word	index@(.nv.constant0._Z8moe_q4_0IfLb1EEvPKvS1_PT_PKiS5_S5_iiiiiii)
        /*0014*/ 	.short	0x0160
        /*0016*/ 	.short	0x004c


	//----- nvinfo : EIATTR_CBANK_PARAM_SIZE
	.align		4
.L_5269:
        /*0018*/ 	.byte	0x03, 0x19
        /*001a*/ 	.short	0x004c


	//----- nvinfo : EIATTR_KPARAM_INFO
	.align		4
        /*001c*/ 	.byte	0x04, 0x17
        /*001e*/ 	.short	(.L_5271 - .L_5270)
.L_5270:
        /*0020*/ 	.word	0x00000000
        /*0024*/ 	.short	0x000c
        /*0026*/ 	.short	0x0048
        /*0028*/ 	.byte	0x00, 0xf0, 0x11, 0x00


	//----- nvinfo : EIATTR_KPARAM_INFO
	.align		4
.L_5271:
        /*002c*/ 	.byte	0x04, 0x17
        /*002e*/ 	.short	(.L_5273 - .L_5272)
.L_5272:
        /*0030*/ 	.word	0x00000000
        /*0034*/ 	.short	0x000b
        /*0036*/ 	.short	0x0044
        /*0038*/ 	.byte	0x00, 0xf0, 0x11, 0x00


	//----- nvinfo : EIATTR_KPARAM_INFO
	.align		4
.L_5273:
        /*003c*/ 	.byte	0x04, 0x17
        /*003e*/ 	.short	(.L_5275 - .L_5274)
.L_5274:
        /*0040*/ 	.word	0x00000000
        /*0044*/ 	.short	0x000a
        /*0046*/ 	.short	0x0040
        /*0048*/ 	.byte	0x00, 0xf0, 0x11, 0x00


	//----- nvinfo : EIATTR_KPARAM_INFO
	.align		4
.L_5275:
        /*004c*/ 	.byte	0x04, 0x17
        /*004e*/ 	.short	(.L_5277 - .L_5276)
.L_5276:
        /*0050*/ 	.word	0x00000000
        /*0054*/ 	.short	0x0009
        /*0056*/ 	.short	0x003c
        /*0058*/ 	.byte	0x00, 0xf0, 0x11, 0x00


	//----- nvinfo : EIATTR_KPARAM_INFO
	.align		4
.L_5277:
        /*005c*/ 	.byte	0x04, 0x17
        /*005e*/ 	.short	(.L_5279 - .L_5278)
.L_5278:
        /*0060*/ 	.word	0x00000000
        /*0064*/ 	.short	0x0008
        /*0066*/ 	.short	0x0038
        /*0068*/ 	.byte	0x00, 0xf0, 0x11, 0x00


	//----- nvinfo : EIATTR_KPARAM_INFO
	.align		4
.L_5279:
        /*006c*/ 	.byte	0x04, 0x17
        /*006e*/ 	.short	(.L_5281 - .L_5280)
.L_5280:
        /*0070*/ 	.word	0x00000000
        /*0074*/ 	.short	0x0007
        /*0076*/ 	.short	0x0034
        /*0078*/ 	.byte	0x00, 0xf0, 0x11, 0x00


	//----- nvinfo : EIATTR_KPARAM_INFO
	.align		4
.L_5281:
        /*007c*/ 	.byte	0x04, 0x17
        /*007e*/ 	.short	(.L_5283 - .L_5282)
.L_5282:
        /*0080*/ 	.word	0x00000000
        /*0084*/ 	.short	0x0006
        /*0086*/ 	.short	0x0030
        /*0088*/ 	.byte	0x00, 0xf0, 0x11, 0x00


	//----- nvinfo : EIATTR_KPARAM_INFO
	.align		4
.L_5283:
        /*008c*/ 	.byte	0x04, 0x17
        /*008e*/ 	.short	(.L_5285 - .L_5284)
.L_5284:
        /*0090*/ 	.word	0x00000000
        /*0094*/ 	.short	0x0005
        /*0096*/ 	.short	0x0028
        /*0098*/ 	.byte	0x00, 0xf0, 0x21, 0x00


	//----- nvinfo : EIATTR_KPARAM_INFO
	.align		4
.L_5285:
        /*009c*/ 	.byte	0x04, 0x17
        /*009e*/ 	.short	(.L_5287 - .L_5286)
.L_5286:
        /*00a0*/ 	.word	0x00000000
        /*00a4*/ 	.short	0x0004
        /*00a6*/ 	.short	0x0020
        /*00a8*/ 	.byte	0x00, 0xf0, 0x21, 0x00


	//----- nvinfo : EIATTR_KPARAM_INFO
	.align		4
.L_5287:
        /*00ac*/ 	.byte	0x04, 0x17
        /*00ae*/ 	.short	(.L_5289 - .L_5288)
.L_5288:
        /*00b0*/ 	.word	0x00000000
        /*00b4*/ 	.short	0x0003
        /*00b6*/ 	.short	0x0018
        /*00b8*/ 	.byte	0x00, 0xf0, 0x21, 0x00


	//----- nvinfo : EIATTR_KPARAM_INFO
	.align		4
.L_5289:
        /*00bc*/ 	.byte	0x04, 0x17
        /*00be*/ 	.short	(.L_5291 - .L_5290)
.L_5290:
        /*00c0*/ 	.word	0x00000000
        /*00c4*/ 	.short	0x0002
        /*00c6*/ 	.short	0x0010
        /*00c8*/ 	.byte	0x00, 0xf0, 0x21, 0x00


	//----- nvinfo : EIATTR_KPARAM_INFO
	.align		4
.L_5291:
        /*00cc*/ 	.byte	0x04, 0x17
        /*00ce*/ 	.short	(.L_5293 - .L_5292)
.L_5292:
        /*00d0*/ 	.word	0x00000000
        /*00d4*/ 	.short	0x0001
        /*00d6*/ 	.short	0x0008
        /*00d8*/ 	.byte	0x00, 0xf0, 0x21, 0x00


	//----- nvinfo : EIATTR_KPARAM_INFO
	.align		4
.L_5293:
        /*00dc*/ 	.byte	0x04, 0x17
        /*00de*/ 	.short	(.L_5295 - .L_5294)
.L_5294:
        /*00e0*/ 	.word	0x00000000
        /*00e4*/ 	.short	0x0000
        /*00e6*/ 	.short	0x0000
        /*00e8*/ 	.byte	0x00, 0xf0, 0x21, 0x00


	//----- nvinfo : EIATTR_MAXREG_COUNT
	.align		4
.L_5295:
        /*00ec*/ 	.byte	0x03, 0x1b
        /*00ee*/ 	.short	0x00ff


	//----- nvinfo : EIATTR_NUM_BARRIERS
	.align		4
        /*00f0*/ 	.byte	0x02, 0x4c
        /*00f2*/ 	.byte	0x01
	.zero		1


	//----- nvinfo : EIATTR_MERCURY_ISA_VERSION
	.align		4
        /*00f4*/ 	.byte	0x03, 0x5f
        /*00f6*/ 	.short	0x0000


	//----- nvinfo : EIATTR_EXIT_INSTR_OFFSETS
	.align		4
        /*00f8*/ 	.byte	0x04, 0x1c
        /*00fa*/ 	.short	(.L_5297 - .L_5296)


	//   ....[0]....
.L_5296:
        /*00fc*/ 	.word	0x00000070


	//   ....[1]....
        /*0100*/ 	.word	0x00000100


	//   ....[2]....
        /*0104*/ 	.word	0x00002240


	//   ....[3]....
        /*0108*/ 	.word	0x00002290


	//   ....[4]....
        /*010c*/ 	.word	0x000022e0
.L_5297:


//--------------------- .nv.info._Z8moe_q4_0IfLb0EEvPKvS1_PT_PKiS5_S5_iiiiiii --------------------------
	.section	.nv.info._Z8moe_q4_0IfLb0EEvPKvS1_PT_PKiS5_S5_iiiiiii,"",@"SHT_CUDA_INFO"
	.sectionflags	@""
	.align	4


	//----- nvinfo : EIATTR_CUDA_API_VERSION
	.align		4
        /*0000*/ 	.byte	0x04, 0x37
        /*0002*/ 	.short	(.L_5299 - .L_5298)
.L_5298:
        /*0004*/ 	.word	0x00000082


	//----- nvinfo : EIATTR_SW2861232_WAR
	.align		4
.L_5299:
        /*0008*/ 	.byte	0x01, 0x35
	.zero		2


	//----- nvinfo : EIATTR_PARAM_CBANK
	.align		4
        /*000c*/ 	.byte	0x04, 0x0a
        /*000e*/ 	.short	(.L_5301 - .L_5300)
	.align		4
.L_5300:
        /*0010*/ 	.word	index@(.nv.constant0._Z8moe_q4_0IfLb0EEvPKvS1_PT_PKiS5_S5_iiiiiii)
        /*0014*/ 	.short	0x0160
        /*0016*/ 	.short	0x004c


	//----- nvinfo : EIATTR_CBANK_PARAM_SIZE
	.align		4
.L_5301:
        /*0018*/ 	.byte	0x03, 0x19
        /*001a*/ 	.short	0x004c


	//----- nvinfo : EIATTR_KPARAM_INFO
	.align		4
        /*001c*/ 	.byte	0x04, 0x17
        /*001e*/ 	.short	(.L_5303 - .L_5302)
.L_5302:
        /*0020*/ 	.word	0x00000000
        /*0024*/ 	.short	0x000c
        /*0026*/ 	.short	0x0048
        /*0028*/ 	.byte	0x00, 0xf0, 0x11, 0x00


	//----- nvinfo : EIATTR_KPARAM_INFO
	.align		4
.L_5303:
        /*002c*/ 	.byte	0x04, 0x17
        /*002e*/ 	.short	(.L_5305 - .L_5304)
.L_5304:
        /*0030*/ 	.word	0x00000000
        /*0034*/ 	.short	0x000b
        /*0036*/ 	.short	0x0044
        /*0038*/ 	.byte	0x00, 0xf0, 0x11, 0x00


	//----- nvinfo : EIATTR_KPARAM_INFO
	.align		4
.L_5305:
        /*003c*/ 	.byte	0x04, 0x17
        /*003e*/ 	.short	(.L_5307 - .L_5306)
.L_5306:
        /*0040*/ 	.word	0x00000000
        /*0044*/ 	.short	0x000a
        /*0046*/ 	.short	0x0040
        /*0048*/ 	.byte	0x00, 0xf0, 0x11, 0x00


	//----- nvinfo : EIATTR_KPARAM_INFO
	.align		4
.L_5307:
        /*004c*/ 	.byte	0x04, 0x17
        /*004e*/ 	.short	(.L_5309 - .L_5308)
.L_5308:
        /*0050*/ 	.word	0x00000000
        /*0054*/ 	.short	0x0009
        /*0056*/ 	.short	0x003c
        /*0058*/ 	.byte	0x00, 0xf0, 0x11, 0x00


	//----- nvinfo : EIATTR_KPARAM_INFO
	.align		4
.L_5309:
        /*005c*/ 	.byte	0x04, 0x17
        /*005e*/ 	.short	(.L_5311 - .L_5310)
.L_5310:
        /*0060*/ 	.word	0x00000000
        /*0064*/ 	.short	0x0008
        /*0066*/ 	.short	0x0038
        /*0068*/ 	.byte	0x00, 0xf0, 0x11, 0x00


	//----- nvinfo : EIATTR_KPARAM_INFO
	.align		4
.L_5311:
        /*006c*/ 	.byte	0x04, 0x17
        /*006e*/ 	.short	(.L_5313 - .L_5312)
.L_5312:
        /*0070*/ 	.word	0x00000000
        /*0074*/ 	.short	0x0007
        /*0076*/ 	.short	0x0034
        /*0078*/ 	.byte	0x00, 0xf0, 0x11, 0x00


	//----- nvinfo : EIATTR_KPARAM_INFO
	.align		4
.L_5313:
        /*007c*/ 	.byte	0x04, 0x17
        /*007e*/ 	.short	(.L_5315 - .L_5314)
.L_5314:
        /*0080*/ 	.word	0x00000000
        /*0084*/ 	.short	0x0006
        /*0086*/ 	.short	0x0030
        /*0088*/ 	.byte	0x00, 0xf0, 0x11, 0x00


	//----- nvinfo : EIATTR_KPARAM_INFO
	.align		4
.L_5315:
        /*008c*/ 	.byte	0x04, 0x17
        /*008e*/ 	.short	(.L_5317 - .L_5316)
.L_5316:
        /*0090*/ 	.word	0x00000000
        /*0094*/ 	.short	0x0005
        /*0096*/ 	.short	0x0028
        /*0098*/ 	.byte	0x00, 0xf0, 0x21, 0x00


	//----- nvinfo : EIATTR_KPARAM_INFO
	.align		4
.L_5317:
        /*009c*/ 	.byte	0x04, 0x17
        /*009e*/ 	.short	(.L_5319 - .L_5318)
.L_5318:
        /*00a0*/ 	.word	0x00000000
        /*00a4*/ 	.short	0x0004
        /*00a6*/ 	.short	0x0020
        /*00a8*/ 	.byte	0x00, 0xf0, 0x21, 0x00


	//----- nvinfo : EIATTR_KPARAM_INFO
	.align		4
.L_5319:
        /*00ac*/ 	.byte	0x04, 0x17
        /*00ae*/ 	.short	(.L_5321 - .L_5320)
.L_5320:
        /*00b0*/ 	.word	0x00000000
        /*00b4*/ 	.short	0x0003
        /*00b6*/ 	.short	0x0018
        /*00b8*/ 	.byte	0x00, 0xf0, 0x21, 0x00


	//----- nvinfo : EIATTR_KPARAM_INFO
	.align		4
.L_5321:
        /*00bc*/ 	.byte	0x04, 0x17
        /*00be*/ 	.short	(.L_5323 - .L_5322)
.L_5322:
        /*00c0*/ 	.word	0x00000000
        /*00c4*/ 	.short	0x0002
        /*00c6*/ 	.short	0x0010
        /*00c8*/ 	.byte	0x00, 0xf0, 0x21, 0x00


	//----- nvinfo : EIATTR_KPARAM_INFO
	.align		4
.L_5323:
        /*00cc*/ 	.byte	0x04, 0x17
        /*00ce*/ 	.short	(.L_5325 - .L_5324)
.L_5324:
        /*00d0*/ 	.word	0x00000000
        /*00d4*/ 	.short	0x0001
        /*00d6*/ 	.short	0x0008
        /*00d8*/ 	.byte	0x00, 0xf0, 0x21, 0x00


	//----- nvinfo : EIATTR_KPARAM_INFO
	.align		4
.L_5325:
        /*00dc*/ 	.byte	0x04, 0x17
        /*00de*/ 	.short	(.L_5327 - .L_5326)
.L_5326:
        /*00e0*/ 	.word	0x00000000
        /*00e4*/ 	.short	0x0000
        /*00e6*/ 	.short	0x0000
        /*00e8*/ 	.byte	0x00, 0xf0, 0x21, 0x00


	//----- nvinfo : EIATTR_MAXREG_COUNT
	.align		4
.L_5327:
        /*00ec*/ 	.byte	0x03, 0x1b
        /*00ee*/ 	.short	0x00ff


	//----- nvinfo : EIATTR_NUM_BARRIERS
	.align		4
        /*00f0*/ 	.byte	0x02, 0x4c
        /*00f2*/ 	.byte	0x01
	.zero		1


	//----- nvinfo : EIATTR_MERCURY_ISA_VERSION
	.align		4
        /*00f4*/ 	.byte	0x03, 0x5f
        /*00f6*/ 	.short	0x0000


	//----- nvinfo : EIATTR_EXIT_INSTR_OFFSETS
	.align		4
        /*00f8*/ 	.byte	0x04, 0x1c
        /*00fa*/ 	.short	(.L_5329 - .L_5328)


	//   ....[0]....
.L_5328:
        /*00fc*/ 	.word	0x00000090


	//   ....[1]....
        /*0100*/ 	.word	0x00000120


	//   ....[2]....
        /*0104*/ 	.word	0x00001f40


	//   ....[3]....
        /*0108*/ 	.word	0x00001f90


	//   ....[4]....
        /*010c*/ 	.word	0x00001fe0
.L_5329:


//--------------------- .nv.info._Z12mul_mat_q6_KIN3c108BFloat16ELb1EEvPKvS3_PT_iiiii --------------------------
	.section	.nv.info._Z12mul_mat_q6_KIN3c108BFloat16ELb1EEvPKvS3_PT_iiiii,"",@"SHT_CUDA_INFO"
	.sectionflags	@""
	.align	4


	//----- nvinfo : EIATTR_CUDA_API_VERSION
	.align		4
        /*0000*/ 	.byte	0x04, 0x37
        /*0002*/ 	.short	(.L_5331 - .L_5330)
.L_5330:
        /*0004*/ 	.word	0x00000082


	//----- nvinfo : EIATTR_SW2861232_WAR
	.align		4
.L_5331:
        /*0008*/ 	.byte	0x01, 0x35
	.zero		2


	//----- nvinfo : EIATTR_PARAM_CBANK
	.align		4
        /*000c*/ 	.byte	0x04, 0x0a
        /*000e*/ 	.short	(.L_5333 - .L_5332)
	.align		4
.L_5332:
        /*0010*/ 	.word	index@(.nv.constant0._Z12mul_mat_q6_KIN3c108BFloat16ELb1EEvPKvS3_PT_iiiii)
        /*0014*/ 	.short	0x0160
        /*0016*/ 	.short	0x002c


	//----- nvinfo : EIATTR_CBANK_PARAM_SIZE
	.align		4
.L_5333:
        /*0018*/ 	.byte	0x03, 0x19
        /*001a*/ 	.short	0x002c


	//----- nvinfo : EIATTR_KPARAM_INFO
	.align		4
        /*001c*/ 	.byte	0x04, 0x17
        /*001e*/ 	.short	(.L_5335 - .L_5334)
.L_5334:
        /*0020*/ 	.word	0x00000000
        /*0024*/ 	.short	0x0007
        /*0026*/ 	.short	0x0028
        /*0028*/ 	.byte	0x00, 0xf0, 0x11, 0x00


	//----- nvinfo : EIATTR_KPARAM_INFO
	.align		4
.L_5335:
        /*002c*/ 	.byte	0x04, 0x17
        /*002e*/ 	.short	(.L_5337 - .L_5336)
.L_5336:
        /*0030*/ 	.word	0x00000000
        /*0034*/ 	.short	0x0006
        /*0036*/ 	.short	0x0024
        /*0038*/ 	.byte	0x00, 0xf0, 0x11, 0x00


	//----- nvinfo : EIATTR_KPARAM_INFO
	.align		4
.L_5337:
        /*003c*/ 	.byte	0x04, 0x17
        /*003e*/ 	.short	(.L_5339 - .L_5338)
.L_5338:
        /*0040*/ 	.word	0x00000000
        /*0044*/ 	.short	0x0005
        /*0046*/ 	.short	0x0020
        /*0048*/ 	.byte	0x00, 0xf0, 0x11, 0x00


	//----- nvinfo : EIATTR_KPARAM_INFO
	.align		4
.L_5339:
        /*004c*/ 	.byte	0x04, 0x17
        /*004e*/ 	.short	(.L_5341 - .L_5340)
.L_5340:
        /*0050*/ 	.word	0x00000000
        /*0054*/ 	.short	0x0004
        /*0056*/ 	.short	0x001c
        /*0058*/ 	.byte	0x00, 0xf0, 0x11, 0x00


	//----- nvinfo : EIATTR_KPARAM_INFO
	.align		4
.L_5341:
        /*005c*/ 	.byte	0x04, 0x17
        /*005e*/ 	.short	(.L_5343 - .L_5342)
.L_5342:
        /*0060*/ 	.word	0x00000000
        /*0064*/ 	.short	0x0003
        /*0066*/ 	.short	0x0018
        /*0068*/ 	.byte	0x00, 0xf0, 0x11, 0x00


	//----- nvinfo : EIATTR_KPARAM_INFO
	.align		4
.L_5343:
        /*006c*/ 	.byte	0x04, 0x17
        /*006e*/ 	.short	(.L_5345 - .L_5344)
.L_5344:
        /*0070*/ 	.word	0x00000000
        /*0074*/ 	.short	0x0002
        /*0076*/ 	.short	0x0010
        /*0078*/ 	.byte	0x00, 0xf0, 0x21, 0x00


	//----- nvinfo : EIATTR_KPARAM_INFO
	.align		4
.L_5345:
        /*007c*/ 	.byte	0x04, 0x17
        /*007e*/ 	.short	(.L_5347 - .L_5346)
.L_5346:
        /*0080*/ 	.word	0x00000000
        /*0084*/ 	.short	0x0001
        /*0086*/ 	.short	0x0008
        /*0088*/ 	.byte	0x00, 0xf0, 0x21, 0x00


	//----- nvinfo : EIATTR_KPARAM_INFO
	.align		4
.L_5347:
        /*008c*/ 	.byte	0x04, 0x17
        /*008e*/ 	.short	(.L_5349 - .L_5348)
.L_5348:
        /*0090*/ 	.word	0x00000000
        /*0094*/ 	.short	0x0000
        /*0096*/ 	.short	0x0000
        /*0098*/ 	.byte	0x00, 0xf0, 0x21, 0x00


	//----- nvinfo : EIATTR_MAXREG_COUNT
	.align		4
.L_5349:
        /*009c*/ 	.byte	0x03, 0x1b
        /*009e*/ 	.short	0x00ff


	//----- nvinfo : EIATTR_NUM_BARRIERS
	.align		4
        /*00a0*/ 	.byte	0x02, 0x4c
        /*00a2*/ 	.byte	0x01
	.zero		1


	//----- nvinfo : EIATTR_MERCURY_ISA_VERSION
	.align		4
        /*00a4*/ 	.byte	0x03, 0x5f
        /*00a6*/ 	.short	0x0000


	//----- nvinfo : EIATTR_EXIT_INSTR_OFFSETS
	.align		4
        /*00a8*/ 	.byte	0x04, 0x1c
        /*00aa*/ 	.short	(.L_5351 - .L_5350)


	//   ....[0]....
.L_5350:
        /*00ac*/ 	.word	0x00003000


	//   ....[1]....
        /*00b0*/ 	.word	0x00003050


	//   ....[2]....
        /*00b4*/ 	.word	0x000030b0
.L_5351:


//--------------------- .nv.info._Z12mul_mat_q6_KIN3c108BFloat16ELb0EEvPKvS3_PT_iiiii --------------------------
	.section	.nv.info._Z12mul_mat_q6_KIN3c108BFloat16ELb0EEvPKvS3_PT_iiiii,"",@"SHT_CUDA_INFO"
	.sectionflags	@""
	.align	4


	//----- nvinfo : EIATTR_CUDA_API_VERSION
	.align		4
        /*0000*/ 	.byte	0x04, 0x37
        /*0002*/ 	.short	(.L_5353 - .L_5352)
.L_5352:
        /*0004*/ 	.word	0x00000082


	//----- nvinfo : EIATTR_SW2861232_WAR
	.align		4
.L_5353:
        /*0008*/ 	.byte	0x01, 0x35
	.zero		2


	//----- nvinfo : EIATTR_PARAM_CBANK
	.align		4
        /*000c*/ 	.byte	0x04, 0x0a
        /*000e*/ 	.short	(.L_5355 - .L_5354)
	.align		4
.L_5354:
        /*0010*/ 	.word	index@(.nv.constant0._Z12mul_mat_q6_KIN3c108BFloat16ELb0EEvPKvS3_PT_iiiii)
        /*0014*/ 	.short	0x0160
        /*0016*/ 	.short	0x002c


	//----- nvinfo : EIATTR_CBANK_PARAM_SIZE
	.align		4
.L_5355:
        /*0018*/ 	.byte	0x03, 0x19
        /*001a*/ 	.short	0x002c


	//----- nvinfo : EIATTR_KPARAM_INFO
	.align		4
        /*001c*/ 	.byte	0x04, 0x17
        /*001e*/ 	.short	(.L_5357 - .L_5356)
.L_5356:
        /*0020*/ 	.word	0x00000000
        /*0024*/ 	.short	0x0007
        /*0026*/ 	.short	0x0028
        /*0028*/ 	.byte	0x00, 0xf0, 0x11, 0x00


	//----- nvinfo : EIATTR_KPARAM_INFO
	.align		4
.L_5357:
        /*002c*/ 	.byte	0x04, 0x17
        /*002e*/ 	.short	(.L_5359 - .L_5358)
.L_5358:
        /*0030*/ 	.word	0x00000000
        /*0034*/ 	.short	0x0006
        /*0036*/ 	.short	0x0024
        /*0038*/ 	.byte	0x00, 0xf0, 0x11, 0x00


	//----- nvinfo : EIATTR_KPARAM_INFO
	.align		4
.L_5359:
        /*003c*/ 	.byte	0x04, 0x17
        /*003e*/ 	.short	(.L_5361 - .L_5360)
.L_5360:
        /*0040*/ 	.word	0x00000000
        /*0044*/ 	.short	0x0005
        /*0046*/ 	.short	0x0020
        /*0048*/ 	.byte	0x00, 0xf0, 0x11, 0x00


	//----- nvinfo : EIATTR_KPARAM_INFO
	.align		4
.L_5361:
        /*004c*/ 	.byte	0x04, 0x17
        /*004e*/ 	.short	(.L_5363 - .L_5362)
.L_5362:
        /*0050*/ 	.word	0x00000000
        /*0054*/ 	.short	0x0004
        /*0056*/ 	.short	0x001c
        /*0058*/ 	.byte	0x00, 0xf0, 0x11, 0x00


	//----- nvinfo : EIATTR_KPARAM_INFO
	.align		4
.L_5363:
        /*005c*/ 	.byte	0x04, 0x17
        /*005e*/ 	.short	(.L_5365 - .L_5364)
.L_5364:
        /*0060*/ 	.word	0x00000000
        /*0064*/ 	.short	0x0003
        /*0066*/ 	.short	0x0018
        /*0068*/ 	.byte	0x00, 0xf0, 0x11, 0x00


	//----- nvinfo : EIATTR_KPARAM_INFO
	.align		4
.L_5365:
        /*006c*/ 	.byte	0x04, 0x17
        /*006e*/ 	.short	(.L_5367 - .L_5366)
.L_5366:
        /*0070*/ 	.word	0x00000000
        /*0074*/ 	.short	0x0002
        /*0076*/ 	.short	0x0010
        /*0078*/ 	.byte	0x00, 0xf0, 0x21, 0x00


	//----- nvinfo : EIATTR_KPARAM_INFO
	.align		4
.L_5367:
        /*007c*/ 	.byte	0x04, 0x17
        /*007e*/ 	.short	(.L_5369 - .L_5368)
.L_5368:
        /*0080*/ 	.word	0x00000000
        /*0084*/ 	.short	0x0001
        /*0086*/ 	.short	0x0008
        /*0088*/ 	.byte	0x00, 0xf0, 0x21, 0x00


	//----- nvinfo : EIATTR_KPARAM_INFO
	.align		4
.L_5369:
        /*008c*/ 	.byte	0x04, 0x17
        /*008e*/ 	.short	(.L_5371 - .L_5370)
.L_5370:
        /*0090*/ 	.word	0x00000000
        /*0094*/ 	.short	0x0000
        /*0096*/ 	.short	0x0000
        /*0098*/ 	.byte	0x00, 0xf0, 0x21, 0x00


	//----- nvinfo : EIATTR_MAXREG_COUNT
	.align		4
.L_5371:
        /*009c*/ 	.byte	0x03, 0x1b
        /*009e*/ 	.short	0x00ff


	//----- nvinfo : EIATTR_NUM_BARRIERS
	.align		4
        /*00a0*/ 	.byte	0x02, 0x4c
        /*00a2*/ 	.byte	0x01
	.zero		1


	//----- nvinfo : EIATTR_MERCURY_ISA_VERSION
	.align		4
        /*00a4*/ 	.byte	0x03, 0x5f
        /*00a6*/ 	.short	0x0000


	//----- nvinfo : EIATTR_EXIT_INSTR_OFFSETS
	.align		4
        /*00a8*/ 	.byte	0x04, 0x1c
        /*00aa*/ 	.short	(.L_5373 - .L_5372)


	//   ....[0]....
.L_5372:
        /*00ac*/ 	.word	0x00002b20


	//   ....[1]....
        /*00b0*/ 	.word	0x00002b70


	//   ....[2]....
        /*00b4*/ 	.word	0x00002bd0
.L_5373:


//--------------------- .nv.info._Z12mul_mat_q5_KIN3c108BFloat16ELb1EEvPKvS3_PT_iiiii --------------------------
	.section	.nv.info._Z12mul_mat_q5_KIN3c108BFloat16ELb1EEvPKvS3_PT_iiiii,"",@"SHT_CUDA_INFO"
	.sectionflags	@""
	.align	4


	//----- nvinfo : EIATTR_CUDA_API_VERSION
	.align		4
        /*0000*/ 	.byte	0x04, 0x37
        /*0002*/ 	.short	(.L_5375 - .L_5374)
.L_5374:
        /*0004*/ 	.word	0x00000082


	//----- nvinfo : EIATTR_SW2861232_WAR
	.align		4
.L_5375:
        /*0008*/ 	.byte	0x01, 0x35
	.zero		2


	//----- nvinfo : EIATTR_PARAM_CBANK
	.align		4
        /*000c*/ 	.byte	0x04, 0x0a
        /*000e*/ 	.short	(.L_5377 - .L_5376)
	.align		4
.L_5376:
        /*0010*/ 	.word	index@(.nv.constant0._Z12mul_mat_q5_KIN3c108BFloat16ELb1EEvPKvS3_PT_iiiii)
        /*0014*/ 	.short	0x0160
        /*0016*/ 	.short	0x002c


	//----- nvinfo : EIATTR_CBANK_PARAM_SIZE
	.align		4
.L_5377:
        /*0018*/ 	.byte	0x03, 0x19
        /*001a*/ 	.short	0x002c


	//----- nvinfo : EIATTR_KPARAM_INFO
	.align		4
        /*001c*/ 	.byte	0x04, 0x17
        /*001e*/ 	.short	(.L_5379 - .L_5378)
.L_5378:
        /*0020*/ 	.word	0x00000000
        /*0024*/ 	.short	0x0007
        /*0026*/ 	.short	0x0028
        /*0028*/ 	.byte	0x00, 0xf0, 0x11, 0x00


	//----- nvinfo : EIATTR_KPARAM_INFO
	.align		4
.L_5379:
        /*002c*/ 	.byte	0x04, 0x17
        /*002e*/ 	.short	(.L_5381 - .L_5380)
.L_5380:
        /*0030*/ 	.word	0x00000000
        /*0034*/ 	.short	0x0006
        /*0036*/ 	.short	0x0024
        /*0038*/ 	.byte	0x00, 0xf0, 0x11, 0x00


	//----- nvinfo : EIATTR_KPARAM_INFO
	.align		4
.L_5381:
        /*003c*/ 	.byte	0x04, 0x17
        /*003e*/ 	.short	(.L_5383 - .L_5382)
.L_5382:
        /*0040*/ 	.word	0x00000000
        /*0044*/ 	.short	0x0005
        /*0046*/ 	.short	0x0020
        /*0048*/ 	.byte	0x00, 0xf0, 0x11, 0x00


	//----- nvinfo : EIATTR_KPARAM_INFO
	.align		4
.L_5383:
        /*004c*/ 	.byte	0x04, 0x17
        /*004e*/ 	.short	(.L_5385 - .L_5384)
.L_5384:
        /*0050*/ 	.word	0x00000000
        /*0054*/ 	.short	0x0004
        /*0056*/ 	.short	0x001c
        /*0058*/ 	.byte	0x00, 0xf0, 0x11, 0x00


	//----- nvinfo : EIATTR_KPARAM_INFO
	.align		4
.L_5385:
        /*005c*/ 	.byte	0x04, 0x17
        /*005e*/ 	.short	(.L_5387 - .L_5386)
.L_5386:
        /*0060*/ 	.word	0x00000000
        /*0064*/ 	.short	0x0003
        /*0066*/ 	.short	0x0018
        /*0068*/ 	.byte	0x00, 0xf0, 0x11, 0x00


	//----- nvinfo : EIATTR_KPARAM_INFO
	.align		4
.L_5387:
        /*006c*/ 	.byte	0x04, 0x17
        /*006e*/ 	.short	(.L_5389 - .L_5388)
.L_5388:
        /*0070*/ 	.word	0x00000000
        /*0074*/ 	.short	0x0002
        /*0076*/ 	.short	0x0010
        /*0078*/ 	.byte	0x00, 0xf0, 0x21, 0x00


	//----- nvinfo : EIATTR_KPARAM_INFO
	.align		4
.L_5389:
        /*007c*/ 	.byte	0x04, 0x17
        /*007e*/ 	.short	(.L_5391 - .L_5390)
.L_5390:
        /*0080*/ 	.word	0x00000000
        /*0084*/ 	.short	0x0001
        /*0086*/ 	.short	0x0008
        /*0088*/ 	.byte	0x00, 0xf0, 0x21, 0x00


	//----- nvinfo : EIATTR_KPARAM_INFO
	.align		4
.L_5391:
        /*008c*/ 	.byte	0x04, 0x17
        /*008e*/ 	.short	(.L_5393 - .L_5392)
.L_5392:
        /*0090*/ 	.word	0x00000000
        /*0094*/ 	.short	0x0000
        /*0096*/ 	.short	0x0000
        /*0098*/ 	.byte	0x00, 0xf0, 0x21, 0x00


	//----- nvinfo : EIATTR_MAXREG_COUNT
	.align		4
.L_5393:
        /*009c*/ 	.byte	0x03, 0x1b
        /*009e*/ 	.short	0x00ff


	//----- nvinfo : EIATTR_NUM_BARRIERS
	.align		4
        /*00a0*/ 	.byte	0x02, 0x4c
        /*00a2*/ 	.byte	0x01
	.zero		1


	//----- nvinfo : EIATTR_MERCURY_ISA_VERSION
	.align		4
        /*00a4*/ 	.byte	0x03, 0x5f
        /*00a6*/ 	.short	0x0000


	//----- nvinfo : EIATTR_EXIT_INSTR_OFFSETS
	.align		4
        /*00a8*/ 	.byte	0x04, 0x1c
        /*00aa*/ 	.short	(.L_5395 - .L_5394)


	//   ....[0]....
.L_5394:
        /*00ac*/ 	.word	0x00002910


	//   ....[1]....
        /*00b0*/ 	.word	0x00002960


	//   ....[2]....
        /*00b4*/ 	.word	0x000029c0
.L_5395:


//--------------------- .nv.info._Z12mul_mat_q5_KIN3c108BFloat16ELb0EEvPKvS3_PT_iiiii --------------------------
	.section	.nv.info._Z12mul_mat_q5_KIN3c108BFloat16ELb0EEvPKvS3_PT_iiiii,"",@"SHT_CUDA_INFO"
	.sectionflags	@""
	.align	4


	//----- nvinfo : EIATTR_CUDA_API_VERSION
	.align		4
        /*0000*/ 	.byte	0x04, 0x37
        /*0002*/ 	.short	(.L_5397 - .L_5396)
.L_5396:
        /*0004*/ 	.word	0x00000082


	//----- nvinfo : EIATTR_SW2861232_WAR
	.align		4
.L_5397:
        /*0008*/ 	.byte	0x01, 0x35
	.zero		2


	//----- nvinfo : EIATTR_PARAM_CBANK
	.align		4
        /*000c*/ 	.byte	0x04, 0x0a
        /*000e*/ 	.short	(.L_5399 - .L_5398)
	.align		4
.L_5398:
        /*0010*/ 	.word	index@(.nv.constant0._Z12mul_mat_q5_KIN3c108BFloat16ELb0EEvPKvS3_PT_iiiii)
        /*0014*/ 	.short	0x0160
        /*0016*/ 	.short	0x002c


	//----- nvinfo : EIATTR_CBANK_PARAM_SIZE
	.align		4
.L_5399:
        /*0018*/ 	.byte	0x03, 0x19
        /*001a*/ 	.short	0x002c


	//----- nvinfo : EIATTR_KPARAM_INFO
	.align		4
        /*001c*/ 	.byte	0x04, 0x17
        /*001e*/ 	.short	(.L_5401 - .L_5400)
.L_5400:
        /*0020*/ 	.word	0x00000000
        /*0024*/ 	.short	0x0007
        /*0026*/ 	.short	0x0028
        /*0028*/ 	.byte	0x00, 0xf0, 0x11, 0x00


	//----- nvinfo : EIATTR_KPARAM_INFO
	.align		4
.L_5401:
        /*002c*/ 	.byte	0x04, 0x17
        /*002e*/ 	.short	(.L_5403 - .L_5402)
.L_5402:
        /*0030*/ 	.word	0x00000000
        /*0034*/ 	.short	0x0006
        /*0036*/ 	.short	0x0024
        /*0038*/ 	.byte	0x00, 0xf0, 0x11, 0x00


	//----- nvinfo : EIATTR_KPARAM_INFO
	.align		4
.L_5403:
        /*003c*/ 	.byte	0x04, 0x17
        /*003e*/ 	.short	(.L_5405 - .L_5404)
.L_5404:
        /*0040*/ 	.word	0x00000000
        /*0044*/ 	.short	0x0005
        /*0046*/ 	.short	0x0020
        /*0048*/ 	.byte	0x00, 0xf0, 0x11, 0x00


	//----- nvinfo : EIATTR_KPARAM_INFO
	.align		4
.L_5405:
        /*004c*/ 	.byte	0x04, 0x17
        /*004e*/ 	.short	(.L_5407 - .L_5406)
.L_5406:
        /*0050*/ 	.word	0x00000000
        /*0054*/ 	.short	0x0004
        /*0056*/ 	.short	0x001c
        /*0058*/ 	.byte	0x00, 0xf0, 0x11, 0x00


	//----- nvinfo : EIATTR_KPARAM_INFO
	.align		4
.L_5407:
        /*005c*/ 	.byte	0x04, 0x17
        /*005e*/ 	.short	(.L_5409 - .L_5408)
.L_5408:
        /*0060*/ 	.word	0x00000000
        /*0064*/ 	.short	0x0003
        /*0066*/ 	.short	0x0018
        /*0068*/ 	.byte	0x00, 0xf0, 0x11, 0x00


	//----- nvinfo : EIATTR_KPARAM_INFO
	.align		4
.L_5409:
        /*006c*/ 	.byte	0x04, 0x17
        /*006e*/ 	.short	(.L_5411 - .L_5410)
.L_5410:
        /*0070*/ 	.word	0x00000000
        /*0074*/ 	.short	0x0002
        /*0076*/ 	.short	0x0010
        /*0078*/ 	.byte	0x00, 0xf0, 0x21, 0x00


	//----- nvinfo : EIATTR_KPARAM_INFO
	.align		4
.L_5411:
        /*007c*/ 	.byte	0x04, 0x17
        /*007e*/ 	.short	(.L_5413 - .L_5412)
.L_5412:
        /*0080*/ 	.word	0x00000000
        /*0084*/ 	.short	0x0001
        /*0086*/ 	.short	0x0008
        /*0088*/ 	.byte	0x00, 0xf0, 0x21, 0x00


	//----- nvinfo : EIATTR_KPARAM_INFO
	.align		4
.L_5413:
        /*008c*/ 	.byte	0x04, 0x17
        /*008e*/ 	.short	(.L_5415 - .L_5414)
.L_5414:
        /*0090*/ 	.word	0x00000000
        /*0094*/ 	.short	0x0000
        /*0096*/ 	.short	0x0000
        /*0098*/ 	.byte	0x00, 0xf0, 0x21, 0x00


	//----- nvinfo : EIATTR_MAXREG_COUNT
	.align		4
.L_5415:
        /*009c*/ 	.byte	0x03, 0x1b
        /*009e*/ 	.short	0x00ff


	//----- nvinfo : EIATTR_NUM_BARRIERS
	.align		4
        /*00a0*/ 	.byte	0x02, 0x4c
        /*00a2*/ 	.byte	0x01
	.zero		1


	//----- nvinfo : EIATTR_MERCURY_ISA_VERSION
	.align		4
        /*00a4*/ 	.byte	0x03, 0x5f
        /*00a6*/ 	.short	0x0000


	//----- nvinfo : EIATTR_EXIT_INSTR_OFFSETS
	.align		4
        /*00a8*/ 	.byte	0x04, 0x1c
        /*00aa*/ 	.short	(.L_5417 - .L_5416)


	//   ....[0]....
.L_5416:
        /*00ac*/ 	.word	0x00002450


	//   ....[1]....
        /*00b0*/ 	.word	0x000024a0


	//   ....[2]....
        /*00b4*/ 	.word	0x00002500
.L_5417:


//--------------------- .nv.info._Z12mul_mat_q4_KIN3c108BFloat16ELb1EEvPKvS3_PT_iiiii --------------------------
	.section	.nv.info._Z12mul_mat_q4_KIN3c108BFloat16ELb1EEvPKvS3_PT_iiiii,"",@"SHT_CUDA_INFO"
	.sectionflags	@""
	.align	4


	//----- nvinfo : EIATTR_CUDA_API_VERSION
	.align		4
        /*0000*/ 	.byte	0x04, 0x37
        /*0002*/ 	.short	(.L_5419 - .L_5418)
.L_5418:
        /*0004*/ 	.word	0x00000082


	//----- nvinfo : EIATTR_SW2861232_WAR
	.align		4
.L_5419:
        /*0008*/ 	.byte	0x01, 0x35
	.zero		2


	//----- nvinfo : EIATTR_PARAM_CBANK
	.align		4
        /*000c*/ 	.byte	0x04, 0x0a
        /*000e*/ 	.short	(.L_5421 - .L_5420)
	.align		4
.L_5420:
        /*0010*/ 	.word	index@(.nv.constant0._Z12mul_mat_q4_KIN3c108BFloat16ELb1EEvPKvS3_PT_iiiii)
        /*0014*/ 	.short	0x0160
        /*0016*/ 	.short	0x002c


	//----- nvinfo : EIATTR_CBANK_PARAM_SIZE
	.align		4
.L_5421:
        /*0018*/ 	.byte	0x03, 0x19
        /*001a*/ 	.short	0x002c


	//----- nvinfo : EIATTR_KPARAM_INFO
	.align		4
        /*001c*/ 	.byte	0x04, 0x17
        /*001e*/ 	.short	(.L_5423 - .L_5422)
.L_5422:
        /*0020*/ 	.word	0x00000000
        /*0024*/ 	.short	0x0007
        /*0026*/ 	.short	0x0028
        /*0028*/ 	.byte	0x00, 0xf0, 0x11, 0x00


	//----- nvinfo : EIATTR_KPARAM_INFO
	.align		4
.L_5423:
        /*002c*/ 	.byte	0x04, 0x17
        /*002e*/ 	.short	(.L_5425 - .L_5424)
.L_5424:
        /*0030*/ 	.word	0x00000000
        /*0034*/ 	.short	0x0006
        /*0036*/ 	.short	0x0024
        /*0038*/ 	.byte	0x00, 0xf0, 0x11, 0x00


	//----- nvinfo : EIATTR_KPARAM_INFO
	.align		4
.L_5425:
        /*003c*/ 	.byte	0x04, 0x17
        /*003e*/ 	.short	(.L_5427 - .L_5426)
.L_5426:
        /*0040*/ 	.word	0x00000000
        /*0044*/ 	.short	0x0005
        /*0046*/ 	.short	0x0020
        /*0048*/ 	.byte	0x00, 0xf0, 0x11, 0x00


	//----- nvinfo : EIATTR_KPARAM_INFO
	.align		4
.L_5427:
        /*004c*/ 	.byte	0x04, 0x17
        /*004e*/ 	.short	(.L_5429 - .L_5428)
.L_5428:
        /*0050*/ 	.word	0x00000000
        /*0054*/ 	.short	0x0004
        /*0056*/ 	.short	0x001c
        /*0058*/ 	.byte	0x00, 0xf0, 0x11, 0x00


	//----- nvinfo : EIATTR_KPARAM_INFO
	.align		4
.L_5429:
        /*005c*/ 	.byte	0x04, 0x17
        /*005e*/ 	.short	(.L_5431 - .L_5430)
.L_5430:
        /*0060*/ 	.word	0x00000000
        /*0064*/ 	.short	0x0003
        /*0066*/ 	.short	0x0018
        /*0068*/ 	.byte	0x00, 0xf0, 0x11, 0x00


	//----- nvinfo : EIATTR_KPARAM_INFO
	.align		4
.L_5431:
        /*006c*/ 	.byte	0x04, 0x17
        /*006e*/ 	.short	(.L_5433 - .L_5432)
.L_5432:
        /*0070*/ 	.word	0x00000000
        /*0074*/ 	.short	0x0002
        /*0076*/ 	.short	0x0010
        /*0078*/ 	.byte	0x00, 0xf0, 0x21, 0x00


	//----- nvinfo : EIATTR_KPARAM_INFO
	.align		4
.L_5433:
        /*007c*/ 	.byte	0x04, 0x17
        /*007e*/ 	.short	(.L_5435 - .L_5434)
.L_5434:
        /*0080*/ 	.word	0x00000000
        /*0084*/ 	.short	0x0001
        /*0086*/ 	.short	0x0008
        /*0088*/ 	.byte	0x00, 0xf0, 0x21, 0x00


	//----- nvinfo : EIATTR_KPARAM_INFO
	.align		4
.L_5435:
        /*008c*/ 	.byte	0x04, 0x17
        /*008e*/ 	.short	(.L_5437 - .L_5436)
.L_5436:
        /*0090*/ 	.word	0x00000000
        /*0094*/ 	.short	0x0000
        /*0096*/ 	.short	0x0000
        /*0098*/ 	.byte	0x00, 0xf0, 0x21, 0x00


	//----- nvinfo : EIATTR_MAXREG_COUNT
	.align		4
.L_5437:
        /*009c*/ 	.byte	0x03, 0x1b
        /*009e*/ 	.short	0x00ff


	//----- nvinfo : EIATTR_NUM_BARRIERS
	.align		4
        /*00a0*/ 	.byte	0x02, 0x4c
        /*00a2*/ 	.byte	0x01
	.zero		1


	//----- nvinfo : EIATTR_MERCURY_ISA_VERSION
	.align		4
        /*00a4*/ 	.byte	0x03, 0x5f
        /*00a6*/ 	.short	0x0000


	//----- nvinfo : EIATTR_EXIT_INSTR_OFFSETS
	.align		4
        /*00a8*/ 	.byte	0x04, 0x1c
        /*00aa*/ 	.short	(.L_5439 - .L_5438)


	//   ....[0]....
.L_5438:
        /*00ac*/ 	.word	0x00002630


	//   ....[1]....
        /*00b0*/ 	.word	0x00002680


	//   ....[2]....
        /*00b4*/ 	.word	0x000026e0
.L_5439:


//--------------------- .nv.info._Z12mul_mat_q4_KIN3c108BFloat16ELb0EEvPKvS3_PT_iiiii --------------------------
	.section	.nv.info._Z12mul_mat_q4_KIN3c108BFloat16ELb0EEvPKvS3_PT_iiiii,"",@"SHT_CUDA_INFO"
	.sectionflags	@""
	.align	4


	//----- nvinfo : EIATTR_CUDA_API_VERSION
	.align		4
        /*0000*/ 	.byte	0x04, 0x37
        /*0002*/ 	.short	(.L_5441 - .L_5440)
.L_5440:
        /*0004*/ 	.word	0x00000082


	//----- nvinfo : EIATTR_SW2861232_WAR
	.align		4
.L_5441:
        /*0008*/ 	.byte	0x01, 0x35
	.zero		2


	//----- nvinfo : EIATTR_PARAM_CBANK
	.align		4
        /*000c*/ 	.byte	0x04, 0x0a
        /*000e*/ 	.short	(.L_5443 - .L_5442)
	.align		4
.L_5442:
        /*0010*/ 	.word	index@(.nv.constant0._Z12mul_mat_q4_KIN3c108BFloat16ELb0EEvPKvS3_PT_iiiii)
        /*0014*/ 	.short	0x0160
        /*0016*/ 	.short	0x002c


	//----- nvinfo : EIATTR_CBANK_PARAM_SIZE
	.align		4
.L_5443:
        /*0018*/ 	.byte	0x03, 0x19
        /*001a*/ 	.short	0x002c


	//----- nvinfo : EIATTR_KPARAM_INFO
	.align		4
        /*001c*/ 	.byte	0x04, 0x17
        /*001e*/ 	.short	(.L_5445 - .L_5444)
.L_5444:
        /*0020*/ 	.word	0x00000000
        /*0024*/ 	.short	0x0007
        /*0026*/ 	.short	0x0028
        /*0028*/ 	.byte	0x00, 0xf0, 0x11, 0x00


	//----- nvinfo : EIATTR_KPARAM_INFO
	.align		4
.L_5445:
        /*002c*/ 	.byte	0x04, 0x17
        /*002e*/ 	.short	(.L_5447 - .L_5446)
.L_5446:
        /*0030*/ 	.word	0x00000000
        /*0034*/ 	.short	0x0006
        /*0036*/ 	.short	0x0024
        /*0038*/ 	.byte	0x00, 0xf0, 0x11, 0x00


	//----- nvinfo : EIATTR_KPARAM_INFO
	.align		4
.L_5447:
        /*003c*/ 	.byte	0x04, 0x17
        /*003e*/ 	.short	(.L_5449 - .L_5448)
.L_5448:
        /*0040*/ 	.word	0x00000000
        /*0044*/ 	.short	0x0005
        /*0046*/ 	.short	0x0020
        /*0048*/ 	.byte	0x00, 0xf0, 0x11, 0x00


	//----- nvinfo : EIATTR_KPARAM_INFO
	.align		4
.L_5449:
        /*004c*/ 	.byte	0x04, 0x17
        /*004e*/ 	.short	(.L_5451 - .L_5450)
.L_5450:
        /*0050*/ 	.word	0x00000000
        /*0054*/ 	.short	0x0004
        /*0056*/ 	.short	0x001c
        /*0058*/ 	.byte	0x00, 0xf0, 0x11, 0x00


	//----- nvinfo : EIATTR_KPARAM_INFO
	.align		4
.L_5451:
        /*005c*/ 	.byte	0x04, 0x17
        /*005e*/ 	.short	(.L_5453 - .L_5452)
.L_5452:
        /*0060*/ 	.word	0x00000000
        /*0064*/ 	.short	0x0003
        /*0066*/ 	.short	0x0018
        /*0068*/ 	.byte	0x00, 0xf0, 0x11, 0x00


	//----- nvinfo : EIATTR_KPARAM_INFO
	.align		4
.L_5453:
        /*006c*/ 	.byte	0x04, 0x17
        /*006e*/ 	.short	(.L_5455 - .L_5454)
.L_5454:
        /*0070*/ 	.word	0x00000000
        /*0074*/ 	.short	0x0002
        /*0076*/ 	.short	0x0010
        /*0078*/ 	.byte	0x00, 0xf0, 0x21, 0x00


	//----- nvinfo : EIATTR_KPARAM_INFO
	.align		4
.L_5455:
        /*007c*/ 	.byte	0x04, 0x17
        /*007e*/ 	.short	(.L_5457 - .L_5456)
.L_5456:
        /*0080*/ 	.word	0x00000000
        /*0084*/ 	.short	0x0001
        /*0086*/ 	.short	0x0008
        /*0088*/ 	.byte	0x00, 0xf0, 0x21, 0x00


	//----- nvinfo : EIATTR_KPARAM_INFO
	.align		4
.L_5457:
        /*008c*/ 	.byte	0x04, 0x17
        /*008e*/ 	.short	(.L_5459 - .L_5458)
.L_5458:
        /*0090*/ 	.word	0x00000000
        /*0094*/ 	.short	0x0000
        /*0096*/ 	.short	0x0000
        /*0098*/ 	.byte	0x00, 0xf0, 0x21, 0x00


	//----- nvinfo : EIATTR_MAXREG_COUNT
	.align		4
.L_5459:
        /*009c*/ 	.byte	0x03, 0x1b
        /*009e*/ 	.short	0x00ff


	//----- nvinfo : EIATTR_NUM_BARRIERS
	.align		4
        /*00a0*/ 	.byte	0x02, 0x4c
        /*00a2*/ 	.byte	0x01
	.zero		1


	//----- nvinfo : EIATTR_MERCURY_ISA_VERSION
	.align		4
        /*00a4*/ 	.byte	0x03, 0x5f
        /*00a6*/ 	.short	0x0000


	//----- nvinfo : EIATTR_EXIT_INSTR_OFFSETS
	.align		4
        /*00a8*/ 	.byte	0x04, 0x1c
        /*00aa*/ 	.short	(.L_5461 - .L_5460)


	//   ....[0]....
.L_5460:
        /*00ac*/ 	.word	0x00002210


	//   ....[1]....
        /*00b0*/ 	.word	0x00002260


	//   ....[2]....
        /*00b4*/ 	.word	0x000022c0
.L_5461:


//--------------------- .nv.info._Z12mul_mat_q3_KIN3c108BFloat16ELb1EEvPKvS3_PT_iiiii --------------------------
	.section	.nv.info._Z12mul_mat_q3_KIN3c108BFloat16ELb1EEvPKvS3_PT_iiiii,"",@"SHT_CUDA_INFO"
	.sectionflags	@""
	.align	4


	//----- nvinfo : EIATTR_CUDA_API_VERSION
	.align		4
        /*0000*/ 	.byte	0x04, 0x37
        /*0002*/ 	.short	(.L_5463 - .L_5462)
.L_5462:
        /*0004*/ 	.word	0x00000082


	//----- nvinfo : EIATTR_SW2861232_WAR
	.align		4
.L_5463:
        /*0008*/ 	.byte	0x01, 0x35
	.zero		2


	//----- nvinfo : EIATTR_PARAM_CBANK
	.align		4
        /*000c*/ 	.byte	0x04, 0x0a
        /*000e*/ 	.short	(.L_5465 - .L_5464)
	.align		4
.L_5464:
        /*0010*/ 	.word	index@(.nv.constant0._Z12mul_mat_q3_KIN3c108BFloat16ELb1EEvPKvS3_PT_iiiii)
        /*0014*/ 	.short	0x0160
        /*0016*/ 	.short	0x002c


	//----- nvinfo : EIATTR_CBANK_PARAM_SIZE
	.align		4
.L_5465:
        /*0018*/ 	.byte	0x03, 0x19
        /*001a*/ 	.short	0x002c


	//----- nvinfo : EIATTR_KPARAM_INFO
	.align		4
        /*001c*/ 	.byte	0x04, 0x17
        /*001e*/ 	.short	(.L_5467 - .L_5466)
.L_5466:
        /*0020*/ 	.word	0x00000000
        /*0024*/ 	.short	0x0007
        /*0026*/ 	.short	0x0028
        /*0028*/ 	.byte	0x00, 0xf0, 0x11, 0x00


	//----- nvinfo : EIATTR_KPARAM_INFO
	.align		4
.L_5467:
        /*002c*/ 	.byte	0x04, 0x17
        /*002e*/ 	.short	(.L_5469 - .L_5468)
.L_5468:
        /*0030*/ 	.word	0x00000000
        /*0034*/ 	.short	0x0006
        /*0036*/ 	.short	0x0024
        /*0038*/ 	.byte	0x00, 0xf0, 0x11, 0x00


	//----- nvinfo : EIATTR_KPARAM_INFO
	.align		4
.L_5469:
        /*003c*/ 	.byte	0x04, 0x17
        /*003e*/ 	.short	(.L_5471 - .L_5470)
.L_5470:
        /*0040*/ 	.word	0x00000000
        /*0044*/ 	.short	0x0005
        /*0046*/ 	.short	0x0020
        /*0048*/ 	.byte	0x00, 0xf0, 0x11, 0x00


	//----- nvinfo : EIATTR_KPARAM_INFO
	.align		4
.L_5471:
        /*004c*/ 	.byte	0x04, 0x17
        /*004e*/ 	.short	(.L_5473 - .L_5472)
.L_5472:
        /*0050*/ 	.word	0x00000000
        /*0054*/ 	.short	0x0004
        /*0056*/ 	.short	0x001c
        /*0058*/ 	.byte	0x00, 0xf0, 0x11, 0x00


	//----- nvinfo : EIATTR_KPARAM_INFO
	.align		4
.L_5473:
        /*005c*/ 	.byte	0x04, 0x17
        /*005e*/ 	.short	(.L_5475 - .L_5474)
.L_5474:
        /*0060*/ 	.word	0x00000000
        /*0064*/ 	.short	0x0003
        /*0066*/ 	.short	0x0018
        /*0068*/ 	.byte	0x00, 0xf0, 0x11, 0x00


	//----- nvinfo : EIATTR_KPARAM_INFO
	.align		4
.L_5475:
        /*006c*/ 	.byte	0x04, 0x17
        /*006e*/ 	.short	(.L_5477 - .L_5476)
.L_5476:
        /*0070*/ 	.word	0x00000000
        /*0074*/ 	.short	0x0002
        /*0076*/ 	.short	0x0010
        /*0078*/ 	.byte	0x00, 0xf0, 0x21, 0x00


	//----- nvinfo : EIATTR_KPARAM_INFO
	.align		4
.L_5477:
        /*007c*/ 	.byte	0x04, 0x17
        /*007e*/ 	.short	(.L_5479 - .L_5478)
.L_5478:
        /*0080*/ 	.word	0x00000000
        /*0084*/ 	.short	0x0001
        /*0086*/ 	.short	0x0008
        /*0088*/ 	.byte	0x00, 0xf0, 0x21, 0x00


	//----- nvinfo : EIATTR_KPARAM_INFO
	.align		4
.L_5479:
        /*008c*/ 	.byte	0x04, 0x17
        /*008e*/ 	.short	(.L_5481 - .L_5480)
.L_5480:
        /*0090*/ 	.word	0x00000000
        /*0094*/ 	.short	0x0000
        /*0096*/ 	.short	0x0000
        /*0098*/ 	.byte	0x00, 0xf0, 0x21, 0x00


	//----- nvinfo : EIATTR_MAXREG_COUNT
	.align		4
.L_5481:
        /*009c*/ 	.byte	0x03, 0x1b
        /*009e*/ 	.short	0x00ff


	//----- nvinfo : EIATTR_NUM_BARRIERS
	.align		4
        /*00a0*/ 	.byte	0x02, 0x4c
        /*00a2*/ 	.byte	0x01
	.zero		1


	//----- nvinfo : EIATTR_MERCURY_ISA_VERSION
	.align		4
        /*00a4*/ 	.byte	0x03, 0x5f
        /*00a6*/ 	.short	0x0000


	//----- nvinfo : EIATTR_EXIT_INSTR_OFFSETS
	.align		4
        /*00a8*/ 	.byte	0x04, 0x1c
        /*00aa*/ 	.short	(.L_5483 - .L_5482)


	//   ....[0]....
.L_5482:
        /*00ac*/ 	.word	0x00004590


	//   ....[1]....
        /*00b0*/ 	.word	0x000045e0


	//   ....[2]....
        /*00b4*/ 	.word	0x00004640
.L_5483:


//--------------------- .nv.info._Z12mul_mat_q3_KIN3c108BFloat16ELb0EEvPKvS3_PT_iiiii --------------------------
	.section	.nv.info._Z12mul_mat_q3_KIN3c108BFloat16ELb0EEvPKvS3_PT_iiiii,"",@"SHT_CUDA_INFO"
	.sectionflags	@""
	.align	4


	//----- nvinfo : EIATTR_CUDA_API_VERSION
	.align		4
        /*0000*/ 	.byte	0x04, 0x37
        /*0002*/ 	.short	(.L_5485 - .L_5484)
.L_5484:
        /*0004*/ 	.word	0x00000082


	//----- nvinfo : EIATTR_SW2861232_WAR
	.align		4
.L_5485:
        /*0008*/ 	.byte	0x01, 0x35
	.zero		2


	//----- nvinfo : EIATTR_PARAM_CBANK
	.align		4
        /*000c*/ 	.byte	0x04, 0x0a
        /*000e*/ 	.short	(.L_5487 - .L_5486)
	.align		4
.L_5486:
        /*0010*/ 	.word	index@(.nv.constant0._Z12mul_mat_q3_KIN3c108BFloat16ELb0EEvPKvS3_PT_iiiii)
        /*0014*/ 	.short	0x0160
        /*0016*/ 	.short	0x002c


	//----- nvinfo : EIATTR_CBANK_PARAM_SIZE
	.align		4
.L_5487:
        /*0018*/ 	.byte	0x03, 0x19
        /*001a*/ 	.short	0x002c


	//----- nvinfo : EIATTR_KPARAM_INFO
	.align		4
        /*001c*/ 	.byte	0x04, 0x17
        /*001e*/ 	.short	(.L_5489 - .L_5488)
.L_5488:
        /*0020*/ 	.word	0x00000000
        /*0024*/ 	.short	0x0007
        /*0026*/ 	.short	0x0028
        /*0028*/ 	.byte	0x00, 0xf0, 0x11, 0x00


	//----- nvinfo : EIATTR_KPARAM_INFO
	.align		4
.L_5489:
        /*002c*/ 	.byte	0x04, 0x17
        /*002e*/ 	.short	(.L_5491 - .L_5490)
.L_5490:
        /*0030*/ 	.word	0x00000000
        /*0034*/ 	.short	0x0006
        /*0036*/ 	.short	0x0024
        /*0038*/ 	.byte	0x00, 0xf0, 0x11, 0x00


	//----- nvinfo : EIATTR_KPARAM_INFO
	.align		4
.L_5491:
        /*003c*/ 	.byte	0x04, 0x17
        /*003e*/ 	.short	(.L_5493 - .L_5492)
.L_5492:
        /*0040*/ 	.word	0x00000000
        /*0044*/ 	.short	0x0005
        /*0046*/ 	.short	0x0020
        /*0048*/ 	.byte	0x00, 0xf0, 0x11, 0x00


	//----- nvinfo : EIATTR_KPARAM_INFO
	.align		4
.L_5493:
        /*004c*/ 	.byte	0x04, 0x17
        /*004e*/ 	.short	(.L_5495 - .L_5494)
.L_5494:
        /*0050*/ 	.word	0x00000000
        /*0054*/ 	.short	0x0004
        /*0056*/ 	.short	0x001c
        /*0058*/ 	.byte	0x00, 0xf0, 0x11, 0x00


	//----- nvinfo : EIATTR_KPARAM_INFO
	.align		4
.L_5495:
        /*005c*/ 	.byte	0x04, 0x17
        /*005e*/ 	.short	(.L_5497 - .L_5496)
.L_5496:
        /*0060*/ 	.word	0x00000000
        /*0064*/ 	.short	0x0003
        /*0066*/ 	.short	0x0018
        /*0068*/ 	.byte	0x00, 0xf0, 0x11, 0x00


	//----- nvinfo : EIATTR_KPARAM_INFO
	.align		4
.L_5497:
        /*006c*/ 	.byte	0x04, 0x17
        /*006e*/ 	.short	(.L_5499 - .L_5498)
.L_5498:
        /*0070*/ 	.word	0x00000000
        /*0074*/ 	.short	0x0002
        /*0076*/ 	.short	0x0010
        /*0078*/ 	.byte	0x00, 0xf0, 0x21, 0x00


	//----- nvinfo : EIATTR_KPARAM_INFO
	.align		4
.L_5499:
        /*007c*/ 	.byte	0x04, 0x17
        /*007e*/ 	.short	(.L_5501 - .L_5500)
.L_5500:
        /*0080*/ 	.word	0x00000000
        /*0084*/ 	.short	0x0001
        /*0086*/ 	.short	0x0008
        /*0088*/ 	.byte	0x00, 0xf0, 0x21, 0x00


	//----- nvinfo : EIATTR_KPARAM_INFO
	.align		4
.L_5501:
        /*008c*/ 	.byte	0x04, 0x17
        /*008e*/ 	.short	(.L_5503 - .L_5502)
.L_5502:
        /*0090*/ 	.word	0x00000000
        /*0094*/ 	.short	0x0000
        /*0096*/ 	.short	0x0000
        /*0098*/ 	.byte	0x00, 0xf0, 0x21, 0x00


	//----- nvinfo : EIATTR_MAXREG_COUNT
	.align		4
.L_5503:
        /*009c*/ 	.byte	0x03, 0x1b
        /*009e*/ 	.short	0x00ff


	//----- nvinfo : EIATTR_NUM_BARRIERS
	.align		4
        /*00a0*/ 	.byte	0x02, 0x4c
        /*00a2*/ 	.byte	0x01
	.zero		1


	//----- nvinfo : EIATTR_MERCURY_ISA_VERSION
	.align		4
        /*00a4*/ 	.byte	0x03, 0x5f
        /*00a6*/ 	.short	0x0000


	//----- nvinfo : EIATTR_EXIT_INSTR_OFFSETS
	.align		4
        /*00a8*/ 	.byte	0x04, 0x1c
        /*00aa*/ 	.short	(.L_5505 - .L_5504)


	//   ....[0]....
.L_5504:
        /*00ac*/ 	.word	0x00003f50


	//   ....[1]....
        /*00b0*/ 	.word	0x00003fa0


	//   ....[2]....
        /*00b4*/ 	.word	0x00004000
.L_5505:


//--------------------- .nv.info._Z12mul_mat_q2_KIN3c108BFloat16ELb1EEvPKvS3_PT_iiiii --------------------------
	.section	.nv.info._Z12mul_mat_q2_KIN3c108BFloat16ELb1EEvPKvS3_PT_iiiii,"",@"SHT_CUDA_INFO"
	.sectionflags	@""
	.align	4


	//----- nvinfo : EIATTR_CUDA_API_VERSION
	.align		4
        /*0000*/ 	.byte	0x04, 0x37
        /*0002*/ 	.short	(.L_5507 - .L_5506)
.L_5506:
        /*0004*/ 	.word	0x00000082


	//----- nvinfo : EIATTR_SW2861232_WAR
	.align		4
.L_5507:
        /*0008*/ 	.byte	0x01, 0x35
	.zero		2


	//----- nvinfo : EIATTR_PARAM_CBANK
	.align		4
        /*000c*/ 	.byte	0x04, 0x0a
        /*000e*/ 	.short	(.L_5509 - .L_5508)
	.align		4
.L_5508:
        /*0010*/ 	.word	index@(.nv.constant0._Z12mul_mat_q2_KIN3c108BFloat16ELb1EEvPKvS3_PT_iiiii)
        /*0014*/ 	.short	0x0160
        /*0016*/ 	.short	0x002c


	//----- nvinfo : EIATTR_CBANK_PARAM_SIZE
	.align		4
.L_5509:
        /*0018*/ 	.byte	0x03, 0x19
        /*001a*/ 	.short	0x002c


	//----- nvinfo : EIATTR_KPARAM_INFO
	.align		4
        /*001c*/ 	.byte	0x04, 0x17
        /*001e*/ 	.short	(.L_5511 - .L_5510)
.L_5510:
        /*0020*/ 	.word	0x00000000
        /*0024*/ 	.short	0x0007
        /*0026*/ 	.short	0x0028
        /*0028*/ 	.byte	0x00, 0xf0, 0x11, 0x00


	//----- nvinfo : EIATTR_KPARAM_INFO
	.align		4
.L_5511:
        /*002c*/ 	.byte	0x04, 0x17
        /*002e*/ 	.short	(.L_5513 - .L_5512)
.L_5512:
        /*0030*/ 	.word	0x00000000
        /*0034*/ 	.short	0x0006
        /*0036*/ 	.short	0x0024
        /*0038*/ 	.byte	0x00, 0xf0, 0x11, 0x00


	//----- nvinfo : EIATTR_KPARAM_INFO
	.align		4
.L_5513:
        /*003c*/ 	.byte	0x04, 0x17
        /*003e*/ 	.short	(.L_5515 - .L_5514)
.L_5514:
        /*0040*/ 	.word	0x00000000
        /*0044*/ 	.short	0x0005
        /*0046*/ 	.short	0x0020
        /*0048*/ 	.byte	0x00, 0xf0, 0x11, 0x00


	//----- nvinfo : EIATTR_KPARAM_INFO
	.align		4
.L_5515:
        /*004c*/ 	.byte	0x04, 0x17
        /*004e*/ 	.short	(.L_5517 - .L_5516)
.L_5516:
        /*0050*/ 	.word	0x00000000
        /*0054*/ 	.short	0x0004
        /*0056*/ 	.short	0x001c
        /*0058*/ 	.byte	0x00, 0xf0, 0x11, 0x00


	//----- nvinfo : EIATTR_KPARAM_INFO
	.align		4
.L_5517:
        /*005c*/ 	.byte	0x04, 0x17
        /*005e*/ 	.short	(.L_5519 - .L_5518)
.L_5518:
        /*0060*/ 	.word	0x00000000
        /*0064*/ 	.short	0x0003
        /*0066*/ 	.short	0x0018
        /*0068*/ 	.byte	0x00, 0xf0, 0x11, 0x00


	//----- nvinfo : EIATTR_KPARAM_INFO
	.align		4
.L_5519:
        /*006c*/ 	.byte	0x04, 0x17
        /*006e*/ 	.short	(.L_5521 - .L_5520)
.L_5520:
        /*0070*/ 	.word	0x00000000
        /*0074*/ 	.short	0x0002
        /*0076*/ 	.short	0x0010
        /*0078*/ 	.byte	0x00, 0xf0, 0x21, 0x00


	//----- nvinfo : EIATTR_KPARAM_INFO
	.align		4
.L_5521:
        /*007c*/ 	.byte	0x04, 0x17
        /*007e*/ 	.short	(.L_5523 - .L_5522)
.L_5522:
        /*0080*/ 	.word	0x00000000
        /*0084*/ 	.short	0x0001
        /*0086*/ 	.short	0x0008
        /*0088*/ 	.byte	0x00, 0xf0, 0x21, 0x00


	//----- nvinfo : EIATTR_KPARAM_INFO
	.align		4
.L_5523:
        /*008c*/ 	.byte	0x04, 0x17
        /*008e*/ 	.short	(.L_5525 - .L_5524)
.L_5524:
        /*0090*/ 	.word	0x00000000
        /*0094*/ 	.short	0x0000
        /*0096*/ 	.short	0x0000
        /*0098*/ 	.byte	0x00, 0xf0, 0x21, 0x00


	//----- nvinfo : EIATTR_MAXREG_COUNT
	.align		4
.L_5525:
        /*009c*/ 	.byte	0x03, 0x1b
        /*009e*/ 	.short	0x00ff


	//----- nvinfo : EIATTR_NUM_BARRIERS
	.align		4
        /*00a0*/ 	.byte	0x02, 0x4c
        /*00a2*/ 	.byte	0x01
	.zero		1


	//----- nvinfo : EIATTR_MERCURY_ISA_VERSION
	.align		4
        /*00a4*/ 	.byte	0x03, 0x5f
        /*00a6*/ 	.short	0x0000


	//----- nvinfo : EIATTR_EXIT_INSTR_OFFSETS
	.align		4
        /*00a8*/ 	.byte	0x04, 0x1c
        /*00aa*/ 	.short	(.L_5527 - .L_5526)


	//   ....[0]....
.L_5526:
        /*00ac*/ 	.word	0x00004a40


	//   ....[1]....
        /*00b0*/ 	.word	0x00004a90


	//   ....[2]....
        /*00b4*/ 	.word	0x00004af0
.L_5527:


//--------------------- .nv.info._Z12mul_mat_q2_KIN3c108BFloat16ELb0EEvPKvS3_PT_iiiii --------------------------
	.section	.nv.info._Z12mul_mat_q2_KIN3c108BFloat16ELb0EEvPKvS3_PT_iiiii,"",@"SHT_CUDA_INFO"
	.sectionflags	@""
	.align	4


	//----- nvinfo : EIATTR_CUDA_API_VERSION
	.align		4
        /*0000*/ 	.byte	0x04, 0x37
        /*0002*/ 	.short	(.L_5529 - .L_5528)
.L_5528:
        /*0004*/ 	.word	0x00000082


	//----- nvinfo : EIATTR_SW2861232_WAR
	.align		4
.L_5529:
        /*0008*/ 	.byte	0x01, 0x35
	.zero		2


	//----- nvinfo : EIATTR_PARAM_CBANK
	.align		4
        /*000c*/ 	.byte	0x04, 0x0a
        /*000e*/ 	.short	(.L_5531 - .L_5530)
	.align		4
.L_5530:
        /*0010*/ 	.word	index@(.nv.constant0._Z12mul_mat_q2_KIN3c108BFloat16ELb0EEvPKvS3_PT_iiiii)
        /*0014*/ 	.short	0x0160
        /*0016*/ 	.short	0x002c


	//----- nvinfo : EIATTR_CBANK_PARAM_SIZE
	.align		4
.L_5531:
        /*0018*/ 	.byte	0x03, 0x19
        /*001a*/ 	.short	0x002c


	//----- nvinfo : EIATTR_KPARAM_INFO
	.align		4
        /*001c*/ 	.byte	0x04, 0x17
        /*001e*/ 	.short	(.L_5533 - .L_5532)
.L_5532:
        /*0020*/ 	.word	0x00000000
        /*0024*/ 	.short	0x0007
        /*0026*/ 	.short	0x0028
        /*0028*/ 	.byte	0x00, 0xf0, 0x11, 0x00


	//----- nvinfo : EIATTR_KPARAM_INFO
	.align		4
.L_5533:
        /*002c*/ 	.byte	0x04, 0x17
        /*002e*/ 	.short	(.L_5535 - .L_5534)
.L_5534:
        /*0030*/ 	.word	0x00000000
        /*0034*/ 	.short	0x0006
        /*0036*/ 	.short	0x0024
        /*0038*/ 	.byte	0x00, 0xf0, 0x11, 0x00


	//----- nvinfo : EIATTR_KPARAM_INFO
	.align		4
.L_5535:
        /*003c*/ 	.byte	0x04, 0x17
        /*003e*/ 	.short	(.L_5537 - .L_5536)
.L_5536:
        /*0040*/ 	.word	0x00000000
        /*0044*/ 	.short	0x0005
        /*0046*/ 	.short	0x0020
        /*0048*/ 	.byte	0x00, 0xf0, 0x11, 0x00


	//----- nvinfo : EIATTR_KPARAM_INFO
	.align		4
.L_5537:
        /*004c*/ 	.byte	0x04, 0x17
        /*004e*/ 	.short	(.L_5539 - .L_5538)
.L_5538:
        /*0050*/ 	.word	0x00000000
        /*0054*/ 	.short	0x0004
        /*0056*/ 	.short	0x001c
        /*0058*/ 	.byte	0x00, 0xf0, 0x11, 0x00


	//----- nvinfo : EIATTR_KPARAM_INFO
	.align		4
.L_5539:
        /*005c*/ 	.byte	0x04, 0x17
        /*005e*/ 	.short	(.L_5541 - .L_5540)
.L_5540:
        /*0060*/ 	.word	0x00000000
        /*0064*/ 	.short	0x0003
        /*0066*/ 	.short	0x0018
        /*0068*/ 	.byte	0x00, 0xf0, 0x11, 0x00


	//----- nvinfo : EIATTR_KPARAM_INFO
	.align		4
.L_5541:
        /*006c*/ 	.byte	0x04, 0x17
        /*006e*/ 	.short	(.L_5543 - .L_5542)
.L_5542:
        /*0070*/ 	.word	0x00000000
        /*0074*/ 	.short	0x0002
        /*0076*/ 	.short	0x0010
        /*0078*/ 	.byte	0x00, 0xf0, 0x21, 0x00


	//----- nvinfo : EIATTR_KPARAM_INFO
	.align		4
.L_5543:
        /*007c*/ 	.byte	0x04, 0x17
        /*007e*/ 	.short	(.L_5545 - .L_5544)
.L_5544:
        /*0080*/ 	.word	0x00000000
        /*0084*/ 	.short	0x0001
        /*0086*/ 	.short	0x0008
        /*0088*/ 	.byte	0x00, 0xf0, 0x21, 0x00


	//----- nvinfo : EIATTR_KPARAM_INFO
	.align		4
.L_5545:
        /*008c*/ 	.byte	0x04, 0x17
        /*008e*/ 	.short	(.L_5547 - .L_5546)
.L_5546:
        /*0090*/ 	.word	0x00000000
        /*0094*/ 	.short	0x0000
        /*0096*/ 	.short	0x0000
        /*0098*/ 	.byte	0x00, 0xf0, 0x21, 0x00


	//----- nvinfo : EIATTR_MAXREG_COUNT
	.align		4
.L_5547:
        /*009c*/ 	.byte	0x03, 0x1b
        /*009e*/ 	.short	0x00ff


	//----- nvinfo : EIATTR_NUM_BARRIERS
	.align		4
        /*00a0*/ 	.byte	0x02, 0x4c
        /*00a2*/ 	.byte	0x01
	.zero		1


	//----- nvinfo : EIATTR_MERCURY_ISA_VERSION
	.align		4
        /*00a4*/ 	.byte	0x03, 0x5f
        /*00a6*/ 	.short	0x0000


	//----- nvinfo : EIATTR_EXIT_INSTR_OFFSETS
	.align		4
        /*00a8*/ 	.byte	0x04, 0x1c
        /*00aa*/ 	.short	(.L_5549 - .L_5548)


	//   ....[0]....
.L_5548:
        /*00ac*/ 	.word	0x00004650


	//   ....[1]....
        /*00b0*/ 	.word	0x000046a0


	//   ....[2]....
        /*00b4*/ 	.word	0x00004700
.L_5549:


//--------------------- .nv.info._Z12mul_mat_q8_0IN3c108BFloat16ELb1EEvPKvS3_PT_iiiii --------------------------
	.section	.nv.info._Z12mul_mat_q8_0IN3c108BFloat16ELb1EEvPKvS3_PT_iiiii,"",@"SHT_CUDA_INFO"
	.sectionflags	@""
	.align	4


	//----- nvinfo : EIATTR_CUDA_API_VERSION
	.align		4
        /*0000*/ 	.byte	0x04, 0x37
        /*0002*/ 	.short	(.L_5551 - .L_5550)
.L_5550:
        /*0004*/ 	.word	0x00000082


	//----- nvinfo : EIATTR_SW2861232_WAR
	.align		4
.L_5551:
        /*0008*/ 	.byte	0x01, 0x35
	.zero		2


	//----- nvinfo : EIATTR_PARAM_CBANK
	.align		4
        /*000c*/ 	.byte	0x04, 0x0a
        /*000e*/ 	.short	(.L_5553 - .L_5552)
	.align		4
.L_5552:
        /*0010*/ 	.word	index@(.nv.constant0._Z12mul_mat_q8_0IN3c108BFloat16ELb1EEvPKvS3_PT_iiiii)
        /*0014*/ 	.short	0x0160
        /*0016*/ 	.short	0x002c


	//----- nvinfo : EIATTR_CBANK_PARAM_SIZE
	.align		4
.L_5553:
        /*0018*/ 	.byte	0x03, 0x19
        /*001a*/ 	.short	0x002c


	//----- nvinfo : EIATTR_KPARAM_INFO
	.align		4
        /*001c*/ 	.byte	0x04, 0x17
        /*001e*/ 	.short	(.L_5555 - .L_5554)
.L_5554:
        /*0020*/ 	.word	0x00000000
        /*0024*/ 	.short	0x0007
        /*0026*/ 	.short	0x0028
        /*0028*/ 	.byte	0x00, 0xf0, 0x11, 0x00


	//----- nvinfo : EIATTR_KPARAM_INFO
	.align		4
.L_5555:
        /*002c*/ 	.byte	0x04, 0x17
        /*002e*/ 	.short	(.L_5557 - .L_5556)
.L_5556:
        /*0030*/ 	.word	0x00000000
        /*0034*/ 	.short	0x0006
        /*0036*/ 	.short	0x0024
        /*0038*/ 	.byte	0x00, 0xf0, 0x11, 0x00


	//----- nvinfo : EIATTR_KPARAM_INFO
	.align		4
.L_5557:
        /*003c*/ 	.byte	0x04, 0x17
        /*003e*/ 	.short	(.L_5559 - .L_5558)
.L_5558:
        /*0040*/ 	.word	0x00000000
        /*0044*/ 	.short	0x0005
        /*0046*/ 	.short	0x0020
        /*0048*/ 	.byte	0x00, 0xf0, 0x11, 0x00


	//----- nvinfo : EIATTR_KPARAM_INFO
	.align		4
.L_5559:
        /*004c*/ 	.byte	0x04, 0x17
        /*004e*/ 	.short	(.L_5561 - .L_5560)
.L_5560:
        /*0050*/ 	.word	0x00000000
        /*0054*/ 	.short	0x0004
        /*0056*/ 	.short	0x001c
        /*0058*/ 	.byte	0x00, 0xf0, 0x11, 0x00


	//----- nvinfo : EIATTR_KPARAM_INFO
	.align		4
.L_5561:
        /*005c*/ 	.byte	0x04, 0x17
        /*005e*/ 	.short	(.L_5563 - .L_5562)
.L_5562:
        /*0060*/ 	.word	0x00000000
        /*0064*/ 	.short	0x0003
        /*0066*/ 	.short	0x0018
        /*0068*/ 	.byte	0x00, 0xf0, 0x11, 0x00


	//----- nvinfo : EIATTR_KPARAM_INFO
	.align		4
.L_5563:
        /*006c*/ 	.byte	0x04, 0x17
        /*006e*/ 	.short	(.L_5565 - .L_5564)
.L_5564:
        /*0070*/ 	.word	0x00000000
        /*0074*/ 	.short	0x0002
        /*0076*/ 	.short	0x0010
        /*0078*/ 	.byte	0x00, 0xf0, 0x21, 0x00


	//----- nvinfo : EIATTR_KPARAM_INFO
	.align		4
.L_5565:
        /*007c*/ 	.byte	0x04, 0x17
        /*007e*/ 	.short	(.L_5567 - .L_5566)
.L_5566:
        /*0080*/ 	.word	0x00000000
        /*0084*/ 	.short	0x0001
        /*0086*/ 	.short	0x0008
        /*0088*/ 	.byte	0x00, 0xf0, 0x21, 0x00


	//----- nvinfo : EIATTR_KPARAM_INFO
	.align		4
.L_5567:
        /*008c*/ 	.byte	0x04, 0x17
        /*008e*/ 	.short	(.L_5569 - .L_5568)
.L_5568:
        /*0090*/ 	.word	0x00000000
        /*0094*/ 	.short	0x0000
        /*0096*/ 	.short	0x0000
        /*0098*/ 	.byte	0x00, 0xf0, 0x21, 0x00


	//----- nvinfo : EIATTR_MAXREG_COUNT
	.align		4
.L_5569:
        /*009c*/ 	.byte	0x03, 0x1b
        /*009e*/ 	.short	0x00ff


	//----- nvinfo : EIATTR_NUM_BARRIERS
	.align		4
        /*00a0*/ 	.byte	0x02, 0x4c
        /*00a2*/ 	.byte	0x01
	.zero		1


	//----- nvinfo : EIATTR_MERCURY_ISA_VERSION
	.align		4
        /*00a4*/ 	.byte	0x03, 0x5f
        /*00a6*/ 	.short	0x0000


	//----- nvinfo : EIATTR_EXIT_INSTR_OFFSETS
	.align		4
        /*00a8*/ 	.byte	0x04, 0x1c
        /*00aa*/ 	.short	(.L_5571 - .L_5570)


	//   ....[0]....
.L_5570:
        /*00ac*/ 	.word	0x00001370


	//   ....[1]....
        /*00b0*/ 	.word	0x000013b0


	//   ....[2]....
        /*00b4*/ 	.word	0x00001410
.L_5571:


//--------------------- .nv.info._Z12mul_mat_q8_0IN3c108BFloat16ELb0EEvPKvS3_PT_iiiii --------------------------
	.section	.nv.info._Z12mul_mat_q8_0IN3c108BFloat16ELb0EEvPKvS3_PT_iiiii,"",@"SHT_CUDA_INFO"
	.sectionflags	@""
	.align	4


	//----- nvinfo : EIATTR_CUDA_API_VERSION
	.align		4
        /*0000*/ 	.byte	0x04, 0x37
        /*0002*/ 	.short	(.L_5573 - .L_5572)
.L_5572:
        /*0004*/ 	.word	0x00000082


	//----- nvinfo : EIATTR_SW2861232_WAR
	.align		4
.L_5573:
        /*0008*/ 	.byte	0x01, 0x35
	.zero		2


	//----- nvinfo : EIATTR_PARAM_CBANK
	.align		4
        /*000c*/ 	.byte	0x04, 0x0a
        /*000e*/ 	.short	(.L_5575 - .L_5574)
	.align		4
.L_5574:
        /*0010*/ 	.word	index@(.nv.constant0._Z12mul_mat_q8_0IN3c108BFloat16ELb0EEvPKvS3_PT_iiiii)
        /*0014*/ 	.short	0x0160
        /*0016*/ 	.short	0x002c


	//----- nvinfo : EIATTR_CBANK_PARAM_SIZE
	.align		4
.L_5575:
        /*0018*/ 	.byte	0x03, 0x19
        /*001a*/ 	.short	0x002c


	//----- nvinfo : EIATTR_KPARAM_INFO
	.align		4
        /*001c*/ 	.byte	0x04, 0x17
        /*001e*/ 	.short	(.L_5577 - .L_5576)
.L_5576:
        /*0020*/ 	.word	0x00000000
        /*0024*/ 	.short	0x0007
        /*0026*/ 	.short	0x0028
        /*0028*/ 	.byte	0x00, 0xf0, 0x11, 0x00


	//----- nvinfo : EIATTR_KPARAM_INFO
	.align		4
.L_5577:
        /*002c*/ 	.byte	0x04, 0x17
        /*002e*/ 	.short	(.L_5579 - .L_5578)
.L_5578:
        /*0030*/ 	.word	0x00000000
        /*0034*/ 	.short	0x0006
        /*0036*/ 	.short	0x0024
        /*0038*/ 	.byte	0x00, 0xf0, 0x11, 0x00


	//----- nvinfo : EIATTR_KPARAM_INFO
	.align		4
.L_5579:
        /*003c*/ 	.byte	0x04, 0x17
        /*003e*/ 	.short	(.L_5581 - .L_5580)
.L_5580:
        /*0040*/ 	.word	0x00000000
        /*0044*/ 	.short	0x0005
        /*0046*/ 	.short	0x0020
        /*0048*/ 	.byte	0x00, 0xf0, 0x11, 0x00


	//----- nvinfo : EIATTR_KPARAM_INFO
	.align		4
.L_5581:
        /*004c*/ 	.byte	0x04, 0x17
        /*004e*/ 	.short	(.L_5583 - .L_5582)
.L_5582:
        /*0050*/ 	.word	0x00000000
        /*0054*/ 	.short	0x0004
        /*0056*/ 	.short	0x001c
        /*0058*/ 	.byte	0x00, 0xf0, 0x11, 0x00


	//----- nvinfo : EIATTR_KPARAM_INFO
	.align		4
.L_5583:
        /*005c*/ 	.byte	0x04, 0x17
        /*005e*/ 	.short	(.L_5585 - .L_5584)
.L_5584:
        /*0060*/ 	.word	0x00000000
        /*0064*/ 	.short	0x0003
        /*0066*/ 	.short	0x0018
        /*0068*/ 	.byte	0x00, 0xf0, 0x11, 0x00


	//----- nvinfo : EIATTR_KPARAM_INFO
	.align		4
.L_5585:
        /*006c*/ 	.byte	0x04, 0x17
        /*006e*/ 	.short	(.L_5587 - .L_5586)
.L_5586:
        /*0070*/ 	.word	0x00000000
        /*0074*/ 	.short	0x0002
        /*0076*/ 	.short	0x0010
        /*0078*/ 	.byte	0x00, 0xf0, 0x21, 0x00


	//----- nvinfo : EIATTR_KPARAM_INFO
	.align		4
.L_5587:
        /*007c*/ 	.byte	0x04, 0x17
        /*007e*/ 	.short	(.L_5589 - .L_5588)
.L_5588:
        /*0080*/ 	.word	0x00000000
        /*0084*/ 	.short	0x0001
        /*0086*/ 	.short	0x0008
        /*0088*/ 	.byte	0x00, 0xf0, 0x21, 0x00


	//----- nvinfo : EIATTR_KPARAM_INFO
	.align		4
.L_5589:
        /*008c*/ 	.byte	0x04, 0x17
        /*008e*/ 	.short	(.L_5591 - .L_5590)
.L_5590:
        /*0090*/ 	.word	0x00000000
        /*0094*/ 	.short	0x0000
        /*0096*/ 	.short	0x0000
        /*0098*/ 	.byte	0x00, 0xf0, 0x21, 0x00


	//----- nvinfo : EIATTR_MAXREG_COUNT
	.align		4
.L_5591:
        /*009c*/ 	.byte	0x03, 0x1b
        /*009e*/ 	.short	0x00ff


	//----- nvinfo : EIATTR_NUM_BARRIERS
	.align		4
        /*00a0*/ 	.byte	0x02, 0x4c
        /*00a2*/ 	.byte	0x01
	.zero		1


	//----- nvinfo : EIATTR_MERCURY_ISA_VERSION
	.align		4
        /*00a4*/ 	.byte	0x03, 0x5f
        /*00a6*/ 	.short	0x0000


	//----- nvinfo : EIATTR_EXIT_INSTR_OFFSETS
	.align		4
        /*00a8*/ 	.byte	0x04, 0x1c
        /*00aa*/ 	.short	(.L_5593 - .L_5592)


	//   ....[0]....
.L_5592:
        /*00ac*/ 	.word	0x00000f60


	//   ....[1]....
        /*00b0*/ 	.word	0x00000fa0


	//   ....[2]....
        /*00b4*/ 	.word	0x00001000
.L_5593:


//--------------------- .nv.info._Z12mul_mat_q5_1IN3c108BFloat16ELb1EEvPKvS3_PT_iiiii --------------------------
	.section	.nv.info._Z12mul_mat_q5_1IN3c108BFloat16ELb1EEvPKvS3_PT_iiiii,"",@"SHT_CUDA_INFO"
	.sectionflags	@""
	.align	4


	//----- nvinfo : EIATTR_CUDA_API_VERSION
	.align		4
        /*0000*/ 	.byte	0x04, 0x37
        /*0002*/ 	.short	(.L_5595 - .L_5594)
.L_5594:
        /*0004*/ 	.word	0x00000082


	//----- nvinfo : EIATTR_SW2861232_WAR
	.align		4
.L_5595:
        /*0008*/ 	.byte	0x01, 0x35
	.zero		2


	//----- nvinfo : EIATTR_PARAM_CBANK
	.align		4
        /*000c*/ 	.byte	0x04, 0x0a
        /*000e*/ 	.short	(.L_5597 - .L_5596)
	.align		4
.L_5596:
        /*0010*/ 	.word	index@(.nv.constant0._Z12mul_mat_q5_1IN3c108BFloat16ELb1EEvPKvS3_PT_iiiii)
        /*0014*/ 	.short	0x0160
        /*0016*/ 	.short	0x002c


	//----- nvinfo : EIATTR_CBANK_PARAM_SIZE
	.align		4
.L_5597:
        /*0018*/ 	.byte	0x03, 0x19
        /*001a*/ 	.short	0x002c


	//----- nvinfo : EIATTR_KPARAM_INFO
	.align		4
        /*001c*/ 	.byte	0x04, 0x17
        /*001e*/ 	.short	(.L_5599 - .L_5598)
.L_5598:
        /*0020*/ 	.word	0x00000000
        /*0024*/ 	.short	0x0007
        /*0026*/ 	.short	0x0028
        /*0028*/ 	.byte	0x00, 0xf0, 0x11, 0x00


	//----- nvinfo : EIATTR_KPARAM_INFO
	.align		4
.L_5599:
        /*002c*/ 	.byte	0x04, 0x17
        /*002e*/ 	.short	(.L_5601 - .L_5600)
.L_5600:
        /*0030*/ 	.word	0x00000000
        /*0034*/ 	.short	0x0006
        /*0036*/ 	.short	0x0024
        /*0038*/ 	.byte	0x00, 0xf0, 0x11, 0x00


	//----- nvinfo : EIATTR_KPARAM_INFO
	.align		4
.L_5601:
        /*003c*/ 	.byte	0x04, 0x17
        /*003e*/ 	.short	(.L_5603 - .L_5602)
.L_5602:
        /*0040*/ 	.word	0x00000000
        /*0044*/ 	.short	0x0005
        /*0046*/ 	.short	0x0020
        /*0048*/ 	.byte	0x00, 0xf0, 0x11, 0x00


	//----- nvinfo : EIATTR_KPARAM_INFO
	.align		4
.L_5603:
        /*004c*/ 	.byte	0x04, 0x17
        /*004e*/ 	.short	(.L_5605 - .L_5604)
.L_5604:
        /*0050*/ 	.word	0x00000000
        /*0054*/ 	.short	0x0004
        /*0056*/ 	.short	0x001c
        /*0058*/ 	.byte	0x00, 0xf0, 0x11, 0x00


	//----- nvinfo : EIATTR_KPARAM_INFO
	.align		4
.L_5605:
        /*005c*/ 	.byte	0x04, 0x17
        /*005e*/ 	.short	(.L_5607 - .L_5606)
.L_5606:
        /*0060*/ 	.word	0x00000000
        /*0064*/ 	.short	0x0003
        /*0066*/ 	.short	0x0018
        /*0068*/ 	.byte	0x00, 0xf0, 0x11, 0x00


	//----- nvinfo : EIATTR_KPARAM_INFO
	.align		4
.L_5607:
        /*006c*/ 	.byte	0x04, 0x17
        /*006e*/ 	.short	(.L_5609 - .L_5608)
.L_5608:
        /*0070*/ 	.word	0x00000000
        /*0074*/ 	.short	0x0002
        /*0076*/ 	.short	0x0010
        /*0078*/ 	.byte	0x00, 0xf0, 0x21, 0x00


	//----- nvinfo : EIATTR_KPARAM_INFO
	.align		4
.L_5609:
        /*007c*/ 	.byte	0x04, 0x17
        /*007e*/ 	.short	(.L_5611 - .L_5610)
.L_5610:
        /*0080*/ 	.word	0x00000000
        /*0084*/ 	.short	0x0001
        /*0086*/ 	.short	0x0008
        /*0088*/ 	.byte	0x00, 0xf0, 0x21, 0x00


	//----- nvinfo : EIATTR_KPARAM_INFO
	.align		4
.L_5611:
        /*008c*/ 	.byte	0x04, 0x17
        /*008e*/ 	.short	(.L_5613 - .L_5612)
.L_5612:
        /*0090*/ 	.word	0x00000000
        /*0094*/ 	.short	0x0000
        /*0096*/ 	.short	0x0000
        /*0098*/ 	.byte	0x00, 0xf0, 0x21, 0x00


	//----- nvinfo : EIATTR_MAXREG_COUNT
	.align		4
.L_5613:
        /*009c*/ 	.byte	0x03, 0x1b
        /*009e*/ 	.short	0x00ff


	//----- nvinfo : EIATTR_NUM_BARRIERS
	.align		4
        /*00a0*/ 	.byte	0x02, 0x4c
        /*00a2*/ 	.byte	0x01
	.zero		1


	//----- nvinfo : EIATTR_MERCURY_ISA_VERSION
	.align		4
        /*00a4*/ 	.byte	0x03, 0x5f
        /*00a6*/ 	.short	0x0000


	//----- nvinfo : EIATTR_EXIT_INSTR_OFFSETS
	.align		4
        /*00a8*/ 	.byte	0x04, 0x1c
        /*00aa*/ 	.short	(.L_5615 - .L_5614)


	//   ....[0]....
.L_5614:
        /*00ac*/ 	.word	0x000025a0


	//   ....[1]....
        /*00b0*/ 	.word	0x000025f0


	//   ....[2]....
        /*00b4*/ 	.word	0x00002650
.L_5615:


//--------------------- .nv.info._Z12mul_mat_q5_1IN3c108BFloat16ELb0EEvPKvS3_PT_iiiii --------------------------
	.section	.nv.info._Z12mul_mat_q5_1IN3c108BFloat16ELb0EEvPKvS3_PT_iiiii,"",@"SHT_CUDA_INFO"
	.sectionflags	@""
	.align	4


	//----- nvinfo : EIATTR_CUDA_API_VERSION
	.align		4
        /*0000*/ 	.byte	0x04, 0x37
        /*0002*/ 	.short	(.L_5617 - .L_5616)
.L_5616:
        /*0004*/ 	.word	0x00000082


	//----- nvinfo : EIATTR_SW2861232_WAR
	.align		4
.L_5617:
        /*0008*/ 	.byte	0x01, 0x35
	.zero		2


	//----- nvinfo : EIATTR_PARAM_CBANK
	.align		4
        /*000c*/ 	.byte	0x04, 0x0a
        /*000e*/ 	.short	(.L_5619 - .L_5618)
	.align		4
.L_5618:
        /*0010*/ 	.word	index@(.nv.constant0._Z12mul_mat_q5_1IN3c108BFloat16ELb0EEvPKvS3_PT_iiiii)
        /*0014*/ 	.short	0x0160
        /*0016*/ 	.short	0x002c


	//----- nvinfo : EIATTR_CBANK_PARAM_SIZE
	.align		4
.L_5619:
        /*0018*/ 	.byte	0x03, 0x19
        /*001a*/ 	.short	0x002c


	//----- nvinfo : EIATTR_KPARAM_INFO
	.align		4
        /*001c*/ 	.byte	0x04, 0x17
        /*001e*/ 	.short	(.L_5621 - .L_5620)
.L_5620:
        /*0020*/ 	.word	0x00000000
        /*0024*/ 	.short	0x0007
        /*0026*/ 	.short	0x0028
        /*0028*/ 	.byte	0x00, 0xf0, 0x11, 0x00


	//----- nvinfo : EIATTR_KPARAM_INFO
	.align		4
.L_5621:
        /*002c*/ 	.byte	0x04, 0x17
        /*002e*/ 	.short	(.L_5623 - .L_5622)
.L_5622:
        /*0030*/ 	.word	0x00000000
        /*0034*/ 	.short	0x0006
        /*0036*/ 	.short	0x0024
        /*0038*/ 	.byte	0x00, 0xf0, 0x11, 0x00


	//----- nvinfo : EIATTR_KPARAM_INFO
	.align		4
.L_5623:
        /*003c*/ 	.byte	0x04, 0x17
        /*003e*/ 	.short	(.L_5625 - .L_5624)
.L_5624:
        /*0040*/ 	.word	0x00000000
        /*0044*/ 	.short	0x0005
        /*0046*/ 	.short	0x0020
        /*0048*/ 	.byte	0x00, 0xf0, 0x11, 0x00


	//----- nvinfo : EIATTR_KPARAM_INFO
	.align		4
.L_5625:
        /*004c*/ 	.byte	0x04, 0x17
        /*004e*/ 	.short	(.L_5627 - .L_5626)
.L_5626:
        /*0050*/ 	.word	0x00000000
        /*0054*/ 	.short	0x0004
        /*0056*/ 	.short	0x001c
        /*0058*/ 	.byte	0x00, 0xf0, 0x11, 0x00


	//----- nvinfo : EIATTR_KPARAM_INFO
	.align		4
.L_5627:
        /*005c*/ 	.byte	0x04, 0x17
        /*005e*/ 	.short	(.L_5629 - .L_5628)
.L_5628:
        /*0060*/ 	.word	0x00000000
        /*0064*/ 	.short	0x0003
        /*0066*/ 	.short	0x0018
        /*0068*/ 	.byte	0x00, 0xf0, 0x11, 0x00


	//----- nvinfo : EIATTR_KPARAM_INFO
	.align		4
.L_5629:
        /*006c*/ 	.byte	0x04, 0x17
        /*006e*/ 	.short	(.L_5631 - .L_5630)
.L_5630:
        /*0070*/ 	.word	0x00000000
        /*0074*/ 	.short	0x0002
        /*0076*/ 	.short	0x0010
        /*0078*/ 	.byte	0x00, 0xf0, 0x21, 0x00


	//----- nvinfo : EIATTR_KPARAM_INFO
	.align		4
.L_5631:
        /*007c*/ 	.byte	0x04, 0x17
        /*007e*/ 	.short	(.L_5633 - .L_5632)
.L_5632:
        /*0080*/ 	.word	0x00000000
        /*0084*/ 	.short	0x0001
        /*0086*/ 	.short	0x0008
        /*0088*/ 	.byte	0x00, 0xf0, 0x21, 0x00


	//----- nvinfo : EIATTR_KPARAM_INFO
	.align		4
.L_5633:
        /*008c*/ 	.byte	0x04, 0x17
        /*008e*/ 	.short	(.L_5635 - .L_5634)
.L_5634:
        /*0090*/ 	.word	0x00000000
        /*0094*/ 	.short	0x0000
        /*0096*/ 	.short	0x0000
        /*0098*/ 	.byte	0x00, 0xf0, 0x21, 0x00


	//----- nvinfo : EIATTR_MAXREG_COUNT
	.align		4
.L_5635:
        /*009c*/ 	.byte	0x03, 0x1b
        /*009e*/ 	.short	0x00ff


	//----- nvinfo : EIATTR_NUM_BARRIERS
	.align		4
        /*00a0*/ 	.byte	0x02, 0x4c
        /*00a2*/ 	.byte	0x01
	.zero		1


	//----- nvinfo : EIATTR_MERCURY_ISA_VERSION
	.align		4
        /*00a4*/ 	.byte	0x03, 0x5f
        /*00a6*/ 	.short	0x0000


	//----- nvinfo : EIATTR_EXIT_INSTR_OFFSETS
	.align		4
        /*00a8*/ 	.byte	0x04, 0x1c
        /*00aa*/ 	.short	(.L_5637 - .L_5636)


	//   ....[0]....
.L_5636:
        /*00ac*/ 	.word	0x000021d0


	//   ....[1]....
        /*00b0*/ 	.word	0x00002220


	//   ....[2]....
        /*00b4*/ 	.word	0x00002280
.L_5637:


//--------------------- .nv.info._Z12mul_mat_q5_0IN3c108BFloat16ELb1EEvPKvS3_PT_iiiii --------------------------
	.section	.nv.info._Z12mul_mat_q5_0IN3c108BFloat16ELb1EEvPKvS3_PT_iiiii,"",@"SHT_CUDA_INFO"
	.sectionflags	@""
	.align	4


	//----- nvinfo : EIATTR_CUDA_API_VERSION
	.align		4
        /*0000*/ 	.byte	0x04, 0x37
        /*0002*/ 	.short	(.L_5639 - .L_5638)
.L_5638:
        /*0004*/ 	.word	0x00000082


	//----- nvinfo : EIATTR_SW2861232_WAR
	.align		4
.L_5639:
        /*0008*/ 	.byte	0x01, 0x35
	.zero		2


	//----- nvinfo : EIATTR_PARAM_CBANK
	.align		4
        /*000c*/ 	.byte	0x04, 0x0a
        /*000e*/ 	.short	(.L_5641 - .L_5640)
	.align		4
.L_5640:
        /*0010*/ 	.word	index@(.nv.constant0._Z12mul_mat_q5_0IN3c108BFloat16ELb1EEvPKvS3_PT_iiiii)
        /*0014*/ 	.short	0x0160
        /*0016*/ 	.short	0x002c


	//----- nvinfo : EIATTR_CBANK_PARAM_SIZE
	.align		4
.L_5641:
        /*0018*/ 	.byte	0x03, 0x19
        /*001a*/ 	.short	0x002c


	//----- nvinfo : EIATTR_KPARAM_INFO
	.align		4
        /*001c*/ 	.byte	0x04, 0x17
        /*001e*/ 	.short	(.L_5643 - .L_5642)
.L_5642:
        /*0020*/ 	.word	0x00000000
        /*0024*/ 	.short	0x0007
        /*0026*/ 	.short	0x0028
        /*0028*/ 	.byte	0x00, 0xf0, 0x11, 0x00


	//----- nvinfo : EIATTR_KPARAM_INFO
	.align		4
.L_5643:
        /*002c*/ 	.byte	0x04, 0x17
        /*002e*/ 	.short	(.L_5645 - .L_5644)
.L_5644:
        /*0030*/ 	.word	0x00000000
        /*0034*/ 	.short	0x0006
        /*0036*/ 	.short	0x0024
        /*0038*/ 	.byte	0x00, 0xf0, 0x11, 0x00


	//----- nvinfo : EIATTR_KPARAM_INFO
	.align		4
.L_5645:
        /*003c*/ 	.byte	0x04, 0x17
        /*003e*/ 	.short	(.L_5647 - .L_5646)
.L_5646:
        /*0040*/ 	.word	0x00000000
        /*0044*/ 	.short	0x0005
        /*0046*/ 	.short	0x0020
        /*0048*/ 	.byte	0x00, 0xf0, 0x11, 0x00


	//----- nvinfo : EIATTR_KPARAM_INFO
	.align		4
.L_5647:
        /*004c*/ 	.byte	0x04, 0x17
        /*004e*/ 	.short	(.L_5649 - .L_5648)
.L_5648:
        /*0050*/ 	.word	0x00000000
        /*0054*/ 	.short	0x0004
        /*0056*/ 	.short	0x001c
        /*0058*/ 	.byte	0x00, 0xf0, 0x11, 0x00


	//----- nvinfo : EIATTR_KPARAM_INFO
	.align		4
.L_5649:
        /*005c*/ 	.byte	0x04, 0x17
        /*005e*/ 	.short	(.L_5651 - .L_5650)
.L_5650:
        /*0060*/ 	.word	0x00000000
        /*0064*/ 	.short	0x0003
        /*0066*/ 	.short	0x0018
        /*0068*/ 	.byte	0x00, 0xf0, 0x11, 0x00


	//----- nvinfo : EIATTR_KPARAM_INFO
	.align		4
.L_5651:
        /*006c*/ 	.byte	0x04, 0x17
        /*006e*/ 	.short	(.L_5653 - .L_5652)
.L_5652:
        /*0070*/ 	.word	0x00000000
        /*0074*/ 	.short	0x0002
        /*0076*/ 	.short	0x0010
        /*0078*/ 	.byte	0x00, 0xf0, 0x21, 0x00


	//----- nvinfo : EIATTR_KPARAM_INFO
	.align		4
.L_5653:
        /*007c*/ 	.byte	0x04, 0x17
        /*007e*/ 	.short	(.L_5655 - .L_5654)
.L_5654:
        /*0080*/ 	.word	0x00000000
        /*0084*/ 	.short	0x0001
        /*0086*/ 	.short	0x0008
        /*0088*/ 	.byte	0x00, 0xf0, 0x21, 0x00


	//----- nvinfo : EIATTR_KPARAM_INFO
	.align		4
.L_5655:
        /*008c*/ 	.byte	0x04, 0x17
        /*008e*/ 	.short	(.L_5657 - .L_5656)
.L_5656:
        /*0090*/ 	.word	0x00000000
        /*0094*/ 	.short	0x0000
        /*0096*/ 	.short	0x0000
        /*0098*/ 	.byte	0x00, 0xf0, 0x21, 0x00


	//----- nvinfo : EIATTR_MAXREG_COUNT
	.align		4
.L_5657:
        /*009c*/ 	.byte	0x03, 0x1b
        /*009e*/ 	.short	0x00ff


	//----- nvinfo : EIATTR_NUM_BARRIERS
	.align		4
        /*00a0*/ 	.byte	0x02, 0x4c
        /*00a2*/ 	.byte	0x01
	.zero		1


	//----- nvinfo : EIATTR_MERCURY_ISA_VERSION
	.align		4
        /*00a4*/ 	.byte	0x03, 0x5f
        /*00a6*/ 	.short	0x0000


	//----- nvinfo : EIATTR_EXIT_INSTR_OFFSETS
	.align		4
        /*00a8*/ 	.byte	0x04, 0x1c
        /*00aa*/ 	.short	(.L_5659 - .L_5658)


	//   ....[0]....
.L_5658:
        /*00ac*/ 	.word	0x00002ea0


	//   ....[1]....
        /*00b0*/ 	.word	0x00002ef0


	//   ....[2]....
        /*00b4*/ 	.word	0x00002f50
.L_5659:


//--------------------- .nv.info._Z12mul_mat_q5_0IN3c108BFloat16ELb0EEvPKvS3_PT_iiiii --------------------------
	.section	.nv.info._Z12mul_mat_q5_0IN3c108BFloat16ELb0EEvPKvS3_PT_iiiii,"",@"SHT_CUDA_INFO"
	.sectionflags	@""
	.align	4


	//----- nvinfo : EIATTR_CUDA_API_VERSION
	.align		4
        /*0000*/ 	.byte	0x04, 0x37
        /*0002*/ 	.short	(.L_5661 - .L_5660)
.L_5660:
        /*0004*/ 	.word	0x00000082


	//----- nvinfo : EIATTR_SW2861232_WAR
	.align		4
.L_5661:
        /*0008*/ 	.byte	0x01, 0x35
	.zero		2


	//----- nvinfo : EIATTR_PARAM_CBANK
	.align		4
        /*000c*/ 	.byte	0x04, 0x0a
        /*000e*/ 	.short	(.L_5663 - .L_5662)
	.align		4
.L_5662:
        /*0010*/ 	.word	index@(.nv.constant0._Z12mul_mat_q5_0IN3c108BFloat16ELb0EEvPKvS3_PT_iiiii)
        /*0014*/ 	.short	0x0160
        /*0016*/ 	.short	0x002c


	//----- nvinfo : EIATTR_CBANK_PARAM_SIZE
	.align		4
.L_5663:
        /*0018*/ 	.byte	0x03, 0x19
        /*001a*/ 	.short	0x002c


	//----- nvinfo : EIATTR_KPARAM_INFO
	.align		4
        /*001c*/ 	.byte	0x04, 0x17
        /*001e*/ 	.short	(.L_5665 - .L_5664)
.L_5664:
        /*0020*/ 	.word	0x00000000
        /*0024*/ 	.short	0x0007
        /*0026*/ 	.short	0x0028
        /*0028*/ 	.byte	0x00, 0xf0, 0x11, 0x00


	//----- nvinfo : EIATTR_KPARAM_INFO
	.align		4
.L_5665:
        /*002c*/ 	.byte	0x04, 0x17
        /*002e*/ 	.short	(.L_5667 - .L_5666)
.L_5666:
        /*0030*/ 	.word	0x00000000
        /*0034*/ 	.short	0x0006
        /*0036*/ 	.short	0x0024
        /*0038*/ 	.byte	0x00, 0xf0, 0x11, 0x00


	//----- nvinfo : EIATTR_KPARAM_INFO
	.align		4
.L_5667:
        /*003c*/ 	.byte	0x04, 0x17
        /*003e*/ 	.short	(.L_5669 - .L_5668)
.L_5668:
        /*0040*/ 	.word	0x00000000
        /*0044*/ 	.short	0x0005
        /*0046*/ 	.short	0x0020
        /*0048*/ 	.byte	0x00, 0xf0, 0x11, 0x00


	//----- nvinfo : EIATTR_KPARAM_INFO
	.align		4
.L_5669:
        /*004c*/ 	.byte	0x04, 0x17
        /*004e*/ 	.short	(.L_5671 - .L_5670)
.L_5670:
        /*0050*/ 	.word	0x00000000
        /*0054*/ 	.short	0x0004
        /*0056*/ 	.short	0x001c
        /*0058*/ 	.byte	0x00, 0xf0, 0x11, 0x00


	//----- nvinfo : EIATTR_KPARAM_INFO
	.align		4
.L_5671:
        /*005c*/ 	.byte	0x04, 0x17
        /*005e*/ 	.short	(.L_5673 - .L_5672)
.L_5672:
        /*0060*/ 	.word	0x00000000
        /*0064*/ 	.short	0x0003
        /*0066*/ 	.short	0x0018
        /*0068*/ 	.byte	0x00, 0xf0, 0x11, 0x00


	//----- nvinfo : EIATTR_KPARAM_INFO
	.align		4
.L_5673:
        /*006c*/ 	.byte	0x04, 0x17
        /*006e*/ 	.short	(.L_5675 - .L_5674)
.L_5674:
        /*0070*/ 	.word	0x00000000
        /*0074*/ 	.short	0x0002
        /*0076*/ 	.short	0x0010
        /*0078*/ 	.byte	0x00, 0xf0, 0x21, 0x00


	//----- nvinfo : EIATTR_KPARAM_INFO
	.align		4
.L_5675:
        /*007c*/ 	.byte	0x04, 0x17
        /*007e*/ 	.short	(.L_5677 - .L_5676)
.L_5676:
        /*0080*/ 	.word	0x00000000
        /*0084*/ 	.short	0x0001
        /*0086*/ 	.short	0x0008
        /*0088*/ 	.byte	0x00, 0xf0, 0x21, 0x00


	//----- nvinfo : EIATTR_KPARAM_INFO
	.align		4
.L_5677:
        /*008c*/ 	.byte	0x04, 0x17
        /*008e*/ 	.short	(.L_5679 - .L_5678)
.L_5678:
        /*0090*/ 	.word	0x00000000
        /*0094*/ 	.short	0x0000
        /*0096*/ 	.short	0x0000
        /*0098*/ 	.byte	0x00, 0xf0, 0x21, 0x00


	//----- nvinfo : EIATTR_MAXREG_COUNT
	.align		4
.L_5679:
        /*009c*/ 	.byte	0x03, 0x1b
        /*009e*/ 	.short	0x00ff


	//----- nvinfo : EIATTR_NUM_BARRIERS
	.align		4
        /*00a0*/ 	.byte	0x02, 0x4c
        /*00a2*/ 	.byte	0x01
	.zero		1


	//----- nvinfo : EIATTR_MERCURY_ISA_VERSION
	.align		4
        /*00a4*/ 	.byte	0x03, 0x5f
        /*00a6*/ 	.short	0x0000


	//----- nvinfo : EIATTR_EXIT_INSTR_OFFSETS
	.align		4
        /*00a8*/ 	.byte	0x04, 0x1c
        /*00aa*/ 	.short	(.L_5681 - .L_5680)


	//   ....[0]....
.L_5680:
        /*00ac*/ 	.word	0x00002a90


	//   ....[1]....
        /*00b0*/ 	.word	0x00002ae0


	//   ....[2]....
        /*00b4*/ 	.word	0x00002b40
.L_5681:


//--------------------- .nv.info._Z12mul_mat_q4_1IN3c108BFloat16ELb1EEvPKvS3_PT_iiiii --------------------------
	.section	.nv.info._Z12mul_mat_q4_1IN3c108BFloat16ELb1EEvPKvS3_PT_iiiii,"",@"SHT_CUDA_INFO"
	.sectionflags	@""
	.align	4


	//----- nvinfo : EIATTR_CUDA_API_VERSION
	.align		4
        /*0000*/ 	.byte	0x04, 0x37
        /*0002*/ 	.short	(.L_5683 - .L_5682)
.L_5682:
        /*0004*/ 	.word	0x00000082


	//----- nvinfo : EIATTR_SW2861232_WAR
	.align		4
.L_5683:
        /*0008*/ 	.byte	0x01, 0x35
	.zero		2


	//----- nvinfo : EIATTR_PARAM_CBANK
	.align		4
        /*000c*/ 	.byte	0x04, 0x0a
        /*000e*/ 	.short	(.L_5685 - .L_5684)
	.align		4
.L_5684:
        /*0010*/ 	.word	index@(.nv.constant0._Z12mul_mat_q4_1IN3c108BFloat16ELb1EEvPKvS3_PT_iiiii)
        /*0014*/ 	.short	0x0160
        /*0016*/ 	.short	0x002c


	//----- nvinfo : EIATTR_CBANK_PARAM_SIZE
	.align		4
.L_5685:
        /*0018*/ 	.byte	0x03, 0x19
        /*001a*/ 	.short	0x002c


	//----- nvinfo : EIATTR_KPARAM_INFO
	.align		4
        /*001c*/ 	.byte	0x04, 0x17
        /*001e*/ 	.short	(.L_5687 - .L_5686)
.L_5686:
        /*0020*/ 	.word	0x00000000
        /*0024*/ 	.short	0x0007
        /*0026*/ 	.short	0x0028
        /*0028*/ 	.byte	0x00, 0xf0, 0x11, 0x00


	//----- nvinfo : EIATTR_KPARAM_INFO
	.align		4
.L_5687:
        /*002c*/ 	.byte	0x04, 0x17
        /*002e*/ 	.short	(.L_5689 - .L_5688)
.L_5688:
        /*0030*/ 	.word	0x00000000
        /*0034*/ 	.short	0x0006
        /*0036*/ 	.short	0x0024
        /*0038*/ 	.byte	0x00, 0xf0, 0x11, 0x00


	//----- nvinfo : EIATTR_KPARAM_INFO
	.align		4
.L_5689:
        /*003c*/ 	.byte	0x04, 0x17
        /*003e*/ 	.short	(.L_5691 - .L_5690)
.L_5690:
        /*0040*/ 	.word	0x00000000
        /*0044*/ 	.short	0x0005
        /*0046*/ 	.short	0x0020
        /*0048*/ 	.byte	0x00, 0xf0, 0x11, 0x00


	//----- nvinfo : EIATTR_KPARAM_INFO
	.align		4
.L_5691:
        /*004c*/ 	.byte	0x04, 0x17
        /*004e*/ 	.short	(.L_5693 - .L_5692)
.L_5692:
        /*0050*/ 	.word	0x00000000
        /*0054*/ 	.short	0x0004
        /*0056*/ 	.short	0x001c
        /*0058*/ 	.byte	0x00, 0xf0, 0x11, 0x00


	//----- nvinfo : EIATTR_KPARAM_INFO
	.align		4
.L_5693:
        /*005c*/ 	.byte	0x04, 0x17
        /*005e*/ 	.short	(.L_5695 - .L_5694)
.L_5694:
        /*0060*/ 	.word	0x00000000
        /*0064*/ 	.short	0x0003
        /*0066*/ 	.short	0x0018
        /*0068*/ 	.byte	0x00, 0xf0, 0x11, 0x00


	//----- nvinfo : EIATTR_KPARAM_INFO
	.align		4
.L_5695:
        /*006c*/ 	.byte	0x04, 0x17
        /*006e*/ 	.short	(.L_5697 - .L_5696)
.L_5696:
        /*0070*/ 	.word	0x00000000
        /*0074*/ 	.short	0x0002
        /*0076*/ 	.short	0x0010
        /*0078*/ 	.byte	0x00, 0xf0, 0x21, 0x00


	//----- nvinfo : EIATTR_KPARAM_INFO
	.align		4
.L_5697:
        /*007c*/ 	.byte	0x04, 0x17
        /*007e*/ 	.short	(.L_5699 - .L_5698)
.L_5698:
        /*0080*/ 	.word	0x00000000
        /*0084*/ 	.short	0x0001
        /*0086*/ 	.short	0x0008
        /*0088*/ 	.byte	0x00, 0xf0, 0x21, 0x00


	//----- nvinfo : EIATTR_KPARAM_INFO
	.align		4
.L_5699:
        /*008c*/ 	.byte	0x04, 0x17
        /*008e*/ 	.short	(.L_5701 - .L_5700)
.L_5700:
        /*0090*/ 	.word	0x00000000
        /*0094*/ 	.short	0x0000
        /*0096*/ 	.short	0x0000
        /*0098*/ 	.byte	0x00, 0xf0, 0x21, 0x00


	//----- nvinfo : EIATTR_MAXREG_COUNT
	.align		4
.L_5701:
        /*009c*/ 	.byte	0x03, 0x1b
        /*009e*/ 	.short	0x00ff


	//----- nvinfo : EIATTR_NUM_BARRIERS
	.align		4
        /*00a0*/ 	.byte	0x02, 0x4c
        /*00a2*/ 	.byte	0x01
	.zero		1


	//----- nvinfo : EIATTR_MERCURY_ISA_VERSION
	.align		4
        /*00a4*/ 	.byte	0x03, 0x5f
        /*00a6*/ 	.short	0x0000


	//----- nvinfo : EIATTR_EXIT_INSTR_OFFSETS
	.align		4
        /*00a8*/ 	.byte	0x04, 0x1c
        /*00aa*/ 	.short	(.L_5703 - .L_5702)


	//   ....[0]....
.L_5702:
        /*00ac*/ 	.word	0x00001fe0


	//   ....[1]....
        /*00b0*/ 	.word	0x00002020


	//   ....[2]....
        /*00b4*/ 	.word	0x00002080
.L_5703:


//--------------------- .nv.info._Z12mul_mat_q4_1IN3c108BFloat16ELb0EEvPKvS3_PT_iiiii --------------------------
	.section	.nv.info._Z12mul_mat_q4_1IN3c108BFloat16ELb0EEvPKvS3_PT_iiiii,"",@"SHT_CUDA_INFO"
	.sectionflags	@""
	.align	4


	//----- nvinfo : EIATTR_CUDA_API_VERSION
	.align		4
        /*0000*/ 	.byte	0x04, 0x37
        /*0002*/ 	.short	(.L_5705 - .L_5704)
.L_5704:
        /*0004*/ 	.word	0x00000082


	//----- nvinfo : EIATTR_SW2861232_WAR
	.align		4
.L_5705:
        /*0008*/ 	.byte	0x01, 0x35
	.zero		2


	//----- nvinfo : EIATTR_PARAM_CBANK
	.align		4
        /*000c*/ 	.byte	0x04, 0x0a
        /*000e*/ 	.short	(.L_5707 - .L_5706)
	.align		4
.L_5706:
        /*0010*/ 	.word	index@(.nv.constant0._Z12mul_mat_q4_1IN3c108BFloat16ELb0EEvPKvS3_PT_iiiii)
        /*0014*/ 	.short	0x0160
        /*0016*/ 	.short	0x002c


	//----- nvinfo : EIATTR_CBANK_PARAM_SIZE
	.align		4
.L_5707:
        /*0018*/ 	.byte	0x03, 0x19
        /*001a*/ 	.short	0x002c


	//----- nvinfo : EIATTR_KPARAM_INFO
	.align		4
        /*001c*/ 	.byte	0x04, 0x17
        /*001e*/ 	.short	(.L_5709 - .L_5708)
.L_5708:
        /*0020*/ 	.word	0x00000000
        /*0024*/ 	.short	0x0007
        /*0026*/ 	.short	0x0028
        /*0028*/ 	.byte	0x00, 0xf0, 0x11, 0x00


	//----- nvinfo : EIATTR_KPARAM_INFO
	.align		4
.L_5709:
        /*002c*/ 	.byte	0x04, 0x17
        /*002e*/ 	.short	(.L_5711 - .L_5710)
.L_5710:
        /*0030*/ 	.word	0x00000000
        /*0034*/ 	.short	0x0006
        /*0036*/ 	.short	0x0024
        /*0038*/ 	.byte	0x00, 0xf0, 0x11, 0x00


	//----- nvinfo : EIATTR_KPARAM_INFO
	.align		4
.L_5711:
        /*003c*/ 	.byte	0x04, 0x17
        /*003e*/ 	.short	(.L_5713 - .L_5712)
.L_5712:
        /*0040*/ 	.word	0x00000000
        /*0044*/ 	.short	0x0005
        /*0046*/ 	.short	0x0020
        /*0048*/ 	.byte	0x00, 0xf0, 0x11, 0x00


	//----- nvinfo : EIATTR_KPARAM_INFO
	.align		4
.L_5713:
        /*004c*/ 	.byte	0x04, 0x17
        /*004e*/ 	.short	(.L_5715 - .L_5714)
.L_5714:
        /*0050*/ 	.word	0x00000000
        /*0054*/ 	.short	0x0004
        /*0056*/ 	.short	0x001c
        /*0058*/ 	.byte	0x00, 0xf0, 0x11, 0x00


	//----- nvinfo : EIATTR_KPARAM_INFO
	.align		4
.L_5715:
        /*005c*/ 	.byte	0x04, 0x17
        /*005e*/ 	.short	(.L_5717 - .L_5716)
.L_5716:
        /*0060*/ 	.word	0x00000000
        /*0064*/ 	.short	0x0003
        /*0066*/ 	.short	0x0018
        /*0068*/ 	.byte	0x00, 0xf0, 0x11, 0x00


	//----- nvinfo : EIATTR_KPARAM_INFO
	.align		4
.L_5717:
        /*006c*/ 	.byte	0x04, 0x17
        /*006e*/ 	.short	(.L_5719 - .L_5718)
.L_5718:
        /*0070*/ 	.word	0x00000000
        /*0074*/ 	.short	0x0002
        /*0076*/ 	.short	0x0010
        /*0078*/ 	.byte	0x00, 0xf0, 0x21, 0x00


	//----- nvinfo : EIATTR_KPARAM_INFO
	.align		4
.L_5719:
        /*007c*/ 	.byte	0x04, 0x17
        /*007e*/ 	.short	(.L_5721 - .L_5720)
.L_5720:
        /*0080*/ 	.word	0x00000000
        /*0084*/ 	.short	0x0001
        /*0086*/ 	.short	0x0008
        /*0088*/ 	.byte	0x00, 0xf0, 0x21, 0x00


	//----- nvinfo : EIATTR_KPARAM_INFO
	.align		4
.L_5721:
        /*008c*/ 	.byte	0x04, 0x17
        /*008e*/ 	.short	(.L_5723 - .L_5722)
.L_5722:
        /*0090*/ 	.word	0x00000000
        /*0094*/ 	.short	0x0000
        /*0096*/ 	.short	0x0000
        /*0098*/ 	.byte	0x00, 0xf0, 0x21, 0x00


	//----- nvinfo : EIATTR_MAXREG_COUNT
	.align		4
.L_5723:
        /*009c*/ 	.byte	0x03, 0x1b
        /*009e*/ 	.short	0x00ff


	//----- nvinfo : EIATTR_NUM_BARRIERS
	.align		4
        /*00a0*/ 	.byte	0x02, 0x4c
        /*00a2*/ 	.byte	0x01
	.zero		1


	//----- nvinfo : EIATTR_MERCURY_ISA_VERSION
	.align		4
        /*00a4*/ 	.byte	0x03, 0x5f
        /*00a6*/ 	.short	0x0000


	//----- nvinfo : EIATTR_EXIT_INSTR_OFFSETS
	.align		4
        /*00a8*/ 	.byte	0x04, 0x1c
        /*00aa*/ 	.short	(.L_5725 - .L_5724)


	//   ....[0]....
.L_5724:
        /*00ac*/ 	.word	0x00001b80


	//   ....[1]....
        /*00b0*/ 	.word	0x00001bc0


	//   ....[2]....
        /*00b4*/ 	.word	0x00001c20
.L_5725:


//--------------------- .nv.info._Z12mul_mat_q4_0IN3c108BFloat16ELb1EEvPKvS3_PT_iiiii --------------------------
	.section	.nv.info._Z12mul_mat_q4_0IN3c108BFloat16ELb1EEvPKvS3_PT_iiiii,"",@"SHT_CUDA_INFO"
	.sectionflags	@""
	.align	4


	//----- nvinfo : EIATTR_CUDA_API_VERSION
	.align		4
        /*0000*/ 	.byte	0x04, 0x37
        /*0002*/ 	.short	(.L_5727 - .L_5726)
.L_5726:
        /*0004*/ 	.word	0x00000082


	//----- nvinfo : EIATTR_SW2861232_WAR
	.align		4
.L_5727:
        /*0008*/ 	.byte	0x01, 0x35
	.zero		2


	//----- nvinfo : EIATTR_PARAM_CBANK
	.align		4
        /*000c*/ 	.byte	0x04, 0x0a
        /*000e*/ 	.short	(.L_5729 - .L_5728)
	.align		4
.L_5728:
        /*0010*/ 	.word	index@(.nv.constant0._Z12mul_mat_q4_0IN3c108BFloat16ELb1EEvPKvS3_PT_iiiii)
        /*0014*/ 	.short	0x0160
        /*0016*/ 	.short	0x002c


	//----- nvinfo : EIATTR_CBANK_PARAM_SIZE
	.align		4
.L_5729:
        /*0018*/ 	.byte	0x03, 0x19
        /*001a*/ 	.short	0x002c


	//----- nvinfo : EIATTR_KPARAM_INFO
	.align		4
        /*001c*/ 	.byte	0x04, 0x17
        /*001e*/ 	.short	(.L_5731 - .L_5730)
.L_5730:
        /*0020*/ 	.word	0x00000000
        /*0024*/ 	.short	0x0007
        /*0026*/ 	.short	0x0028
        /*0028*/ 	.byte	0x00, 0xf0, 0x11, 0x00


	//----- nvinfo : EIATTR_KPARAM_INFO
	.align		4
.L_5731:
        /*002c*/ 	.byte	0x04, 0x17
        /*002e*/ 	.short	(.L_5733 - .L_5732)
.L_5732:
        /*0030*/ 	.word	0x00000000
        /*0034*/ 	.short	0x0006
        /*0036*/ 	.short	0x0024
        /*0038*/ 	.byte	0x00, 0xf0, 0x11, 0x00


	//----- nvinfo : EIATTR_KPARAM_INFO
	.align		4
.L_5733:
        /*003c*/ 	.byte	0x04, 0x17
        /*003e*/ 	.short	(.L_5735 - .L_5734)
.L_5734:
        /*0040*/ 	.word	0x00000000
        /*0044*/ 	.short	0x0005
        /*0046*/ 	.short	0x0020
        /*0048*/ 	.byte	0x00, 0xf0, 0x11, 0x00


	//----- nvinfo : EIATTR_KPARAM_INFO
	.align		4
.L_5735:
        /*004c*/ 	.byte	0x04, 0x17
        /*004e*/ 	.short	(.L_5737 - .L_5736)
.L_5736:
        /*0050*/ 	.word	0x00000000
        /*0054*/ 	.short	0x0004
        /*0056*/ 	.short	0x001c
        /*0058*/ 	.byte	0x00, 0xf0, 0x11, 0x00


	//----- nvinfo : EIATTR_KPARAM_INFO
	.align		4
.L_5737:
        /*005c*/ 	.byte	0x04, 0x17
        /*005e*/ 	.short	(.L_5739 - .L_5738)
.L_5738:
        /*0060*/ 	.word	0x00000000
        /*0064*/ 	.short	0x0003
        /*0066*/ 	.short	0x0018
        /*0068*/ 	.byte	0x00, 0xf0, 0x11, 0x00


	//----- nvinfo : EIATTR_KPARAM_INFO
	.align		4
.L_5739:
        /*006c*/ 	.byte	0x04, 0x17
        /*006e*/ 	.short	(.L_5741 - .L_5740)
.L_5740:
        /*0070*/ 	.word	0x00000000
        /*0074*/ 	.short	0x0002
        /*0076*/ 	.short	0x0010
        /*0078*/ 	.byte	0x00, 0xf0, 0x21, 0x00


	//----- nvinfo : EIATTR_KPARAM_INFO
	.align		4
.L_5741:
        /*007c*/ 	.byte	0x04, 0x17
        /*007e*/ 	.short	(.L_5743 - .L_5742)
.L_5742:
        /*0080*/ 	.word	0x00000000
        /*0084*/ 	.short	0x0001
        /*0086*/ 	.short	0x0008
        /*0088*/ 	.byte	0x00, 0xf0, 0x21, 0x00


	//----- nvinfo : EIATTR_KPARAM_INFO
	.align		4
.L_5743:
        /*008c*/ 	.byte	0x04, 0x17
        /*008e*/ 	.short	(.L_5745 - .L_5744)
.L_5744:
        /*0090*/ 	.word	0x00000000
        /*0094*/ 	.short	0x0000
        /*0096*/ 	.short	0x0000
        /*0098*/ 	.byte	0x00, 0xf0, 0x21, 0x00


	//----- nvinfo : EIATTR_MAXREG_COUNT
	.align		4
.L_5745:
        /*009c*/ 	.byte	0x03, 0x1b
        /*009e*/ 	.short	0x00ff


	//----- nvinfo : EIATTR_NUM_BARRIERS
	.align		4
        /*00a0*/ 	.byte	0x02, 0x4c
        /*00a2*/ 	.byte	0x01
	.zero		1


	//----- nvinfo : EIATTR_MERCURY_ISA_VERSION
	.align		4
        /*00a4*/ 	.byte	0x03, 0x5f
        /*00a6*/ 	.short	0x0000


	//----- nvinfo : EIATTR_EXIT_INSTR_OFFSETS
	.align		4
        /*00a8*/ 	.byte	0x04, 0x1c
        /*00aa*/ 	.short	(.L_5747 - .L_5746)


	//   ....[0]....
.L_5746:
        /*00ac*/ 	.word	0x00002100


	//   ....[1]....
        /*00b0*/ 	.word	0x00002140


	//   ....[2]....
        /*00b4*/ 	.word	0x000021a0
.L_5747:


//--------------------- .nv.info._Z12mul_mat_q4_0IN3c108BFloat16ELb0EEvPKvS3_PT_iiiii --------------------------
	.section	.nv.info._Z12mul_mat_q4_0IN3c108BFloat16ELb0EEvPKvS3_PT_iiiii,"",@"SHT_CUDA_INFO"
	.sectionflags	@""
	.align	4


	//----- nvinfo : EIATTR_CUDA_API_VERSION
	.align		4
        /*0000*/ 	.byte	0x04, 0x37
        /*0002*/ 	.short	(.L_5749 - .L_5748)
.L_5748:
        /*0004*/ 	.word	0x00000082


	//----- nvinfo : EIATTR_SW2861232_WAR
	.align		4
.L_5749:
        /*0008*/ 	.byte	0x01, 0x35
	.zero		2


	//----- nvinfo : EIATTR_PARAM_CBANK
	.align		4
        /*000c*/ 	.byte	0x04, 0x0a
        /*000e*/ 	.short	(.L_5751 - .L_5750)
	.align		4
.L_5750:
        /*0010*/ 	.word	index@(.nv.constant0._Z12mul_mat_q4_0IN3c108BFloat16ELb0EEvPKvS3_PT_iiiii)
        /*0014*/ 	.short	0x0160
        /*0016*/ 	.short	0x002c


	//----- nvinfo : EIATTR_CBANK_PARAM_SIZE
	.align		4
.L_5751:
        /*0018*/ 	.byte	0x03, 0x19
        /*001a*/ 	.short	0x002c


	//----- nvinfo : EIATTR_KPARAM_INFO
	.align		4
        /*001c*/ 	.byte	0x04, 0x17
        /*001e*/ 	.short	(.L_5753 - .L_5752)
.L_5752:
        /*0020*/ 	.word	0x00000000
        /*0024*/ 	.short	0x0007
        /*0026*/ 	.short	0x0028
        /*0028*/ 	.byte	0x00, 0xf0, 0x11, 0x00


	//----- nvinfo : EIATTR_KPARAM_INFO
	.align		4
.L_5753:
        /*002c*/ 	.byte	0x04, 0x17
        /*002e*/ 	.short	(.L_5755 - .L_5754)
.L_5754:
        /*0030*/ 	.word	0x00000000
        /*0034*/ 	.short	0x0006
        /*0036*/ 	.short	0x0024
        /*0038*/ 	.byte	0x00, 0xf0, 0x11, 0x00


	//----- nvinfo : EIATTR_KPARAM_INFO
	.align		4
.L_5755:
        /*003c*/ 	.byte	0x04, 0x17
        /*003e*/ 	.short	(.L_5757 - .L_5756)
.L_5756:
        /*0040*/ 	.word	0x00000000
        /*0044*/ 	.short	0x0005
        /*0046*/ 	.short	0x0020
        /*0048*/ 	.byte	0x00, 0xf0, 0x11, 0x00


	//----- nvinfo : EIATTR_KPARAM_INFO
	.align		4
.L_5757:
        /*004c*/ 	.byte	0x04, 0x17
        /*004e*/ 	.short	(.L_5759 - .L_5758)
.L_5758:
        /*0050*/ 	.word	0x00000000
        /*0054*/ 	.short	0x0004
        /*0056*/ 	.short	0x001c
        /*0058*/ 	.byte	0x00, 0xf0, 0x11, 0x00


	//----- nvinfo : EIATTR_KPARAM_INFO
	.align		4
.L_5759:
        /*005c*/ 	.byte	0x04, 0x17
        /*005e*/ 	.short	(.L_5761 - .L_5760)
.L_5760:
        /*0060*/ 	.word	0x00000000
        /*0064*/ 	.short	0x0003
        /*0066*/ 	.short	0x0018
        /*0068*/ 	.byte	0x00, 0xf0, 0x11, 0x00


	//----- nvinfo : EIATTR_KPARAM_INFO
	.align		4
.L_5761:
        /*006c*/ 	.byte	0x04, 0x17
        /*006e*/ 	.short	(.L_5763 - .L_5762)
.L_5762:
        /*0070*/ 	.word	0x00000000
        /*0074*/ 	.short	0x0002
        /*0076*/ 	.short	0x0010
        /*0078*/ 	.byte	0x00, 0xf0, 0x21, 0x00


	//----- nvinfo : EIATTR_KPARAM_INFO
	.align		4
.L_5763:
        /*007c*/ 	.byte	0x04, 0x17
        /*007e*/ 	.short	(.L_5765 - .L_5764)
.L_5764:
        /*0080*/ 	.word	0x00000000
        /*0084*/ 	.short	0x0001
        /*0086*/ 	.short	0x0008
        /*0088*/ 	.byte	0x00, 0xf0, 0x21, 0x00


	//----- nvinfo : EIATTR_KPARAM_INFO
	.align		4
.L_5765:
        /*008c*/ 	.byte	0x04, 0x17
        /*008e*/ 	.short	(.L_5767 - .L_5766)
.L_5766:
        /*0090*/ 	.word	0x00000000
        /*0094*/ 	.short	0x0000
        /*0096*/ 	.short	0x0000
        /*0098*/ 	.byte	0x00, 0xf0, 0x21, 0x00


	//----- nvinfo : EIATTR_MAXREG_COUNT
	.align		4
.L_5767:
        /*009c*/ 	.byte	0x03, 0x1b
        /*009e*/ 	.short	0x00ff


	//----- nvinfo : EIATTR_NUM_BARRIERS
	.align		4
        /*00a0*/ 	.byte	0x02, 0x4c
        /*00a2*/ 	.byte	0x01
	.zero		1


	//----- nvinfo : EIATTR_MERCURY_ISA_VERSION
	.align		4
        /*00a4*/ 	.byte	0x03, 0x5f
        /*00a6*/ 	.short	0x0000


	//----- nvinfo : EIATTR_EXIT_INSTR_OFFSETS
	.align		4
        /*00a8*/ 	.byte	0x04, 0x1c
        /*00aa*/ 	.short	(.L_5769 - .L_5768)


	//   ....[0]....
.L_5768:
        /*00ac*/ 	.word	0x00001c90


	//   ....[1]....
        /*00b0*/ 	.word	0x00001cd0


	//   ....[2]....
        /*00b4*/ 	.word	0x00001d30
.L_5769:


//--------------------- .nv.info._Z12mul_mat_q6_KIN3c104HalfELb1EEvPKvS3_PT_iiiii --------------------------
	.section	.nv.info._Z12mul_mat_q6_KIN3c104HalfELb1EEvPKvS3_PT_iiiii,"",@"SHT_CUDA_INFO"
	.sectionflags	@""
	.align	4


	//----- nvinfo : EIATTR_CUDA_API_VERSION
	.align		4
        /*0000*/ 	.byte	0x04, 0x37
        /*0002*/ 	.short	(.L_5771 - .L_5770)
.L_5770:
        /*0004*/ 	.word	0x00000082


	//----- nvinfo : EIATTR_SW2861232_WAR
	.align		4
.L_5771:
        /*0008*/ 	.byte	0x01, 0x35
	.zero		2


	//----- nvinfo : EIATTR_PARAM_CBANK
	.align		4
        /*000c*/ 	.byte	0x04, 0x0a
        /*000e*/ 	.short	(.L_5773 - .L_5772)
	.align		4
.L_5772:
        /*0010*/ 	.word	index@(.nv.constant0._Z12mul_mat_q6_KIN3c104HalfELb1EEvPKvS3_PT_iiiii)
        /*0014*/ 	.short	0x0160
        /*0016*/ 	.short	0x002c


	//----- nvinfo : EIATTR_CBANK_PARAM_SIZE
	.align		4
.L_5773:
        /*0018*/ 	.byte	0x03, 0x19
        /*001a*/ 	.short	0x002c


	//----- nvinfo : EIATTR_KPARAM_INFO
	.align		4
        /*001c*/ 	.byte	0x04, 0x17
        /*001e*/ 	.short	(.L_5775 - .L_5774)
.L_5774:
        /*0020*/ 	.word	0x00000000
        /*0024*/ 	.short	0x0007
        /*0026*/ 	.short	0x0028
        /*0028*/ 	.byte	0x00, 0xf0, 0x11, 0x00


	//----- nvinfo : EIATTR_KPARAM_INFO
	.align		4
.L_5775:
        /*002c*/ 	.byte	0x04, 0x17
        /*002e*/ 	.short	(.L_5777 - .L_5776)
.L_5776:
        /*0030*/ 	.word	0x00000000
        /*0034*/ 	.short	0x0006
        /*0036*/ 	.short	0x0024
        /*0038*/ 	.byte	0x00, 0xf0, 0x11, 0x00


	//----- nvinfo : EIATTR_KPARAM_INFO
	.align		4
.L_5777:
        /*003c*/ 	.byte	0x04, 0x17
        /*003e*/ 	.short	(.L_5779 - .L_5778)
.L_5778:
        /*0040*/ 	.word	0x00000000
        /*0044*/ 	.short	0x0005
        /*0046*/ 	.short	0x0020
        /*0048*/ 	.byte	0x00, 0xf0, 0x11, 0x00


	//----- nvinfo : EIATTR_KPARAM_INFO
	.align		4
.L_5779:
        /*004c*/ 	.byte	0x04, 0x17
        /*004e*/ 	.short	(.L_5781 - .L_5780)
.L_5780:
        /*0050*/ 	.word	0x00000000
        /*0054*/ 	.short	0x0004
        /*0056*/ 	.short	0x001c
        /*0058*/ 	.byte	0x00, 0xf0, 0x11, 0x00


	//----- nvinfo : EIATTR_KPARAM_INFO
	.align		4
.L_5781:
        /*005c*/ 	.byte	0x04, 0x17
        /*005e*/ 	.short	(.L_5783 - .L_5782)
.L_5782:
        /*0060*/ 	.word	0x00000000
        /*0064*/ 	.short	0x0003
        /*0066*/ 	.short	0x0018
        /*0068*/ 	.byte	0x00, 0xf0, 0x11, 0x00


	//----- nvinfo : EIATTR_KPARAM_INFO
	.align		4
.L_5783:
        /*006c*/ 	.byte	0x04, 0x17
        /*006e*/ 	.short	(.L_5785 - .L_5784)
.L_5784:
        /*0070*/ 	.word	0x00000000
        /*0074*/ 	.short	0x0002
        /*0076*/ 	.short	0x0010
        /*0078*/ 	.byte	0x00, 0xf0, 0x21, 0x00


	//----- nvinfo : EIATTR_KPARAM_INFO
	.align		4
.L_5785:
        /*007c*/ 	.byte	0x04, 0x17
        /*007e*/ 	.short	(.L_5787 - .L_5786)
.L_5786:
        /*0080*/ 	.word	0x00000000
        /*0084*/ 	.short	0x0001
        /*0086*/ 	.short	0x0008
        /*0088*/ 	.byte	0x00, 0xf0, 0x21, 0x00


	//----- nvinfo : EIATTR_KPARAM_INFO
	.align		4
.L_5787:
        /*008c*/ 	.byte	0x04, 0x17
        /*008e*/ 	.short	(.L_5789 - .L_5788)
.L_5788:
        /*0090*/ 	.word	0x00000000
        /*0094*/ 	.short	0x0000
        /*0096*/ 	.short	0x0000
        /*0098*/ 	.byte	0x00, 0xf0, 0x21, 0x00


	//----- nvinfo : EIATTR_MAXREG_COUNT
	.align		4
.L_5789:
        /*009c*/ 	.byte	0x03, 0x1b
        /*009e*/ 	.short	0x00ff


	//----- nvinfo : EIATTR_NUM_BARRIERS
	.align		4
        /*00a0*/ 	.byte	0x02, 0x4c
        /*00a2*/ 	.byte	0x01
	.zero		1


	//----- nvinfo : EIATTR_MERCURY_ISA_VERSION
	.align		4
        /*00a4*/ 	.byte	0x03, 0x5f
        /*00a6*/ 	.short	0x0000


	//----- nvinfo : EIATTR_EXIT_INSTR_OFFSETS
	.align		4
        /*00a8*/ 	.byte	0x04, 0x1c
        /*00aa*/ 	.short	(.L_5791 - .L_5790)


	//   ....[0]....
.L_5790:
        /*00ac*/ 	.word	0x00003000


	//   ....[1]....
        /*00b0*/ 	.word	0x00003050


	//   ....[2]....
        /*00b4*/ 	.word	0x000030b0
.L_5791:


//--------------------- .nv.info._Z12mul_mat_q6_KIN3c104HalfELb0EEvPKvS3_PT_iiiii --------------------------
	.section	.nv.info._Z12mul_mat_q6_KIN3c104HalfELb0EEvPKvS3_PT_iiiii,"",@"SHT_CUDA_INFO"
	.sectionflags	@""
	.align	4


	//----- nvinfo : EIATTR_CUDA_API_VERSION
	.align		4
        /*0000*/ 	.byte	0x04, 0x37
        /*0002*/ 	.short	(.L_5793 - .L_5792)
.L_5792:
        /*0004*/ 	.word	0x00000082


	//----- nvinfo : EIATTR_SW2861232_WAR
	.align		4
.L_5793:
        /*0008*/ 	.byte	0x01, 0x35
	.zero		2


	//----- nvinfo : EIATTR_PARAM_CBANK
	.align		4
        /*000c*/ 	.byte	0x04, 0x0a
        /*000e*/ 	.short	(.L_5795 - .L_5794)
	.align		4
.L_5794:
        /*0010*/ 	.word	index@(.nv.constant0._Z12mul_mat_q6_KIN3c104HalfELb0EEvPKvS3_PT_iiiii)
        /*0014*/ 	.short	0x0160
        /*0016*/ 	.short	0x002c


	//----- nvinfo : EIATTR_CBANK_PARAM_SIZE
	.align		4
.L_5795:
        /*0018*/ 	.byte	0x03, 0x19
        /*001a*/ 	.short	0x002c


	//----- nvinfo : EIATTR_KPARAM_INFO
	.align		4
        /*001c*/ 	.byte	0x04, 0x17
        /*001e*/ 	.short	(.L_5797 - .L_5796)
.L_5796:
        /*0020*/ 	.word	0x00000000
        /*0024*/ 	.short	0x0007
        /*0026*/ 	.short	0x0028
        /*0028*/ 	.byte	0x00, 0xf0, 0x11, 0x00


	//----- nvinfo : EIATTR_KPARAM_INFO
	.align		4
.L_5797:
        /*002c*/ 	.byte	0x04, 0x17
        /*002e*/ 	.short	(.L_5799 - .L_5798)
.L_5798:
        /*0030*/ 	.word	0x00000000
        /*0034*/ 	.short	0x0006
        /*0036*/ 	.short	0x0024
        /*0038*/ 	.byte	0x00, 0xf0, 0x11, 0x00


	//----- nvinfo : EIATTR_KPARAM_INFO
	.align		4
.L_5799:
        /*003c*/ 	.byte	0x04, 0x17
        /*003e*/ 	.short	(.L_5801 - .L_5800)
.L_5800:
        /*0040*/ 	.word	0x00000000
        /*0044*/ 	.short	0x0005
        /*0046*/ 	.short	0x0020
        /*0048*/ 	.byte	0x00, 0xf0, 0x11, 0x00


	//----- nvinfo : EIATTR_KPARAM_INFO
	.align		4
.L_5801:
        /*004c*/ 	.byte	0x04, 0x17
        /*004e*/ 	.short	(.L_5803 - .L_5802)
.L_5802:
        /*0050*/ 	.word	0x00000000
        /*0054*/ 	.short	0x0004
        /*0056*/ 	.short	0x001c
        /*0058*/ 	.byte	0x00, 0xf0, 0x11, 0x00


	//----- nvinfo : EIATTR_KPARAM_INFO
	.align		4
.L_5803:
        /*005c*/ 	.byte	0x04, 0x17
        /*005e*/ 	.short	(.L_5805 - .L_5804)
.L_5804:
        /*0060*/ 	.word	0x00000000
        /*0064*/ 	.short	0x0003
        /*0066*/ 	.short	0x0018
        /*0068*/ 	.byte	0x00, 0xf0, 0x11, 0x00


	//----- nvinfo : EIATTR_KPARAM_INFO
	.align		4
.L_5805:
        /*006c*/ 	.byte	0x04, 0x17
        /*006e*/ 	.short	(.L_5807 - .L_5806)
.L_5806:
        /*0070*/ 	.word	0x00000000
        /*0074*/ 	.short	0x0002
        /*0076*/ 	.short	0x0010
        /*0078*/ 	.byte	0x00, 0xf0, 0x21, 0x00


	//----- nvinfo : EIATTR_KPARAM_INFO
	.align		4
.L_5807:
        /*007c*/ 	.byte	0x04, 0x17
        /*007e*/ 	.short	(.L_5809 - .L_5808)
.L_5808:
        /*0080*/ 	.word	0x00000000
        /*0084*/ 	.short	0x0001
        /*0086*/ 	.short	0x0008
        /*0088*/ 	.byte	0x00, 0xf0, 0x21, 0x00


	//----- nvinfo : EIATTR_KPARAM_INFO
	.align		4
.L_5809:
        /*008c*/ 	.byte	0x04, 0x17
        /*008e*/ 	.short	(.L_5811 - .L_5810)
.L_5810:
        /*0090*/ 	.word	0x00000000
        /*0094*/ 	.short	0x0000
        /*0096*/ 	.short	0x0000
        /*0098*/ 	.byte	0x00, 0xf0, 0x21, 0x00


	//----- nvinfo : EIATTR_MAXREG_COUNT
	.align		4
.L_5811:
        /*009c*/ 	.byte	0x03, 0x1b
        /*009e*/ 	.short	0x00ff


	//----- nvinfo : EIATTR_NUM_BARRIERS
	.align		4
        /*00a0*/ 	.byte	0x02, 0x4c
        /*00a2*/ 	.byte	0x01
	.zero		1


	//----- nvinfo : EIATTR_MERCURY_ISA_VERSION
	.align		4
        /*00a4*/ 	.byte	0x03, 0x5f
        /*00a6*/ 	.short	0x0000


	//----- nvinfo : EIATTR_EXIT_INSTR_OFFSETS
	.align		4
        /*00a8*/ 	.byte	0x04, 0x1c
        /*00aa*/ 	.short	(.L_5813 - .L_5812)


	//   ....[0]....
.L_5812:
        /*00ac*/ 	.word	0x00002b20


	//   ....[1]....
        /*00b0*/ 	.word	0x00002b70


	//   ....[2]....
        /*00b4*/ 	.word	0x00002bd0
.L_5813:


//--------------------- .nv.info._Z12mul_mat_q5_KIN3c104HalfELb1EEvPKvS3_PT_iiiii --------------------------
	.section	.nv.info._Z12mul_mat_q5_KIN3c104HalfELb1EEvPKvS3_PT_iiiii,"",@"SHT_CUDA_INFO"
	.sectionflags	@""
	.align	4


	//----- nvinfo : EIATTR_CUDA_API_VERSION
	.align		4
        /*0000*/ 	.byte	0x04, 0x37
        /*0002*/ 	.short	(.L_5815 - .L_5814)
.L_5814:
        /*0004*/ 	.word	0x00000082


	//----- nvinfo : EIATTR_SW2861232_WAR
	.align		4
.L_5815:
        /*0008*/ 	.byte	0x01, 0x35
	.zero		2


	//----- nvinfo : EIATTR_PARAM_CBANK
	.align		4
        /*000c*/ 	.byte	0x04, 0x0a
        /*000e*/ 	.short	(.L_5817 - .L_5816)
	.align		4
.L_5816:
        /*0010*/ 	.word	index@(.nv.constant0._Z12mul_mat_q5_KIN3c104HalfELb1EEvPKvS3_PT_iiiii)
        /*0014*/ 	.short	0x0160
        /*0016*/ 	.short	0x002c


	//----- nvinfo : EIATTR_CBANK_PARAM_SIZE
	.align		4
.L_5817:
        /*0018*/ 	.byte	0x03, 0x19
        /*001a*/ 	.short	0x002c


	//----- nvinfo : EIATTR_KPARAM_INFO
	.align		4
        /*001c*/ 	.byte	0x04, 0x17
        /*001e*/ 	.short	(.L_5819 - .L_5818)
.L_5818:
        /*0020*/ 	.word	0x00000000
        /*0024*/ 	.short	0x0007
        /*0026*/ 	.short	0x0028
        /*0028*/ 	.byte	0x00, 0xf0, 0x11, 0x00


	//----- nvinfo : EIATTR_KPARAM_INFO
	.align		4
.L_5819:
        /*002c*/ 	.byte	0x04, 0x17
        /*002e*/ 	.short	(.L_5821 - .L_5820)
.L_5820:
        /*0030*/ 	.word	0x00000000
        /*0034*/ 	.short	0x0006
        /*0036*/ 	.short	0x0024
        /*0038*/ 	.byte	0x00, 0xf0, 0x11, 0x00


	//----- nvinfo : EIATTR_KPARAM_INFO
	.align		4
.L_5821:
        /*003c*/ 	.byte	0x04, 0x17
        /*003e*/ 	.short	(.L_5823 - .L_5822)
.L_5822:
        /*0040*/ 	.word	0x00000000
        /*0044*/ 	.short	0x0005
        /*0046*/ 	.short	0x0020
        /*0048*/ 	.byte	0x00, 0xf0, 0x11, 0x00


	//----- nvinfo : EIATTR_KPARAM_INFO
	.align		4
.L_5823:
        /*004c*/ 	.byte	0x04, 0x17
        /*004e*/ 	.short	(.L_5825 - .L_5824)
.L_5824:
        /*0050*/ 	.word	0x00000000
        /*0054*/ 	.short	0x0004
        /*0056*/ 	.short	0x001c
        /*0058*/ 	.byte	0x00, 0xf0, 0x11, 0x00


	//----- nvinfo : EIATTR_KPARAM_INFO
	.align		4
.L_5825:
        /*005c*/ 	.byte	0x04, 0x17
        /*005e*/ 	.short	(.L_5827 - .L_5826)
.L_5826:
        /*0060*/ 	.word	0x00000000
        /*0064*/ 	.short	0x0003
        /*0066*/ 	.short	0x0018
        /*0068*/ 	.byte	0x00, 0xf0, 0x11, 0x00


	//----- nvinfo : EIATTR_KPARAM_INFO
	.align		4
.L_5827:
        /*006c*/ 	.byte	0x04, 0x17
        /*006e*/ 	.short	(.L_5829 - .L_5828)
.L_5828:
        /*0070*/ 	.word	0x00000000
        /*0074*/ 	.short	0x0002
        /*0076*/ 	.short	0x0010
        /*0078*/ 	.byte	0x00, 0xf0, 0x21, 0x00


	//----- nvinfo : EIATTR_KPARAM_INFO
	.align		4
.L_5829:
        /*007c*/ 	.byte	0x04, 0x17
        /*007e*/ 	.short	(.L_5831 - .L_5830)
.L_5830:
        /*0080*/ 	.word	0x00000000
        /*0084*/ 	.short	0x0001
        /*0086*/ 	.short	0x0008
        /*0088*/ 	.byte	0x00, 0xf0, 0x21, 0x00


	//----- nvinfo : EIATTR_KPARAM_INFO
	.align		4
.L_5831:
        /*008c*/ 	.byte	0x04, 0x17
        /*008e*/ 	.short	(.L_5833 - .L_5832)
.L_5832:
        /*0090*/ 	.word	0x00000000
        /*0094*/ 	.short	0x0000
        /*0096*/ 	.short	0x0000
        /*0098*/ 	.byte	0x00, 0xf0, 0x21, 0x00


	//----- nvinfo : EIATTR_MAXREG_COUNT
	.align		4
.L_5833:
        /*009c*/ 	.byte	0x03, 0x1b
        /*009e*/ 	.short	0x00ff


	//----- nvinfo : EIATTR_NUM_BARRIERS
	.align		4
        /*00a0*/ 	.byte	0x02, 0x4c
        /*00a2*/ 	.byte	0x01
	.zero		1


	//----- nvinfo : EIATTR_MERCURY_ISA_VERSION
	.align		4
        /*00a4*/ 	.byte	0x03, 0x5f
        /*00a6*/ 	.short	0x0000


	//----- nvinfo : EIATTR_EXIT_INSTR_OFFSETS
	.align		4
        /*00a8*/ 	.byte	0x04, 0x1c
        /*00aa*/ 	.short	(.L_5835 - .L_5834)


	//   ....[0]....
.L_5834:
        /*00ac*/ 	.word	0x00002910


	//   ....[1]....
        /*00b0*/ 	.word	0x00002960


	//   ....[2]....
        /*00b4*/ 	.word	0x000029c0
.L_5835:


//--------------------- .nv.info._Z12mul_mat_q5_KIN3c104HalfELb0EEvPKvS3_PT_iiiii --------------------------
	.section	.nv.info._Z12mul_mat_q5_KIN3c104HalfELb0EEvPKvS3_PT_iiiii,"",@"SHT_CUDA_INFO"
	.sectionflags	@""
	.align	4


	//----- nvinfo : EIATTR_CUDA_API_VERSION
	.align		4
        /*0000*/ 	.byte	0x04, 0x37
        /*0002*/ 	.short	(.L_5837 - .L_5836)
.L_5836:
        /*0004*/ 	.word	0x00000082


	//----- nvinfo : EIATTR_SW2861232_WAR
	.align		4
.L_5837:
        /*0008*/ 	.byte	0x01, 0x35
	.zero		2


	//----- nvinfo : EIATTR_PARAM_CBANK
	.align		4
        /*000c*/ 	.byte	0x04, 0x0a
        /*000e*/ 	.short	(.L_5839 - .L_5838)
	.align		4
.L_5838:
        /*0010*/ 	.word	index@(.nv.constant0._Z12mul_mat_q5_KIN3c104HalfELb0EEvPKvS3_PT_iiiii)
        /*0014*/ 	.short	0x0160
        /*0016*/ 	.short	0x002c


	//----- nvinfo : EIATTR_CBANK_PARAM_SIZE
	.align		4
.L_5839:
        /*0018*/ 	.byte	0x03, 0x19
        /*001a*/ 	.short	0x002c


	//----- nvinfo : EIATTR_KPARAM_INFO
	.align		4
        /*001c*/ 	.byte	0x04, 0x17
        /*001e*/ 	.short	(.L_5841 - .L_5840)
.L_5840:
        /*0020*/ 	.word	0x00000000
        /*0024*/ 	.short	0x0007
        /*0026*/ 	.short	0x0028
        /*0028*/ 	.byte	0x00, 0xf0, 0x11, 0x00


	//----- nvinfo : EIATTR_KPARAM_INFO
	.align		4
.L_5841:
        /*002c*/ 	.byte	0x04, 0x17
        /*002e*/ 	.short	(.L_5843 - .L_5842)
.L_5842:
        /*0030*/ 	.word	0x00000000
        /*0034*/ 	.short	0x0006
        /*0036*/ 	.short	0x0024
        /*0038*/ 	.byte	0x00, 0xf0, 0x11, 0x00


	//----- nvinfo : EIATTR_KPARAM_INFO
	.align		4
.L_5843:
        /*003c*/ 	.byte	0x04, 0x17
        /*003e*/ 	.short	(.L_5845 - .L_5844)
.L_5844:
        /*0040*/ 	.word	0x00000000
        /*0044*/ 	.short	0x0005
        /*0046*/ 	.short	0x0020
        /*0048*/ 	.byte	0x00, 0xf0, 0x11, 0x00


	//----- nvinfo : EIATTR_KPARAM_INFO
	.align		4
.L_5845:
        /*004c*/ 	.byte	0x04, 0x17
        /*004e*/ 	.short	(.L_5847 - .L_5846)
.L_5846:
        /*0050*/ 	.word	0x00000000
        /*0054*/ 	.short	0x0004
        /*0056*/ 	.short	0x001c
        /*0058*/ 	.byte	0x00, 0xf0, 0x11, 0x00


	//----- nvinfo : EIATTR_KPARAM_INFO
	.align		4
.L_5847:
        /*005c*/ 	.byte	0x04, 0x17
        /*005e*/ 	.short	(.L_5849 - .L_5848)
.L_5848:
        /*0060*/ 	.word	0x00000000
        /*0064*/ 	.short	0x0003
        /*0066*/ 	.short	0x0018
        /*0068*/ 	.byte	0x00, 0xf0, 0x11, 0x00


	//----- nvinfo : EIATTR_KPARAM_INFO
	.align		4
.L_5849:
        /*006c*/ 	.byte	0x04, 0x17
        /*006e*/ 	.short	(.L_5851 - .L_5850)
.L_5850:
        /*0070*/ 	.word	0x00000000
        /*0074*/ 	.short	0x0002
        /*0076*/ 	.short	0x0010
        /*0078*/ 	.byte	0x00, 0xf0, 0x21, 0x00


	//----- nvinfo : EIATTR_KPARAM_INFO
	.align		4
.L_5851:
        /*007c*/ 	.byte	0x04, 0x17
        /*007e*/ 	.short	(.L_5853 - .L_5852)
.L_5852:
        /*0080*/ 	.word	0x00000000
        /*0084*/ 	.short	0x0001
        /*0086*/ 	.short	0x0008
        /*0088*/ 	.byte	0x00, 0xf0, 0x21, 0x00


	//----- nvinfo : EIATTR_KPARAM_INFO
	.align		4
.L_5853:
        /*008c*/ 	.byte	0x04, 0x17
        /*008e*/ 	.short	(.L_5855 - .L_5854)
.L_5854:
        /*0090*/ 	.word	0x00000000
        /*0094*/ 	.short	0x0000
        /*0096*/ 	.short	0x0000
        /*0098*/ 	.byte	0x00, 0xf0, 0x21, 0x00


	//----- nvinfo : EIATTR_MAXREG_COUNT
	.align		4
.L_5855:
        /*009c*/ 	.byte	0x03, 0x1b
        /*009e*/ 	.short	0x00ff


	//----- nvinfo : EIATTR_NUM_BARRIERS
	.align		4
        /*00a0*/ 	.byte	0x02, 0x4c
        /*00a2*/ 	.byte	0x01
	.zero		1


	//----- nvinfo : EIATTR_MERCURY_ISA_VERSION
	.align		4
        /*00a4*/ 	.byte	0x03, 0x5f
        /*00a6*/ 	.short	0x0000


	//----- nvinfo : EIATTR_EXIT_INSTR_OFFSETS
	.align		4
        /*00a8*/ 	.byte	0x04, 0x1c
        /*00aa*/ 	.short	(.L_5857 - .L_5856)


	//   ....[0]....
.L_5856:
        /*00ac*/ 	.word	0x00002450


	//   ....[1]....
        /*00b0*/ 	.word	0x000024a0


	//   ....[2]....
        /*00b4*/ 	.word	0x00002500
.L_5857:


//--------------------- .nv.info._Z12mul_mat_q4_KIN3c104HalfELb1EEvPKvS3_PT_iiiii --------------------------
	.section	.nv.info._Z12mul_mat_q4_KIN3c104HalfELb1EEvPKvS3_PT_iiiii,"",@"SHT_CUDA_INFO"
	.sectionflags	@""
	.align	4


	//----- nvinfo : EIATTR_CUDA_API_VERSION
	.align		4
        /*0000*/ 	.byte	0x04, 0x37
        /*0002*/ 	.short	(.L_5859 - .L_5858)
.L_5858:
        /*0004*/ 	.word	0x00000082


	//----- nvinfo : EIATTR_SW2861232_WAR
	.align		4
.L_5859:
        /*0008*/ 	.byte	0x01, 0x35
	.zero		2


	//----- nvinfo : EIATTR_PARAM_CBANK
	.align		4
        /*000c*/ 	.byte	0x04, 0x0a
        /*000e*/ 	.short	(.L_5861 - .L_5860)
	.align		4
.L_5860:
        /*0010*/ 	.word	index@(.nv.constant0._Z12mul_mat_q4_KIN3c104HalfELb1EEvPKvS3_PT_iiiii)
        /*0014*/ 	.short	0x0160
        /*0016*/ 	.short	0x002c


	//----- nvinfo : EIATTR_CBANK_PARAM_SIZE
	.align		4
.L_5861:
        /*0018*/ 	.byte	0x03, 0x19
        /*001a*/ 	.short	0x002c


	//----- nvinfo : EIATTR_KPARAM_INFO
	.align		4
        /*001c*/ 	.byte	0x04, 0x17
        /*001e*/ 	.short	(.L_5863 - .L_5862)
.L_5862:
        /*0020*/ 	.word	0x00000000
        /*0024*/ 	.short	0x0007
        /*0026*/ 	.short	0x0028
        /*0028*/ 	.byte	0x00, 0xf0, 0x11, 0x00


	//----- nvinfo : EIATTR_KPARAM_INFO
	.align		4
.L_5863:
        /*002c*/ 	.byte	0x04, 0x17
        /*002e*/ 	.short	(.L_5865 - .L_5864)
.L_5864:
        /*0030*/ 	.word	0x00000000
        /*0034*/ 	.short	0x0006
        /*0036*/ 	.short	0x0024
        /*0038*/ 	.byte	0x00, 0xf0, 0x11, 0x00


	//----- nvinfo : EIATTR_KPARAM_INFO
	.align		4
.L_5865:
        /*003c*/ 	.byte	0x04, 0x17
        /*003e*/ 	.short	(.L_5867 - .L_5866)
.L_5866:
        /*0040*/ 	.word	0x00000000
        /*0044*/ 	.short	0x0005
        /*0046*/ 	.short	0x0020
        /*0048*/ 	.byte	0x00, 0xf0, 0x11, 0x00


	//----- nvinfo : EIATTR_KPARAM_INFO
	.align		4
.L_5867:
        /*004c*/ 	.byte	0x04, 0x17
        /*004e*/ 	.short	(.L_5869 - .L_5868)
.L_5868:
        /*0050*/ 	.word	0x00000000
        /*0054*/ 	.short	0x0004
        /*0056*/ 	.short	0x001c
        /*0058*/ 	.byte	0x00, 0xf0, 0x11, 0x00


	//----- nvinfo : EIATTR_KPARAM_INFO
	.align		4
.L_5869:
        /*005c*/ 	.byte	0x04, 0x17
        /*005e*/ 	.short	(.L_5871 - .L_5870)
.L_5870:
        /*0060*/ 	.word	0x00000000
        /*0064*/ 	.short	0x0003
        /*0066*/ 	.short	0x0018
        /*0068*/ 	.byte	0x00, 0xf0, 0x11, 0x00


	//----- nvinfo : EIATTR_KPARAM_INFO
	.align		4
.L_5871:
        /*006c*/ 	.byte	0x04, 0x17
        /*006e*/ 	.short	(.L_5873 - .L_5872)
.L_5872:
        /*0070*/ 	.word	0x00000000
        /*0074*/ 	.short	0x0002
        /*0076*/ 	.short	0x0010
        /*0078*/ 	.byte	0x00, 0xf0, 0x21, 0x00


	//----- nvinfo : EIATTR_KPARAM_INFO
	.align		4
.L_5873:
        /*007c*/ 	.byte	0x04, 0x17
        /*007e*/ 	.short	(.L_5875 - .L_5874)
.L_5874:
        /*0080*/ 	.word	0x00000000
        /*0084*/ 	.short	0x0001
        /*0086*/ 	.short	0x0008
        /*0088*/ 	.byte	0x00, 0xf0, 0x21, 0x00


	//----- nvinfo : EIATTR_KPARAM_INFO
	.align		4
.L_5875:
        /*008c*/ 	.byte	0x04, 0x17
        /*008e*/ 	.short	(.L_5877 - .L_5876)
.L_5876:
        /*0090*/ 	.word	0x00000000
        /*0094*/ 	.short	0x0000
        /*0096*/ 	.short	0x0000
        /*0098*/ 	.byte	0x00, 0xf0, 0x21, 0x00


	//----- nvinfo : EIATTR_MAXREG_COUNT
	.align		4
.L_5877:
        /*009c*/ 	.byte	0x03, 0x1b
        /*009e*/ 	.short	0x00ff


	//----- nvinfo : EIATTR_NUM_BARRIERS
	.align		4
        /*00a0*/ 	.byte	0x02, 0x4c
        /*00a2*/ 	.byte	0x01
	.zero		1


	//----- nvinfo : EIATTR_MERCURY_ISA_VERSION
	.align		4
        /*00a4*/ 	.byte	0x03, 0x5f
        /*00a6*/ 	.short	0x0000


	//----- nvinfo : EIATTR_EXIT_INSTR_OFFSETS
	.align		4
        /*00a8*/ 	.byte	0x04, 0x1c
        /*00aa*/ 	.short	(.L_5879 - .L_5878)


	//   ....[0]....
.L_5878:
        /*00ac*/ 	.word	0x00002630


	//   ....[1]....
        /*00b0*/ 	.word	0x00002680


	//   ....[2]....
        /*00b4*/ 	.word	0x000026e0
.L_5879:


//--------------------- .nv.info._Z12mul_mat_q4_KIN3c104HalfELb0EEvPKvS3_PT_iiiii --------------------------
	.section	.nv.info._Z12mul_mat_q4_KIN3c104HalfELb0EEvPKvS3_PT_iiiii,"",@"SHT_CUDA_INFO"
	.sectionflags	@""
	.align	4


	//----- nvinfo : EIATTR_CUDA_API_VERSION
	.align		4
        /*0000*/ 	.byte	0x04, 0x37
        /*0002*/ 	.short	(.L_5881 - .L_5880)
.L_5880:
        /*0004*/ 	.word	0x00000082


	//----- nvinfo : EIATTR_SW2861232_WAR
	.align		4
.L_5881:
        /*0008*/ 	.byte	0x01, 0x35
	.zero		2


	//----- nvinfo : EIATTR_PARAM_CBANK
	.align		4
        /*000c*/ 	.byte	0x04, 0x0a
        /*000e*/ 	.short	(.L_5883 - .L_5882)
	.align		4
.L_5882:
        /*0010*/ 	.word	index@(.nv.constant0._Z12mul_mat_q4_KIN3c104HalfELb0EEvPKvS3_PT_iiiii)
        /*0014*/ 	.short	0x0160
        /*0016*/ 	.short	0x002c


	//----- nvinfo : EIATTR_CBANK_PARAM_SIZE
	.align		4
.L_5883:
        /*0018*/ 	.byte	0x03, 0x19
        /*001a*/ 	.short	0x002c


	//----- nvinfo : EIATTR_KPARAM_INFO
	.align		4
        /*001c*/ 	.byte	0x04, 0x17
        /*001e*/ 	.short	(.L_5885 - .L_5884)
.L_5884:
        /*0020*/ 	.word	0x00000000
        /*0024*/ 	.short	0x0007
        /*0026*/ 	.short	0x0028
        /*0028*/ 	.byte	0x00, 0xf0, 0x11, 0x00


	//----- nvinfo : EIATTR_KPARAM_INFO
	.align		4
.L_5885:
        /*002c*/ 	.byte	0x04, 0x17
        /*002e*/ 	.short	(.L_5887 - .L_5886)
.L_5886:
        /*0030*/ 	.word	0x00000000
        /*0034*/ 	.short	0x0006
        /*0036*/ 	.short	0x0024
        /*0038*/ 	.byte	0x00, 0xf0, 0x11, 0x00


	//----- nvinfo : EIATTR_KPARAM_INFO
	.align		4
.L_5887:
        /*003c*/ 	.byte	0x04, 0x17
        /*003e*/ 	.short	(.L_5889 - .L_5888)
.L_5888:
        /*0040*/ 	.word	0x00000000
        /*0044*/ 	.short	0x0005
        /*0046*/ 	.short	0x0020
        /*0048*/ 	.byte	0x00, 0xf0, 0x11, 0x00


	//----- nvinfo : EIATTR_KPARAM_INFO
	.align		4
.L_5889:
        /*004c*/ 	.byte	0x04, 0x17
        /*004e*/ 	.short	(.L_5891 - .L_5890)
.L_5890:
        /*0050*/ 	.word	0x00000000
        /*0054*/ 	.short	0x0004
        /*0056*/ 	.short	0x001c
        /*0058*/ 	.byte	0x00, 0xf0, 0x11, 0x00


	//----- nvinfo : EIATTR_KPARAM_INFO
	.align		4
.L_5891:
        /*005c*/ 	.byte	0x04, 0x17
        /*005e*/ 	.short	(.L_5893 - .L_5892)
.L_5892:
        /*0060*/ 	.word	0x00000000
        /*0064*/ 	.short	0x0003
        /*0066*/ 	.short	0x0018
        /*0068*/ 	.byte	0x00, 0xf0, 0x11, 0x00


	//----- nvinfo : EIATTR_KPARAM_INFO
	.align		4
.L_5893:
        /*006c*/ 	.byte	0x04, 0x17
        /*006e*/ 	.short	(.L_5895 - .L_5894)
.L_5894:
        /*0070*/ 	.word	0x00000000
        /*0074*/ 	.short	0x0002
        /*0076*/ 	.short	0x0010
        /*0078*/ 	.byte	0x00, 0xf0, 0x21, 0x00


	//----- nvinfo : EIATTR_KPARAM_INFO
	.align		4
.L_5895:
        /*007c*/ 	.byte	0x04, 0x17
        /*007e*/ 	.short	(.L_5897 - .L_5896)
.L_5896:
        /*0080*/ 	.word	0x00000000
        /*0084*/ 	.short	0x0001
        /*0086*/ 	.short	0x0008
        /*0088*/ 	.byte	0x00, 0xf0, 0x21, 0x00


	//----- nvinfo : EIATTR_KPARAM_INFO
	.align		4
.L_5897:
        /*008c*/ 	.byte	0x04, 0x17
        /*008e*/ 	.short	(.L_5899 - .L_5898)
.L_5898:
        /*0090*/ 	.word	0x00000000
        /*0094*/ 	.short	0x0000
        /*0096*/ 	.short	0x0000
        /*0098*/ 	.byte	0x00, 0xf0, 0x21, 0x00


	//----- nvinfo : EIATTR_MAXREG_COUNT
	.align		4
.L_5899:
        /*009c*/ 	.byte	0x03, 0x1b
        /*009e*/ 	.short	0x00ff


	//----- nvinfo : EIATTR_NUM_BARRIERS
	.align		4
        /*00a0*/ 	.byte	0x02, 0x4c
        /*00a2*/ 	.byte	0x01
	.zero		1


	//----- nvinfo : EIATTR_MERCURY_ISA_VERSION
	.align		4
        /*00a4*/ 	.byte	0x03, 0x5f
        /*00a6*/ 	.short	0x0000


	//----- nvinfo : EIATTR_EXIT_INSTR_OFFSETS
	.align		4
        /*00a8*/ 	.byte	0x04, 0x1c
        /*00aa*/ 	.short	(.L_5901 - .L_5900)


	//   ....[0]....
.L_5900:
        /*00ac*/ 	.word	0x00002210


	//   ....[1]....
        /*00b0*/ 	.word	0x00002260


	//   ....[2]....
        /*00b4*/ 	.word	0x000022c0
.L_5901:


//--------------------- .nv.info._Z12mul_mat_q3_KIN3c104HalfELb1EEvPKvS3_PT_iiiii --------------------------
	.section	.nv.info._Z12mul_mat_q3_KIN3c104HalfELb1EEvPKvS3_PT_iiiii,"",@"SHT_CUDA_INFO"
	.sectionflags	@""
	.align	4


	//----- nvinfo : EIATTR_CUDA_API_VERSION
	.align		4
        /*0000*/ 	.byte	0x04, 0x37
        /*0002*/ 	.short	(.L_5903 - .L_5902)
.L_5902:
        /*0004*/ 	.word	0x00000082


	//----- nvinfo : EIATTR_SW2861232_WAR
	.align		4
.L_5903:
        /*0008*/ 	.byte	0x01, 0x35
	.zero		2


	//----- nvinfo : EIATTR_PARAM_CBANK
	.align		4
        /*000c*/ 	.byte	0x04, 0x0a
        /*000e*/ 	.short	(.L_5905 - .L_5904)
	.align		4
.L_5904:
        /*0010*/ 	.word	index@(.nv.constant0._Z12mul_mat_q3_KIN3c104HalfELb1EEvPKvS3_PT_iiiii)
        /*0014*/ 	.short	0x0160
        /*0016*/ 	.short	0x002c


	//----- nvinfo : EIATTR_CBANK_PARAM_SIZE
	.align		4
.L_5905:
        /*0018*/ 	.byte	0x03, 0x19
        /*001a*/ 	.short	0x002c


	//----- nvinfo : EIATTR_KPARAM_INFO
	.align		4
        /*001c*/ 	.byte	0x04, 0x17
        /*001e*/ 	.short	(.L_5907 - .L_5906)
.L_5906:
        /*0020*/ 	.word	0x00000000
        /*0024*/ 	.short	0x0007
        /*0026*/ 	.short	0x0028
        /*0028*/ 	.byte	0x00, 0xf0, 0x11, 0x00


	//----- nvinfo : EIATTR_KPARAM_INFO
	.align		4
.L_5907:
        /*002c*/ 	.byte	0x04, 0x17
        /*002e*/ 	.short	(.L_5909 - .L_5908)
.L_5908:
        /*0030*/ 	.word	0x00000000
        /*0034*/ 	.short	0x0006
        /*0036*/ 	.short	0x0024
        /*0038*/ 	.byte	0x00, 0xf0, 0x11, 0x00


	//----- nvinfo : EIATTR_KPARAM_INFO
	.align		4
.L_5909:
        /*003c*/ 	.byte	0x04, 0x17
        /*003e*/ 	.short	(.L_5911 - .L_5910)
.L_5910:
        /*0040*/ 	.word	0x00000000
        /*0044*/ 	.short	0x0005
        /*0046*/ 	.short	0x0020
        /*0048*/ 	.byte	0x00, 0xf0, 0x11, 0x00


	//----- nvinfo : EIATTR_KPARAM_INFO
	.align		4
.L_5911:
        /*004c*/ 	.byte	0x04, 0x17
        /*004e*/ 	.short	(.L_5913 - .L_5912)
.L_5912:
        /*0050*/ 	.word	0x00000000
        /*0054*/ 	.short	0x0004
        /*0056*/ 	.short	0x001c
        /*0058*/ 	.byte	0x00, 0xf0, 0x11, 0x00


	//----- nvinfo : EIATTR_KPARAM_INFO
	.align		4
.L_5913:
        /*005c*/ 	.byte	0x04, 0x17
        /*005e*/ 	.short	(.L_5915 - .L_5914)
.L_5914:
        /*0060*/ 	.word	0x00000000
        /*0064*/ 	.short	0x0003
        /*0066*/ 	.short	0x0018
        /*0068*/ 	.byte	0x00, 0xf0, 0x11, 0x00


	//----- nvinfo : EIATTR_KPARAM_INFO
	.align		4
.L_5915:
        /*006c*/ 	.byte	0x04, 0x17
        /*006e*/ 	.short	(.L_5917 - .L_5916)
.L_5916:
        /*0070*/ 	.word	0x00000000
        /*0074*/ 	.short	0x0002
        /*0076*/ 	.short	0x0010
        /*0078*/ 	.byte	0x00, 0xf0, 0x21, 0x00


	//----- nvinfo : EIATTR_KPARAM_INFO
	.align		4
.L_5917:
        /*007c*/ 	.byte	0x04, 0x17
        /*007e*/ 	.short	(.L_5919 - .L_5918)
.L_5918:
        /*0080*/ 	.word	0x00000000
        /*0084*/ 	.short	0x0001
        /*0086*/ 	.short	0x0008
        /*0088*/ 	.byte	0x00, 0xf0, 0x21, 0x00


	//----- nvinfo : EIATTR_KPARAM_INFO
	.align		4
.L_5919:
        /*008c*/ 	.byte	0x04, 0x17
        /*008e*/ 	.short	(.L_5921 - .L_5920)
.L_5920:
        /*0090*/ 	.word	0x00000000
        /*0094*/ 	.short	0x0000
        /*0096*/ 	.short	0x0000
        /*0098*/ 	.byte	0x00, 0xf0, 0x21, 0x00


	//----- nvinfo : EIATTR_MAXREG_COUNT
	.align		4
.L_5921:
        /*009c*/ 	.byte	0x03, 0x1b
        /*009e*/ 	.short	0x00ff


	//----- nvinfo : EIATTR_NUM_BARRIERS
	.align		4
        /*00a0*/ 	.byte	0x02, 0x4c
        /*00a2*/ 	.byte	0x01
	.zero		1


	//----- nvinfo : EIATTR_MERCURY_ISA_VERSION
	.align		4
        /*00a4*/ 	.byte	0x03, 0x5f
        /*00a6*/ 	.short	0x0000


	//----- nvinfo : EIATTR_EXIT_INSTR_OFFSETS
	.align		4
        /*00a8*/ 	.byte	0x04, 0x1c
        /*00aa*/ 	.short	(.L_5923 - .L_5922)


	//   ....[0]....
.L_5922:
        /*00ac*/ 	.word	0x00004590


	//   ....[1]....
        /*00b0*/ 	.word	0x000045e0


	//   ....[2]....
        /*00b4*/ 	.word	0x00004640
.L_5923:


//--------------------- .nv.info._Z12mul_mat_q3_KIN3c104HalfELb0EEvPKvS3_PT_iiiii --------------------------
	.section	.nv.info._Z12mul_mat_q3_KIN3c104HalfELb0EEvPKvS3_PT_iiiii,"",@"SHT_CUDA_INFO"
	.sectionflags	@""
	.align	4


	//----- nvinfo : EIATTR_CUDA_API_VERSION
	.align		4
        /*0000*/ 	.byte	0x04, 0x37
        /*0002*/ 	.short	(.L_5925 - .L_5924)
.L_5924:
        /*0004*/ 	.word	0x00000082


	//----- nvinfo : EIATTR_SW2861232_WAR
	.align		4
.L_5925:
        /*0008*/ 	.byte	0x01, 0x35
	.zero		2


	//----- nvinfo : EIATTR_PARAM_CBANK
	.align		4
        /*000c*/ 	.byte	0x04, 0x0a
        /*000e*/ 	.short	(.L_5927 - .L_5926)
	.align		4
.L_5926:
        /*0010*/ 	.word	index@(.nv.constant0._Z12mul_mat_q3_KIN3c104HalfELb0EEvPKvS3_PT_iiiii)
        /*0014*/ 	.short	0x0160
        /*0016*/ 	.short	0x002c


	//----- nvinfo : EIATTR_CBANK_PARAM_SIZE
	.align		4
.L_5927:
        /*0018*/ 	.byte	0x03, 0x19
        /*001a*/ 	.short	0x002c


	//----- nvinfo : EIATTR_KPARAM_INFO
	.align		4
        /*001c*/ 	.byte	0x04, 0x17
        /*001e*/ 	.short	(.L_5929 - .L_5928)
.L_5928:
        /*0020*/ 	.word	0x00000000
        /*0024*/ 	.short	0x0007
        /*0026*/ 	.short	0x0028
        /*0028*/ 	.byte	0x00, 0xf0, 0x11, 0x00


	//----- nvinfo : EIATTR_KPARAM_INFO
	.align		4
.L_5929:
        /*002c*/ 	.byte	0x04, 0x17
        /*002e*/ 	.short	(.L_5931 - .L_5930)
.L_5930:
        /*0030*/ 	.word	0x00000000
        /*0034*/ 	.short	0x0006
        /*0036*/ 	.short	0x0024
        /*0038*/ 	.byte	0x00, 0xf0, 0x11, 0x00


	//----- nvinfo : EIATTR_KPARAM_INFO
	.align		4
.L_5931:
        /*003c*/ 	.byte	0x04, 0x17
        /*003e*/ 	.short	(.L_5933 - .L_5932)
.L_5932:
        /*0040*/ 	.word	0x00000000
        /*0044*/ 	.short	0x0005
        /*0046*/ 	.short	0x0020
        /*0048*/ 	.byte	0x00, 0xf0, 0x11, 0x00


	//----- nvinfo : EIATTR_KPARAM_INFO
	.align		4
.L_5933:
        /*004c*/ 	.byte	0x04, 0x17
        /*004e*/ 	.short	(.L_5935 - .L_5934)
.L_5934:
        /*0050*/ 	.word	0x00000000
        /*0054*/ 	.short	0x0004
        /*0056*/ 	.short	0x001c
        /*0058*/ 	.byte	0x00, 0xf0, 0x11, 0x00


	//----- nvinfo : EIATTR_KPARAM_INFO
	.align		4
.L_5935:
        /*005c*/ 	.byte	0x04, 0x17
        /*005e*/ 	.short	(.L_5937 - .L_5936)
.L_5936:
        /*0060*/ 	.word	0x00000000
        /*0064*/ 	.short	0x0003
        /*0066*/ 	.short	0x0018
        /*0068*/ 	.byte	0x00, 0xf0, 0x11, 0x00


	//----- nvinfo : EIATTR_KPARAM_INFO
	.align		4
.L_5937:
        /*006c*/ 	.byte	0x04, 0x17
        /*006e*/ 	.short	(.L_5939 - .L_5938)
.L_5938:
        /*0070*/ 	.word	0x00000000
        /*0074*/ 	.short	0x0002
        /*0076*/ 	.short	0x0010
        /*0078*/ 	.byte	0x00, 0xf0, 0x21, 0x00


	//----- nvinfo : EIATTR_KPARAM_INFO
	.align		4
.L_5939:
        /*007c*/ 	.byte	0x04, 0x17
        /*007e*/ 	.short	(.L_5941 - .L_5940)
.L_5940:
        /*0080*/ 	.word	0x00000000
        /*0084*/ 	.short	0x0001
        /*0086*/ 	.short	0x0008
        /*0088*/ 	.byte	0x00, 0xf0, 0x21, 0x00


	//----- nvinfo : EIATTR_KPARAM_INFO
	.align		4
.L_5941:
        /*008c*/ 	.byte	0x04, 0x17
        /*008e*/ 	.short	(.L_5943 - .L_5942)
.L_5942:
        /*0090*/ 	.word	0x00000000
        /*0094*/ 	.short	0x0000
        /*0096*/ 	.short	0x0000
        /*0098*/ 	.byte	0x00, 0xf0, 0x21, 0x00


	//----- nvinfo : EIATTR_MAXREG_COUNT
	.align		4
.L_5943:
        /*009c*/ 	.byte	0x03, 0x1b
        /*009e*/ 	.short	0x00ff


	//----- nvinfo : EIATTR_NUM_BARRIERS
	.align		4
        /*00a0*/ 	.byte	0x02, 0x4c
        /*00a2*/ 	.byte	0x01
	.zero		1


	//----- nvinfo : EIATTR_MERCURY_ISA_VERSION
	.align		4
        /*00a4*/ 	.byte	0x03, 0x5f
        /*00a6*/ 	.short	0x0000


	//----- nvinfo : EIATTR_EXIT_INSTR_OFFSETS
	.align		4
        /*00a8*/ 	.byte	0x04, 0x1c
        /*00aa*/ 	.short	(.L_5945 - .L_5944)


	//   ....[0]....
.L_5944:
        /*00ac*/ 	.word	0x00003f50


	//   ....[1]....
        /*00b0*/ 	.word	0x00003fa0


	//   ....[2]....
        /*00b4*/ 	.word	0x00004000
.L_5945:


//--------------------- .nv.info._Z12mul_mat_q2_KIN3c104HalfELb1EEvPKvS3_PT_iiiii --------------------------
	.section	.nv.info._Z12mul_mat_q2_KIN3c104HalfELb1EEvPKvS3_PT_iiiii,"",@"SHT_CUDA_INFO"
	.sectionflags	@""
	.align	4


	//----- nvinfo : EIATTR_CUDA_API_VERSION
	.align		4
        /*0000*/ 	.byte	0x04, 0x37
        /*0002*/ 	.short	(.L_5947 - .L_5946)
.L_5946:
        /*0004*/ 	.word	0x00000082


	//----- nvinfo : EIATTR_SW2861232_WAR
	.align		4
.L_5947:
        /*0008*/ 	.byte	0x01, 0x35
	.zero		2


	//----- nvinfo : EIATTR_PARAM_CBANK
	.align		4
        /*000c*/ 	.byte	0x04, 0x0a
        /*000e*/ 	.short	(.L_5949 - .L_5948)
	.align		4
.L_5948:
        /*0010*/ 	.word	index@(.nv.constant0._Z12mul_mat_q2_KIN3c104HalfELb1EEvPKvS3_PT_iiiii)
        /*0014*/ 	.short	0x0160
        /*0016*/ 	.short	0x002c


	//----- nvinfo : EIATTR_CBANK_PARAM_SIZE
	.align		4
.L_5949:
        /*0018*/ 	.byte	0x03, 0x19
        /*001a*/ 	.short	0x002c


	//----- nvinfo : EIATTR_KPARAM_INFO
	.align		4
        /*001c*/ 	.byte	0x04, 0x17
        /*001e*/ 	.short	(.L_5951 - .L_5950)
.L_5950:
        /*0020*/ 	.word	0x00000000
        /*0024*/ 	.short	0x0007
        /*0026*/ 	.short	0x0028
        /*0028*/ 	.byte	0x00, 0xf0, 0x11, 0x00


	//----- nvinfo : EIATTR_KPARAM_INFO
	.align		4
.L_5951:
        /*002c*/ 	.byte	0x04, 0x17
        /*002e*/ 	.short	(.L_5953 - .L_5952)
.L_5952:
        /*0030*/ 	.word	0x00000000
        /*0034*/ 	.short	0x0006
        /*0036*/ 	.short	0x0024
        /*0038*/ 	.byte	0x00, 0xf0, 0x11, 0x00


	//----- nvinfo : EIATTR_KPARAM_INFO
	.align		4
.L_5953:
        /*003c*/ 	.byte	0x04, 0x17
        /*003e*/ 	.short	(.L_5955 - .L_5954)
.L_5954:
        /*0040*/ 	.word	0x00000000
        /*0044*/ 	.short	0x0005
        /*0046*/ 	.short	0x0020
        /*0048*/ 	.byte	0x00, 0xf0, 0x11, 0x00


	//----- nvinfo : EIATTR_KPARAM_INFO
	.align		4
.L_5955:
        /*004c*/ 	.byte	0x04, 0x17
        /*004e*/ 	.short	(.L_5957 - .L_5956)
.L_5956:
        /*0050*/ 	.word	0x00000000
        /*0054*/ 	.short	0x0004
        /*0056*/ 	.short	0x001c
        /*0058*/ 	.byte	0x00, 0xf0, 0x11, 0x00


	//----- nvinfo : EIATTR_KPARAM_INFO
	.align		4
.L_5957:
        /*005c*/ 	.byte	0x04, 0x17
        /*005e*/ 	.short	(.L_5959 - .L_5958)
.L_5958:
        /*0060*/ 	.word	0x00000000
        /*0064*/ 	.short	0x0003
        /*0066*/ 	.short	0x0018
        /*0068*/ 	.byte	0x00, 0xf0, 0x11, 0x00


	//----- nvinfo : EIATTR_KPARAM_INFO
	.align		4
.L_5959:
        /*006c*/ 	.byte	0x04, 0x17
        /*006e*/ 	.short	(.L_5961 - .L_5960)
.L_5960:
        /*0070*/ 	.word	0x00000000
        /*0074*/ 	.short	0x0002
        /*0076*/ 	.short	0x0010
        /*0078*/ 	.byte	0x00, 0xf0, 0x21, 0x00


	//----- nvinfo : EIATTR_KPARAM_INFO
	.align		4
.L_5961:
        /*007c*/ 	.byte	0x04, 0x17
        /*007e*/ 	.short	(.L_5963 - .L_5962)
.L_5962:
        /*0080*/ 	.word	0x00000000
        /*0084*/ 	.short	0x0001
        /*0086*/ 	.short	0x0008
        /*0088*/ 	.byte	0x00, 0xf0, 0x21, 0x00


	//----- nvinfo : EIATTR_KPARAM_INFO
	.align		4
.L_5963:
        /*008c*/ 	.byte	0x04, 0x17
        /*008e*/ 	.short	(.L_5965 - .L_5964)
.L_5964:
        /*0090*/ 	.word	0x00000000
        /*0094*/ 	.short	0x0000
        /*0096*/ 	.short	0x0000
        /*0098*/ 	.byte	0x00, 0xf0, 0x21, 0x00


	//----- nvinfo : EIATTR_MAXREG_COUNT
	.align		4
.L_5965:
        /*009c*/ 	.byte	0x03, 0x1b
        /*009e*/ 	.short	0x00ff


	//----- nvinfo : EIATTR_NUM_BARRIERS
	.align		4
        /*00a0*/ 	.byte	0x02, 0x4c
        /*00a2*/ 	.byte	0x01
	.zero		1


	//----- nvinfo : EIATTR_MERCURY_ISA_VERSION
	.align		4
        /*00a4*/ 	.byte	0x03, 0x5f
        /*00a6*/ 	.short	0x0000


	//----- nvinfo : EIATTR_EXIT_INSTR_OFFSETS
	.align		4
        /*00a8*/ 	.byte	0x04, 0x1c
        /*00aa*/ 	.short	(.L_5967 - .L_5966)


	//   ....[0]....
.L_5966:
        /*00ac*/ 	.word	0x00004a40


	//   ....[1]....
        /*00b0*/ 	.word	0x00004a90


	//   ....[2]....
        /*00b4*/ 	.word	0x00004af0
.L_5967:


//--------------------- .nv.info._Z12mul_mat_q2_KIN3c104HalfELb0EEvPKvS3_PT_iiiii --------------------------
	.section	.nv.info._Z12mul_mat_q2_KIN3c104HalfELb0EEvPKvS3_PT_iiiii,"",@"SHT_CUDA_INFO"
	.sectionflags	@""
	.align	4


	//----- nvinfo : EIATTR_CUDA_API_VERSION
	.align		4
        /*0000*/ 	.byte	0x04, 0x37
        /*0002*/ 	.short	(.L_5969 - .L_5968)
.L_5968:
        /*0004*/ 	.word	0x00000082


	//----- nvinfo : EIATTR_SW2861232_WAR
	.align		4
.L_5969:
        /*0008*/ 	.byte	0x01, 0x35
	.zero		2


	//----- nvinfo : EIATTR_PARAM_CBANK
	.align		4
        /*000c*/ 	.byte	0x04, 0x0a
        /*000e*/ 	.short	(.L_5971 - .L_5970)
	.align		4
.L_5970:
        /*0010*/ 	.word	index@(.nv.constant0._Z12mul_mat_q2_KIN3c104HalfELb0EEvPKvS3_PT_iiiii)
        /*0014*/ 	.short	0x0160
        /*0016*/ 	.short	0x002c


	//----- nvinfo : EIATTR_CBANK_PARAM_SIZE
	.align		4
.L_5971:
        /*0018*/ 	.byte	0x03, 0x19
        /*001a*/ 	.short	0x002c


	//----- nvinfo : EIATTR_KPARAM_INFO
	.align		4
        /*001c*/ 	.byte	0x04, 0x17
        /*001e*/ 	.short	(.L_5973 - .L_5972)
.L_5972:
        /*0020*/ 	.word	0x00000000
        /*0024*/ 	.short	0x0007
        /*0026*/ 	.short	0x0028
        /*0028*/ 	.byte	0x00, 0xf0, 0x11, 0x00


	//----- nvinfo : EIATTR_KPARAM_INFO
	.align		4
.L_5973:
        /*002c*/ 	.byte	0x04, 0x17
        /*002e*/ 	.short	(.L_5975 - .L_5974)
.L_5974:
        /*0030*/ 	.word	0x00000000
        /*0034*/ 	.short	0x0006
        /*0036*/ 	.short	0x0024
        /*0038*/ 	.byte	0x00, 0xf0, 0x11, 0x00


	//----- nvinfo : EIATTR_KPARAM_INFO
	.align		4
.L_5975:
        /*003c*/ 	.byte	0x04, 0x17
        /*003e*/ 	.short	(.L_5977 - .L_5976)
.L_5976:
        /*0040*/ 	.word	0x00000000
        /*0044*/ 	.short	0x0005
        /*0046*/ 	.short	0x0020
        /*0048*/ 	.byte	0x00, 0xf0, 0x11, 0x00


	//----- nvinfo : EIATTR_KPARAM_INFO
	.align		4
.L_5977:
        /*004c*/ 	.byte	0x04, 0x17
        /*004e*/ 	.short	(.L_5979 - .L_5978)
.L_5978:
        /*0050*/ 	.word	0x00000000
        /*0054*/ 	.short	0x0004
        /*0056*/ 	.short	0x001c
        /*0058*/ 	.byte	0x00, 0xf0, 0x11, 0x00


	//----- nvinfo : EIATTR_KPARAM_INFO
	.align		4
.L_5979:
        /*005c*/ 	.byte	0x04, 0x17
        /*005e*/ 	.short	(.L_5981 - .L_5980)
.L_5980:
        /*0060*/ 	.word	0x00000000
        /*0064*/ 	.short	0x0003
        /*0066*/ 	.short	0x0018
        /*0068*/ 	.byte	0x00, 0xf0, 0x11, 0x00


	//----- nvinfo : EIATTR_KPARAM_INFO
	.align		4
.L_5981:
        /*006c*/ 	.byte	0x04, 0x17
        /*006e*/ 	.short	(.L_5983 - .L_5982)
.L_5982:
        /*0070*/ 	.word	0x00000000
        /*0074*/ 	.short	0x0002
        /*0076*/ 	.short	0x0010
        /*0078*/ 	.byte	0x00, 0xf0, 0x21, 0x00


	//----- nvinfo : EIATTR_KPARAM_INFO
	.align		4
.L_5983:
        /*007c*/ 	.byte	0x04, 0x17
        /*007e*/ 	.short	(.L_5985 - .L_5984)
.L_5984:
        /*0080*/ 	.word	0x00000000
        /*0084*/ 	.short	0x0001
        /*0086*/ 	.short	0x0008
        /*0088*/ 	.byte	0x00, 0xf0, 0x21, 0x00


	//----- nvinfo : EIATTR_KPARAM_INFO
	.align		4
.L_5985:
        /*008c*/ 	.byte	0x04, 0x17
        /*008e*/ 	.short	(.L_5987 - .L_5986)
.L_5986:
        /*0090*/ 	.word	0x00000000
        /*0094*/ 	.short	0x0000
        /*0096*/ 	.short	0x0000
        /*0098*/ 	.byte	0x00, 0xf0, 0x21, 0x00


	//----- nvinfo : EIATTR_MAXREG_COUNT
	.align		4
.L_5987:
        /*009c*/ 	.byte	0x03, 0x1b
        /*009e*/ 	.short	0x00ff


	//----- nvinfo : EIATTR_NUM_BARRIERS
	.align		4
        /*00a0*/ 	.byte	0x02, 0x4c
        /*00a2*/ 	.byte	0x01
	.zero		1


	//----- nvinfo : EIATTR_MERCURY_ISA_VERSION
	.align		4
        /*00a4*/ 	.byte	0x03, 0x5f
        /*00a6*/ 	.short	0x0000


	//----- nvinfo : EIATTR_EXIT_INSTR_OFFSETS
	.align		4
        /*00a8*/ 	.byte	0x04, 0x1c
        /*00aa*/ 	.short	(.L_5989 - .L_5988)


	//   ....[0]....
.L_5988:
        /*00ac*/ 	.word	0x00004650


	//   ....[1]....
        /*00b0*/ 	.word	0x000046a0


	//   ....[2]....
        /*00b4*/ 	.word	0x00004700
.L_5989:


//--------------------- .nv.info._Z12mul_mat_q8_0IN3c104HalfELb1EEvPKvS3_PT_iiiii --------------------------
	.section	.nv.info._Z12mul_mat_q8_0IN3c104HalfELb1EEvPKvS3_PT_iiiii,"",@"SHT_CUDA_INFO"
	.sectionflags	@""
	.align	4


	//----- nvinfo : EIATTR_CUDA_API_VERSION
	.align		4
        /*0000*/ 	.byte	0x04, 0x37
        /*0002*/ 	.short	(.L_5991 - .L_5990)
.L_5990:
        /*0004*/ 	.word	0x00000082


	//----- nvinfo : EIATTR_SW2861232_WAR
	.align		4
.L_5991:
        /*0008*/ 	.byte	0x01, 0x35
	.zero		2


	//----- nvinfo : EIATTR_PARAM_CBANK
	.align		4
        /*000c*/ 	.byte	0x04, 0x0a
        /*000e*/ 	.short	(.L_5993 - .L_5992)
	.align		4
.L_5992:
        /*0010*/ 	.word	index@(.nv.constant0._Z12mul_mat_q8_0IN3c104HalfELb1EEvPKvS3_PT_iiiii)
        /*0014*/ 	.short	0x0160
        /*0016*/ 	.short	0x002c


	//----- nvinfo : EIATTR_CBANK_PARAM_SIZE
	.align		4
.L_5993:
        /*0018*/ 	.byte	0x03, 0x19
        /*001a*/ 	.short	0x002c


	//----- nvinfo : EIATTR_KPARAM_INFO
	.align		4
        /*001c*/ 	.byte	0x04, 0x17
        /*001e*/ 	.short	(.L_5995 - .L_5994)
.L_5994:
        /*0020*/ 	.word	0x00000000
        /*0024*/ 	.short	0x0007
        /*0026*/ 	.short	0x0028
        /*0028*/ 	.byte	0x00, 0xf0, 0x11, 0x00


	//----- nvinfo : EIATTR_KPARAM_INFO
	.align		4
.L_5995:
        /*002c*/ 	.byte	0x04, 0x17
        /*002e*/ 	.short	(.L_5997 - .L_5996)
.L_5996:
        /*0030*/ 	.word	0x00000000
        /*0034*/ 	.short	0x0006
        /*0036*/ 	.short	0x0024
        /*0038*/ 	.byte	0x00, 0xf0, 0x11, 0x00


	//----- nvinfo : EIATTR_KPARAM_INFO
	.align		4
.L_5997:
        /*003c*/ 	.byte	0x04, 0x17
        /*003e*/ 	.short	(.L_5999 - .L_5998)
.L_5998:
        /*0040*/ 	.word	0x00000000
        /*0044*/ 	.short	0x0005
        /*0046*/ 	.short	0x0020
        /*0048*/ 	.byte	0x00, 0xf0, 0x11, 0x00


	//----- nvinfo : EIATTR_KPARAM_INFO
	.align		4
.L_5999:
        /*004c*/ 	.byte	0x04, 0x17
        /*004e*/ 	.short	(.L_6001 - .L_6000)
.L_6000:
        /*0050*/ 	.word	0x00000000
        /*0054*/ 	.short	0x0004
        /*0056*/ 	.short	0x001c
        /*0058*/ 	.byte	0x00, 0xf0, 0x11, 0x00


	//----- nvinfo : EIATTR_KPARAM_INFO
	.align		4
.L_6001:
        /*005c*/ 	.byte	0x04, 0x17
        /*005e*/ 	.short	(.L_6003 - .L_6002)
.L_6002:
        /*0060*/ 	.word	0x00000000
        /*0064*/ 	.short	0x0003
        /*0066*/ 	.short	0x0018
        /*0068*/ 	.byte	0x00, 0xf0, 0x11, 0x00


	//----- nvinfo : EIATTR_KPARAM_INFO
	.align		4
.L_6003:
        /*006c*/ 	.byte	0x04, 0x17
        /*006e*/ 	.short	(.L_6005 - .L_6004)
.L_6004:
        /*0070*/ 	.word	0x00000000
        /*0074*/ 	.short	0x0002
        /*0076*/ 	.short	0x0010
        /*0078*/ 	.byte	0x00, 0xf0, 0x21, 0x00


	//----- nvinfo : EIATTR_KPARAM_INFO
	.align		4
.L_6005:
        /*007c*/ 	.byte	0x04, 0x17
        /*007e*/ 	.short	(.L_6007 - .L_6006)
.L_6006:
        /*0080*/ 	.word	0x00000000
        /*0084*/ 	.short	0x0001
        /*0086*/ 	.short	0x0008
        /*0088*/ 	.byte	0x00, 0xf0, 0x21, 0x00


	//----- nvinfo : EIATTR_KPARAM_INFO
	.align		4
.L_6007:
        /*008c*/ 	.byte	0x04, 0x17
        /*008e*/ 	.short	(.L_6009 - .L_6008)
.L_6008:
        /*0090*/ 	.word	0x00000000
        /*0094*/ 	.short	0x0000
        /*0096*/ 	.short	0x0000
        /*0098*/ 	.byte	0x00, 0xf0, 0x21, 0x00


	//----- nvinfo : EIATTR_MAXREG_COUNT
	.align		4
.L_6009:
        /*009c*/ 	.byte	0x03, 0x1b
        /*009e*/ 	.short	0x00ff


	//----- nvinfo : EIATTR_NUM_BARRIERS
	.align		4
        /*00a0*/ 	.byte	0x02, 0x4c
        /*00a2*/ 	.byte	0x01
	.zero		1


	//----- nvinfo : EIATTR_MERCURY_ISA_VERSION
	.align		4
        /*00a4*/ 	.byte	0x03, 0x5f
        /*00a6*/ 	.short	0x0000


	//----- nvinfo : EIATTR_EXIT_INSTR_OFFSETS
	.align		4
        /*00a8*/ 	.byte	0x04, 0x1c
        /*00aa*/ 	.short	(.L_6011 - .L_6010)


	//   ....[0]....
.L_6010:
        /*00ac*/ 	.word	0x00001370


	//   ....[1]....
        /*00b0*/ 	.word	0x000013b0


	//   ....[2]....
        /*00b4*/ 	.word	0x00001410
.L_6011:


//--------------------- .nv.info._Z12mul_mat_q8_0IN3c104HalfELb0EEvPKvS3_PT_iiiii --------------------------
	.section	.nv.info._Z12mul_mat_q8_0IN3c104HalfELb0EEvPKvS3_PT_iiiii,"",@"SHT_CUDA_INFO"
	.sectionflags	@""
	.align	4


	//----- nvinfo : EIATTR_CUDA_API_VERSION
	.align		4
        /*0000*/ 	.byte	0x04, 0x37
        /*0002*/ 	.short	(.L_6013 - .L_6012)
.L_6012:
        /*0004*/ 	.word	0x00000082


	//----- nvinfo : EIATTR_SW2861232_WAR
	.align		4
.L_6013:
        /*0008*/ 	.byte	0x01, 0x35
	.zero		2


	//----- nvinfo : EIATTR_PARAM_CBANK
	.align		4
        /*000c*/ 	.byte	0x04, 0x0a
        /*000e*/ 	.short	(.L_6015 - .L_6014)
	.align		4
.L_6014:
        /*0010*/ 	.word	index@(.nv.constant0._Z12mul_mat_q8_0IN3c104HalfELb0EEvPKvS3_PT_iiiii)
        /*0014*/ 	.short	0x0160
        /*0016*/ 	.short	0x002c


	//----- nvinfo : EIATTR_CBANK_PARAM_SIZE
	.align		4
.L_6015:
        /*0018*/ 	.byte	0x03, 0x19
        /*001a*/ 	.short	0x002c


	//----- nvinfo : EIATTR_KPARAM_INFO
	.align		4
        /*001c*/ 	.byte	0x04, 0x17
        /*001e*/ 	.short	(.L_6017 - .L_6016)
.L_6016:
        /*0020*/ 	.word	0x00000000
        /*0024*/ 	.short	0x0007
        /*0026*/ 	.short	0x0028
        /*0028*/ 	.byte	0x00, 0xf0, 0x11, 0x00


	//----- nvinfo : EIATTR_KPARAM_INFO
	.align		4
.L_6017:
        /*002c*/ 	.byte	0x04, 0x17
        /*002e*/ 	.short	(.L_6019 - .L_6018)
.L_6018:
        /*0030*/ 	.word	0x00000000
        /*0034*/ 	.short	0x0006
        /*0036*/ 	.short	0x0024
        /*0038*/ 	.byte	0x00, 0xf0, 0x11, 0x00


	//----- nvinfo : EIATTR_KPARAM_INFO
	.align		4
.L_6019:
        /*003c*/ 	.byte	0x04, 0x17
        /*003e*/ 	.short	(.L_6021 - .L_6020)
.L_6020:
        /*0040*/ 	.word	0x00000000
        /*0044*/ 	.short	0x0005
        /*0046*/ 	.short	0x0020
        /*0048*/ 	.byte	0x00, 0xf0, 0x11, 0x00


	//----- nvinfo : EIATTR_KPARAM_INFO
	.align		4
.L_6021:
        /*004c*/ 	.byte	0x04, 0x17
        /*004e*/ 	.short	(.L_6023 - .L_6022)
.L_6022:
        /*0050*/ 	.word	0x00000000
        /*0054*/ 	.short	0x0004
        /*0056*/ 	.short	0x001c
        /*0058*/ 	.byte	0x00, 0xf0, 0x11, 0x00


	//----- nvinfo : EIATTR_KPARAM_INFO
	.align		4
.L_6023:
        /*005c*/ 	.byte	0x04, 0x17
        /*005e*/ 	.short	(.L_6025 - .L_6024)
.L_6024:
        /*0060*/ 	.word	0x00000000
        /*0064*/ 	.short	0x0003
        /*0066*/ 	.short	0x0018
        /*0068*/ 	.byte	0x00, 0xf0, 0x11, 0x00


	//----- nvinfo : EIATTR_KPARAM_INFO
	.align		4
.L_6025:
        /*006c*/ 	.byte	0x04, 0x17
        /*006e*/ 	.short	(.L_6027 - .L_6026)
.L_6026:
        /*0070*/ 	.word	0x00000000
        /*0074*/ 	.short	0x0002
        /*0076*/ 	.short	0x0010
        /*0078*/ 	.byte	0x00, 0xf0, 0x21, 0x00


	//----- nvinfo : EIATTR_KPARAM_INFO
	.align		4
.L_6027:
        /*007c*/ 	.byte	0x04, 0x17
        /*007e*/ 	.short	(.L_6029 - .L_6028)
.L_6028:
        /*0080*/ 	.word	0x00000000
        /*0084*/ 	.short	0x0001
        /*0086*/ 	.short	0x0008
        /*0088*/ 	.byte	0x00, 0xf0, 0x21, 0x00


	//----- nvinfo : EIATTR_KPARAM_INFO
	.align		4
.L_6029:
        /*008c*/ 	.byte	0x04, 0x17
        /*008e*/ 	.short	(.L_6031 - .L_6030)
.L_6030:
        /*0090*/ 	.word	0x00000000
        /*0094*/ 	.short	0x0000
        /*0096*/ 	.short	0x0000
        /*0098*/ 	.byte	0x00, 0xf0, 0x21, 0x00


	//----- nvinfo : EIATTR_MAXREG_COUNT
	.align		4
.L_6031:
        /*009c*/ 	.byte	0x03, 0x1b
        /*009e*/ 	.short	0x00ff


	//----- nvinfo : EIATTR_NUM_BARRIERS
	.align		4
        /*00a0*/ 	.byte	0x02, 0x4c
        /*00a2*/ 	.byte	0x01
	.zero		1


	//----- nvinfo : EIATTR_MERCURY_ISA_VERSION
	.align		4
        /*00a4*/ 	.byte	0x03, 0x5f
        /*00a6*/ 	.short	0x0000


	//----- nvinfo : EIATTR_EXIT_INSTR_OFFSETS
	.align		4
        /*00a8*/ 	.byte	0x04, 0x1c
        /*00aa*/ 	.short	(.L_6033 - .L_6032)


	//   ....[0]....
.L_6032:
        /*00ac*/ 	.word	0x00000f60


	//   ....[1]....
        /*00b0*/ 	.word	0x00000fa0


	//   ....[2]....
        /*00b4*/ 	.word	0x00001000
.L_6033:


//--------------------- .nv.info._Z12mul_mat_q5_1IN3c104HalfELb1EEvPKvS3_PT_iiiii --------------------------
	.section	.nv.info._Z12mul_mat_q5_1IN3c104HalfELb1EEvPKvS3_PT_iiiii,"",@"SHT_CUDA_INFO"
	.sectionflags	@""
	.align	4


	//----- nvinfo : EIATTR_CUDA_API_VERSION
	.align		4
        /*0000*/ 	.byte	0x04, 0x37
        /*0002*/ 	.short	(.L_6035 - .L_6034)
.L_6034:
        /*0004*/ 	.word	0x00000082


	//----- nvinfo : EIATTR_SW2861232_WAR
	.align		4
.L_6035:
        /*0008*/ 	.byte	0x01, 0x35
	.zero		2


	//----- nvinfo : EIATTR_PARAM_CBANK
	.align		4
        /*000c*/ 	.byte	0x04, 0x0a
        /*000e*/ 	.short	(.L_6037 - .L_6036)
	.align		4
.L_6036:
        /*0010*/ 	.word	index@(.nv.constant0._Z12mul_mat_q5_1IN3c104HalfELb1EEvPKvS3_PT_iiiii)
        /*0014*/ 	.short	0x0160
        /*0016*/ 	.short	0x002c


	//----- nvinfo : EIATTR_CBANK_PARAM_SIZE
	.align		4
.L_6037:
        /*0018*/ 	.byte	0x03, 0x19
        /*001a*/ 	.short	0x002c


	//----- nvinfo : EIATTR_KPARAM_INFO
	.align		4
        /*001c*/ 	.byte	0x04, 0x17
        /*001e*/ 	.short	(.L_6039 - .L_6038)
.L_6038:
        /*0020*/ 	.word	0x00000000
        /*0024*/ 	.short	0x0007
        /*0026*/ 	.short	0x0028
        /*0028*/ 	.byte	0x00, 0xf0, 0x11, 0x00


	//----- nvinfo : EIATTR_KPARAM_INFO
	.align		4
.L_6039:
        /*002c*/ 	.byte	0x04, 0x17
        /*002e*/ 	.short	(.L_6041 - .L_6040)
.L_6040:
        /*0030*/ 	.word	0x00000000
        /*0034*/ 	.short	0x0006
        /*0036*/ 	.short	0x0024
        /*0038*/ 	.byte	0x00, 0xf0, 0x11, 0x00


	//----- nvinfo : EIATTR_KPARAM_INFO
	.align		4
.L_6041:
        /*003c*/ 	.byte	0x04, 0x17
        /*003e*/ 	.short	(.L_6043 - .L_6042)
.L_6042:
        /*0040*/ 	.word	0x00000000
        /*0044*/ 	.short	0x0005
        /*0046*/ 	.short	0x0020
        /*0048*/ 	.byte	0x00, 0xf0, 0x11, 0x00


	//----- nvinfo : EIATTR_KPARAM_INFO
	.align		4
.L_6043:
        /*004c*/ 	.byte	0x04, 0x17
        /*004e*/ 	.short	(.L_6045 - .L_6044)
.L_6044:
        /*0050*/ 	.word	0x00000000
        /*0054*/ 	.short	0x0004
        /*0056*/ 	.short	0x001c
        /*0058*/ 	.byte	0x00, 0xf0, 0x11, 0x00


	//----- nvinfo : EIATTR_KPARAM_INFO
	.align		4
.L_6045:
        /*005c*/ 	.byte	0x04, 0x17
        /*005e*/ 	.short	(.L_6047 - .L_6046)
.L_6046:
        /*0060*/ 	.word	0x00000000
        /*0064*/ 	.short	0x0003
        /*0066*/ 	.short	0x0018
        /*0068*/ 	.byte	0x00, 0xf0, 0x11, 0x00


	//----- nvinfo : EIATTR_KPARAM_INFO
	.align		4
.L_6047:
        /*006c*/ 	.byte	0x04, 0x17
        /*006e*/ 	.short	(.L_6049 - .L_6048)
.L_6048:
        /*0070*/ 	.word	0x00000000
        /*0074*/ 	.short	0x0002
        /*0076*/ 	.short	0x0010
        /*0078*/ 	.byte	0x00, 0xf0, 0x21, 0x00


	//----- nvinfo : EIATTR_KPARAM_INFO
	.align		4
.L_6049:
        /*007c*/ 	.byte	0x04, 0x17
        /*007e*/ 	.short	(.L_6051 - .L_6050)
.L_6050:
        /*0080*/ 	.word	0x00000000
        /*0084*/ 	.short	0x0001
        /*0086*/ 	.short	0x0008
        /*0088*/ 	.byte	0x00, 0xf0, 0x21, 0x00


	//----- nvinfo : EIATTR_KPARAM_INFO
	.align		4
.L_6051:
        /*008c*/ 	.byte	0x04, 0x17
        /*008e*/ 	.short	(.L_6053 - .L_6052)
.L_6052:
        /*0090*/ 	.word	0x00000000
        /*0094*/ 	.short	0x0000
        /*0096*/ 	.short	0x0000
        /*0098*/ 	.byte	0x00, 0xf0, 0x21, 0x00


	//----- nvinfo : EIATTR_MAXREG_COUNT
	.align		4
.L_6053:
        /*009c*/ 	.byte	0x03, 0x1b
        /*009e*/ 	.short	0x00ff


	//----- nvinfo : EIATTR_NUM_BARRIERS
	.align		4
        /*00a0*/ 	.byte	0x02, 0x4c
        /*00a2*/ 	.byte	0x01
	.zero		1


	//----- nvinfo : EIATTR_MERCURY_ISA_VERSION
	.align		4
        /*00a4*/ 	.byte	0x03, 0x5f
        /*00a6*/ 	.short	0x0000


	//----- nvinfo : EIATTR_EXIT_INSTR_OFFSETS
	.align		4
        /*00a8*/ 	.byte	0x04, 0x1c
        /*00aa*/ 	.short	(.L_6055 - .L_6054)


	//   ....[0]....
.L_6054:
        /*00ac*/ 	.word	0x000025a0


	//   ....[1]....
        /*00b0*/ 	.word	0x000025f0


	//   ....[2]....
        /*00b4*/ 	.word	0x00002650
.L_6055:


//--------------------- .nv.info._Z12mul_mat_q5_1IN3c104HalfELb0EEvPKvS3_PT_iiiii --------------------------
	.section	.nv.info._Z12mul_mat_q5_1IN3c104HalfELb0EEvPKvS3_PT_iiiii,"",@"SHT_CUDA_INFO"
	.sectionflags	@""
	.align	4


	//----- nvinfo : EIATTR_CUDA_API_VERSION
	.align		4
        /*0000*/ 	.byte	0x04, 0x37
        /*0002*/ 	.short	(.L_6057 - .L_6056)
.L_6056:
        /*0004*/ 	.word	0x00000082


	//----- nvinfo : EIATTR_SW2861232_WAR
	.align		4
.L_6057:
        /*0008*/ 	.byte	0x01, 0x35
	.zero		2


	//----- nvinfo : EIATTR_PARAM_CBANK
	.align		4
        /*000c*/ 	.byte	0x04, 0x0a
        /*000e*/ 	.short	(.L_6059 - .L_6058)
	.align		4
.L_6058:
        /*0010*/ 	.word	index@(.nv.constant0._Z12mul_mat_q5_1IN3c104HalfELb0EEvPKvS3_PT_iiiii)
        /*0014*/ 	.short	0x0160
        /*0016*/ 	.short	0x002c


	//----- nvinfo : EIATTR_CBANK_PARAM_SIZE
	.align		4
.L_6059:
        /*0018*/ 	.byte	0x03, 0x19
        /*001a*/ 	.short	0x002c


	//----- nvinfo : EIATTR_KPARAM_INFO
	.align		4
        /*001c*/ 	.byte	0x04, 0x17
        /*001e*/ 	.short	(.L_6061 - .L_6060)
.L_6060:
        /*0020*/ 	.word	0x00000000
        /*0024*/ 	.short	0x0007
        /*0026*/ 	.short	0x0028
        /*0028*/ 	.byte	0x00, 0xf0, 0x11, 0x00


	//----- nvinfo : EIATTR_KPARAM_INFO
	.align		4
.L_6061:
        /*002c*/ 	.byte	0x04, 0x17
        /*002e*/ 	.short	(.L_6063 - .L_6062)
.L_6062:
        /*0030*/ 	.word	0x00000000
        /*0034*/ 	.short	0x0006
        /*0036*/ 	.short	0x0024
        /*0038*/ 	.byte	0x00, 0xf0, 0x11, 0x00


	//----- nvinfo : EIATTR_KPARAM_INFO
	.align		4
.L_6063:
        /*003c*/ 	.byte	0x04, 0x17
        /*003e*/ 	.short	(.L_6065 - .L_6064)
.L_6064:
        /*0040*/ 	.word	0x00000000
        /*0044*/ 	.short	0x0005
        /*0046*/ 	.short	0x0020
        /*0048*/ 	.byte	0x00, 0xf0, 0x11, 0x00


	//----- nvinfo : EIATTR_KPARAM_INFO
	.align		4
.L_6065:
        /*004c*/ 	.byte	0x04, 0x17
        /*004e*/ 	.short	(.L_6067 - .L_6066)
.L_6066:
        /*0050*/ 	.word	0x00000000
        /*0054*/ 	.short	0x0004
        /*0056*/ 	.short	0x001c
        /*0058*/ 	.byte	0x00, 0xf0, 0x11, 0x00


	//----- nvinfo : EIATTR_KPARAM_INFO
	.align		4
.L_6067:
        /*005c*/ 	.byte	0x04, 0x17
        /*005e*/ 	.short	(.L_6069 - .L_6068)
.L_6068:
        /*0060*/ 	.word	0x00000000
        /*0064*/ 	.short	0x0003
        /*0066*/ 	.short	0x0018
        /*0068*/ 	.byte	0x00, 0xf0, 0x11, 0x00


	//----- nvinfo : EIATTR_KPARAM_INFO
	.align		4
.L_6069:
        /*006c*/ 	.byte	0x04, 0x17
        /*006e*/ 	.short	(.L_6071 - .L_6070)
.L_6070:
        /*0070*/ 	.word	0x00000000
        /*0074*/ 	.short	0x0002
        /*0076*/ 	.short	0x0010
        /*0078*/ 	.byte	0x00, 0xf0, 0x21, 0x00


	//----- nvinfo : EIATTR_KPARAM_INFO
	.align		4
.L_6071:
        /*007c*/ 	.byte	0x04, 0x17
        /*007e*/ 	.short	(.L_6073 - .L_6072)
.L_6072:
        /*0080*/ 	.word	0x00000000
        /*0084*/ 	.short	0x0001
        /*0086*/ 	.short	0x0008
        /*0088*/ 	.byte	0x00, 0xf0, 0x21, 0x00


	//----- nvinfo : EIATTR_KPARAM_INFO
	.align		4
.L_6073:
        /*008c*/ 	.byte	0x04, 0x17
        /*008e*/ 	.short	(.L_6075 - .L_6074)
.L_6074:
        /*0090*/ 	.word	0x00000000
        /*0094*/ 	.short	0x0000
        /*0096*/ 	.short	0x0000
        /*0098*/ 	.byte	0x00, 0xf0, 0x21, 0x00


	//----- nvinfo : EIATTR_MAXREG_COUNT
	.align		4
.L_6075:
        /*009c*/ 	.byte	0x03, 0x1b
        /*009e*/ 	.short	0x00ff


	//----- nvinfo : EIATTR_NUM_BARRIERS
	.align		4
        /*00a0*/ 	.byte	0x02, 0x4c
        /*00a2*/ 	.byte	0x01
	.zero		1


	//----- nvinfo : EIATTR_MERCURY_ISA_VERSION
	.align		4
        /*00a4*/ 	.byte	0x03, 0x5f
        /*00a6*/ 	.short	0x0000


	//----- nvinfo : EIATTR_EXIT_INSTR_OFFSETS
	.align		4
        /*00a8*/ 	.byte	0x04, 0x1c
        /*00aa*/ 	.short	(.L_6077 - .L_6076)


	//   ....[0]....
.L_6076:
        /*00ac*/ 	.word	0x000021d0


	//   ....[1]....
        /*00b0*/ 	.word	0x00002220


	//   ....[2]....
        /*00b4*/ 	.word	0x00002280
.L_6077:


//--------------------- .nv.info._Z12mul_mat_q5_0IN3c104HalfELb1EEvPKvS3_PT_iiiii --------------------------
	.section	.nv.info._Z12mul_mat_q5_0IN3c104HalfELb1EEvPKvS3_PT_iiiii,"",@"SHT_CUDA_INFO"
	.sectionflags	@""
	.align	4


	//----- nvinfo : EIATTR_CUDA_API_VERSION
	.align		4
        /*0000*/ 	.byte	0x04, 0x37
        /*0002*/ 	.short	(.L_6079 - .L_6078)
.L_6078:
        /*0004*/ 	.word	0x00000082


	//----- nvinfo : EIATTR_SW2861232_WAR
	.align		4
.L_6079:
        /*0008*/ 	.byte	0x01, 0x35
	.zero		2


	//----- nvinfo : EIATTR_PARAM_CBANK
	.align		4
        /*000c*/ 	.byte	0x04, 0x0a
        /*000e*/ 	.short	(.L_6081 - .L_6080)
	.align		4
.L_6080:
        /*0010*/ 	.word	index@(.nv.constant0._Z12mul_mat_q5_0IN3c104HalfELb1EEvPKvS3_PT_iiiii)
        /*0014*/ 	.short	0x0160
        /*0016*/ 	.short	0x002c


	//----- nvinfo : EIATTR_CBANK_PARAM_SIZE
	.align		4
.L_6081:
        /*0018*/ 	.byte	0x03, 0x19
        /*001a*/ 	.short	0x002c


	//----- nvinfo : EIATTR_KPARAM_INFO
	.align		4
        /*001c*/ 	.byte	0x04, 0x17
        /*001e*/ 	.short	(.L_6083 - .L_6082)
.L_6082:
        /*0020*/ 	.word	0x00000000
        /*0024*/ 	.short	0x0007
        /*0026*/ 	.short	0x0028
        /*0028*/ 	.byte	0x00, 0xf0, 0x11, 0x00


	//----- nvinfo : EIATTR_KPARAM_INFO
	.align		4
.L_6083:
        /*002c*/ 	.byte	0x04, 0x17
        /*002e*/ 	.short	(.L_6085 - .L_6084)
.L_6084:
        /*0030*/ 	.word	0x00000000
        /*0034*/ 	.short	0x0006
        /*0036*/ 	.short	0x0024
        /*0038*/ 	.byte	0x00, 0xf0, 0x11, 0x00


	//----- nvinfo : EIATTR_KPARAM_INFO
	.align		4
.L_6085:
        /*003c*/ 	.byte	0x04, 0x17
        /*003e*/ 	.short	(.L_6087 - .L_6086)
.L_6086:
        /*0040*/ 	.word	0x00000000
        /*0044*/ 	.short	0x0005
        /*0046*/ 	.short	0x0020
        /*0048*/ 	.byte	0x00, 0xf0, 0x11, 0x00


	//----- nvinfo : EIATTR_KPARAM_INFO
	.align		4
.L_6087:
        /*004c*/ 	.byte	0x04, 0x17
        /*004e*/ 	.short	(.L_6089 - .L_6088)
.L_6088:
        /*0050*/ 	.word	0x00000000
        /*0054*/ 	.short	0x0004
        /*0056*/ 	.short	0x001c
        /*0058*/ 	.byte	0x00, 0xf0, 0x11, 0x00


	//----- nvinfo : EIATTR_KPARAM_INFO
	.align		4
.L_6089:
        /*005c*/ 	.byte	0x04, 0x17
        /*005e*/ 	.short	(.L_6091 - .L_6090)
.L_6090:
        /*0060*/ 	.word	0x00000000
        /*0064*/ 	.short	0x0003
        /*0066*/ 	.short	0x0018
        /*0068*/ 	.byte	0x00, 0xf0, 0x11, 0x00


	//----- nvinfo : EIATTR_KPARAM_INFO
	.align		4
.L_6091:
        /*006c*/ 	.byte	0x04, 0x17
        /*006e*/ 	.short	(.L_6093 - .L_6092)
.L_6092:
        /*0070*/ 	.word	0x00000000
        /*0074*/ 	.short	0x0002
        /*0076*/ 	.short	0x0010
        /*0078*/ 	.byte	0x00, 0xf0, 0x21, 0x00


	//----- nvinfo : EIATTR_KPARAM_INFO
	.align		4
.L_6093:
        /*007c*/ 	.byte	0x04, 0x17
        /*007e*/ 	.short	(.L_6095 - .L_6094)
.L_6094:
        /*0080*/ 	.word	0x00000000
        /*0084*/ 	.short	0x0001
        /*0086*/ 	.short	0x0008
        /*0088*/ 	.byte	0x00, 0xf0, 0x21, 0x00


	//----- nvinfo : EIATTR_KPARAM_INFO
	.align		4
.L_6095:
        /*008c*/ 	.byte	0x04, 0x17
        /*008e*/ 	.short	(.L_6097 - .L_6096)
.L_6096:
        /*0090*/ 	.word	0x00000000
        /*0094*/ 	.short	0x0000
        /*0096*/ 	.short	0x0000
        /*0098*/ 	.byte	0x00, 0xf0, 0x21, 0x00


	//----- nvinfo : EIATTR_MAXREG_COUNT
	.align		4
.L_6097:
        /*009c*/ 	.byte	0x03, 0x1b
        /*009e*/ 	.short	0x00ff


	//----- nvinfo : EIATTR_NUM_BARRIERS
	.align		4
        /*00a0*/ 	.byte	0x02, 0x4c
        /*00a2*/ 	.byte	0x01
	.zero		1


	//----- nvinfo : EIATTR_MERCURY_ISA_VERSION
	.align		4
        /*00a4*/ 	.byte	0x03, 0x5f
        /*00a6*/ 	.short	0x0000


	//----- nvinfo : EIATTR_EXIT_INSTR_OFFSETS
	.align		4
        /*00a8*/ 	.byte	0x04, 0x1c
        /*00aa*/ 	.short	(.L_6099 - .L_6098)


	//   ....[0]....
.L_6098:
        /*00ac*/ 	.word	0x00002ea0


	//   ....[1]....
        /*00b0*/ 	.word	0x00002ef0


	//   ....[2]....
        /*00b4*/ 	.word	0x00002f50
.L_6099:


//--------------------- .nv.info._Z12mul_mat_q5_0IN3c104HalfELb0EEvPKvS3_PT_iiiii --------------------------
	.section	.nv.info._Z12mul_mat_q5_0IN3c104HalfELb0EEvPKvS3_PT_iiiii,"",@"SHT_CUDA_INFO"
	.sectionflags	@""
	.align	4


	//----- nvinfo : EIATTR_CUDA_API_VERSION
	.align		4
        /*0000*/ 	.byte	0x04, 0x37
        /*0002*/ 	.short	(.L_6101 - .L_6100)
.L_6100:
        /*0004*/ 	.word	0x00000082


	//----- nvinfo : EIATTR_SW2861232_WAR
	.align		4
.L_6101:
        /*0008*/ 	.byte	0x01, 0x35
	.zero		2


	//----- nvinfo : EIATTR_PARAM_CBANK
	.align		4
        /*000c*/ 	.byte	0x04, 0x0a
        /*000e*/ 	.short	(.L_6103 - .L_6102)
	.align		4
.L_6102:
        /*0010*/ 	.word	index@(.nv.constant0._Z12mul_mat_q5_0IN3c104HalfELb0EEvPKvS3_PT_iiiii)
        /*0014*/ 	.short	0x0160
        /*0016*/ 	.short	0x002c


	//----- nvinfo : EIATTR_CBANK_PARAM_SIZE
	.align		4
.L_6103:
        /*0018*/ 	.byte	0x03, 0x19
        /*001a*/ 	.short	0x002c


	//----- nvinfo : EIATTR_KPARAM_INFO
	.align		4
        /*001c*/ 	.byte	0x04, 0x17
        /*001e*/ 	.short	(.L_6105 - .L_6104)
.L_6104:
        /*0020*/ 	.word	0x00000000
        /*0024*/ 	.short	0x0007
        /*0026*/ 	.short	0x0028
        /*0028*/ 	.byte	0x00, 0xf0, 0x11, 0x00


	//----- nvinfo : EIATTR_KPARAM_INFO
	.align		4
.L_6105:
        /*002c*/ 	.byte	0x04, 0x17
        /*002e*/ 	.short	(.L_6107 - .L_6106)
.L_6106:
        /*0030*/ 	.word	0x00000000
        /*0034*/ 	.short	0x0006
        /*0036*/ 	.short	0x0024
        /*0038*/ 	.byte	0x00, 0xf0, 0x11, 0x00


	//----- nvinfo : EIATTR_KPARAM_INFO
	.align		4
.L_6107:
        /*003c*/ 	.byte	0x04, 0x17
        /*003e*/ 	.short	(.L_6109 - .L_6108)
.L_6108:
        /*0040*/ 	.word	0x00000000
        /*0044*/ 	.short	0x0005
        /*0046*/ 	.short	0x0020
        /*0048*/ 	.byte	0x00, 0xf0, 0x11, 0x00


	//----- nvinfo : EIATTR_KPARAM_INFO
	.align		4
.L_6109:
        /*004c*/ 	.byte	0x04, 0x17
        /*004e*/ 	.short	(.L_6111 - .L_6110)
.L_6110:
        /*0050*/ 	.word	0x00000000
        /*0054*/ 	.short	0x0004
        /*0056*/ 	.short	0x001c
        /*0058*/ 	.byte	0x00, 0xf0, 0x11, 0x00


	//----- nvinfo : EIATTR_KPARAM_INFO
	.align		4
.L_6111:
        /*005c*/ 	.byte	0x04, 0x17
        /*005e*/ 	.short	(.L_6113 - .L_6112)
.L_6112:
        /*0060*/ 	.word	0x00000000
        /*0064*/ 	.short	0x0003
        /*0066*/ 	.short	0x0018
        /*0068*/ 	.byte	0x00, 0xf0, 0x11, 0x00


	//----- nvinfo : EIATTR_KPARAM_INFO
	.align		4
.L_6113:
        /*006c*/ 	.byte	0x04, 0x17
        /*006e*/ 	.short	(.L_6115 - .L_6114)
.L_6114:
        /*0070*/ 	.word	0x00000000
        /*0074*/ 	.short	0x0002
        /*0076*/ 	.short	0x0010
        /*0078*/ 	.byte	0x00, 0xf0, 0x21, 0x00


	//----- nvinfo : EIATTR_KPARAM_INFO
	.align		4
.L_6115:
        /*007c*/ 	.byte	0x04, 0x17
        /*007e*/ 	.short	(.L_6117 - .L_6116)
.L_6116:
        /*0080*/ 	.word	0x00000000
        /*0084*/ 	.short	0x0001
        /*0086*/ 	.short	0x0008
        /*0088*/ 	.byte	0x00, 0xf0, 0x21, 0x00


	//----- nvinfo : EIATTR_KPARAM_INFO
	.align		4
.L_6117:
        /*008c*/ 	.byte	0x04, 0x17
        /*008e*/ 	.short	(.L_6119 - .L_6118)
.L_6118:
        /*0090*/ 	.word	0x00000000
        /*0094*/ 	.short	0x0000
        /*0096*/ 	.short	0x0000
        /*0098*/ 	.byte	0x00, 0xf0, 0x21, 0x00


	//----- nvinfo : EIATTR_MAXREG_COUNT
	.align		4
.L_6119:
        /*009c*/ 	.byte	0x03, 0x1b
        /*009e*/ 	.short	0x00ff


	//----- nvinfo : EIATTR_NUM_BARRIERS
	.align		4
        /*00a0*/ 	.byte	0x02, 0x4c
        /*00a2*/ 	.byte	0x01
	.zero		1


	//----- nvinfo : EIATTR_MERCURY_ISA_VERSION
	.align		4
        /*00a4*/ 	.byte	0x03, 0x5f
        /*00a6*/ 	.short	0x0000


	//----- nvinfo : EIATTR_EXIT_INSTR_OFFSETS
	.align		4
        /*00a8*/ 	.byte	0x04, 0x1c
        /*00aa*/ 	.short	(.L_6121 - .L_6120)


	//   ....[0]....
.L_6120:
        /*00ac*/ 	.word	0x00002a90


	//   ....[1]....
        /*00b0*/ 	.word	0x00002ae0


	//   ....[2]....
        /*00b4*/ 	.word	0x00002b40
.L_6121:


//--------------------- .nv.info._Z12mul_mat_q4_1IN3c104HalfELb1EEvPKvS3_PT_iiiii --------------------------
	.section	.nv.info._Z12mul_mat_q4_1IN3c104HalfELb1EEvPKvS3_PT_iiiii,"",@"SHT_CUDA_INFO"
	.sectionflags	@""
	.align	4


	//----- nvinfo : EIATTR_CUDA_API_VERSION
	.align		4
        /*0000*/ 	.byte	0x04, 0x37
        /*0002*/ 	.short	(.L_6123 - .L_6122)
.L_6122:
        /*0004*/ 	.word	0x00000082


	//----- nvinfo : EIATTR_SW2861232_WAR
	.align		4
.L_6123:
        /*0008*/ 	.byte	0x01, 0x35
	.zero		2


	//----- nvinfo : EIATTR_PARAM_CBANK
	.align		4
        /*000c*/ 	.byte	0x04, 0x0a
        /*000e*/ 	.short	(.L_6125 - .L_6124)
	.align		4
.L_6124:
        /*0010*/ 	.word	index@(.nv.constant0._Z12mul_mat_q4_1IN3c104HalfELb1EEvPKvS3_PT_iiiii)
        /*0014*/ 	.short	0x0160
        /*0016*/ 	.short	0x002c


	//----- nvinfo : EIATTR_CBANK_PARAM_SIZE
	.align		4
.L_6125:
        /*0018*/ 	.byte	0x03, 0x19
        /*001a*/ 	.short	0x002c


	//----- nvinfo : EIATTR_KPARAM_INFO
	.align		4
        /*001c*/ 	.byte	0x04, 0x17
        /*001e*/ 	.short	(.L_6127 - .L_6126)
.L_6126:
        /*0020*/ 	.word	0x00000000
        /*0024*/ 	.short	0x0007
        /*0026*/ 	.short	0x0028
        /*0028*/ 	.byte	0x00, 0xf0, 0x11, 0x00


	//----- nvinfo : EIATTR_KPARAM_INFO
	.align		4
.L_6127:
        /*002c*/ 	.byte	0x04, 0x17
        /*002e*/ 	.short	(.L_6129 - .L_6128)
.L_6128:
        /*0030*/ 	.word	0x00000000
        /*0034*/ 	.short	0x0006
        /*0036*/ 	.short	0x0024
        /*0038*/ 	.byte	0x00, 0xf0, 0x11, 0x00


	//----- nvinfo : EIATTR_KPARAM_INFO
	.align		4
.L_6129:
        /*003c*/ 	.byte	0x04, 0x17
        /*003e*/ 	.short	(.L_6131 - .L_6130)
.L_6130:
        /*0040*/ 	.word	0x00000000
        /*0044*/ 	.short	0x0005
        /*0046*/ 	.short	0x0020
        /*0048*/ 	.byte	0x00, 0xf0, 0x11, 0x00


	//----- nvinfo : EIATTR_KPARAM_INFO
	.align		4
.L_6131:
        /*004c*/ 	.byte	0x04, 0x17
        /*004e*/ 	.short	(.L_6133 - .L_6132)
.L_6132:
        /*0050*/ 	.word	0x00000000
        /*0054*/ 	.short	0x0004
        /*0056*/ 	.short	0x001c
        /*0058*/ 	.byte	0x00, 0xf0, 0x11, 0x00


	//----- nvinfo : EIATTR_KPARAM_INFO
	.align		4
.L_6133:
        /*005c*/ 	.byte	0x04, 0x17
        /*005e*/ 	.short	(.L_6135 - .L_6134)
.L_6134:
        /*0060*/ 	.word	0x00000000
        /*0064*/ 	.short	0x0003
        /*0066*/ 	.short	0x0018
        /*0068*/ 	.byte	0x00, 0xf0, 0x11, 0x00


	//----- nvinfo : EIATTR_KPARAM_INFO
	.align		4
.L_6135:
        /*006c*/ 	.byte	0x04, 0x17
        /*006e*/ 	.short	(.L_6137 - .L_6136)
.L_6136:
        /*0070*/ 	.word	0x00000000
        /*0074*/ 	.short	0x0002
        /*0076*/ 	.short	0x0010
        /*0078*/ 	.byte	0x00, 0xf0, 0x21, 0x00


	//----- nvinfo : EIATTR_KPARAM_INFO
	.align		4
.L_6137:
        /*007c*/ 	.byte	0x04, 0x17
        /*007e*/ 	.short	(.L_6139 - .L_6138)
.L_6138:
        /*0080*/ 	.word	0x00000000
        /*0084*/ 	.short	0x0001
        /*0086*/ 	.short	0x0008
        /*0088*/ 	.byte	0x00, 0xf0, 0x21, 0x00


	//----- nvinfo : EIATTR_KPARAM_INFO
	.align		4
.L_6139:
        /*008c*/ 	.byte	0x04, 0x17
        /*008e*/ 	.short	(.L_6141 - .L_6140)
.L_6140:
        /*0090*/ 	.word	0x00000000
        /*0094*/ 	.short	0x0000
        /*0096*/ 	.short	0x0000
        /*0098*/ 	.byte	0x00, 0xf0, 0x21, 0x00


	//----- nvinfo : EIATTR_MAXREG_COUNT
	.align		4
.L_6141:
        /*009c*/ 	.byte	0x03, 0x1b
        /*009e*/ 	.short	0x00ff


	//----- nvinfo : EIATTR_NUM_BARRIERS
	.align		4
        /*00a0*/ 	.byte	0x02, 0x4c
        /*00a2*/ 	.byte	0x01
	.zero		1


	//----- nvinfo : EIATTR_MERCURY_ISA_VERSION
	.align		4
        /*00a4*/ 	.byte	0x03, 0x5f
        /*00a6*/ 	.short	0x0000


	//----- nvinfo : EIATTR_EXIT_INSTR_OFFSETS
	.align		4
        /*00a8*/ 	.byte	0x04, 0x1c
        /*00aa*/ 	.short	(.L_6143 - .L_6142)


	//   ....[0]....
.L_6142:
        /*00ac*/ 	.word	0x00001fe0


	//   ....[1]....
        /*00b0*/ 	.word	0x00002020


	//   ....[2]....
        /*00b4*/ 	.word	0x00002080
.L_6143:


//--------------------- .nv.info._Z12mul_mat_q4_1IN3c104HalfELb0EEvPKvS3_PT_iiiii --------------------------
	.section	.nv.info._Z12mul_mat_q4_1IN3c104HalfELb0EEvPKvS3_PT_iiiii,"",@"SHT_CUDA_INFO"
	.sectionflags	@""
	.align	4


	//----- nvinfo : EIATTR_CUDA_API_VERSION
	.align		4
        /*0000*/ 	.byte	0x04, 0x37
        /*0002*/ 	.short	(.L_6145 - .L_6144)
.L_6144:
        /*0004*/ 	.word	0x00000082


	//----- nvinfo : EIATTR_SW2861232_WAR
	.align		4
.L_6145:
        /*0008*/ 	.byte	0x01, 0x35
	.zero		2


	//----- nvinfo : EIATTR_PARAM_CBANK
	.align		4
        /*000c*/ 	.byte	0x04, 0x0a
        /*000e*/ 	.short	(.L_6147 - .L_6146)
	.align		4
.L_6146:
        /*0010*/ 	.word	index@(.nv.constant0._Z12mul_mat_q4_1IN3c104HalfELb0EEvPKvS3_PT_iiiii)
        /*0014*/ 	.short	0x0160
        /*0016*/ 	.short	0x002c


	//----- nvinfo : EIATTR_CBANK_PARAM_SIZE
	.align		4
.L_6147:
        /*0018*/ 	.byte	0x03, 0x19
        /*001a*/ 	.short	0x002c


	//----- nvinfo : EIATTR_KPARAM_INFO
	.align		4
        /*001c*/ 	.byte	0x04, 0x17
        /*001e*/ 	.short	(.L_6149 - .L_6148)
.L_6148:
        /*0020*/ 	.word	0x00000000
        /*0024*/ 	.short	0x0007
        /*0026*/ 	.short	0x0028
        /*0028*/ 	.byte	0x00, 0xf0, 0x11, 0x00


	//----- nvinfo : EIATTR_KPARAM_INFO
	.align		4
.L_6149:
        /*002c*/ 	.byte	0x04, 0x17
        /*002e*/ 	.short	(.L_6151 - .L_6150)
.L_6150:
        /*0030*/ 	.word	0x00000000
        /*0034*/ 	.short	0x0006
        /*0036*/ 	.short	0x0024
        /*0038*/ 	.byte	0x00, 0xf0, 0x11, 0x00


	//----- nvinfo : EIATTR_KPARAM_INFO
	.align		4
.L_6151:
        /*003c*/ 	.byte	0x04, 0x17
        /*003e*/ 	.short	(.L_6153 - .L_6152)
.L_6152:
        /*0040*/ 	.word	0x00000000
        /*0044*/ 	.short	0x0005
        /*0046*/ 	.short	0x0020
        /*0048*/ 	.byte	0x00, 0xf0, 0x11, 0x00


	//----- nvinfo : EIATTR_KPARAM_INFO
	.align		4
.L_6153:
        /*004c*/ 	.byte	0x04, 0x17
        /*004e*/ 	.short	(.L_6155 - .L_6154)
.L_6154:
        /*0050*/ 	.word	0x00000000
        /*0054*/ 	.short	0x0004
        /*0056*/ 	.short	0x001c
        /*0058*/ 	.byte	0x00, 0xf0, 0x11, 0x00


	//----- nvinfo : EIATTR_KPARAM_INFO
	.align		4
.L_6155:
        /*005c*/ 	.byte	0x04, 0x17
        /*005e*/ 	.short	(.L_6157 - .L_6156)
.L_6156:
        /*0060*/ 	.word	0x00000000
        /*0064*/ 	.short	0x0003
        /*0066*/ 	.short	0x0018
        /*0068*/ 	.byte	0x00, 0xf0, 0x11, 0x00


	//----- nvinfo : EIATTR_KPARAM_INFO
	.align		4
.L_6157:
        /*006c*/ 	.byte	0x04, 0x17
        /*006e*/ 	.short	(.L_6159 - .L_6158)
.L_6158:
        /*0070*/ 	.word	0x00000000
        /*0074*/ 	.short	0x0002
        /*0076*/ 	.short	0x0010
        /*0078*/ 	.byte	0x00, 0xf0, 0x21, 0x00


	//----- nvinfo : EIATTR_KPARAM_INFO
	.align		4
.L_6159:
        /*007c*/ 	.byte	0x04, 0x17
        /*007e*/ 	.short	(.L_6161 - .L_6160)
.L_6160:
        /*0080*/ 	.word	0x00000000
        /*0084*/ 	.short	0x0001
        /*0086*/ 	.short	0x0008
        /*0088*/ 	.byte	0x00, 0xf0, 0x21, 0x00


	//----- nvinfo : EIATTR_KPARAM_INFO
	.align		4
.L_6161:
        /*008c*/ 	.byte	0x04, 0x17
        /*008e*/ 	.short	(.L_6163 - .L_6162)
.L_6162:
        /*0090*/ 	.word	0x00000000
        /*0094*/ 	.short	0x0000
        /*0096*/ 	.short	0x0000
        /*0098*/ 	.byte	0x00, 0xf0, 0x21, 0x00


	//----- nvinfo : EIATTR_MAXREG_COUNT
	.align		4
.L_6163:
        /*009c*/ 	.byte	0x03, 0x1b
        /*009e*/ 	.short	0x00ff


	//----- nvinfo : EIATTR_NUM_BARRIERS
	.align		4
        /*00a0*/ 	.byte	0x02, 0x4c
        /*00a2*/ 	.byte	0x01
	.zero		1


	//----- nvinfo : EIATTR_MERCURY_ISA_VERSION
	.align		4
        /*00a4*/ 	.byte	0x03, 0x5f
        /*00a6*/ 	.short	0x0000


	//----- nvinfo : EIATTR_EXIT_INSTR_OFFSETS
	.align		4
        /*00a8*/ 	.byte	0x04, 0x1c
        /*00aa*/ 	.short	(.L_6165 - .L_6164)


	//   ....[0]....
.L_6164:
        /*00ac*/ 	.word	0x00001b80


	//   ....[1]....
        /*00b0*/ 	.word	0x00001bc0


	//   ....[2]....
        /*00b4*/ 	.word	0x00001c20
.L_6165:


//--------------------- .nv.info._Z12mul_mat_q4_0IN3c104HalfELb1EEvPKvS3_PT_iiiii --------------------------
	.section	.nv.info._Z12mul_mat_q4_0IN3c104HalfELb1EEvPKvS3_PT_iiiii,"",@"SHT_CUDA_INFO"
	.sectionflags	@""
	.align	4


	//----- nvinfo : EIATTR_CUDA_API_VERSION
	.align		4
        /*0000*/ 	.byte	0x04, 0x37
        /*0002*/ 	.short	(.L_6167 - .L_6166)
.L_6166:
        /*0004*/ 	.word	0x00000082


	//----- nvinfo : EIATTR_SW2861232_WAR
	.align		4
.L_6167:
        /*0008*/ 	.byte	0x01, 0x35
	.zero		2


	//----- nvinfo : EIATTR_PARAM_CBANK
	.align		4
        /*000c*/ 	.byte	0x04, 0x0a
        /*000e*/ 	.short	(.L_6169 - .L_6168)
	.align		4
.L_6168:
        /*0010*/ 	.word	index@(.nv.constant0._Z12mul_mat_q4_0IN3c104HalfELb1EEvPKvS3_PT_iiiii)
        /*0014*/ 	.short	0x0160
        /*0016*/ 	.short	0x002c


	//----- nvinfo : EIATTR_CBANK_PARAM_SIZE
	.align		4
.L_6169:
        /*0018*/ 	.byte	0x03, 0x19
        /*001a*/ 	.short	0x002c


	//----- nvinfo : EIATTR_KPARAM_INFO
	.align		4
        /*001c*/ 	.byte	0x04, 0x17
        /*001e*/ 	.short	(.L_6171 - .L_6170)
.L_6170:
        /*0020*/ 	.word	0x00000000
        /*0024*/ 	.short	0x0007
        /*0026*/ 	.short	0x0028
        /*0028*/ 	.byte	0x00, 0xf0, 0x11, 0x00


	//----- nvinfo : EIATTR_KPARAM_INFO
	.align		4
.L_6171:
        /*002c*/ 	.byte	0x04, 0x17
        /*002e*/ 	.short	(.L_6173 - .L_6172)
.L_6172:
        /*0030*/ 	.word	0x00000000
        /*0034*/ 	.short	0x0006
        /*0036*/ 	.short	0x0024
        /*0038*/ 	.byte	0x00, 0xf0, 0x11, 0x00


	//----- nvinfo : EIATTR_KPARAM_INFO
	.align		4
.L_6173:
        /*003c*/ 	.byte	0x04, 0x17
        /*003e*/ 	.short	(.L_6175 - .L_6174)
.L_6174:
        /*0040*/ 	.word	0x00000000
        /*0044*/ 	.short	0x0005
        /*0046*/ 	.short	0x0020
        /*0048*/ 	.byte	0x00, 0xf0, 0x11, 0x00


	//----- nvinfo : EIATTR_KPARAM_INFO
	.align		4
.L_6175:
        /*004c*/ 	.byte	0x04, 0x17
        /*004e*/ 	.short	(.L_6177 - .L_6176)
.L_6176:
        /*0050*/ 	.word	0x00000000
        /*0054*/ 	.short	0x0004
        /*0056*/ 	.short	0x001c
        /*0058*/ 	.byte	0x00, 0xf0, 0x11, 0x00


	//----- nvinfo : EIATTR_KPARAM_INFO
	.align		4
.L_6177:
        /*005c*/ 	.byte	0x04, 0x17
        /*005e*/ 	.short	(.L_6179 - .L_6178)
.L_6178:
        /*0060*/ 	.word	0x00000000
        /*0064*/ 	.short	0x0003
        /*0066*/ 	.short	0x0018
        /*0068*/ 	.byte	0x00, 0xf0, 0x11, 0x00


	//----- nvinfo : EIATTR_KPARAM_INFO
	.align		4
.L_6179:
        /*006c*/ 	.byte	0x04, 0x17
        /*006e*/ 	.short	(.L_6181 - .L_6180)
.L_6180:
        /*0070*/ 	.word	0x00000000
        /*0074*/ 	.short	0x0002
        /*0076*/ 	.short	0x0010
        /*0078*/ 	.byte	0x00, 0xf0, 0x21, 0x00


	//----- nvinfo : EIATTR_KPARAM_INFO
	.align		4
.L_6181:
        /*007c*/ 	.byte	0x04, 0x17
        /*007e*/ 	.short	(.L_6183 - .L_6182)
.L_6182:
        /*0080*/ 	.word	0x00000000
        /*0084*/ 	.short	0x0001
        /*0086*/ 	.short	0x0008
        /*0088*/ 	.byte	0x00, 0xf0, 0x21, 0x00


	//----- nvinfo : EIATTR_KPARAM_INFO
	.align		4
.L_6183:
        /*008c*/ 	.byte	0x04, 0x17
        /*008e*/ 	.short	(.L_6185 - .L_6184)
.L_6184:
        /*0090*/ 	.word	0x00000000
        /*0094*/ 	.short	0x0000
        /*0096*/ 	.short	0x0000
        /*0098*/ 	.byte	0x00, 0xf0, 0x21, 0x00


	//----- nvinfo : EIATTR_MAXREG_COUNT
	.align		4
.L_6185:
        /*009c*/ 	.byte	0x03, 0x1b
        /*009e*/ 	.short	0x00ff


	//----- nvinfo : EIATTR_NUM_BARRIERS
	.align		4
        /*00a0*/ 	.byte	0x02, 0x4c
        /*00a2*/ 	.byte	0x01
	.zero		1


	//----- nvinfo : EIATTR_MERCURY_ISA_VERSION
	.align		4
        /*00a4*/ 	.byte	0x03, 0x5f
        /*00a6*/ 	.short	0x0000


	//----- nvinfo : EIATTR_EXIT_INSTR_OFFSETS
	.align		4
        /*00a8*/ 	.byte	0x04, 0x1c
        /*00aa*/ 	.short	(.L_6187 - .L_6186)


	//   ....[0]....
.L_6186:
        /*00ac*/ 	.word	0x00002100


	//   ....[1]....
        /*00b0*/ 	.word	0x00002140


	//   ....[2]....
        /*00b4*/ 	.word	0x000021a0
.L_6187:


//--------------------- .nv.info._Z12mul_mat_q4_0IN3c104HalfELb0EEvPKvS3_PT_iiiii --------------------------
	.section	.nv.info._Z12mul_mat_q4_0IN3c104HalfELb0EEvPKvS3_PT_iiiii,"",@"SHT_CUDA_INFO"
	.sectionflags	@""
	.align	4


	//----- nvinfo : EIATTR_CUDA_API_VERSION
	.align		4
        /*0000*/ 	.byte	0x04, 0x37
        /*0002*/ 	.short	(.L_6189 - .L_6188)
.L_6188:
        /*0004*/ 	.word	0x00000082


	//----- nvinfo : EIATTR_SW2861232_WAR
	.align		4
.L_6189:
        /*0008*/ 	.byte	0x01, 0x35
	.zero		2


	//----- nvinfo : EIATTR_PARAM_CBANK
	.align		4
        /*000c*/ 	.byte	0x04, 0x0a
        /*000e*/ 	.short	(.L_6191 - .L_6190)
	.align		4
.L_6190:
        /*0010*/ 	.word	index@(.nv.constant0._Z12mul_mat_q4_0IN3c104HalfELb0EEvPKvS3_PT_iiiii)
        /*0014*/ 	.short	0x0160
        /*0016*/ 	.short	0x002c


	//----- nvinfo : EIATTR_CBANK_PARAM_SIZE
	.align		4
.L_6191:
        /*0018*/ 	.byte	0x03, 0x19
        /*001a*/ 	.short	0x002c


	//----- nvinfo : EIATTR_KPARAM_INFO
	.align		4
        /*001c*/ 	.byte	0x04, 0x17
        /*001e*/ 	.short	(.L_6193 - .L_6192)
.L_6192:
        /*0020*/ 	.word	0x00000000
        /*0024*/ 	.short	0x0007
        /*0026*/ 	.short	0x0028
        /*0028*/ 	.byte	0x00, 0xf0, 0x11, 0x00


	//----- nvinfo : EIATTR_KPARAM_INFO
	.align		4
.L_6193:
        /*002c*/ 	.byte	0x04, 0x17
        /*002e*/ 	.short	(.L_6195 - .L_6194)
.L_6194:
        /*0030*/ 	.word	0x00000000
        /*0034*/ 	.short	0x0006
        /*0036*/ 	.short	0x0024
        /*0038*/ 	.byte	0x00, 0xf0, 0x11, 0x00


	//----- nvinfo : EIATTR_KPARAM_INFO
	.align		4
.L_6195:
        /*003c*/ 	.byte	0x04, 0x17
        /*003e*/ 	.short	(.L_6197 - .L_6196)
.L_6196:
        /*0040*/ 	.word	0x00000000
        /*0044*/ 	.short	0x0005
        /*0046*/ 	.short	0x0020
        /*0048*/ 	.byte	0x00, 0xf0, 0x11, 0x00


	//----- nvinfo : EIATTR_KPARAM_INFO
	.align		4
.L_6197:
        /*004c*/ 	.byte	0x04, 0x17
        /*004e*/ 	.short	(.L_6199 - .L_6198)
.L_6198:
        /*0050*/ 	.word	0x00000000
        /*0054*/ 	.short	0x0004
        /*0056*/ 	.short	0x001c
        /*0058*/ 	.byte	0x00, 0xf0, 0x11, 0x00


	//----- nvinfo : EIATTR_KPARAM_INFO
	.align		4
.L_6199:
        /*005c*/ 	.byte	0x04, 0x17
        /*005e*/ 	.short	(.L_6201 - .L_6200)
.L_6200:
        /*0060*/ 	.word	0x00000000
        /*0064*/ 	.short	0x0003
        /*0066*/ 	.short	0x0018
        /*0068*/ 	.byte	0x00, 0xf0, 0x11, 0x00


	//----- nvinfo : EIATTR_KPARAM_INFO
	.align		4
.L_6201:
        /*006c*/ 	.byte	0x04, 0x17
        /*006e*/ 	.short	(.L_6203 - .L_6202)
.L_6202:
        /*0070*/ 	.word	0x00000000
        /*0074*/ 	.short	0x0002
        /*0076*/ 	.short	0x0010
        /*0078*/ 	.byte	0x00, 0xf0, 0x21, 0x00


	//----- nvinfo : EIATTR_KPARAM_INFO
	.align		4
.L_6203:
        /*007c*/ 	.byte	0x04, 0x17
        /*007e*/ 	.short	(.L_6205 - .L_6204)
.L_6204:
        /*0080*/ 	.word	0x00000000
        /*0084*/ 	.short	0x0001
        /*0086*/ 	.short	0x0008
        /*0088*/ 	.byte	0x00, 0xf0, 0x21, 0x00


	//----- nvinfo : EIATTR_KPARAM_INFO
	.align		4
.L_6205:
        /*008c*/ 	.byte	0x04, 0x17
        /*008e*/ 	.short	(.L_6207 - .L_6206)
.L_6206:
        /*0090*/ 	.word	0x00000000
        /*0094*/ 	.short	0x0000
        /*0096*/ 	.short	0x0000
        /*0098*/ 	.byte	0x00, 0xf0, 0x21, 0x00


	//----- nvinfo : EIATTR_MAXREG_COUNT
	.align		4
.L_6207:
        /*009c*/ 	.byte	0x03, 0x1b
        /*009e*/ 	.short	0x00ff


	//----- nvinfo : EIATTR_NUM_BARRIERS
	.align		4
        /*00a0*/ 	.byte	0x02, 0x4c
        /*00a2*/ 	.byte	0x01
	.zero		1


	//----- nvinfo : EIATTR_MERCURY_ISA_VERSION
	.align		4
        /*00a4*/ 	.byte	0x03, 0x5f
        /*00a6*/ 	.short	0x0000


	//----- nvinfo : EIATTR_EXIT_INSTR_OFFSETS
	.align		4
        /*00a8*/ 	.byte	0x04, 0x1c
        /*00aa*/ 	.short	(.L_6209 - .L_6208)


	//   ....[0]....
.L_6208:
        /*00ac*/ 	.word	0x00001c90


	//   ....[1]....
        /*00b0*/ 	.word	0x00001cd0


	//   ....[2]....
        /*00b4*/ 	.word	0x00001d30
.L_6209:


//--------------------- .nv.info._Z12mul_mat_q6_KIfLb1EEvPKvS1_PT_iiiii --------------------------
	.section	.nv.info._Z12mul_mat_q6_KIfLb1EEvPKvS1_PT_iiiii,"",@"SHT_CUDA_INFO"
	.sectionflags	@""
	.align	4


	//----- nvinfo : EIATTR_CUDA_API_VERSION
	.align		4
        /*0000*/ 	.byte	0x04, 0x37
        /*0002*/ 	.short	(.L_6211 - .L_6210)
.L_6210:
        /*0004*/ 	.word	0x00000082


	//----- nvinfo : EIATTR_SW2861232_WAR
	.align		4
.L_6211:
        /*0008*/ 	.byte	0x01, 0x35
	.zero		2


	//----- nvinfo : EIATTR_PARAM_CBANK
	.align		4
        /*000c*/ 	.byte	0x04, 0x0a
        /*000e*/ 	.short	(.L_6213 - .L_6212)
	.align		4
.L_6212:
        /*0010*/ 	.word	index@(.nv.constant0._Z12mul_mat_q6_KIfLb1EEvPKvS1_PT_iiiii)
        /*0014*/ 	.short	0x0160
        /*0016*/ 	.short	0x002c


	//----- nvinfo : EIATTR_CBANK_PARAM_SIZE
	.align		4
.L_6213:
        /*0018*/ 	.byte	0x03, 0x19
        /*001a*/ 	.short	0x002c


	//----- nvinfo : EIATTR_KPARAM_INFO
	.align		4
        /*001c*/ 	.byte	0x04, 0x17
        /*001e*/ 	.short	(.L_6215 - .L_6214)
.L_6214:
        /*0020*/ 	.word	0x00000000
        /*0024*/ 	.short	0x0007
        /*0026*/ 	.short	0x0028
        /*0028*/ 	.byte	0x00, 0xf0, 0x11, 0x00


	//----- nvinfo : EIATTR_KPARAM_INFO
	.align		4
.L_6215:
        /*002c*/ 	.byte	0x04, 0x17
        /*002e*/ 	.short	(.L_6217 - .L_6216)
.L_6216:
        /*0030*/ 	.word	0x00000000
        /*0034*/ 	.short	0x0006
        /*0036*/ 	.short	0x0024
        /*0038*/ 	.byte	0x00, 0xf0, 0x11, 0x00


	//----- nvinfo : EIATTR_KPARAM_INFO
	.align		4
.L_6217:
        /*003c*/ 	.byte	0x04, 0x17
        /*003e*/ 	.short	(.L_6219 - .L_6218)
.L_6218:
        /*0040*/ 	.word	0x00000000
        /*0044*/ 	.short	0x0005
        /*0046*/ 	.short	0x0020
        /*0048*/ 	.byte	0x00, 0xf0, 0x11, 0x00


	//----- nvinfo : EIATTR_KPARAM_INFO
	.align		4
.L_6219:
        /*004c*/ 	.byte	0x04, 0x17
        /*004e*/ 	.short	(.L_6221 - .L_6220)
.L_6220:
        /*0050*/ 	.word	0x00000000
        /*0054*/ 	.short	0x0004
        /*0056*/ 	.short	0x001c
        /*0058*/ 	.byte	0x00, 0xf0, 0x11, 0x00


	//----- nvinfo : EIATTR_KPARAM_INFO
	.align		4
.L_6221:
        /*005c*/ 	.byte	0x04, 0x17
        /*005e*/ 	.short	(.L_6223 - .L_6222)
.L_6222:
        /*0060*/ 	.word	0x00000000
        /*0064*/ 	.short	0x0003
        /*0066*/ 	.short	0x0018
        /*0068*/ 	.byte	0x00, 0xf0, 0x11, 0x00


	//----- nvinfo : EIATTR_KPARAM_INFO
	.align		4
.L_6223:
        /*006c*/ 	.byte	0x04, 0x17
        /*006e*/ 	.short	(.L_6225 - .L_6224)
.L_6224:
        /*0070*/ 	.word	0x00000000
        /*0074*/ 	.short	0x0002
        /*0076*/ 	.short	0x0010
        /*0078*/ 	.byte	0x00, 0xf0, 0x21, 0x00


	//----- nvinfo : EIATTR_KPARAM_INFO
	.align		4
.L_6225:
        /*007c*/ 	.byte	0x04, 0x17
        /*007e*/ 	.short	(.L_6227 - .L_6226)
.L_6226:
        /*0080*/ 	.word	0x00000000
        /*0084*/ 	.short	0x0001
        /*0086*/ 	.short	0x0008
        /*0088*/ 	.byte	0x00, 0xf0, 0x21, 0x00


	//----- nvinfo : EIATTR_KPARAM_INFO
	.align		4
.L_6227:
        /*008c*/ 	.byte	0x04, 0x17
        /*008e*/ 	.short	(.L_6229 - .L_6228)
.L_6228:
        /*0090*/ 	.word	0x00000000
        /*0094*/ 	.short	0x0000
        /*0096*/ 	.short	0x0000
        /*0098*/ 	.byte	0x00, 0xf0, 0x21, 0x00


	//----- nvinfo : EIATTR_MAXREG_COUNT
	.align		4
.L_6229:
        /*009c*/ 	.byte	0x03, 0x1b
        /*009e*/ 	.short	0x00ff


	//----- nvinfo : EIATTR_NUM_BARRIERS
	.align		4
        /*00a0*/ 	.byte	0x02, 0x4c
        /*00a2*/ 	.byte	0x01
	.zero		1


	//----- nvinfo : EIATTR_MERCURY_ISA_VERSION
	.align		4
        /*00a4*/ 	.byte	0x03, 0x5f
        /*00a6*/ 	.short	0x0000


	//----- nvinfo : EIATTR_EXIT_INSTR_OFFSETS
	.align		4
        /*00a8*/ 	.byte	0x04, 0x1c
        /*00aa*/ 	.short	(.L_6231 - .L_6230)


	//   ....[0]....
.L_6230:
        /*00ac*/ 	.word	0x00003000


	//   ....[1]....
        /*00b0*/ 	.word	0x00003050


	//   ....[2]....
        /*00b4*/ 	.word	0x000030a0
.L_6231:


//--------------------- .nv.info._Z12mul_mat_q6_KIfLb0EEvPKvS1_PT_iiiii --------------------------
	.section	.nv.info._Z12mul_mat_q6_KIfLb0EEvPKvS1_PT_iiiii,"",@"SHT_CUDA_INFO"
	.sectionflags	@""
	.align	4


	//----- nvinfo : EIATTR_CUDA_API_VERSION
	.align		4
        /*0000*/ 	.byte	0x04, 0x37
        /*0002*/ 	.short	(.L_6233 - .L_6232)
.L_6232:
        /*0004*/ 	.word	0x00000082


	//----- nvinfo : EIATTR_SW2861232_WAR
	.align		4
.L_6233:
        /*0008*/ 	.byte	0x01, 0x35
	.zero		2


	//----- nvinfo : EIATTR_PARAM_CBANK
	.align		4
        /*000c*/ 	.byte	0x04, 0x0a
        /*000e*/ 	.short	(.L_6235 - .L_6234)
	.align		4
.L_6234:
        /*0010*/ 	.word	index@(.nv.constant0._Z12mul_mat_q6_KIfLb0EEvPKvS1_PT_iiiii)
        /*0014*/ 	.short	0x0160
        /*0016*/ 	.short	0x002c


	//----- nvinfo : EIATTR_CBANK_PARAM_SIZE
	.align		4
.L_6235:
        /*0018*/ 	.byte	0x03, 0x19
        /*001a*/ 	.short	0x002c


	//----- nvinfo : EIATTR_KPARAM_INFO
	.align		4
        /*001c*/ 	.byte	0x04, 0x17
        /*001e*/ 	.short	(.L_6237 - .L_6236)
.L_6236:
        /*0020*/ 	.word	0x00000000
        /*0024*/ 	.short	0x0007
        /*0026*/ 	.short	0x0028
        /*0028*/ 	.byte	0x00, 0xf0, 0x11, 0x00


	//----- nvinfo : EIATTR_KPARAM_INFO
	.align		4
.L_6237:
        /*002c*/ 	.byte	0x04, 0x17
        /*002e*/ 	.short	(.L_6239 - .L_6238)
.L_6238:
        /*0030*/ 	.word	0x00000000
        /*0034*/ 	.short	0x0006
        /*0036*/ 	.short	0x0024
        /*0038*/ 	.byte	0x00, 0xf0, 0x11, 0x00


	//----- nvinfo : EIATTR_KPARAM_INFO
	.align		4
.L_6239:
        /*003c*/ 	.byte	0x04, 0x17
        /*003e*/ 	.short	(.L_6241 - .L_6240)
.L_6240:
        /*0040*/ 	.word	0x00000000
        /*0044*/ 	.short	0x0005
        /*0046*/ 	.short	0x0020
        /*0048*/ 	.byte	0x00, 0xf0, 0x11, 0x00


	//----- nvinfo : EIATTR_KPARAM_INFO
	.align		4
.L_6241:
        /*004c*/ 	.byte	0x04, 0x17
        /*004e*/ 	.short	(.L_6243 - .L_6242)
.L_6242:
        /*0050*/ 	.word	0x00000000
        /*0054*/ 	.short	0x0004
        /*0056*/ 	.short	0x001c
        /*0058*/ 	.byte	0x00, 0xf0, 0x11, 0x00


	//----- nvinfo : EIATTR_KPARAM_INFO
	.align		4
.L_6243:
        /*005c*/ 	.byte	0x04, 0x17
        /*005e*/ 	.short	(.L_6245 - .L_6244)
.L_6244:
        /*0060*/ 	.word	0x00000000
        /*0064*/ 	.short	0x0003
        /*0066*/ 	.short	0x0018
        /*0068*/ 	.byte	0x00, 0xf0, 0x11, 0x00


	//----- nvinfo : EIATTR_KPARAM_INFO
	.align		4
.L_6245:
        /*006c*/ 	.byte	0x04, 0x17
        /*006e*/ 	.short	(.L_6247 - .L_6246)
.L_6246:
        /*0070*/ 	.word	0x00000000
        /*0074*/ 	.short	0x0002
        /*0076*/ 	.short	0x0010
        /*0078*/ 	.byte	0x00, 0xf0, 0x21, 0x00


	//----- nvinfo : EIATTR_KPARAM_INFO
	.align		4
.L_6247:
        /*007c*/ 	.byte	0x04, 0x17
        /*007e*/ 	.short	(.L_6249 - .L_6248)
.L_6248:
        /*0080*/ 	.word	0x00000000
        /*0084*/ 	.short	0x0001
        /*0086*/ 	.short	0x0008
        /*0088*/ 	.byte	0x00, 0xf0, 0x21, 0x00


	//----- nvinfo : EIATTR_KPARAM_INFO
	.align		4
.L_6249:
        /*008c*/ 	.byte	0x04, 0x17
        /*008e*/ 	.short	(.L_6251 - .L_6250)
.L_6250:
        /*0090*/ 	.word	0x00000000
        /*0094*/ 	.short	0x0000
        /*0096*/ 	.short	0x0000
        /*0098*/ 	.byte	0x00, 0xf0, 0x21, 0x00


	//----- nvinfo : EIATTR_MAXREG_COUNT
	.align		4
.L_6251:
        /*009c*/ 	.byte	0x03, 0x1b
        /*009e*/ 	.short	0x00ff


	//----- nvinfo : EIATTR_NUM_BARRIERS
	.align		4
        /*00a0*/ 	.byte	0x02, 0x4c
        /*00a2*/ 	.byte	0x01
	.zero		1


	//----- nvinfo : EIATTR_MERCURY_ISA_VERSION
	.align		4
        /*00a4*/ 	.byte	0x03, 0x5f
        /*00a6*/ 	.short	0x0000


	//----- nvinfo : EIATTR_EXIT_INSTR_OFFSETS
	.align		4
        /*00a8*/ 	.byte	0x04, 0x1c
        /*00aa*/ 	.short	(.L_6253 - .L_6252)


	//   ....[0]....
.L_6252:
        /*00ac*/ 	.word	0x00002b20


	//   ....[1]....
        /*00b0*/ 	.word	0x00002b70


	//   ....[2]....
        /*00b4*/ 	.word	0x00002bc0
.L_6253:


//--------------------- .nv.info._Z12mul_mat_q5_KIfLb1EEvPKvS1_PT_iiiii --------------------------
	.section	.nv.info._Z12mul_mat_q5_KIfLb1EEvPKvS1_PT_iiiii,"",@"SHT_CUDA_INFO"
	.sectionflags	@""
	.align	4


	//----- nvinfo : EIATTR_CUDA_API_VERSION
	.align		4
        /*0000*/ 	.byte	0x04, 0x37
        /*0002*/ 	.short	(.L_6255 - .L_6254)
.L_6254:
        /*0004*/ 	.word	0x00000082


	//----- nvinfo : EIATTR_SW2861232_WAR
	.align		4
.L_6255:
        /*0008*/ 	.byte	0x01, 0x35
	.zero		2


	//----- nvinfo : EIATTR_PARAM_CBANK
	.align		4
        /*000c*/ 	.byte	0x04, 0x0a
        /*000e*/ 	.short	(.L_6257 - .L_6256)
	.align		4
.L_6256:
        /*0010*/ 	.word	index@(.nv.constant0._Z12mul_mat_q5_KIfLb1EEvPKvS1_PT_iiiii)
        /*0014*/ 	.short	0x0160
        /*0016*/ 	.short	0x002c


	//----- nvinfo : EIATTR_CBANK_PARAM_SIZE
	.align		4
.L_6257:
        /*0018*/ 	.byte	0x03, 0x19
        /*001a*/ 	.short	0x002c


	//----- nvinfo : EIATTR_KPARAM_INFO
	.align		4
        /*001c*/ 	.byte	0x04, 0x17
        /*001e*/ 	.short	(.L_6259 - .L_6258)
.L_6258:
        /*0020*/ 	.word	0x00000000
        /*0024*/ 	.short	0x0007
        /*0026*/ 	.short	0x0028
        /*0028*/ 	.byte	0x00, 0xf0, 0x11, 0x00


	//----- nvinfo : EIATTR_KPARAM_INFO
	.align		4
.L_6259:
        /*002c*/ 	.byte	0x04, 0x17
        /*002e*/ 	.short	(.L_6261 - .L_6260)
.L_6260:
        /*0030*/ 	.word	0x00000000
        /*0034*/ 	.short	0x0006
        /*0036*/ 	.short	0x0024
        /*0038*/ 	.byte	0x00, 0xf0, 0x11, 0x00


	//----- nvinfo : EIATTR_KPARAM_INFO
	.align		4
.L_6261:
        /*003c*/ 	.byte	0x04, 0x17
        /*003e*/ 	.short	(.L_6263 - .L_6262)
.L_6262:
        /*0040*/ 	.word	0x00000000
        /*0044*/ 	.short	0x0005
        /*0046*/ 	.short	0x0020
        /*0048*/ 	.byte	0x00, 0xf0, 0x11, 0x00


	//----- nvinfo : EIATTR_KPARAM_INFO
	.align		4
.L_6263:
        /*004c*/ 	.byte	0x04, 0x17
        /*004e*/ 	.short	(.L_6265 - .L_6264)
.L_6264:
        /*0050*/ 	.word	0x00000000
        /*0054*/ 	.short	0x0004
        /*0056*/ 	.short	0x001c
        /*0058*/ 	.byte	0x00, 0xf0, 0x11, 0x00


	//----- nvinfo : EIATTR_KPARAM_INFO
	.align		4
.L_6265:
        /*005c*/ 	.byte	0x04, 0x17
        /*005e*/ 	.short	(.L_6267 - .L_6266)
.L_6266:
        /*0060*/ 	.word	0x00000000
        /*0064*/ 	.short	0x0003
        /*0066*/ 	.short	0x0018
        /*0068*/ 	.byte	0x00, 0xf0, 0x11, 0x00


	//----- nvinfo : EIATTR_KPARAM_INFO
	.align		4
.L_6267:
        /*006c*/ 	.byte	0x04, 0x17
        /*006e*/ 	.short	(.L_6269 - .L_6268)
.L_6268:
        /*0070*/ 	.word	0x00000000
        /*0074*/ 	.short	0x0002
        /*0076*/ 	.short	0x0010
        /*0078*/ 	.byte	0x00, 0xf0, 0x21, 0x00


	//----- nvinfo : EIATTR_KPARAM_INFO
	.align		4
.L_6269:
        /*007c*/ 	.byte	0x04, 0x17
        /*007e*/ 	.short	(.L_6271 - .L_6270)
.L_6270:
        /*0080*/ 	.word	0x00000000
        /*0084*/ 	.short	0x0001
        /*0086*/ 	.short	0x0008
        /*0088*/ 	.byte	0x00, 0xf0, 0x21, 0x00


	//----- nvinfo : EIATTR_KPARAM_INFO
	.align		4
.L_6271:
        /*008c*/ 	.byte	0x04, 0x17
        /*008e*/ 	.short	(.L_6273 - .L_6272)
.L_6272:
        /*0090*/ 	.word	0x00000000
        /*0094*/ 	.short	0x0000
        /*0096*/ 	.short	0x0000
        /*0098*/ 	.byte	0x00, 0xf0, 0x21, 0x00


	//----- nvinfo : EIATTR_MAXREG_COUNT
	.align		4
.L_6273:
        /*009c*/ 	.byte	0x03, 0x1b
        /*009e*/ 	.short	0x00ff


	//----- nvinfo : EIATTR_NUM_BARRIERS
	.align		4
        /*00a0*/ 	.byte	0x02, 0x4c
        /*00a2*/ 	.byte	0x01
	.zero		1


	//----- nvinfo : EIATTR_MERCURY_ISA_VERSION
	.align		4
        /*00a4*/ 	.byte	0x03, 0x5f
        /*00a6*/ 	.short	0x0000


	//----- nvinfo : EIATTR_EXIT_INSTR_OFFSETS
	.align		4
        /*00a8*/ 	.byte	0x04, 0x1c
        /*00aa*/ 	.short	(.L_6275 - .L_6274)


	//   ....[0]....
.L_6274:
        /*00ac*/ 	.word	0x00002910


	//   ....[1]....
        /*00b0*/ 	.word	0x00002960


	//   ....[2]....
        /*00b4*/ 	.word	0x000029b0
.L_6275:


//--------------------- .nv.info._Z12mul_mat_q5_KIfLb0EEvPKvS1_PT_iiiii --------------------------
	.section	.nv.info._Z12mul_mat_q5_KIfLb0EEvPKvS1_PT_iiiii,"",@"SHT_CUDA_INFO"
	.sectionflags	@""
	.align	4


	//----- nvinfo : EIATTR_CUDA_API_VERSION
	.align		4
        /*0000*/ 	.byte	0x04, 0x37
        /*0002*/ 	.short	(.L_6277 - .L_6276)
.L_6276:
        /*0004*/ 	.word	0x00000082


	//----- nvinfo : EIATTR_SW2861232_WAR
	.align		4
.L_6277:
        /*0008*/ 	.byte	0x01, 0x35
	.zero		2


	//----- nvinfo : EIATTR_PARAM_CBANK
	.align		4
        /*000c*/ 	.byte	0x04, 0x0a
        /*000e*/ 	.short	(.L_6279 - .L_6278)
	.align		4
.L_6278:
        /*0010*/ 	.word	index@(.nv.constant0._Z12mul_mat_q5_KIfLb0EEvPKvS1_PT_iiiii)
        /*0014*/ 	.short	0x0160
        /*0016*/ 	.short	0x002c


	//----- nvinfo : EIATTR_CBANK_PARAM_SIZE
	.align		4
.L_6279:
        /*0018*/ 	.byte	0x03, 0x19
        /*001a*/ 	.short	0x002c


	//----- nvinfo : EIATTR_KPARAM_INFO
	.align		4
        /*001c*/ 	.byte	0x04, 0x17
        /*001e*/ 	.short	(.L_6281 - .L_6280)
.L_6280:
        /*0020*/ 	.word	0x00000000
        /*0024*/ 	.short	0x0007
        /*0026*/ 	.short	0x0028
        /*0028*/ 	.byte	0x00, 0xf0, 0x11, 0x00


	//----- nvinfo : EIATTR_KPARAM_INFO
	.align		4
.L_6281:
        /*002c*/ 	.byte	0x04, 0x17
        /*002e*/ 	.short	(.L_6283 - .L_6282)
.L_6282:
        /*0030*/ 	.word	0x00000000
        /*0034*/ 	.short	0x0006
        /*0036*/ 	.short	0x0024
        /*0038*/ 	.byte	0x00, 0xf0, 0x11, 0x00


	//----- nvinfo : EIATTR_KPARAM_INFO
	.align		4
.L_6283:
        /*003c*/ 	.byte	0x04, 0x17
        /*003e*/ 	.short	(.L_6285 - .L_6284)
.L_6284:
        /*0040*/ 	.word	0x00000000
        /*0044*/ 	.short	0x0005
        /*0046*/ 	.short	0x0020
        /*0048*/ 	.byte	0x00, 0xf0, 0x11, 0x00


	//----- nvinfo : EIATTR_KPARAM_INFO
	.align		4
.L_6285:
        /*004c*/ 	.byte	0x04, 0x17
        /*004e*/ 	.short	(.L_6287 - .L_6286)
.L_6286:
        /*0050*/ 	.word	0x00000000
        /*0054*/ 	.short	0x0004
        /*0056*/ 	.short	0x001c
        /*0058*/ 	.byte	0x00, 0xf0, 0x11, 0x00


	//----- nvinfo : EIATTR_KPARAM_INFO
	.align		4
.L_6287:
        /*005c*/ 	.byte	0x04, 0x17
        /*005e*/ 	.short	(.L_6289 - .L_6288)
.L_6288:
        /*0060*/ 	.word	0x00000000
        /*0064*/ 	.short	0x0003
        /*0066*/ 	.short	0x0018
        /*0068*/ 	.byte	0x00, 0xf0, 0x11, 0x00


	//----- nvinfo : EIATTR_KPARAM_INFO
	.align		4
.L_6289:
        /*006c*/ 	.byte	0x04, 0x17
        /*006e*/ 	.short	(.L_6291 - .L_6290)
.L_6290:
        /*0070*/ 	.word	0x00000000
        /*0074*/ 	.short	0x0002
        /*0076*/ 	.short	0x0010
        /*0078*/ 	.byte	0x00, 0xf0, 0x21, 0x00


	//----- nvinfo : EIATTR_KPARAM_INFO
	.align		4
.L_6291:
        /*007c*/ 	.byte	0x04, 0x17
        /*007e*/ 	.short	(.L_6293 - .L_6292)
.L_6292:
        /*0080*/ 	.word	0x00000000
        /*0084*/ 	.short	0x0001
        /*0086*/ 	.short	0x0008
        /*0088*/ 	.byte	0x00, 0xf0, 0x21, 0x00


	//----- nvinfo : EIATTR_KPARAM_INFO
	.align		4
.L_6293:
        /*008c*/ 	.byte	0x04, 0x17
        /*008e*/ 	.short	(.L_6295 - .L_6294)
.L_6294:
        /*0090*/ 	.word	0x00000000
        /*0094*/ 	.short	0x0000
        /*0096*/ 	.short	0x0000
        /*0098*/ 	.byte	0x00, 0xf0, 0x21, 0x00


	//----- nvinfo : EIATTR_MAXREG_COUNT
	.align		4
.L_6295:
        /*009c*/ 	.byte	0x03, 0x1b
        /*009e*/ 	.short	0x00ff


	//----- nvinfo : EIATTR_NUM_BARRIERS
	.align		4
        /*00a0*/ 	.byte	0x02, 0x4c
        /*00a2*/ 	.byte	0x01
	.zero		1


	//----- nvinfo : EIATTR_MERCURY_ISA_VERSION
	.align		4
        /*00a4*/ 	.byte	0x03, 0x5f
        /*00a6*/ 	.short	0x0000


	//----- nvinfo : EIATTR_EXIT_INSTR_OFFSETS
	.align		4
        /*00a8*/ 	.byte	0x04, 0x1c
        /*00aa*/ 	.short	(.L_6297 - .L_6296)


	//   ....[0]....
.L_6296:
        /*00ac*/ 	.word	0x00002450


	//   ....[1]....
        /*00b0*/ 	.word	0x000024a0


	//   ....[2]....
        /*00b4*/ 	.word	0x000024f0
.L_6297:


//--------------------- .nv.info._Z12mul_mat_q4_KIfLb1EEvPKvS1_PT_iiiii --------------------------
	.section	.nv.info._Z12mul_mat_q4_KIfLb1EEvPKvS1_PT_iiiii,"",@"SHT_CUDA_INFO"
	.sectionflags	@""
	.align	4


	//----- nvinfo : EIATTR_CUDA_API_VERSION
	.align		4
        /*0000*/ 	.byte	0x04, 0x37
        /*0002*/ 	.short	(.L_6299 - .L_6298)
.L_6298:
        /*0004*/ 	.word	0x00000082


	//----- nvinfo : EIATTR_SW2861232_WAR
	.align		4
.L_6299:
        /*0008*/ 	.byte	0x01, 0x35
	.zero		2


	//----- nvinfo : EIATTR_PARAM_CBANK
	.align		4
        /*000c*/ 	.byte	0x04, 0x0a
        /*000e*/ 	.short	(.L_6301 - .L_6300)
	.align		4
.L_6300:
        /*0010*/ 	.word	index@(.nv.constant0._Z12mul_mat_q4_KIfLb1EEvPKvS1_PT_iiiii)
        /*0014*/ 	.short	0x0160
        /*0016*/ 	.short	0x002c


	//----- nvinfo : EIATTR_CBANK_PARAM_SIZE
	.align		4
.L_6301:
        /*0018*/ 	.byte	0x03, 0x19
        /*001a*/ 	.short	0x002c


	//----- nvinfo : EIATTR_KPARAM_INFO
	.align		4
        /*001c*/ 	.byte	0x04, 0x17
        /*001e*/ 	.short	(.L_6303 - .L_6302)
.L_6302:
        /*0020*/ 	.word	0x00000000
        /*0024*/ 	.short	0x0007
        /*0026*/ 	.short	0x0028
        /*0028*/ 	.byte	0x00, 0xf0, 0x11, 0x00


	//----- nvinfo : EIATTR_KPARAM_INFO
	.align		4
.L_6303:
        /*002c*/ 	.byte	0x04, 0x17
        /*002e*/ 	.short	(.L_6305 - .L_6304)
.L_6304:
        /*0030*/ 	.word	0x00000000
        /*0034*/ 	.short	0x0006
        /*0036*/ 	.short	0x0024
        /*0038*/ 	.byte	0x00, 0xf0, 0x11, 0x00


	//----- nvinfo : EIATTR_KPARAM_INFO
	.align		4
.L_6305:
        /*003c*/ 	.byte	0x04, 0x17
        /*003e*/ 	.short	(.L_6307 - .L_6306)
.L_6306:
        /*0040*/ 	.word	0x00000000
        /*0044*/ 	.short	0x0005
        /*0046*/ 	.short	0x0020
        /*0048*/ 	.byte	0x00, 0xf0, 0x11, 0x00


	//----- nvinfo : EIATTR_KPARAM_INFO
	.align		4
.L_6307:
        /*004c*/ 	.byte	0x04, 0x17
        /*004e*/ 	.short	(.L_6309 - .L_6308)
.L_6308:
        /*0050*/ 	.word	0x00000000
        /*0054*/ 	.short	0x0004
        /*0056*/ 	.short	0x001c
        /*0058*/ 	.byte	0x00, 0xf0, 0x11, 0x00


	//----- nvinfo : EIATTR_KPARAM_INFO
	.align		4
.L_6309:
        /*005c*/ 	.byte	0x04, 0x17
        /*005e*/ 	.short	(.L_6311 - .L_6310)
.L_6310:
        /*0060*/ 	.word	0x00000000
        /*0064*/ 	.short	0x0003
        /*0066*/ 	.short	0x0018
        /*0068*/ 	.byte	0x00, 0xf0, 0x11, 0x00


	//----- nvinfo : EIATTR_KPARAM_INFO
	.align		4
.L_6311:
        /*006c*/ 	.byte	0x04, 0x17
        /*006e*/ 	.short	(.L_6313 - .L_6312)
.L_6312:
        /*0070*/ 	.word	0x00000000
        /*0074*/ 	.short	0x0002
        /*0076*/ 	.short	0x0010
        /*0078*/ 	.byte	0x00, 0xf0, 0x21, 0x00


	//----- nvinfo : EIATTR_KPARAM_INFO
	.align		4
.L_6313:
        /*007c*/ 	.byte	0x04, 0x17
        /*007e*/ 	.short	(.L_6315 - .L_6314)
.L_6314:
        /*0080*/ 	.word	0x00000000
        /*0084*/ 	.short	0x0001
        /*0086*/ 	.short	0x0008
        /*0088*/ 	.byte	0x00, 0xf0, 0x21, 0x00


	//----- nvinfo : EIATTR_KPARAM_INFO
	.align		4
.L_6315:
        /*008c*/ 	.byte	0x04, 0x17
        /*008e*/ 	.short	(.L_6317 - .L_6316)
.L_6316:
        /*0090*/ 	.word	0x00000000
        /*0094*/ 	.short	0x0000
        /*0096*/ 	.short	0x0000
        /*0098*/ 	.byte	0x00, 0xf0, 0x21, 0x00


	//----- nvinfo : EIATTR_MAXREG_COUNT
	.align		4
.L_6317:
        /*009c*/ 	.byte	0x03, 0x1b
        /*009e*/ 	.short	0x00ff


	//----- nvinfo : EIATTR_NUM_BARRIERS
	.align		4
        /*00a0*/ 	.byte	0x02, 0x4c
        /*00a2*/ 	.byte	0x01
	.zero		1


	//----- nvinfo : EIATTR_MERCURY_ISA_VERSION
	.align		4
        /*00a4*/ 	.byte	0x03, 0x5f
        /*00a6*/ 	.short	0x0000


	//----- nvinfo : EIATTR_EXIT_INSTR_OFFSETS
	.align		4
        /*00a8*/ 	.byte	0x04, 0x1c
        /*00aa*/ 	.short	(.L_6319 - .L_6318)


	//   ....[0]....
.L_6318:
        /*00ac*/ 	.word	0x00002630


	//   ....[1]....
        /*00b0*/ 	.word	0x00002680


	//   ....[2]....
        /*00b4*/ 	.word	0x000026d0
.L_6319:


//--------------------- .nv.info._Z12mul_mat_q4_KIfLb0EEvPKvS1_PT_iiiii --------------------------
	.section	.nv.info._Z12mul_mat_q4_KIfLb0EEvPKvS1_PT_iiiii,"",@"SHT_CUDA_INFO"
	.sectionflags	@""
	.align	4


	//----- nvinfo : EIATTR_CUDA_API_VERSION
	.align		4
        /*0000*/ 	.byte	0x04, 0x37
        /*0002*/ 	.short	(.L_6321 - .L_6320)
.L_6320:
        /*0004*/ 	.word	0x00000082


	//----- nvinfo : EIATTR_SW2861232_WAR
	.align		4
.L_6321:
        /*0008*/ 	.byte	0x01, 0x35
	.zero		2


	//----- nvinfo : EIATTR_PARAM_CBANK
	.align		4
        /*000c*/ 	.byte	0x04, 0x0a
        /*000e*/ 	.short	(.L_6323 - .L_6322)
	.align		4
.L_6322:
        /*0010*/ 	.word	index@(.nv.constant0._Z12mul_mat_q4_KIfLb0EEvPKvS1_PT_iiiii)
        /*0014*/ 	.short	0x0160
        /*0016*/ 	.short	0x002c


	//----- nvinfo : EIATTR_CBANK_PARAM_SIZE
	.align		4
.L_6323:
        /*0018*/ 	.byte	0x03, 0x19
        /*001a*/ 	.short	0x002c


	//----- nvinfo : EIATTR_KPARAM_INFO
	.align		4
        /*001c*/ 	.byte	0x04, 0x17
        /*001e*/ 	.short	(.L_6325 - .L_6324)
.L_6324:
        /*0020*/ 	.word	0x00000000
        /*0024*/ 	.short	0x0007
        /*0026*/ 	.short	0x0028
        /*0028*/ 	.byte	0x00, 0xf0, 0x11, 0x00


	//----- nvinfo : EIATTR_KPARAM_INFO
	.align		4
.L_6325:
        /*002c*/ 	.byte	0x04, 0x17
        /*002e*/ 	.short	(.L_6327 - .L_6326)
.L_6326:
        /*0030*/ 	.word	0x00000000
        /*0034*/ 	.short	0x0006
        /*0036*/ 	.short	0x0024
        /*0038*/ 	.byte	0x00, 0xf0, 0x11, 0x00


	//----- nvinfo : EIATTR_KPARAM_INFO
	.align		4
.L_6327:
        /*003c*/ 	.byte	0x04, 0x17
        /*003e*/ 	.short	(.L_6329 - .L_6328)
.L_6328:
        /*0040*/ 	.word	0x00000000
        /*0044*/ 	.short	0x0005
        /*0046*/ 	.short	0x0020
        /*0048*/ 	.byte	0x00, 0xf0, 0x11, 0x00


	//----- nvinfo : EIATTR_KPARAM_INFO
	.align		4
.L_6329:
        /*004c*/ 	.byte	0x04, 0x17
        /*004e*/ 	.short	(.L_6331 - .L_6330)
.L_6330:
        /*0050*/ 	.word	0x00000000
        /*0054*/ 	.short	0x0004
        /*0056*/ 	.short	0x001c
        /*0058*/ 	.byte	0x00, 0xf0, 0x11, 0x00


	//----- nvinfo : EIATTR_KPARAM_INFO
	.align		4
.L_6331:
        /*005c*/ 	.byte	0x04, 0x17
        /*005e*/ 	.short	(.L_6333 - .L_6332)
.L_6332:
        /*0060*/ 	.word	0x00000000
        /*0064*/ 	.short	0x0003
        /*0066*/ 	.short	0x0018
        /*0068*/ 	.byte	0x00, 0xf0, 0x11, 0x00


	//----- nvinfo : EIATTR_KPARAM_INFO
	.align		4
.L_6333:
        /*006c*/ 	.byte	0x04, 0x17
        /*006e*/ 	.short	(.L_6335 - .L_6334)
.L_6334:
        /*0070*/ 	.word	0x00000000
        /*0074*/ 	.short	0x0002
        /*0076*/ 	.short	0x0010
        /*0078*/ 	.byte	0x00, 0xf0, 0x21, 0x00


	//----- nvinfo : EIATTR_KPARAM_INFO
	.align		4
.L_6335:
        /*007c*/ 	.byte	0x04, 0x17
        /*007e*/ 	.short	(.L_6337 - .L_6336)
.L_6336:
        /*0080*/ 	.word	0x00000000
        /*0084*/ 	.short	0x0001
        /*0086*/ 	.short	0x0008
        /*0088*/ 	.byte	0x00, 0xf0, 0x21, 0x00


	//----- nvinfo : EIATTR_KPARAM_INFO
	.align		4
.L_6337:
        /*008c*/ 	.byte	0x04, 0x17
        /*008e*/ 	.short	(.L_6339 - .L_6338)
.L_6338:
        /*0090*/ 	.word	0x00000000
        /*0094*/ 	.short	0x0000
        /*0096*/ 	.short	0x0000
        /*0098*/ 	.byte	0x00, 0xf0, 0x21, 0x00


	//----- nvinfo : EIATTR_MAXREG_COUNT
	.align		4
.L_6339:
        /*009c*/ 	.byte	0x03, 0x1b
        /*009e*/ 	.short	0x00ff


	//----- nvinfo : EIATTR_NUM_BARRIERS
	.align		4
        /*00a0*/ 	.byte	0x02, 0x4c
        /*00a2*/ 	.byte	0x01
	.zero		1


	//----- nvinfo : EIATTR_MERCURY_ISA_VERSION
	.align		4
        /*00a4*/ 	.byte	0x03, 0x5f
        /*00a6*/ 	.short	0x0000


	//----- nvinfo : EIATTR_EXIT_INSTR_OFFSETS
	.align		4
        /*00a8*/ 	.byte	0x04, 0x1c
        /*00aa*/ 	.short	(.L_6341 - .L_6340)


	//   ....[0]....
.L_6340:
        /*00ac*/ 	.word	0x00002210


	//   ....[1]....
        /*00b0*/ 	.word	0x00002260


	//   ....[2]....
        /*00b4*/ 	.word	0x000022b0
.L_6341:


//--------------------- .nv.info._Z12mul_mat_q3_KIfLb1EEvPKvS1_PT_iiiii --------------------------
	.section	.nv.info._Z12mul_mat_q3_KIfLb1EEvPKvS1_PT_iiiii,"",@"SHT_CUDA_INFO"
	.sectionflags	@""
	.align	4


	//----- nvinfo : EIATTR_CUDA_API_VERSION
	.align		4
        /*0000*/ 	.byte	0x04, 0x37
        /*0002*/ 	.short	(.L_6343 - .L_6342)
.L_6342:
        /*0004*/ 	.word	0x00000082


	//----- nvinfo : EIATTR_SW2861232_WAR
	.align		4
.L_6343:
        /*0008*/ 	.byte	0x01, 0x35
	.zero		2


	//----- nvinfo : EIATTR_PARAM_CBANK
	.align		4
        /*000c*/ 	.byte	0x04, 0x0a
        /*000e*/ 	.short	(.L_6345 - .L_6344)
	.align		4
.L_6344:
        /*0010*/ 	.word	index@(.nv.constant0._Z12mul_mat_q3_KIfLb1EEvPKvS1_PT_iiiii)
        /*0014*/ 	.short	0x0160
        /*0016*/ 	.short	0x002c


	//----- nvinfo : EIATTR_CBANK_PARAM_SIZE
	.align		4
.L_6345:
        /*0018*/ 	.byte	0x03, 0x19
        /*001a*/ 	.short	0x002c


	//----- nvinfo : EIATTR_KPARAM_INFO
	.align		4
        /*001c*/ 	.byte	0x04, 0x17
        /*001e*/ 	.short	(.L_6347 - .L_6346)
.L_6346:
        /*0020*/ 	.word	0x00000000
        /*0024*/ 	.short	0x0007
        /*0026*/ 	.short	0x0028
        /*0028*/ 	.byte	0x00, 0xf0, 0x11, 0x00


	//----- nvinfo : EIATTR_KPARAM_INFO
	.align		4
.L_6347:
        /*002c*/ 	.byte	0x04, 0x17
        /*002e*/ 	.short	(.L_6349 - .L_6348)
.L_6348:
        /*0030*/ 	.word	0x00000000
        /*0034*/ 	.short	0x0006
        /*0036*/ 	.short	0x0024
        /*0038*/ 	.byte	0x00, 0xf0, 0x11, 0x00


	//----- nvinfo : EIATTR_KPARAM_INFO
	.align		4
.L_6349:
        /*003c*/ 	.byte	0x04, 0x17
        /*003e*/ 	.short	(.L_6351 - .L_6350)
.L_6350:
        /*0040*/ 	.word	0x00000000
        /*0044*/ 	.short	0x0005
        /*0046*/ 	.short	0x0020
        /*0048*/ 	.byte	0x00, 0xf0, 0x11, 0x00


	//----- nvinfo : EIATTR_KPARAM_INFO
	.align		4
.L_6351:
        /*004c*/ 	.byte	0x04, 0x17
        /*004e*/ 	.short	(.L_6353 - .L_6352)
.L_6352:
        /*0050*/ 	.word	0x00000000
        /*0054*/ 	.short	0x0004
        /*0056*/ 	.short	0x001c
        /*0058*/ 	.byte	0x00, 0xf0, 0x11, 0x00


	//----- nvinfo : EIATTR_KPARAM_INFO
	.align		4
.L_6353:
        /*005c*/ 	.byte	0x04, 0x17
        /*005e*/ 	.short	(.L_6355 - .L_6354)
.L_6354:
        /*0060*/ 	.word	0x00000000
        /*0064*/ 	.short	0x0003
        /*0066*/ 	.short	0x0018
        /*0068*/ 	.byte	0x00, 0xf0, 0x11, 0x00


	//----- nvinfo : EIATTR_KPARAM_INFO
	.align		4
.L_6355:
        /*006c*/ 	.byte	0x04, 0x17
        /*006e*/ 	.short	(.L_6357 - .L_6356)
.L_6356:
        /*0070*/ 	.word	0x00000000
        /*0074*/ 	.short	0x0002
        /*0076*/ 	.short	0x0010
        /*0078*/ 	.byte	0x00, 0xf0, 0x21, 0x00


	//----- nvinfo : EIATTR_KPARAM_INFO
	.align		4
.L_6357:
        /*007c*/ 	.byte	0x04, 0x17
        /*007e*/ 	.short	(.L_6359 - .L_6358)
.L_6358:
        /*0080*/ 	.word	0x00000000
        /*0084*/ 	.short	0x0001
        /*0086*/ 	.short	0x0008
        /*0088*/ 	.byte	0x00, 0xf0, 0x21, 0x00


	//----- nvinfo : EIATTR_KPARAM_INFO
	.align		4
.L_6359:
        /*008c*/ 	.byte	0x04, 0x17
        /*008e*/ 	.short	(.L_6361 - .L_6360)
.L_6360:
        /*0090*/ 	.word	0x00000000
        /*0094*/ 	.short	0x0000
        /*0096*/ 	.short	0x0000
        /*0098*/ 	.byte	0x00, 0xf0, 0x21, 0x00


	//----- nvinfo : EIATTR_MAXREG_COUNT
	.align		4
.L_6361:
        /*009c*/ 	.byte	0x03, 0x1b
        /*009e*/ 	.short	0x00ff


	//----- nvinfo : EIATTR_NUM_BARRIERS
	.align		4
        /*00a0*/ 	.byte	0x02, 0x4c
        /*00a2*/ 	.byte	0x01
	.zero		1


	//----- nvinfo : EIATTR_MERCURY_ISA_VERSION
	.align		4
        /*00a4*/ 	.byte	0x03, 0x5f
        /*00a6*/ 	.short	0x0000


	//----- nvinfo : EIATTR_EXIT_INSTR_OFFSETS
	.align		4
        /*00a8*/ 	.byte	0x04, 0x1c
        /*00aa*/ 	.short	(.L_6363 - .L_6362)


	//   ....[0]....
.L_6362:
        /*00ac*/ 	.word	0x00004590


	//   ....[1]....
        /*00b0*/ 	.word	0x000045e0


	//   ....[2]....
        /*00b4*/ 	.word	0x00004630
.L_6363:


//--------------------- .nv.info._Z12mul_mat_q3_KIfLb0EEvPKvS1_PT_iiiii --------------------------
	.section	.nv.info._Z12mul_mat_q3_KIfLb0EEvPKvS1_PT_iiiii,"",@"SHT_CUDA_INFO"
	.sectionflags	@""
	.align	4


	//----- nvinfo : EIATTR_CUDA_API_VERSION
	.align		4
        /*0000*/ 	.byte	0x04, 0x37
        /*0002*/ 	.short	(.L_6365 - .L_6364)
.L_6364:
        /*0004*/ 	.word	0x00000082


	//----- nvinfo : EIATTR_SW2861232_WAR
	.align		4
.L_6365:
        /*0008*/ 	.byte	0x01, 0x35
	.zero		2


	//----- nvinfo : EIATTR_PARAM_CBANK
	.align		4
        /*000c*/ 	.byte	0x04, 0x0a
        /*000e*/ 	.short	(.L_6367 - .L_6366)
	.align		4
.L_6366:
        /*0010*/ 	.word	index@(.nv.constant0._Z12mul_mat_q3_KIfLb0EEvPKvS1_PT_iiiii)
        /*0014*/ 	.short	0x0160
        /*0016*/ 	.short	0x002c


	//----- nvinfo : EIATTR_CBANK_PARAM_SIZE
	.align		4
.L_6367:
        /*0018*/ 	.byte	0x03, 0x19
        /*001a*/ 	.short	0x002c


	//----- nvinfo : EIATTR_KPARAM_INFO
	.align		4
        /*001c*/ 	.byte	0x04, 0x17
        /*001e*/ 	.short	(.L_6369 - .L_6368)
.L_6368:
        /*0020*/ 	.word	0x00000000
        /*0024*/ 	.short	0x0007
        /*0026*/ 	.short	0x0028
        /*0028*/ 	.byte	0x00, 0xf0, 0x11, 0x00


	//----- nvinfo : EIATTR_KPARAM_INFO
	.align		4
.L_6369:
        /*002c*/ 	.byte	0x04, 0x17
        /*002e*/ 	.short	(.L_6371 - .L_6370)
.L_6370:
        /*0030*/ 	.word	0x00000000
        /*0034*/ 	.short	0x0006
        /*0036*/ 	.short	0x0024
        /*0038*/ 	.byte	0x00, 0xf0, 0x11, 0x00


	//----- nvinfo : EIATTR_KPARAM_INFO
	.align		4
.L_6371:
        /*003c*/ 	.byte	0x04, 0x17
        /*003e*/ 	.short	(.L_6373 - .L_6372)
.L_6372:
        /*0040*/ 	.word	0x00000000
        /*0044*/ 	.short	0x0005
        /*0046*/ 	.short	0x0020
        /*0048*/ 	.byte	0x00, 0xf0, 0x11, 0x00


	//----- nvinfo : EIATTR_KPARAM_INFO
	.align		4
.L_6373:
        /*004c*/ 	.byte	0x04, 0x17
        /*004e*/ 	.short	(.L_6375 - .L_6374)
.L_6374:
        /*0050*/ 	.word	0x00000000
        /*0054*/ 	.short	0x0004
        /*0056*/ 	.short	0x001c
        /*0058*/ 	.byte	0x00, 0xf0, 0x11, 0x00


	//----- nvinfo : EIATTR_KPARAM_INFO
	.align		4
.L_6375:
        /*005c*/ 	.byte	0x04, 0x17
        /*005e*/ 	.short	(.L_6377 - .L_6376)
.L_6376:
        /*0060*/ 	.word	0x00000000
        /*0064*/ 	.short	0x0003
        /*0066*/ 	.short	0x0018
        /*0068*/ 	.byte	0x00, 0xf0, 0x11, 0x00


	//----- nvinfo : EIATTR_KPARAM_INFO
	.align		4
.L_6377:
        /*006c*/ 	.byte	0x04, 0x17
        /*006e*/ 	.short	(.L_6379 - .L_6378)
.L_6378:
        /*0070*/ 	.word	0x00000000
        /*0074*/ 	.short	0x0002
        /*0076*/ 	.short	0x0010
        /*0078*/ 	.byte	0x00, 0xf0, 0x21, 0x00


	//----- nvinfo : EIATTR_KPARAM_INFO
	.align		4
.L_6379:
        /*007c*/ 	.byte	0x04, 0x17
        /*007e*/ 	.short	(.L_6381 - .L_6380)
.L_6380:
        /*0080*/ 	.word	0x00000000
        /*0084*/ 	.short	0x0001
        /*0086*/ 	.short	0x0008
        /*0088*/ 	.byte	0x00, 0xf0, 0x21, 0x00


	//----- nvinfo : EIATTR_KPARAM_INFO
	.align		4
.L_6381:
        /*008c*/ 	.byte	0x04, 0x17
        /*008e*/ 	.short	(.L_6383 - .L_6382)
.L_6382:
        /*0090*/ 	.word	0x00000000
        /*0094*/ 	.short	0x0000
        /*0096*/ 	.short	0x0000
        /*0098*/ 	.byte	0x00, 0xf0, 0x21, 0x00


	//----- nvinfo : EIATTR_MAXREG_COUNT
	.align		4
.L_6383:
        /*009c*/ 	.byte	0x03, 0x1b
        /*009e*/ 	.short	0x00ff


	//----- nvinfo : EIATTR_NUM_BARRIERS
	.align		4
        /*00a0*/ 	.byte	0x02, 0x4c
        /*00a2*/ 	.byte	0x01
	.zero		1


	//----- nvinfo : EIATTR_MERCURY_ISA_VERSION
	.align		4
        /*00a4*/ 	.byte	0x03, 0x5f
        /*00a6*/ 	.short	0x0000


	//----- nvinfo : EIATTR_EXIT_INSTR_OFFSETS
	.align		4
        /*00a8*/ 	.byte	0x04, 0x1c
        /*00aa*/ 	.short	(.L_6385 - .L_6384)


	//   ....[0]....
.L_6384:
        /*00ac*/ 	.word	0x00003f50


	//   ....[1]....
        /*00b0*/ 	.word	0x00003fa0


	//   ....[2]....
        /*00b4*/ 	.word	0x00003ff0
.L_6385:


//--------------------- .nv.info._Z12mul_mat_q2_KIfLb1EEvPKvS1_PT_iiiii --------------------------
	.section	.nv.info._Z12mul_mat_q2_KIfLb1EEvPKvS1_PT_iiiii,"",@"SHT_CUDA_INFO"
	.sectionflags	@""
	.align	4


	//----- nvinfo : EIATTR_CUDA_API_VERSION
	.align		4
        /*0000*/ 	.byte	0x04, 0x37
        /*0002*/ 	.short	(.L_6387 - .L_6386)
.L_6386:
        /*0004*/ 	.word	0x00000082


	//----- nvinfo : EIATTR_SW2861232_WAR
	.align		4
.L_6387:
        /*0008*/ 	.byte	0x01, 0x35
	.zero		2


	//----- nvinfo : EIATTR_PARAM_CBANK
	.align		4
        /*000c*/ 	.byte	0x04, 0x0a
        /*000e*/ 	.short	(.L_6389 - .L_6388)
	.align		4
.L_6388:
        /*0010*/ 	.word	index@(.nv.constant0._Z12mul_mat_q2_KIfLb1EEvPKvS1_PT_iiiii)
        /*0014*/ 	.short	0x0160
        /*0016*/ 	.short	0x002c


	//----- nvinfo : EIATTR_CBANK_PARAM_SIZE
	.align		4
.L_6389:
        /*0018*/ 	.byte	0x03, 0x19
        /*001a*/ 	.short	0x002c


	//----- nvinfo : EIATTR_KPARAM_INFO
	.align		4
        /*001c*/ 	.byte	0x04, 0x17
        /*001e*/ 	.short	(.L_6391 - .L_6390)
.L_6390:
        /*0020*/ 	.word	0x00000000
        /*0024*/ 	.short	0x0007
        /*0026*/ 	.short	0x0028
        /*0028*/ 	.byte	0x00, 0xf0, 0x11, 0x00


	//----- nvinfo : EIATTR_KPARAM_INFO
	.align		4
.L_6391:
        /*002c*/ 	.byte	0x04, 0x17
        /*002e*/ 	.short	(.L_6393 - .L_6392)
.L_6392:
        /*0030*/ 	.word	0x00000000
        /*0034*/ 	.short	0x0006
        /*0036*/ 	.short	0x0024
        /*0038*/ 	.byte	0x00, 0xf0, 0x11, 0x00


	//----- nvinfo : EIATTR_KPARAM_INFO
	.align		4
.L_6393:
        /*003c*/ 	.byte	0x04, 0x17
        /*003e*/ 	.short	(.L_6395 - .L_6394)
.L_6394:
        /*0040*/ 	.word	0x00000000
        /*0044*/ 	.short	0x0005
        /*0046*/ 	.short	0x0020
        /*0048*/ 	.byte	0x00, 0xf0, 0x11, 0x00


	//----- nvinfo : EIATTR_KPARAM_INFO
	.align		4
.L_6395:
        /*004c*/ 	.byte	0x04, 0x17
        /*004e*/ 	.short	(.L_6397 - .L_6396)
.L_6396:
        /*0050*/ 	.word	0x00000000
        /*0054*/ 	.short	0x0004
        /*0056*/ 	.short	0x001c
        /*0058*/ 	.byte	0x00, 0xf0, 0x11, 0x00


	//----- nvinfo : EIATTR_KPARAM_INFO
	.align		4
.L_6397:
        /*005c*/ 	.byte	0x04, 0x17
        /*005e*/ 	.short	(.L_6399 - .L_6398)
.L_6398:
        /*0060*/ 	.word	0x00000000
        /*0064*/ 	.short	0x0003
        /*0066*/ 	.short	0x0018
        /*0068*/ 	.byte	0x00, 0xf0, 0x11, 0x00


	//----- nvinfo : EIATTR_KPARAM_INFO
	.align		4
.L_6399:
        /*006c*/ 	.byte	0x04, 0x17
        /*006e*/ 	.short	(.L_6401 - .L_6400)
.L_6400:
        /*0070*/ 	.word	0x00000000
        /*0074*/ 	.short	0x0002
        /*0076*/ 	.short	0x0010
        /*0078*/ 	.byte	0x00, 0xf0, 0x21, 0x00


	//----- nvinfo : EIATTR_KPARAM_INFO
	.align		4
.L_6401:
        /*007c*/ 	.byte	0x04, 0x17
        /*007e*/ 	.short	(.L_6403 - .L_6402)
.L_6402:
        /*0080*/ 	.word	0x00000000
        /*0084*/ 	.short	0x0001
        /*0086*/ 	.short	0x0008
        /*0088*/ 	.byte	0x00, 0xf0, 0x21, 0x00


	//----- nvinfo : EIATTR_KPARAM_INFO
	.align		4
.L_6403:
        /*008c*/ 	.byte	0x04, 0x17
        /*008e*/ 	.short	(.L_6405 - .L_6404)
.L_6404:
        /*0090*/ 	.word	0x00000000
        /*0094*/ 	.short	0x0000
        /*0096*/ 	.short	0x0000
        /*0098*/ 	.byte	0x00, 0xf0, 0x21, 0x00


	//----- nvinfo : EIATTR_MAXREG_COUNT
	.align		4
.L_6405:
        /*009c*/ 	.byte	0x03, 0x1b
        /*009e*/ 	.short	0x00ff


	//----- nvinfo : EIATTR_NUM_BARRIERS
	.align		4
        /*00a0*/ 	.byte	0x02, 0x4c
        /*00a2*/ 	.byte	0x01
	.zero		1


	//----- nvinfo : EIATTR_MERCURY_ISA_VERSION
	.align		4
        /*00a4*/ 	.byte	0x03, 0x5f
        /*00a6*/ 	.short	0x0000


	//----- nvinfo : EIATTR_EXIT_INSTR_OFFSETS
	.align		4
        /*00a8*/ 	.byte	0x04, 0x1c
        /*00aa*/ 	.short	(.L_6407 - .L_6406)


	//   ....[0]....
.L_6406:
        /*00ac*/ 	.word	0x00004a40


	//   ....[1]....
        /*00b0*/ 	.word	0x00004a90


	//   ....[2]....
        /*00b4*/ 	.word	0x00004ae0
.L_6407:


//--------------------- .nv.info._Z12mul_mat_q2_KIfLb0EEvPKvS1_PT_iiiii --------------------------
	.section	.nv.info._Z12mul_mat_q2_KIfLb0EEvPKvS1_PT_iiiii,"",@"SHT_CUDA_INFO"
	.sectionflags	@""
	.align	4


	//----- nvinfo : EIATTR_CUDA_API_VERSION
	.align		4
        /*0000*/ 	.byte	0x04, 0x37
        /*0002*/ 	.short	(.L_6409 - .L_6408)
.L_6408:
        /*0004*/ 	.word	0x00000082


	//----- nvinfo : EIATTR_SW2861232_WAR
	.align		4
.L_6409:
        /*0008*/ 	.byte	0x01, 0x35
	.zero		2


	//----- nvinfo : EIATTR_PARAM_CBANK
	.align		4
        /*000c*/ 	.byte	0x04, 0x0a
        /*000e*/ 	.short	(.L_6411 - .L_6410)
	.align		4
.L_6410:
        /*0010*/ 	.word	index@(.nv.constant0._Z12mul_mat_q2_KIfLb0EEvPKvS1_PT_iiiii)
        /*0014*/ 	.short	0x0160
        /*0016*/ 	.short	0x002c


	//----- nvinfo : EIATTR_CBANK_PARAM_SIZE
	.align		4
.L_6411:
        /*0018*/ 	.byte	0x03, 0x19
        /*001a*/ 	.short	0x002c


	//----- nvinfo : EIATTR_KPARAM_INFO
	.align		4
        /*001c*/ 	.byte	0x04, 0x17
        /*001e*/ 	.short	(.L_6413 - .L_6412)
.L_6412:
        /*0020*/ 	.word	0x00000000
        /*0024*/ 	.short	0x0007
        /*0026*/ 	.short	0x0028
        /*0028*/ 	.byte	0x00, 0xf0, 0x11, 0x00


	//----- nvinfo : EIATTR_KPARAM_INFO
	.align		4
.L_6413:
        /*002c*/ 	.byte	0x04, 0x17
        /*002e*/ 	.short	(.L_6415 - .L_6414)
.L_6414:
        /*0030*/ 	.word	0x00000000
        /*0034*/ 	.short	0x0006
        /*0036*/ 	.short	0x0024
        /*0038*/ 	.byte	0x00, 0xf0, 0x11, 0x00


	//----- nvinfo : EIATTR_KPARAM_INFO
	.align		4
.L_6415:
        /*003c*/ 	.byte	0x04, 0x17
        /*003e*/ 	.short	(.L_6417 - .L_6416)
.L_6416:
        /*0040*/ 	.word	0x00000000
        /*0044*/ 	.short	0x0005
        /*0046*/ 	.short	0x0020
        /*0048*/ 	.byte	0x00, 0xf0, 0x11, 0x00


	//----- nvinfo : EIATTR_KPARAM_INFO
	.align		4
.L_6417:
        /*004c*/ 	.byte	0x04, 0x17
        /*004e*/ 	.short	(.L_6419 - .L_6418)
.L_6418:
        /*0050*/ 	.word	0x00000000
        /*0054*/ 	.short	0x0004
        /*0056*/ 	.short	0x001c
        /*0058*/ 	.byte	0x00, 0xf0, 0x11, 0x00


	//----- nvinfo : EIATTR_KPARAM_INFO
	.align		4
.L_6419:
        /*005c*/ 	.byte	0x04, 0x17
        /*005e*/ 	.short	(.L_6421 - .L_6420)
.L_6420:
        /*0060*/ 	.word	0x00000000
        /*0064*/ 	.short	0x0003
        /*0066*/ 	.short	0x0018
        /*0068*/ 	.byte	0x00, 0xf0, 0x11, 0x00


	//----- nvinfo : EIATTR_KPARAM_INFO
	.align		4
.L_6421:
        /*006c*/ 	.byte	0x04, 0x17
        /*006e*/ 	.short	(.L_6423 - .L_6422)
.L_6422:
        /*0070*/ 	.word	0x00000000
        /*0074*/ 	.short	0x0002
        /*0076*/ 	.short	0x0010
        /*0078*/ 	.byte	0x00, 0xf0, 0x21, 0x00


	//----- nvinfo : EIATTR_KPARAM_INFO
	.align		4
.L_6423:
        /*007c*/ 	.byte	0x04, 0x17
        /*007e*/ 	.short	(.L_6425 - .L_6424)
.L_6424:
        /*0080*/ 	.word	0x00000000
        /*0084*/ 	.short	0x0001
        /*0086*/ 	.short	0x0008
        /*0088*/ 	.byte	0x00, 0xf0, 0x21, 0x00


	//----- nvinfo : EIATTR_KPARAM_INFO
	.align		4
.L_6425:
        /*008c*/ 	.byte	0x04, 0x17
        /*008e*/ 	.short	(.L_6427 - .L_6426)
.L_6426:
        /*0090*/ 	.word	0x00000000
        /*0094*/ 	.short	0x0000
        /*0096*/ 	.short	0x0000
        /*0098*/ 	.byte	0x00, 0xf0, 0x21, 0x00


	//----- nvinfo : EIATTR_MAXREG_COUNT
	.align		4
.L_6427:
        /*009c*/ 	.byte	0x03, 0x1b
        /*009e*/ 	.short	0x00ff


	//----- nvinfo : EIATTR_NUM_BARRIERS
	.align		4
        /*00a0*/ 	.byte	0x02, 0x4c
        /*00a2*/ 	.byte	0x01
	.zero		1


	//----- nvinfo : EIATTR_MERCURY_ISA_VERSION
	.align		4
        /*00a4*/ 	.byte	0x03, 0x5f
        /*00a6*/ 	.short	0x0000


	//----- nvinfo : EIATTR_EXIT_INSTR_OFFSETS
	.align		4
        /*00a8*/ 	.byte	0x04, 0x1c
        /*00aa*/ 	.short	(.L_6429 - .L_6428)


	//   ....[0]....
.L_6428:
        /*00ac*/ 	.word	0x00004650


	//   ....[1]....
        /*00b0*/ 	.word	0x000046a0


	//   ....[2]....
        /*00b4*/ 	.word	0x000046f0
.L_6429:


//--------------------- .nv.info._Z12mul_mat_q8_0IfLb1EEvPKvS1_PT_iiiii --------------------------
	.section	.nv.info._Z12mul_mat_q8_0IfLb1EEvPKvS1_PT_iiiii,"",@"SHT_CUDA_INFO"
	.sectionflags	@""
	.align	4


	//----- nvinfo : EIATTR_CUDA_API_VERSION
	.align		4
        /*0000*/ 	.byte	0x04, 0x37
        /*0002*/ 	.short	(.L_6431 - .L_6430)
.L_6430:
        /*0004*/ 	.word	0x00000082


	//----- nvinfo : EIATTR_SW2861232_WAR
	.align		4
.L_6431:
        /*0008*/ 	.byte	0x01, 0x35
	.zero		2


	//----- nvinfo : EIATTR_PARAM_CBANK
	.align		4
        /*000c*/ 	.byte	0x04, 0x0a
        /*000e*/ 	.short	(.L_6433 - .L_6432)
	.align		4
.L_6432:
        /*0010*/ 	.word	index@(.nv.constant0._Z12mul_mat_q8_0IfLb1EEvPKvS1_PT_iiiii)
        /*0014*/ 	.short	0x0160
        /*0016*/ 	.short	0x002c


	//----- nvinfo : EIATTR_CBANK_PARAM_SIZE
	.align		4
.L_6433:
        /*0018*/ 	.byte	0x03, 0x19
        /*001a*/ 	.short	0x002c


	//----- nvinfo : EIATTR_KPARAM_INFO
	.align		4
        /*001c*/ 	.byte	0x04, 0x17
        /*001e*/ 	.short	(.L_6435 - .L_6434)
.L_6434:
        /*0020*/ 	.word	0x00000000
        /*0024*/ 	.short	0x0007
        /*0026*/ 	.short	0x0028
        /*0028*/ 	.byte	0x00, 0xf0, 0x11, 0x00


	//----- nvinfo : EIATTR_KPARAM_INFO
	.align		4
.L_6435:
        /*002c*/ 	.byte	0x04, 0x17
        /*002e*/ 	.short	(.L_6437 - .L_6436)
.L_6436:
        /*0030*/ 	.word	0x00000000
        /*0034*/ 	.short	0x0006
        /*0036*/ 	.short	0x0024
        /*0038*/ 	.byte	0x00, 0xf0, 0x11, 0x00


	//----- nvinfo : EIATTR_KPARAM_INFO
	.align		4
.L_6437:
        /*003c*/ 	.byte	0x04, 0x17
        /*003e*/ 	.short	(.L_6439 - .L_6438)
.L_6438:
        /*0040*/ 	.word	0x00000000
        /*0044*/ 	.short	0x0005
        /*0046*/ 	.short	0x0020
        /*0048*/ 	.byte	0x00, 0xf0, 0x11, 0x00


	//----- nvinfo : EIATTR_KPARAM_INFO
	.align		4
.L_6439:
        /*004c*/ 	.byte	0x04, 0x17
        /*004e*/ 	.short	(.L_6441 - .L_6440)
.L_6440:
        /*0050*/ 	.word	0x00000000
        /*0054*/ 	.short	0x0004
        /*0056*/ 	.short	0x001c
        /*0058*/ 	.byte	0x00, 0xf0, 0x11, 0x00


	//----- nvinfo : EIATTR_KPARAM_INFO
	.align		4
.L_6441:
        /*005c*/ 	.byte	0x04, 0x17
        /*005e*/ 	.short	(.L_6443 - .L_6442)
.L_6442:
        /*0060*/ 	.word	0x00000000
        /*0064*/ 	.short	0x0003
        /*0066*/ 	.short	0x0018
        /*0068*/ 	.byte	0x00, 0xf0, 0x11, 0x00


	//----- nvinfo : EIATTR_KPARAM_INFO
	.align		4
.L_6443:
        /*006c*/ 	.byte	0x04, 0x17
        /*006e*/ 	.short	(.L_6445 - .L_6444)
.L_6444:
        /*0070*/ 	.word	0x00000000
        /*0074*/ 	.short	0x0002
        /*0076*/ 	.short	0x0010
        /*0078*/ 	.byte	0x00, 0xf0, 0x21, 0x00


	//----- nvinfo : EIATTR_KPARAM_INFO
	.align		4
.L_6445:
        /*007c*/ 	.byte	0x04, 0x17
        /*007e*/ 	.short	(.L_6447 - .L_6446)
.L_6446:
        /*0080*/ 	.word	0x00000000
        /*0084*/ 	.short	0x0001
        /*0086*/ 	.short	0x0008
        /*0088*/ 	.byte	0x00, 0xf0, 0x21, 0x00


	//----- nvinfo : EIATTR_KPARAM_INFO
	.align		4
.L_6447:
        /*008c*/ 	.byte	0x04, 0x17
        /*008e*/ 	.short	(.L_6449 - .L_6448)
.L_6448:
        /*0090*/ 	.word	0x00000000
        /*0094*/ 	.short	0x0000
        /*0096*/ 	.short	0x0000
        /*0098*/ 	.byte	0x00, 0xf0, 0x21, 0x00


	//----- nvinfo : EIATTR_MAXREG_COUNT
	.align		4
.L_6449:
        /*009c*/ 	.byte	0x03, 0x1b
        /*009e*/ 	.short	0x00ff


	//----- nvinfo : EIATTR_NUM_BARRIERS
	.align		4
        /*00a0*/ 	.byte	0x02, 0x4c
        /*00a2*/ 	.byte	0x01
	.zero		1


	//----- nvinfo : EIATTR_MERCURY_ISA_VERSION
	.align		4
        /*00a4*/ 	.byte	0x03, 0x5f
        /*00a6*/ 	.short	0x0000


	//----- nvinfo : EIATTR_EXIT_INSTR_OFFSETS
	.align		4
        /*00a8*/ 	.byte	0x04, 0x1c
        /*00aa*/ 	.short	(.L_6451 - .L_6450)


	//   ....[0]....
.L_6450:
        /*00ac*/ 	.word	0x00001370


	//   ....[1]....
        /*00b0*/ 	.word	0x000013b0


	//   ....[2]....
        /*00b4*/ 	.word	0x00001400
.L_6451:


//--------------------- .nv.info._Z12mul_mat_q8_0IfLb0EEvPKvS1_PT_iiiii --------------------------
	.section	.nv.info._Z12mul_mat_q8_0IfLb0EEvPKvS1_PT_iiiii,"",@"SHT_CUDA_INFO"
	.sectionflags	@""
	.align	4


	//----- nvinfo : EIATTR_CUDA_API_VERSION
	.align		4
        /*0000*/ 	.byte	0x04, 0x37
        /*0002*/ 	.short	(.L_6453 - .L_6452)
.L_6452:
        /*0004*/ 	.word	0x00000082


	//----- nvinfo : EIATTR_SW2861232_WAR
	.align		4
.L_6453:
        /*0008*/ 	.byte	0x01, 0x35
	.zero		2


	//----- nvinfo : EIATTR_PARAM_CBANK
	.align		4
        /*000c*/ 	.byte	0x04, 0x0a
        /*000e*/ 	.short	(.L_6455 - .L_6454)
	.align		4
.L_6454:
        /*0010*/ 	.word	index@(.nv.constant0._Z12mul_mat_q8_0IfLb0EEvPKvS1_PT_iiiii)
        /*0014*/ 	.short	0x0160
        /*0016*/ 	.short	0x002c


	//----- nvinfo : EIATTR_CBANK_PARAM_SIZE
	.align		4
.L_6455:
        /*0018*/ 	.byte	0x03, 0x19
        /*001a*/ 	.short	0x002c


	//----- nvinfo : EIATTR_KPARAM_INFO
	.align		4
        /*001c*/ 	.byte	0x04, 0x17
        /*001e*/ 	.short	(.L_6457 - .L_6456)
.L_6456:
        /*0020*/ 	.word	0x00000000
        /*0024*/ 	.short	0x0007
        /*0026*/ 	.short	0x0028
        /*0028*/ 	.byte	0x00, 0xf0, 0x11, 0x00


	//----- nvinfo : EIATTR_KPARAM_INFO
	.align		4
.L_6457:
        /*002c*/ 	.byte	0x04, 0x17
        /*002e*/ 	.short	(.L_6459 - .L_6458)
.L_6458:
        /*0030*/ 	.word	0x00000000
        /*0034*/ 	.short	0x0006
        /*0036*/ 	.short	0x0024
        /*0038*/ 	.byte	0x00, 0xf0, 0x11, 0x00


	//----- nvinfo : EIATTR_KPARAM_INFO
	.align		4
.L_6459:
        /*003c*/ 	.byte	0x04, 0x17
        /*003e*/ 	.short	(.L_6461 - .L_6460)
.L_6460:
        /*0040*/ 	.word	0x00000000
        /*0044*/ 	.short	0x0005
        /*0046*/ 	.short	0x0020
        /*0048*/ 	.byte	0x00, 0xf0, 0x11, 0x00


	//----- nvinfo : EIATTR_KPARAM_INFO
	.align		4
.L_6461:
        /*004c*/ 	.byte	0x04, 0x17
        /*004e*/ 	.short	(.L_6463 - .L_6462)
.L_6462:
        /*0050*/ 	.word	0x00000000
        /*0054*/ 	.short	0x0004
        /*0056*/ 	.short	0x001c
        /*0058*/ 	.byte	0x00, 0xf0, 0x11, 0x00


	//----- nvinfo : EIATTR_KPARAM_INFO
	.align		4
.L_6463:
        /*005c*/ 	.byte	0x04, 0x17
        /*005e*/ 	.short	(.L_6465 - .L_6464)
.L_6464:
        /*0060*/ 	.word	0x00000000
        /*0064*/ 	.short	0x0003
        /*0066*/ 	.short	0x0018
        /*0068*/ 	.byte	0x00, 0xf0, 0x11, 0x00


	//----- nvinfo : EIATTR_KPARAM_INFO
	.align		4
.L_6465:
        /*006c*/ 	.byte	0x04, 0x17
        /*006e*/ 	.short	(.L_6467 - .L_6466)
.L_6466:
        /*0070*/ 	.word	0x00000000
        /*0074*/ 	.short	0x0002
        /*0076*/ 	.short	0x0010
        /*0078*/ 	.byte	0x00, 0xf0, 0x21, 0x00


	//----- nvinfo : EIATTR_KPARAM_INFO
	.align		4
.L_6467:
        /*007c*/ 	.byte	0x04, 0x17
        /*007e*/ 	.short	(.L_6469 - .L_6468)
.L_6468:
        /*0080*/ 	.word	0x00000000
        /*0084*/ 	.short	0x0001
        /*0086*/ 	.short	0x0008
        /*0088*/ 	.byte	0x00, 0xf0, 0x21, 0x00


	//----- nvinfo : EIATTR_KPARAM_INFO
	.align		4
.L_6469:
        /*008c*/ 	.byte	0x04, 0x17
        /*008e*/ 	.short	(.L_6471 - .L_6470)
.L_6470:
        /*0090*/ 	.word	0x00000000
        /*0094*/ 	.short	0x0000
        /*0096*/ 	.short	0x0000
        /*0098*/ 	.byte	0x00, 0xf0, 0x21, 0x00


	//----- nvinfo : EIATTR_MAXREG_COUNT
	.align		4
.L_6471:
        /*009c*/ 	.byte	0x03, 0x1b
        /*009e*/ 	.short	0x00ff


	//----- nvinfo : EIATTR_NUM_BARRIERS
	.align		4
        /*00a0*/ 	.byte	0x02, 0x4c
        /*00a2*/ 	.byte	0x01
	.zero		1


	//----- nvinfo : EIATTR_MERCURY_ISA_VERSION
	.align		4
        /*00a4*/ 	.byte	0x03, 0x5f
        /*00a6*/ 	.short	0x0000


	//----- nvinfo : EIATTR_EXIT_INSTR_OFFSETS
	.align		4
        /*00a8*/ 	.byte	0x04, 0x1c
        /*00aa*/ 	.short	(.L_6473 - .L_6472)


	//   ....[0]....
.L_6472:
        /*00ac*/ 	.word	0x00000f60


	//   ....[1]....
        /*00b0*/ 	.word	0x00000fa0


	//   ....[2]....
        /*00b4*/ 	.word	0x00000ff0
.L_6473:


//--------------------- .nv.info._Z12mul_mat_q5_1IfLb1EEvPKvS1_PT_iiiii --------------------------
	.section	.nv.info._Z12mul_mat_q5_1IfLb1EEvPKvS1_PT_iiiii,"",@"SHT_CUDA_INFO"
	.sectionflags	@""
	.align	4


	//----- nvinfo : EIATTR_CUDA_API_VERSION
	.align		4
        /*0000*/ 	.byte	0x04, 0x37
        /*0002*/ 	.short	(.L_6475 - .L_6474)
.L_6474:
        /*0004*/ 	.word	0x00000082


	//----- nvinfo : EIATTR_SW2861232_WAR
	.align		4
.L_6475:
        /*0008*/ 	.byte	0x01, 0x35
	.zero		2


	//----- nvinfo : EIATTR_PARAM_CBANK
	.align		4
        /*000c*/ 	.byte	0x04, 0x0a
        /*000e*/ 	.short	(.L_6477 - .L_6476)
	.align		4
.L_6476:
        /*0010*/ 	.word	index@(.nv.constant0._Z12mul_mat_q5_1IfLb1EEvPKvS1_PT_iiiii)
        /*0014*/ 	.short	0x0160
        /*0016*/ 	.short	0x002c


	//----- nvinfo : EIATTR_CBANK_PARAM_SIZE
	.align		4
.L_6477:
        /*0018*/ 	.byte	0x03, 0x19
        /*001a*/ 	.short	0x002c


	//----- nvinfo : EIATTR_KPARAM_INFO
	.align		4
        /*001c*/ 	.byte	0x04, 0x17
        /*001e*/ 	.short	(.L_6479 - .L_6478)
.L_6478:
        /*0020*/ 	.word	0x00000000
        /*0024*/ 	.short	0x0007
        /*0026*/ 	.short	0x0028
        /*0028*/ 	.byte	0x00, 0xf0, 0x11, 0x00


	//----- nvinfo : EIATTR_KPARAM_INFO
	.align		4
.L_6479:
        /*002c*/ 	.byte	0x04, 0x17
        /*002e*/ 	.short	(.L_6481 - .L_6480)
.L_6480:
        /*0030*/ 	.word	0x00000000
        /*0034*/ 	.short	0x0006
        /*0036*/ 	.short	0x0024
        /*0038*/ 	.byte	0x00, 0xf0, 0x11, 0x00


	//----- nvinfo : EIATTR_KPARAM_INFO
	.align		4
.L_6481:
        /*003c*/ 	.byte	0x04, 0x17
        /*003e*/ 	.short	(.L_6483 - .L_6482)
.L_6482:
        /*0040*/ 	.word	0x00000000
        /*0044*/ 	.short	0x0005
        /*0046*/ 	.short	0x0020
        /*0048*/ 	.byte	0x00, 0xf0, 0x11, 0x00


	//----- nvinfo : EIATTR_KPARAM_INFO
	.align		4
.L_6483:
        /*004c*/ 	.byte	0x04, 0x17
        /*004e*/ 	.short	(.L_6485 - .L_6484)
.L_6484:
        /*0050*/ 	.word	0x00000000
        /*0054*/ 	.short	0x0004
        /*0056*/ 	.short	0x001c
        /*0058*/ 	.byte	0x00, 0xf0, 0x11, 0x00


	//----- nvinfo : EIATTR_KPARAM_INFO
	.align		4
.L_6485:
        /*005c*/ 	.byte	0x04, 0x17
        /*005e*/ 	.short	(.L_6487 - .L_6486)
.L_6486:
        /*0060*/ 	.word	0x00000000
        /*0064*/ 	.short	0x0003
        /*0066*/ 	.short	0x0018
        /*0068*/ 	.byte	0x00, 0xf0, 0x11, 0x00


	//----- nvinfo : EIATTR_KPARAM_INFO
	.align		4
.L_6487:
        /*006c*/ 	.byte	0x04, 0x17
        /*006e*/ 	.short	(.L_6489 - .L_6488)
.L_6488:
        /*0070*/ 	.word	0x00000000
        /*0074*/ 	.short	0x0002
        /*0076*/ 	.short	0x0010
        /*0078*/ 	.byte	0x00, 0xf0, 0x21, 0x00


	//----- nvinfo : EIATTR_KPARAM_INFO
	.align		4
.L_6489:
        /*007c*/ 	.byte	0x04, 0x17
        /*007e*/ 	.short	(.L_6491 - .L_6490)
.L_6490:
        /*0080*/ 	.word	0x00000000
        /*0084*/ 	.short	0x0001
        /*0086*/ 	.short	0x0008
        /*0088*/ 	.byte	0x00, 0xf0, 0x21, 0x00


	//----- nvinfo : EIATTR_KPARAM_INFO
	.align		4
.L_6491:
        /*008c*/ 	.byte	0x04, 0x17
        /*008e*/ 	.short	(.L_6493 - .L_6492)
.L_6492:
        /*0090*/ 	.word	0x00000000
        /*0094*/ 	.short	0x0000
        /*0096*/ 	.short	0x0000
        /*0098*/ 	.byte	0x00, 0xf0, 0x21, 0x00


	//----- nvinfo : EIATTR_MAXREG_COUNT
	.align		4
.L_6493:
        /*009c*/ 	.byte	0x03, 0x1b
        /*009e*/ 	.short	0x00ff


	//----- nvinfo : EIATTR_NUM_BARRIERS
	.align		4
        /*00a0*/ 	.byte	0x02, 0x4c
        /*00a2*/ 	.byte	0x01
	.zero		1


	//----- nvinfo : EIATTR_MERCURY_ISA_VERSION
	.align		4
        /*00a4*/ 	.byte	0x03, 0x5f
        /*00a6*/ 	.short	0x0000


	//----- nvinfo : EIATTR_EXIT_INSTR_OFFSETS
	.align		4
        /*00a8*/ 	.byte	0x04, 0x1c
        /*00aa*/ 	.short	(.L_6495 - .L_6494)


	//   ....[0]....
.L_6494:
        /*00ac*/ 	.word	0x000025a0


	//   ....[1]....
        /*00b0*/ 	.word	0x000025f0


	//   ....[2]....
        /*00b4*/ 	.word	0x00002640
.L_6495:


//--------------------- .nv.info._Z12mul_mat_q5_1IfLb0EEvPKvS1_PT_iiiii --------------------------
	.section	.nv.info._Z12mul_mat_q5_1IfLb0EEvPKvS1_PT_iiiii,"",@"SHT_CUDA_INFO"
	.sectionflags	@""
	.align	4


	//----- nvinfo : EIATTR_CUDA_API_VERSION
	.align		4
        /*0000*/ 	.byte	0x04, 0x37
        /*0002*/ 	.short	(.L_6497 - .L_6496)
.L_6496:
        /*0004*/ 	.word	0x00000082


	//----- nvinfo : EIATTR_SW2861232_WAR
	.align		4
.L_6497:
        /*0008*/ 	.byte	0x01, 0x35
	.zero		2


	//----- nvinfo : EIATTR_PARAM_CBANK
	.align		4
        /*000c*/ 	.byte	0x04, 0x0a
        /*000e*/ 	.short	(.L_6499 - .L_6498)
	.align		4
.L_6498:
        /*0010*/ 	.word	index@(.nv.constant0._Z12mul_mat_q5_1IfLb0EEvPKvS1_PT_iiiii)
        /*0014*/ 	.short	0x0160
        /*0016*/ 	.short	0x002c


	//----- nvinfo : EIATTR_CBANK_PARAM_SIZE
	.align		4
.L_6499:
        /*0018*/ 	.byte	0x03, 0x19
        /*001a*/ 	.short	0x002c


	//----- nvinfo : EIATTR_KPARAM_INFO
	.align		4
        /*001c*/ 	.byte	0x04, 0x17
        /*001e*/ 	.short	(.L_6501 - .L_6500)
.L_6500:
        /*0020*/ 	.word	0x00000000
        /*0024*/ 	.short	0x0007
        /*0026*/ 	.short	0x0028
        /*0028*/ 	.byte	0x00, 0xf0, 0x11, 0x00


	//----- nvinfo : EIATTR_KPARAM_INFO
	.align		4
.L_6501:
        /*002c*/ 	.byte	0x04, 0x17
        /*002e*/ 	.short	(.L_6503 - .L_6502)
.L_6502:
        /*0030*/ 	.word	0x00000000
        /*0034*/ 	.short	0x0006
        /*0036*/ 	.short	0x0024
        /*0038*/ 	.byte	0x00, 0xf0, 0x11, 0x00


	//----- nvinfo : EIATTR_KPARAM_INFO
	.align		4
.L_6503:
        /*003c*/ 	.byte	0x04, 0x17
        /*003e*/ 	.short	(.L_6505 - .L_6504)
.L_6504:
        /*0040*/ 	.word	0x00000000
        /*0044*/ 	.short	0x0005
        /*0046*/ 	.short	0x0020
        /*0048*/ 	.byte	0x00, 0xf0, 0x11, 0x00


	//----- nvinfo : EIATTR_KPARAM_INFO
	.align		4
.L_6505:
        /*004c*/ 	.byte	0x04, 0x17
        /*004e*/ 	.short	(.L_6507 - .L_6506)
.L_6506:
        /*0050*/ 	.word	0x00000000
        /*0054*/ 	.short	0x0004
        /*0056*/ 	.short	0x001c
        /*0058*/ 	.byte	0x00, 0xf0, 0x11, 0x00


	//----- nvinfo : EIATTR_KPARAM_INFO
	.align		4
.L_6507:
        /*005c*/ 	.byte	0x04, 0x17
        /*005e*/ 	.short	(.L_6509 - .L_6508)
.L_6508:
        /*0060*/ 	.word	0x00000000
        /*0064*/ 	.short	0x0003
        /*0066*/ 	.short	0x0018
        /*0068*/ 	.byte	0x00, 0xf0, 0x11, 0x00


	//----- nvinfo : EIATTR_KPARAM_INFO
	.align		4
.L_6509:
        /*006c*/ 	.byte	0x04, 0x17
        /*006e*/ 	.short	(.L_6511 - .L_6510)
.L_6510:
        /*0070*/ 	.word	0x00000000
        /*0074*/ 	.short	0x0002
        /*0076*/ 	.short	0x0010
        /*0078*/ 	.byte	0x00, 0xf0, 0x21, 0x00


	//----- nvinfo : EIATTR_KPARAM_INFO
	.align		4
.L_6511:
        /*007c*/ 	.byte	0x04, 0x17
        /*007e*/ 	.short	(.L_6513 - .L_6512)
.L_6512:
        /*0080*/ 	.word	0x00000000
        /*0084*/ 	.short	0x0001
        /*0086*/ 	.short	0x0008
        /*0088*/ 	.byte	0x00, 0xf0, 0x21, 0x00


	//----- nvinfo : EIATTR_KPARAM_INFO
	.align		4
.L_6513:
        /*008c*/ 	.byte	0x04, 0x17
        /*008e*/ 	.short	(.L_6515 - .L_6514)
.L_6514:
        /*0090*/ 	.word	0x00000000
        /*0094*/ 	.short	0x0000
        /*0096*/ 	.short	0x0000
        /*0098*/ 	.byte	0x00, 0xf0, 0x21, 0x00


	//----- nvinfo : EIATTR_MAXREG_COUNT
	.align		4
.L_6515:
        /*009c*/ 	.byte	0x03, 0x1b
        /*009e*/ 	.short	0x00ff


	//----- nvinfo : EIATTR_NUM_BARRIERS
	.align		4
        /*00a0*/ 	.byte	0x02, 0x4c
        /*00a2*/ 	.byte	0x01
	.zero		1


	//----- nvinfo : EIATTR_MERCURY_ISA_VERSION
	.align		4
        /*00a4*/ 	.byte	0x03, 0x5f
        /*00a6*/ 	.short	0x0000


	//----- nvinfo : EIATTR_EXIT_INSTR_OFFSETS
	.align		4
        /*00a8*/ 	.byte	0x04, 0x1c
        /*00aa*/ 	.short	(.L_6517 - .L_6516)


	//   ....[0]....
.L_6516:
        /*00ac*/ 	.word	0x000021d0


	//   ....[1]....
        /*00b0*/ 	.word	0x00002220


	//   ....[2]....
        /*00b4*/ 	.word	0x00002270
.L_6517:


//--------------------- .nv.info._Z12mul_mat_q5_0IfLb1EEvPKvS1_PT_iiiii --------------------------
	.section	.nv.info._Z12mul_mat_q5_0IfLb1EEvPKvS1_PT_iiiii,"",@"SHT_CUDA_INFO"
	.sectionflags	@""
	.align	4


	//----- nvinfo : EIATTR_CUDA_API_VERSION
	.align		4
        /*0000*/ 	.byte	0x04, 0x37
        /*0002*/ 	.short	(.L_6519 - .L_6518)
.L_6518:
        /*0004*/ 	.word	0x00000082


	//----- nvinfo : EIATTR_SW2861232_WAR
	.align		4
.L_6519:
        /*0008*/ 	.byte	0x01, 0x35
	.zero		2


	//----- nvinfo : EIATTR_PARAM_CBANK
	.align		4
        /*000c*/ 	.byte	0x04, 0x0a
        /*000e*/ 	.short	(.L_6521 - .L_6520)
	.align		4
.L_6520:
        /*0010*/ 	.word	index@(.nv.constant0._Z12mul_mat_q5_0IfLb1EEvPKvS1_PT_iiiii)
        /*0014*/ 	.short	0x0160
        /*0016*/ 	.short	0x002c


	//----- nvinfo : EIATTR_CBANK_PARAM_SIZE
	.align		4
.L_6521:
        /*0018*/ 	.byte	0x03, 0x19
        /*001a*/ 	.short	0x002c


	//----- nvinfo : EIATTR_KPARAM_INFO
	.align		4
        /*001c*/ 	.byte	0x04, 0x17
        /*001e*/ 	.short	(.L_6523 - .L_6522)
.L_6522:
        /*0020*/ 	.word	0x00000000
        /*0024*/ 	.short	0x0007
        /*0026*/ 	.short	0x0028
        /*0028*/ 	.byte	0x00, 0xf0, 0x11, 0x00


	//----- nvinfo : EIATTR_KPARAM_INFO
	.align		4
.L_6523:
        /*002c*/ 	.byte	0x04, 0x17
        /*002e*/ 	.short	(.L_6525 - .L_6524)
.L_6524:
        /*0030*/ 	.word	0x00000000
        /*0034*/ 	.short	0x0006
        /*0036*/ 	.short	0x0024
        /*0038*/ 	.byte	0x00, 0xf0, 0x11, 0x00


	//----- nvinfo : EIATTR_KPARAM_INFO
	.align		4
.L_6525:
        /*003c*/ 	.byte	0x04, 0x17
        /*003e*/ 	.short	(.L_6527 - .L_6526)
.L_6526:
        /*0040*/ 	.word	0x00000000
        /*0044*/ 	.short	0x0005
        /*0046*/ 	.short	0x0020
        /*0048*/ 	.byte	0x00, 0xf0, 0x11, 0x00


	//----- nvinfo : EIATTR_KPARAM_INFO
	.align		4
.L_6527:
        /*004c*/ 	.byte	0x04, 0x17
        /*004e*/ 	.short	(.L_6529 - .L_6528)
.L_6528:
        /*0050*/ 	.word	0x00000000
        /*0054*/ 	.short	0x0004
        /*0056*/ 	.short	0x001c
        /*0058*/ 	.byte	0x00, 0xf0, 0x11, 0x00


	//----- nvinfo : EIATTR_KPARAM_INFO
	.align		4
.L_6529:
        /*005c*/ 	.byte	0x04, 0x17
        /*005e*/ 	.short	(.L_6531 - .L_6530)
.L_6530:
        /*0060*/ 	.word	0x00000000
        /*0064*/ 	.short	0x0003
        /*0066*/ 	.short	0x0018
        /*0068*/ 	.byte	0x00, 0xf0, 0x11, 0x00


	//----- nvinfo : EIATTR_KPARAM_INFO
	.align		4
.L_6531:
        /*006c*/ 	.byte	0x04, 0x17
        /*006e*/ 	.short	(.L_6533 - .L_6532)
.L_6532:
        /*0070*/ 	.word	0x00000000
        /*0074*/ 	.short	0x0002
        /*0076*/ 	.short	0x0010
        /*0078*/ 	.byte	0x00, 0xf0, 0x21, 0x00


	//----- nvinfo : EIATTR_KPARAM_INFO
	.align		4
.L_6533:
        /*007c*/ 	.byte	0x04, 0x17
        /*007e*/ 	.short	(.L_6535 - .L_6534)
.L_6534:
        /*0080*/ 	.word	0x00000000
        /*0084*/ 	.short	0x0001
        /*0086*/ 	.short	0x0008
        /*0088*/ 	.byte	0x00, 0xf0, 0x21, 0x00


	//----- nvinfo : EIATTR_KPARAM_INFO
	.align		4
.L_6535:
        /*008c*/ 	.byte	0x04, 0x17
        /*008e*/ 	.short	(.L_6537 - .L_6536)
.L_6536:
        /*0090*/ 	.word	0x00000000
        /*0094*/ 	.short	0x0000
        /*0096*/ 	.short	0x0000
        /*0098*/ 	.byte	0x00, 0xf0, 0x21, 0x00


	//----- nvinfo : EIATTR_MAXREG_COUNT
	.align		4
.L_6537:
        /*009c*/ 	.byte	0x03, 0x1b
        /*009e*/ 	.short	0x00ff


	//----- nvinfo : EIATTR_NUM_BARRIERS
	.align		4
        /*00a0*/ 	.byte	0x02, 0x4c
        /*00a2*/ 	.byte	0x01
	.zero		1


	//----- nvinfo : EIATTR_MERCURY_ISA_VERSION
	.align		4
        /*00a4*/ 	.byte	0x03, 0x5f
        /*00a6*/ 	.short	0x0000


	//----- nvinfo : EIATTR_EXIT_INSTR_OFFSETS
	.align		4
        /*00a8*/ 	.byte	0x04, 0x1c
        /*00aa*/ 	.short	(.L_6539 - .L_6538)


	//   ....[0]....
.L_6538:
        /*00ac*/ 	.word	0x00002ea0


	//   ....[1]....
        /*00b0*/ 	.word	0x00002ef0


	//   ....[2]....
        /*00b4*/ 	.word	0x00002f40
.L_6539:


//--------------------- .nv.info._Z12mul_mat_q5_0IfLb0EEvPKvS1_PT_iiiii --------------------------
	.section	.nv.info._Z12mul_mat_q5_0IfLb0EEvPKvS1_PT_iiiii,"",@"SHT_CUDA_INFO"
	.sectionflags	@""
	.align	4


	//----- nvinfo : EIATTR_CUDA_API_VERSION
	.align		4
        /*0000*/ 	.byte	0x04, 0x37
        /*0002*/ 	.short	(.L_6541 - .L_6540)
.L_6540:
        /*0004*/ 	.word	0x00000082


	//----- nvinfo : EIATTR_SW2861232_WAR
	.align		4
.L_6541:
        /*0008*/ 	.byte	0x01, 0x35
	.zero		2


	//----- nvinfo : EIATTR_PARAM_CBANK
	.align		4
        /*000c*/ 	.byte	0x04, 0x0a
        /*000e*/ 	.short	(.L_6543 - .L_6542)
	.align		4
.L_6542:
        /*0010*/ 	.word	index@(.nv.constant0._Z12mul_mat_q5_0IfLb0EEvPKvS1_PT_iiiii)
        /*0014*/ 	.short	0x0160
        /*0016*/ 	.short	0x002c


	//----- nvinfo : EIATTR_CBANK_PARAM_SIZE
	.align		4
.L_6543:
        /*0018*/ 	.byte	0x03, 0x19
        /*001a*/ 	.short	0x002c


	//----- nvinfo : EIATTR_KPARAM_INFO
	.align		4
        /*001c*/ 	.byte	0x04, 0x17
        /*001e*/ 	.short	(.L_6545 - .L_6544)
.L_6544:
        /*0020*/ 	.word	0x00000000
        /*0024*/ 	.short	0x0007
        /*0026*/ 	.short	0x0028
        /*0028*/ 	.byte	0x00, 0xf0, 0x11, 0x00


	//----- nvinfo : EIATTR_KPARAM_INFO
	.align		4
.L_6545:
        /*002c*/ 	.byte	0x04, 0x17
        /*002e*/ 	.short	(.L_6547 - .L_6546)
.L_6546:
        /*0030*/ 	.word	0x00000000
        /*0034*/ 	.short	0x0006
        /*0036*/ 	.short	0x0024
        /*0038*/ 	.byte	0x00, 0xf0, 0x11, 0x00


	//----- nvinfo : EIATTR_KPARAM_INFO
	.align		4
.L_6547:
        /*003c*/ 	.byte	0x04, 0x17
        /*003e*/ 	.short	(.L_6549 - .L_6548)
.L_6548:
        /*0040*/ 	.word	0x00000000
        /*0044*/ 	.short	0x0005
        /*0046*/ 	.short	0x0020
        /*0048*/ 	.byte	0x00, 0xf0, 0x11, 0x00


	//----- nvinfo : EIATTR_KPARAM_INFO
	.align		4
.L_6549:
        /*004c*/ 	.byte	0x04, 0x17
        /*004e*/ 	.short	(.L_6551 - .L_6550)
.L_6550:
        /*0050*/ 	.word	0x00000000
        /*0054*/ 	.short	0x0004
        /*0056*/ 	.short	0x001c
        /*0058*/ 	.byte	0x00, 0xf0, 0x11, 0x00


	//----- nvinfo : EIATTR_KPARAM_INFO
	.align		4
.L_6551:
        /*005c*/ 	.byte	0x04, 0x17
        /*005e*/ 	.short	(.L_6553 - .L_6552)
.L_6552:
        /*0060*/ 	.word	0x00000000
        /*0064*/ 	.short	0x0003
        /*0066*/ 	.short	0x0018
        /*0068*/ 	.byte	0x00, 0xf0, 0x11, 0x00


	//----- nvinfo : EIATTR_KPARAM_INFO
	.align		4
.L_6553:
        /*006c*/ 	.byte	0x04, 0x17
        /*006e*/ 	.short	(.L_6555 - .L_6554)
.L_6554:
        /*0070*/ 	.word	0x00000000
        /*0074*/ 	.short	0x0002
        /*0076*/ 	.short	0x0010
        /*0078*/ 	.byte	0x00, 0xf0, 0x21, 0x00


	//----- nvinfo : EIATTR_KPARAM_INFO
	.align		4
.L_6555:
        /*007c*/ 	.byte	0x04, 0x17
        /*007e*/ 	.short	(.L_6557 - .L_6556)
.L_6556:
        /*0080*/ 	.word	0x00000000
        /*0084*/ 	.short	0x0001
        /*0086*/ 	.short	0x0008
        /*0088*/ 	.byte	0x00, 0xf0, 0x21, 0x00


	//----- nvinfo : EIATTR_KPARAM_INFO
	.align		4
.L_6557:
        /*008c*/ 	.byte	0x04, 0x17
        /*008e*/ 	.short	(.L_6559 - .L_6558)
.L_6558:
        /*0090*/ 	.word	0x00000000
        /*0094*/ 	.short	0x0000
        /*0096*/ 	.short	0x0000
        /*0098*/ 	.byte	0x00, 0xf0, 0x21, 0x00


	//----- nvinfo : EIATTR_MAXREG_COUNT
	.align		4
.L_6559:
        /*009c*/ 	.byte	0x03, 0x1b
        /*009e*/ 	.short	0x00ff


	//----- nvinfo : EIATTR_NUM_BARRIERS
	.align		4
        /*00a0*/ 	.byte	0x02, 0x4c
        /*00a2*/ 	.byte	0x01
	.zero		1


	//----- nvinfo : EIATTR_MERCURY_ISA_VERSION
	.align		4
        /*00a4*/ 	.byte	0x03, 0x5f
        /*00a6*/ 	.short	0x0000


	//----- nvinfo : EIATTR_EXIT_INSTR_OFFSETS
	.align		4
        /*00a8*/ 	.byte	0x04, 0x1c
        /*00aa*/ 	.short	(.L_6561 - .L_6560)


	//   ....[0]....
.L_6560:
        /*00ac*/ 	.word	0x00002a90


	//   ....[1]....
        /*00b0*/ 	.word	0x00002ae0


	//   ....[2]....
        /*00b4*/ 	.word	0x00002b30
.L_6561:


//--------------------- .nv.info._Z12mul_mat_q4_1IfLb1EEvPKvS1_PT_iiiii --------------------------
	.section	.nv.info._Z12mul_mat_q4_1IfLb1EEvPKvS1_PT_iiiii,"",@"SHT_CUDA_INFO"
	.sectionflags	@""
	.align	4


	//----- nvinfo : EIATTR_CUDA_API_VERSION
	.align		4
        /*0000*/ 	.byte	0x04, 0x37
        /*0002*/ 	.short	(.L_6563 - .L_6562)
.L_6562:
        /*0004*/ 	.word	0x00000082


	//----- nvinfo : EIATTR_SW2861232_WAR
	.align		4
.L_6563:
        /*0008*/ 	.byte	0x01, 0x35
	.zero		2


	//----- nvinfo : EIATTR_PARAM_CBANK
	.align		4
        /*000c*/ 	.byte	0x04, 0x0a
        /*000e*/ 	.short	(.L_6565 - .L_6564)
	.align		4
.L_6564:
        /*0010*/ 	.word	index@(.nv.constant0._Z12mul_mat_q4_1IfLb1EEvPKvS1_PT_iiiii)
        /*0014*/ 	.short	0x0160
        /*0016*/ 	.short	0x002c


	//----- nvinfo : EIATTR_CBANK_PARAM_SIZE
	.align		4
.L_6565:
        /*0018*/ 	.byte	0x03, 0x19
        /*001a*/ 	.short	0x002c


	//----- nvinfo : EIATTR_KPARAM_INFO
	.align		4
        /*001c*/ 	.byte	0x04, 0x17
        /*001e*/ 	.short	(.L_6567 - .L_6566)
.L_6566:
        /*0020*/ 	.word	0x00000000
        /*0024*/ 	.short	0x0007
        /*0026*/ 	.short	0x0028
        /*0028*/ 	.byte	0x00, 0xf0, 0x11, 0x00


	//----- nvinfo : EIATTR_KPARAM_INFO
	.align		4
.L_6567:
        /*002c*/ 	.byte	0x04, 0x17
        /*002e*/ 	.short	(.L_6569 - .L_6568)
.L_6568:
        /*0030*/ 	.word	0x00000000
        /*0034*/ 	.short	0x0006
        /*0036*/ 	.short	0x0024
        /*0038*/ 	.byte	0x00, 0xf0, 0x11, 0x00


	//----- nvinfo : EIATTR_KPARAM_INFO
	.align		4
.L_6569:
        /*003c*/ 	.byte	0x04, 0x17
        /*003e*/ 	.short	(.L_6571 - .L_6570)
.L_6570:
        /*0040*/ 	.word	0x00000000
        /*0044*/ 	.short	0x0005
        /*0046*/ 	.short	0x0020
        /*0048*/ 	.byte	0x00, 0xf0, 0x11, 0x00


	//----- nvinfo : EIATTR_KPARAM_INFO
	.align		4
.L_6571:
        /*004c*/ 	.byte	0x04, 0x17
        /*004e*/ 	.short	(.L_6573 - .L_6572)
.L_6572:
        /*0050*/ 	.word	0x00000000
        /*0054*/ 	.short	0x0004
        /*0056*/ 	.short	0x001c
        /*0058*/ 	.byte	0x00, 0xf0, 0x11, 0x00


	//----- nvinfo : EIATTR_KPARAM_INFO
	.align		4
.L_6573:
        /*005c*/ 	.byte	0x04, 0x17
        /*005e*/ 	.short	(.L_6575 - .L_6574)
.L_6574:
        /*0060*/ 	.word	0x00000000
        /*0064*/ 	.short	0x0003
        /*0066*/ 	.short	0x0018
        /*0068*/ 	.byte	0x00, 0xf0, 0x11, 0x00


	//----- nvinfo : EIATTR_KPARAM_INFO
	.align		4
.L_6575:
        /*006c*/ 	.byte	0x04, 0x17
        /*006e*/ 	.short	(.L_6577 - .L_6576)
.L_6576:
        /*0070*/ 	.word	0x00000000
        /*0074*/ 	.short	0x0002
        /*0076*/ 	.short	0x0010
        /*0078*/ 	.byte	0x00, 0xf0, 0x21, 0x00


	//----- nvinfo : EIATTR_KPARAM_INFO
	.align		4
.L_6577:
        /*007c*/ 	.byte	0x04, 0x17
        /*007e*/ 	.short	(.L_6579 - .L_6578)
.L_6578:
        /*0080*/ 	.word	0x00000000
        /*0084*/ 	.short	0x0001
        /*0086*/ 	.short	0x0008
        /*0088*/ 	.byte	0x00, 0xf0, 0x21, 0x00


	//----- nvinfo : EIATTR_KPARAM_INFO
	.align		4
.L_6579:
        /*008c*/ 	.byte	0x04, 0x17
        /*008e*/ 	.short	(.L_6581 - .L_6580)
.L_6580:
        /*0090*/ 	.word	0x00000000
        /*0094*/ 	.short	0x0000
        /*0096*/ 	.short	0x0000
        /*0098*/ 	.byte	0x00, 0xf0, 0x21, 0x00


	//----- nvinfo : EIATTR_MAXREG_COUNT
	.align		4
.L_6581:
        /*009c*/ 	.byte	0x03, 0x1b
        /*009e*/ 	.short	0x00ff


	//----- nvinfo : EIATTR_NUM_BARRIERS
	.align		4
        /*00a0*/ 	.byte	0x02, 0x4c
        /*00a2*/ 	.byte	0x01
	.zero		1


	//----- nvinfo : EIATTR_MERCURY_ISA_VERSION
	.align		4
        /*00a4*/ 	.byte	0x03, 0x5f
        /*00a6*/ 	.short	0x0000


	//----- nvinfo : EIATTR_EXIT_INSTR_OFFSETS
	.align		4
        /*00a8*/ 	.byte	0x04, 0x1c
        /*00aa*/ 	.short	(.L_6583 - .L_6582)


	//   ....[0]....
.L_6582:
        /*00ac*/ 	.word	0x00001fe0


	//   ....[1]....
        /*00b0*/ 	.word	0x00002020


	//   ....[2]....
        /*00b4*/ 	.word	0x00002070
.L_6583:


//--------------------- .nv.info._Z12mul_mat_q4_1IfLb0EEvPKvS1_PT_iiiii --------------------------
	.section	.nv.info._Z12mul_mat_q4_1IfLb0EEvPKvS1_PT_iiiii,"",@"SHT_CUDA_INFO"
	.sectionflags	@""
	.align	4


	//----- nvinfo : EIATTR_CUDA_API_VERSION
	.align		4
        /*0000*/ 	.byte	0x04, 0x37
        /*0002*/ 	.short	(.L_6585 - .L_6584)
.L_6584:
        /*0004*/ 	.word	0x00000082


	//----- nvinfo : EIATTR_SW2861232_WAR
	.align		4
.L_6585:
        /*0008*/ 	.byte	0x01, 0x35
	.zero		2


	//----- nvinfo : EIATTR_PARAM_CBANK
	.align		4
        /*000c*/ 	.byte	0x04, 0x0a
        /*000e*/ 	.short	(.L_6587 - .L_6586)
	.align		4
.L_6586:
        /*0010*/ 	.word	index@(.nv.constant0._Z12mul_mat_q4_1IfLb0EEvPKvS1_PT_iiiii)
        /*0014*/ 	.short	0x0160
        /*0016*/ 	.short	0x002c


	//----- nvinfo : EIATTR_CBANK_PARAM_SIZE
	.align		4
.L_6587:
        /*0018*/ 	.byte	0x03, 0x19
        /*001a*/ 	.short	0x002c


	//----- nvinfo : EIATTR_KPARAM_INFO
	.align		4
        /*001c*/ 	.byte	0x04, 0x17
        /*001e*/ 	.short	(.L_6589 - .L_6588)
.L_6588:
        /*0020*/ 	.word	0x00000000
        /*0024*/ 	.short	0x0007
        /*0026*/ 	.short	0x0028
        /*0028*/ 	.byte	0x00, 0xf0, 0x11, 0x00


	//----- nvinfo : EIATTR_KPARAM_INFO
	.align		4
.L_6589:
        /*002c*/ 	.byte	0x04, 0x17
        /*002e*/ 	.short	(.L_6591 - .L_6590)
.L_6590:
        /*0030*/ 	.word	0x00000000
        /*0034*/ 	.short	0x0006
        /*0036*/ 	.short	0x0024
        /*0038*/ 	.byte	0x00, 0xf0, 0x11, 0x00


	//----- nvinfo : EIATTR_KPARAM_INFO
	.align		4
.L_6591:
        /*003c*/ 	.byte	0x04, 0x17
        /*003e*/ 	.short	(.L_6593 - .L_6592)
.L_6592:
        /*0040*/ 	.word	0x00000000
        /*0044*/ 	.short	0x0005
        /*0046*/ 	.short	0x0020
        /*0048*/ 	.byte	0x00, 0xf0, 0x11, 0x00


	//----- nvinfo : EIATTR_KPARAM_INFO
	.align		4
.L_6593:
        /*004c*/ 	.byte	0x04, 0x17
        /*004e*/ 	.short	(.L_6595 - .L_6594)
.L_6594:
        /*0050*/ 	.word	0x00000000
        /*0054*/ 	.short	0x0004
        /*0056*/ 	.short	0x001c
        /*0058*/ 	.byte	0x00, 0xf0, 0x11, 0x00


	//----- nvinfo : EIATTR_KPARAM_INFO
	.align		4
.L_6595:
        /*005c*/ 	.byte	0x04, 0x17
        /*005e*/ 	.short	(.L_6597 - .L_6596)
.L_6596:
        /*0060*/ 	.word	0x00000000
        /*0064*/ 	.short	0x0003
        /*0066*/ 	.short	0x0018
        /*0068*/ 	.byte	0x00, 0xf0, 0x11, 0x00


	//----- nvinfo : EIATTR_KPARAM_INFO
	.align		4
.L_6597:
        /*006c*/ 	.byte	0x04, 0x17
        /*006e*/ 	.short	(.L_6599 - .L_6598)
.L_6598:
        /*0070*/ 	.word	0x00000000
        /*0074*/ 	.short	0x0002
        /*0076*/ 	.short	0x0010
        /*0078*/ 	.byte	0x00, 0xf0, 0x21, 0x00


	//----- nvinfo : EIATTR_KPARAM_INFO
	.align		4
.L_6599:
        /*007c*/ 	.byte	0x04, 0x17
        /*007e*/ 	.short	(.L_6601 - .L_6600)
.L_6600:
        /*0080*/ 	.word	0x00000000
        /*0084*/ 	.short	0x0001
        /*0086*/ 	.short	0x0008
        /*0088*/ 	.byte	0x00, 0xf0, 0x21, 0x00


	//----- nvinfo : EIATTR_KPARAM_INFO
	.align		4
.L_6601:
        /*008c*/ 	.byte	0x04, 0x17
        /*008e*/ 	.short	(.L_6603 - .L_6602)
.L_6602:
        /*0090*/ 	.word	0x00000000
        /*0094*/ 	.short	0x0000
        /*0096*/ 	.short	0x0000
        /*0098*/ 	.byte	0x00, 0xf0, 0x21, 0x00


	//----- nvinfo : EIATTR_MAXREG_COUNT
	.align		4
.L_6603:
        /*009c*/ 	.byte	0x03, 0x1b
        /*009e*/ 	.short	0x00ff


	//----- nvinfo : EIATTR_NUM_BARRIERS
	.align		4
        /*00a0*/ 	.byte	0x02, 0x4c
        /*00a2*/ 	.byte	0x01
	.zero		1


	//----- nvinfo : EIATTR_MERCURY_ISA_VERSION
	.align		4
        /*00a4*/ 	.byte	0x03, 0x5f
        /*00a6*/ 	.short	0x0000


	//----- nvinfo : EIATTR_EXIT_INSTR_OFFSETS
	.align		4
        /*00a8*/ 	.byte	0x04, 0x1c
        /*00aa*/ 	.short	(.L_6605 - .L_6604)


	//   ....[0]....
.L_6604:
        /*00ac*/ 	.word	0x00001b80


	//   ....[1]....
        /*00b0*/ 	.word	0x00001bc0


	//   ....[2]....
        /*00b4*/ 	.word	0x00001c10
.L_6605:


//--------------------- .nv.info._Z12mul_mat_q4_0IfLb1EEvPKvS1_PT_iiiii --------------------------
	.section	.nv.info._Z12mul_mat_q4_0IfLb1EEvPKvS1_PT_iiiii,"",@"SHT_CUDA_INFO"
	.sectionflags	@""
	.align	4


	//----- nvinfo : EIATTR_CUDA_API_VERSION
	.align		4
        /*0000*/ 	.byte	0x04, 0x37
        /*0002*/ 	.short	(.L_6607 - .L_6606)
.L_6606:
        /*0004*/ 	.word	0x00000082


	//----- nvinfo : EIATTR_SW2861232_WAR
	.align		4
.L_6607:
        /*0008*/ 	.byte	0x01, 0x35
	.zero		2


	//----- nvinfo : EIATTR_PARAM_CBANK
	.align		4
        /*000c*/ 	.byte	0x04, 0x0a
        /*000e*/ 	.short	(.L_6609 - .L_6608)
	.align		4
.L_6608:
        /*0010*/ 	.word	index@(.nv.constant0._Z12mul_mat_q4_0IfLb1EEvPKvS1_PT_iiiii)
        /*0014*/ 	.short	0x0160
        /*0016*/ 	.short	0x002c


	//----- nvinfo : EIATTR_CBANK_PARAM_SIZE
	.align		4
.L_6609:
        /*0018*/ 	.byte	0x03, 0x19
        /*001a*/ 	.short	0x002c


	//----- nvinfo : EIATTR_KPARAM_INFO
	.align		4
        /*001c*/ 	.byte	0x04, 0x17
        /*001e*/ 	.short	(.L_6611 - .L_6610)
.L_6610:
        /*0020*/ 	.word	0x00000000
        /*0024*/ 	.short	0x0007
        /*0026*/ 	.short	0x0028
        /*0028*/ 	.byte	0x00, 0xf0, 0x11, 0x00


	//----- nvinfo : EIATTR_KPARAM_INFO
	.align		4
.L_6611:
        /*002c*/ 	.byte	0x04, 0x17
        /*002e*/ 	.short	(.L_6613 - .L_6612)
.L_6612:
        /*0030*/ 	.word	0x00000000
        /*0034*/ 	.short	0x0006
        /*0036*/ 	.short	0x0024
        /*0038*/ 	.byte	0x00, 0xf0, 0x11, 0x00


	//----- nvinfo : EIATTR_KPARAM_INFO
	.align		4
.L_6613:
        /*003c*/ 	.byte	0x04, 0x17
        /*003e*/ 	.short	(.L_6615 - .L_6614)
.L_6614:
        /*0040*/ 	.word	0x00000000
        /*0044*/ 	.short	0x0005
        /*0046*/ 	.short	0x0020
        /*0048*/ 	.byte	0x00, 0xf0, 0x11, 0x00


	//----- nvinfo : EIATTR_KPARAM_INFO
	.align		4
.L_6615:
        /*004c*/ 	.byte	0x04, 0x17
        /*004e*/ 	.short	(.L_6617 - .L_6616)
.L_6616:
        /*0050*/ 	.word	0x00000000
        /*0054*/ 	.short	0x0004
        /*0056*/ 	.short	0x001c
        /*0058*/ 	.byte	0x00, 0xf0, 0x11, 0x00


	//----- nvinfo : EIATTR_KPARAM_INFO
	.align		4
.L_6617:
        /*005c*/ 	.byte	0x04, 0x17
        /*005e*/ 	.short	(.L_6619 - .L_6618)
.L_6618:
        /*0060*/ 	.word	0x00000000
        /*0064*/ 	.short	0x0003
        /*0066*/ 	.short	0x0018
        /*0068*/ 	.byte	0x00, 0xf0, 0x11, 0x00


	//----- nvinfo : EIATTR_KPARAM_INFO
	.align		4
.L_6619:
        /*006c*/ 	.byte	0x04, 0x17
        /*006e*/ 	.short	(.L_6621 - .L_6620)
.L_6620:
        /*0070*/ 	.word	0x00000000
        /*0074*/ 	.short	0x0002
        /*0076*/ 	.short	0x0010
        /*0078*/ 	.byte	0x00, 0xf0, 0x21, 0x00


	//----- nvinfo : EIATTR_KPARAM_INFO
	.align		4
.L_6621:
        /*007c*/ 	.byte	0x04, 0x17
        /*007e*/ 	.short	(.L_6623 - .L_6622)
.L_6622:
        /*0080*/ 	.word	0x00000000
        /*0084*/ 	.short	0x0001
        /*0086*/ 	.short	0x0008
        /*0088*/ 	.byte	0x00, 0xf0, 0x21, 0x00


	//----- nvinfo : EIATTR_KPARAM_INFO
	.align		4
.L_6623:
        /*008c*/ 	.byte	0x04, 0x17
        /*008e*/ 	.short	(.L_6625 - .L_6624)
.L_6624:
        /*0090*/ 	.word	0x00000000
        /*0094*/ 	.short	0x0000
        /*0096*/ 	.short	0x0000
        /*0098*/ 	.byte	0x00, 0xf0, 0x21, 0x00


	//----- nvinfo : EIATTR_MAXREG_COUNT
	.align		4
.L_6625:
        /*009c*/ 	.byte	0x03, 0x1b
        /*009e*/ 	.short	0x00ff


	//----- nvinfo : EIATTR_NUM_BARRIERS
	.align		4
        /*00a0*/ 	.byte	0x02, 0x4c
        /*00a2*/ 	.byte	0x01
	.zero		1


	//----- nvinfo : EIATTR_MERCURY_ISA_VERSION
	.align		4
        /*00a4*/ 	.byte	0x03, 0x5f
        /*00a6*/ 	.short	0x0000


	//----- nvinfo : EIATTR_EXIT_INSTR_OFFSETS
	.align		4
        /*00a8*/ 	.byte	0x04, 0x1c
        /*00aa*/ 	.short	(.L_6627 - .L_6626)


	//   ....[0]....
.L_6626:
        /*00ac*/ 	.word	0x00002100


	//   ....[1]....
        /*00b0*/ 	.word	0x00002140


	//   ....[2]....
        /*00b4*/ 	.word	0x00002190
.L_6627:


//--------------------- .nv.info._Z12mul_mat_q4_0IfLb0EEvPKvS1_PT_iiiii --------------------------
	.section	.nv.info._Z12mul_mat_q4_0IfLb0EEvPKvS1_PT_iiiii,"",@"SHT_CUDA_INFO"
	.sectionflags	@""
	.align	4


	//----- nvinfo : EIATTR_CUDA_API_VERSION
	.align		4
        /*0000*/ 	.byte	0x04, 0x37
        /*0002*/ 	.short	(.L_6629 - .L_6628)
.L_6628:
        /*0004*/ 	.word	0x00000082


	//----- nvinfo : EIATTR_SW2861232_WAR
	.align		4
.L_6629:
        /*0008*/ 	.byte	0x01, 0x35
	.zero		2


	//----- nvinfo : EIATTR_PARAM_CBANK
	.align		4
        /*000c*/ 	.byte	0x04, 0x0a
        /*000e*/ 	.short	(.L_6631 - .L_6630)
	.align		4
.L_6630:
        /*0010*/ 	.word	index@(.nv.constant0._Z12mul_mat_q4_0IfLb0EEvPKvS1_PT_iiiii)
        /*0014*/ 	.short	0x0160
        /*0016*/ 	.short	0x002c


	//----- nvinfo : EIATTR_CBANK_PARAM_SIZE
	.align		4
.L_6631:
        /*0018*/ 	.byte	0x03, 0x19
        /*001a*/ 	.short	0x002c


	//----- nvinfo : EIATTR_KPARAM_INFO
	.align		4
        /*001c*/ 	.byte	0x04, 0x17
        /*001e*/ 	.short	(.L_6633 - .L_6632)
.L_6632:
        /*0020*/ 	.word	0x00000000
        /*0024*/ 	.short	0x0007
        /*0026*/ 	.short	0x0028
        /*0028*/ 	.byte	0x00, 0xf0, 0x11, 0x00


	//----- nvinfo : EIATTR_KPARAM_INFO
	.align		4
.L_6633:
        /*002c*/ 	.byte	0x04, 0x17
        /*002e*/ 	.short	(.L_6635 - .L_6634)
.L_6634:
        /*0030*/ 	.word	0x00000000
        /*0034*/ 	.short	0x0006
        /*0036*/ 	.short	0x0024
        /*0038*/ 	.byte	0x00, 0xf0, 0x11, 0x00


	//----- nvinfo : EIATTR_KPARAM_INFO
	.align		4
.L_6635:
        /*003c*/ 	.byte	0x04, 0x17
        /*003e*/ 	.short	(.L_6637 - .L_6636)
.L_6636:
        /*0040*/ 	.word	0x00000000
        /*0044*/ 	.short	0x0005
        /*0046*/ 	.short	0x0020
        /*0048*/ 	.byte	0x00, 0xf0, 0x11, 0x00


	//----- nvinfo : EIATTR_KPARAM_INFO
	.align		4
.L_6637:
        /*004c*/ 	.byte	0x04, 0x17
        /*004e*/ 	.short	(.L_6639 - .L_6638)
.L_6638:
        /*0050*/ 	.word	0x00000000
        /*0054*/ 	.short	0x0004
        /*0056*/ 	.short	0x001c
        /*0058*/ 	.byte	0x00, 0xf0, 0x11, 0x00


	//----- nvinfo : EIATTR_KPARAM_INFO
	.align		4
.L_6639:
        /*005c*/ 	.byte	0x04, 0x17
        /*005e*/ 	.short	(.L_6641 - .L_6640)
.L_6640:
        /*0060*/ 	.word	0x00000000
        /*0064*/ 	.short	0x0003
        /*0066*/ 	.short	0x0018
        /*0068*/ 	.byte	0x00, 0xf0, 0x11, 0x00


	//----- nvinfo : EIATTR_KPARAM_INFO
	.align		4
.L_6641:
        /*006c*/ 	.byte	0x04, 0x17
        /*006e*/ 	.short	(.L_6643 - .L_6642)
.L_6642:
        /*0070*/ 	.word	0x00000000
        /*0074*/ 	.short	0x0002
        /*0076*/ 	.short	0x0010
        /*0078*/ 	.byte	0x00, 0xf0, 0x21, 0x00


	//----- nvinfo : EIATTR_KPARAM_INFO
	.align		4
.L_6643:
        /*007c*/ 	.byte	0x04, 0x17
        /*007e*/ 	.short	(.L_6645 - .L_6644)
.L_6644:
        /*0080*/ 	.word	0x00000000
        /*0084*/ 	.short	0x0001
        /*0086*/ 	.short	0x0008
        /*0088*/ 	.byte	0x00, 0xf0, 0x21, 0x00


	//----- nvinfo : EIATTR_KPARAM_INFO
	.align		4
.L_6645:
        /*008c*/ 	.byte	0x04, 0x17
        /*008e*/ 	.short	(.L_6647 - .L_6646)
.L_6646:
        /*0090*/ 	.word	0x00000000
        /*0094*/ 	.short	0x0000
        /*0096*/ 	.short	0x0000
        /*0098*/ 	.byte	0x00, 0xf0, 0x21, 0x00


	//----- nvinfo : EIATTR_MAXREG_COUNT
	.align		4
.L_6647:
        /*009c*/ 	.byte	0x03, 0x1b
        /*009e*/ 	.short	0x00ff


	//----- nvinfo : EIATTR_NUM_BARRIERS
	.align		4
        /*00a0*/ 	.byte	0x02, 0x4c
        /*00a2*/ 	.byte	0x01
	.zero		1


	//----- nvinfo : EIATTR_MERCURY_ISA_VERSION
	.align		4
        /*00a4*/ 	.byte	0x03, 0x5f
        /*00a6*/ 	.short	0x0000


	//----- nvinfo : EIATTR_EXIT_INSTR_OFFSETS
	.align		4
        /*00a8*/ 	.byte	0x04, 0x1c
        /*00aa*/ 	.short	(.L_6649 - .L_6648)


	//   ....[0]....
.L_6648:
        /*00ac*/ 	.word	0x00001c90


	//   ....[1]....
        /*00b0*/ 	.word	0x00001cd0


	//   ....[2]....
        /*00b4*/ 	.word	0x00001d20
.L_6649:


//--------------------- .nv.info._Z13mul_mat_vec_qIN3c108BFloat16ELi256ELi8E11block_iq1_mLi1EXadL_ZN45_INTERNAL_8d5cb472_14_gguf_kernel_cu_cd24131918vec_dot_iq1_m_q8_1EPKvPK10block_q8_1RKiEEEvS5_S5_PT_iii --------------------------
	.section	.nv.info._Z13mul_mat_vec_qIN3c108BFloat16ELi256ELi8E11block_iq1_mLi1EXadL_ZN45_INTERNAL_8d5cb472_14_gguf_kernel_cu_cd24131918vec_dot_iq1_m_q8_1EPKvPK10block_q8_1RKiEEEvS5_S5_PT_iii,"",@"SHT_CUDA_INFO"
	.sectionflags	@""
	.align	4


	//----- nvinfo : EIATTR_CUDA_API_VERSION
	.align		4
        /*0000*/ 	.byte	0x04, 0x37
        /*0002*/ 	.short	(.L_6651 - .L_6650)
.L_6650:
        /*0004*/ 	.word	0x00000082


	//----- nvinfo : EIATTR_SW2861232_WAR
	.align		4
.L_6651:
        /*0008*/ 	.byte	0x01, 0x35
	.zero		2


	//----- nvinfo : EIATTR_PARAM_CBANK
	.align		4
        /*000c*/ 	.byte	0x04, 0x0a
        /*000e*/ 	.short	(.L_6653 - .L_6652)
	.align		4
.L_6652:
        /*0010*/ 	.word	index@(.nv.constant0._Z13mul_mat_vec_qIN3c108BFloat16ELi256ELi8E11block_iq1_mLi1EXadL_ZN45_INTERNAL_8d5cb472_14_gguf_kernel_cu_cd24131918vec_dot_iq1_m_q8_1EPKvPK10block_q8_1RKiEEEvS5_S5_PT_iii)
        /*0014*/ 	.short	0x0160
        /*0016*/ 	.short	0x0024


	//----- nvinfo : EIATTR_CBANK_PARAM_SIZE
	.align		4
.L_6653:
        /*0018*/ 	.byte	0x03, 0x19
        /*001a*/ 	.short	0x0024


	//----- nvinfo : EIATTR_KPARAM_INFO
	.align		4
        /*001c*/ 	.byte	0x04, 0x17
        /*001e*/ 	.short	(.L_6655 - .L_6654)
.L_6654:
        /*0020*/ 	.word	0x00000000
        /*0024*/ 	.short	0x0005
        /*0026*/ 	.short	0x0020
        /*0028*/ 	.byte	0x00, 0xf0, 0x11, 0x00


	//----- nvinfo : EIATTR_KPARAM_INFO
	.align		4
.L_6655:
        /*002c*/ 	.byte	0x04, 0x17
        /*002e*/ 	.short	(.L_6657 - .L_6656)
.L_6656:
        /*0030*/ 	.word	0x00000000
        /*0034*/ 	.short	0x0004
        /*0036*/ 	.short	0x001c
        /*0038*/ 	.byte	0x00, 0xf0, 0x11, 0x00


	//----- nvinfo : EIATTR_KPARAM_INFO
	.align		4
.L_6657:
        /*003c*/ 	.byte	0x04, 0x17
        /*003e*/ 	.short	(.L_6659 - .L_6658)
.L_6658:
        /*0040*/ 	.word	0x00000000
        /*0044*/ 	.short	0x0003
        /*0046*/ 	.short	0x0018
        /*0048*/ 	.byte	0x00, 0xf0, 0x11, 0x00


	//----- nvinfo : EIATTR_KPARAM_INFO
	.align		4
.L_6659:
        /*004c*/ 	.byte	0x04, 0x17
        /*004e*/ 	.short	(.L_6661 - .L_6660)
.L_6660:
        /*0050*/ 	.word	0x00000000
        /*0054*/ 	.short	0x0002
        /*0056*/ 	.short	0x0010
        /*0058*/ 	.byte	0x00, 0xf0, 0x21, 0x00


	//----- nvinfo : EIATTR_KPARAM_INFO
	.align		4
.L_6661:
        /*005c*/ 	.byte	0x04, 0x17
        /*005e*/ 	.short	(.L_6663 - .L_6662)
.L_6662:
        /*0060*/ 	.word	0x00000000
        /*0064*/ 	.short	0x0001
        /*0066*/ 	.short	0x0008
        /*0068*/ 	.byte	0x00, 0xf0, 0x21, 0x00


	//----- nvinfo : EIATTR_KPARAM_INFO
	.align		4
.L_6663:
        /*006c*/ 	.byte	0x04, 0x17
        /*006e*/ 	.short	(.L_6665 - .L_6664)
.L_6664:
        /*0070*/ 	.word	0x00000000
        /*0074*/ 	.short	0x0000
        /*0076*/ 	.short	0x0000
        /*0078*/ 	.byte	0x00, 0xf0, 0x21, 0x00


	//----- nvinfo : EIATTR_MAXREG_COUNT
	.align		4
.L_6665:
        /*007c*/ 	.byte	0x03, 0x1b
        /*007e*/ 	.short	0x00ff


	//----- nvinfo : EIATTR_MERCURY_ISA_VERSION
	.align		4
        /*0080*/ 	.byte	0x03, 0x5f
        /*0082*/ 	.short	0x0000


	//----- nvinfo : EIATTR_COOP_GROUP_MASK_REGIDS
	.align		4
        /*0084*/ 	.byte	0x04, 0x29
        /*0086*/ 	.short	(.L_6667 - .L_6666)


	//   ....[0]....
.L_6666:
        /*0088*/ 	.word	0xffffffff


	//   ....[1]....
        /*008c*/ 	.word	0xffffffff


	//   ....[2]....
        /*0090*/ 	.word	0xffffffff


	//   ....[3]....
        /*0094*/ 	.word	0xffffffff


	//   ....[4]....
        /*0098*/ 	.word	0xffffffff


	//----- nvinfo : EIATTR_COOP_GROUP_INSTR_OFFSETS
	.align		4
.L_6667:
        /*009c*/ 	.byte	0x04, 0x28
        /*009e*/ 	.short	(.L_6669 - .L_6668)


	//   ....[0]....
.L_6668:
        /*00a0*/ 	.word	0x00000ab0


	//   ....[1]....
        /*00a4*/ 	.word	0x00000ae0


	//   ....[2]....
        /*00a8*/ 	.word	0x00000b00


	//   ....[3]....
        /*00ac*/ 	.word	0x00000b20


	//   ....[4]....
        /*00b0*/ 	.word	0x00000b40


	//----- nvinfo : EIATTR_EXIT_INSTR_OFFSETS
	.align		4
.L_6669:
        /*00b4*/ 	.byte	0x04, 0x1c
        /*00b6*/ 	.short	(.L_6671 - .L_6670)


	//   ....[0]....
.L_6670:
        /*00b8*/ 	.word	0x00000070


	//   ....[1]....
        /*00bc*/ 	.word	0x00000b60


	//   ....[2]....
        /*00c0*/ 	.word	0x00000bd0


	//----- nvinfo : EIATTR_CRS_STACK_SIZE
	.align		4
.L_6671:
        /*00c4*/ 	.byte	0x04, 0x1e
        /*00c6*/ 	.short	(.L_6673 - .L_6672)
.L_6672:
        /*00c8*/ 	.word	0x00000000
.L_6673:


//--------------------- .nv.info._Z13mul_mat_vec_qIN3c108BFloat16ELi256ELi8E12block_iq4_xsLi1EXadL_ZN45_INTERNAL_8d5cb472_14_gguf_kernel_cu_cd24131919vec_dot_iq4_xs_q8_1EPKvPK10block_q8_1RKiEEEvS5_S5_PT_iii --------------------------
	.section	.nv.info._Z13mul_mat_vec_qIN3c108BFloat16ELi256ELi8E12block_iq4_xsLi1EXadL_ZN45_INTERNAL_8d5cb472_14_gguf_kernel_cu_cd24131919vec_dot_iq4_xs_q8_1EPKvPK10block_q8_1RKiEEEvS5_S5_PT_iii,"",@"SHT_CUDA_INFO"
	.sectionflags	@""
	.align	4


	//----- nvinfo : EIATTR_CUDA_API_VERSION
	.align		4
        /*0000*/ 	.byte	0x04, 0x37
        /*0002*/ 	.short	(.L_6675 - .L_6674)
.L_6674:
        /*0004*/ 	.word	0x00000082


	//----- nvinfo : EIATTR_SW2861232_WAR
	.align		4
.L_6675:
        /*0008*/ 	.byte	0x01, 0x35
	.zero		2


	//----- nvinfo : EIATTR_PARAM_CBANK
	.align		4
        /*000c*/ 	.byte	0x04, 0x0a
        /*000e*/ 	.short	(.L_6677 - .L_6676)
	.align		4
.L_6676:
        /*0010*/ 	.word	index@(.nv.constant0._Z13mul_mat_vec_qIN3c108BFloat16ELi256ELi8E12block_iq4_xsLi1EXadL_ZN45_INTERNAL_8d5cb472_14_gguf_kernel_cu_cd24131919vec_dot_iq4_xs_q8_1EPKvPK10block_q8_1RKiEEEvS5_S5_PT_iii)
        /*0014*/ 	.short	0x0160
        /*0016*/ 	.short	0x0024


	//----- nvinfo : EIATTR_CBANK_PARAM_SIZE
	.align		4
.L_6677:
        /*0018*/ 	.byte	0x03, 0x19
        /*001a*/ 	.short	0x0024


	//----- nvinfo : EIATTR_KPARAM_INFO
	.align		4
        /*001c*/ 	.byte	0x04, 0x17
        /*001e*/ 	.short	(.L_6679 - .L_6678)
.L_6678:
        /*0020*/ 	.word	0x00000000
        /*0024*/ 	.short	0x0005
        /*0026*/ 	.short	0x0020
        /*0028*/ 	.byte	0x00, 0xf0, 0x11, 0x00


	//----- nvinfo : EIATTR_KPARAM_INFO
	.align		4
.L_6679:
        /*002c*/ 	.byte	0x04, 0x17
        /*002e*/ 	.short	(.L_6681 - .L_6680)
.L_6680:
        /*0030*/ 	.word	0x00000000
        /*0034*/ 	.short	0x0004
        /*0036*/ 	.short	0x001c
        /*0038*/ 	.byte	0x00, 0xf0, 0x11, 0x00


	//----- nvinfo : EIATTR_KPARAM_INFO
	.align		4
.L_6681:
        /*003c*/ 	.byte	0x04, 0x17
        /*003e*/ 	.short	(.L_6683 - .L_6682)
.L_6682:
        /*0040*/ 	.word	0x00000000
        /*0044*/ 	.short	0x0003
        /*0046*/ 	.short	0x0018
        /*0048*/ 	.byte	0x00, 0xf0, 0x11, 0x00


	//----- nvinfo : EIATTR_KPARAM_INFO
	.align		4
.L_6683:
        /*004c*/ 	.byte	0x04, 0x17
        /*004e*/ 	.short	(.L_6685 - .L_6684)
.L_6684:
        /*0050*/ 	.word	0x00000000
        /*0054*/ 	.short	0x0002
        /*0056*/ 	.short	0x0010
        /*0058*/ 	.byte	0x00, 0xf0, 0x21, 0x00


	//----- nvinfo : EIATTR_KPARAM_INFO
	.align		4
.L_6685:
        /*005c*/ 	.byte	0x04, 0x17
        /*005e*/ 	.short	(.L_6687 - .L_6686)
.L_6686:
        /*0060*/ 	.word	0x00000000
        /*0064*/ 	.short	0x0001
        /*0066*/ 	.short	0x0008
        /*0068*/ 	.byte	0x00, 0xf0, 0x21, 0x00


	//----- nvinfo : EIATTR_KPARAM_INFO
	.align		4
.L_6687:
        /*006c*/ 	.byte	0x04, 0x17
        /*006e*/ 	.short	(.L_6689 - .L_6688)
.L_6688:
        /*0070*/ 	.word	0x00000000
        /*0074*/ 	.short	0x0000
        /*0076*/ 	.short	0x0000
        /*0078*/ 	.byte	0x00, 0xf0, 0x21, 0x00


	//----- nvinfo : EIATTR_MAXREG_COUNT
	.align		4
.L_6689:
        /*007c*/ 	.byte	0x03, 0x1b
        /*007e*/ 	.short	0x00ff


	//----- nvinfo : EIATTR_MERCURY_ISA_VERSION
	.align		4
        /*0080*/ 	.byte	0x03, 0x5f
        /*0082*/ 	.short	0x0000


	//----- nvinfo : EIATTR_COOP_GROUP_MASK_REGIDS
	.align		4
        /*0084*/ 	.byte	0x04, 0x29
        /*0086*/ 	.short	(.L_6691 - .L_6690)


	//   ....[0]....
.L_6690:
        /*0088*/ 	.word	0xffffffff


	//   ....[1]....
        /*008c*/ 	.word	0xffffffff


	//   ....[2]....
        /*0090*/ 	.word	0xffffffff


	//   ....[3]....
        /*0094*/ 	.word	0xffffffff


	//   ....[4]....
        /*0098*/ 	.word	0xffffffff


	//----- nvinfo : EIATTR_COOP_GROUP_INSTR_OFFSETS
	.align		4
.L_6691:
        /*009c*/ 	.byte	0x04, 0x28
        /*009e*/ 	.short	(.L_6693 - .L_6692)


	//   ....[0]....
.L_6692:
        /*00a0*/ 	.word	0x00001000


	//   ....[1]....
        /*00a4*/ 	.word	0x00001030


	//   ....[2]....
        /*00a8*/ 	.word	0x00001050


	//   ....[3]....
        /*00ac*/ 	.word	0x00001070


	//   ....[4]....
        /*00b0*/ 	.word	0x00001090


	//----- nvinfo : EIATTR_EXIT_INSTR_OFFSETS
	.align		4
.L_6693:
        /*00b4*/ 	.byte	0x04, 0x1c
        /*00b6*/ 	.short	(.L_6695 - .L_6694)


	//   ....[0]....
.L_6694:
        /*00b8*/ 	.word	0x00000070


	//   ....[1]....
        /*00bc*/ 	.word	0x000010b0


	//   ....[2]....
        /*00c0*/ 	.word	0x00001120


	//----- nvinfo : EIATTR_CRS_STACK_SIZE
	.align		4
.L_6695:
        /*00c4*/ 	.byte	0x04, 0x1e
        /*00c6*/ 	.short	(.L_6697 - .L_6696)
.L_6696:
        /*00c8*/ 	.word	0x00000000
.L_6697:


//--------------------- .nv.info._Z13mul_mat_vec_qIN3c108BFloat16ELi256ELi8E11block_iq2_sLi1EXadL_ZN45_INTERNAL_8d5cb472_14_gguf_kernel_cu_cd24131918vec_dot_iq2_s_q8_1EPKvPK10block_q8_1RKiEEEvS5_S5_PT_iii --------------------------
	.section	.nv.info._Z13mul_mat_vec_qIN3c108BFloat16ELi256ELi8E11block_iq2_sLi1EXadL_ZN45_INTERNAL_8d5cb472_14_gguf_kernel_cu_cd24131918vec_dot_iq2_s_q8_1EPKvPK10block_q8_1RKiEEEvS5_S5_PT_iii,"",@"SHT_CUDA_INFO"
	.sectionflags	@""
	.align	4


	//----- nvinfo : EIATTR_CUDA_API_VERSION
	.align		4
        /*0000*/ 	.byte	0x04, 0x37
        /*0002*/ 	.short	(.L_6699 - .L_6698)
.L_6698:
        /*0004*/ 	.word	0x00000082


	//----- nvinfo : EIATTR_SW2861232_WAR
	.align		4
.L_6699:
        /*0008*/ 	.byte	0x01, 0x35
	.zero		2


	//----- nvinfo : EIATTR_PARAM_CBANK
	.align		4
        /*000c*/ 	.byte	0x04, 0x0a
        /*000e*/ 	.short	(.L_6701 - .L_6700)
	.align		4
.L_6700:
        /*0010*/ 	.word	index@(.nv.constant0._Z13mul_mat_vec_qIN3c108BFloat16ELi256ELi8E11block_iq2_sLi1EXadL_ZN45_INTERNAL_8d5cb472_14_gguf_kernel_cu_cd24131918vec_dot_iq2_s_q8_1EPKvPK10block_q8_1RKiEEEvS5_S5_PT_iii)
        /*0014*/ 	.short	0x0160
        /*0016*/ 	.short	0x0024


	//----- nvinfo : EIATTR_CBANK_PARAM_SIZE
	.align		4
.L_6701:
        /*0018*/ 	.byte	0x03, 0x19
        /*001a*/ 	.short	0x0024


	//----- nvinfo : EIATTR_KPARAM_INFO
	.align		4
        /*001c*/ 	.byte	0x04, 0x17
        /*001e*/ 	.short	(.L_6703 - .L_6702)
.L_6702:
        /*0020*/ 	.word	0x00000000
        /*0024*/ 	.short	0x0005
        /*0026*/ 	.short	0x0020
        /*0028*/ 	.byte	0x00, 0xf0, 0x11, 0x00


	//----- nvinfo : EIATTR_KPARAM_INFO
	.align		4
.L_6703:
        /*002c*/ 	.byte	0x04, 0x17
        /*002e*/ 	.short	(.L_6705 - .L_6704)
.L_6704:
        /*0030*/ 	.word	0x00000000
        /*0034*/ 	.short	0x0004
        /*0036*/ 	.short	0x001c
        /*0038*/ 	.byte	0x00, 0xf0, 0x11, 0x00


	//----- nvinfo : EIATTR_KPARAM_INFO
	.align		4
.L_6705:
        /*003c*/ 	.byte	0x04, 0x17
        /*003e*/ 	.short	(.L_6707 - .L_6706)
.L_6706:
        /*0040*/ 	.word	0x00000000
        /*0044*/ 	.short	0x0003
        /*0046*/ 	.short	0x0018
        /*0048*/ 	.byte	0x00, 0xf0, 0x11, 0x00


	//----- nvinfo : EIATTR_KPARAM_INFO
	.align		4
.L_6707:
        /*004c*/ 	.byte	0x04, 0x17
        /*004e*/ 	.short	(.L_6709 - .L_6708)
.L_6708:
        /*0050*/ 	.word	0x00000000
        /*0054*/ 	.short	0x0002
        /*0056*/ 	.short	0x0010
        /*0058*/ 	.byte	0x00, 0xf0, 0x21, 0x00


	//----- nvinfo : EIATTR_KPARAM_INFO
	.align		4
.L_6709:
        /*005c*/ 	.byte	0x04, 0x17
        /*005e*/ 	.short	(.L_6711 - .L_6710)
.L_6710:
        /*0060*/ 	.word	0x00000000
        /*0064*/ 	.short	0x0001
        /*0066*/ 	.short	0x0008
        /*0068*/ 	.byte	0x00, 0xf0, 0x21, 0x00


	//----- nvinfo : EIATTR_KPARAM_INFO
	.align		4
.L_6711:
        /*006c*/ 	.byte	0x04, 0x17
        /*006e*/ 	.short	(.L_6713 - .L_6712)
.L_6712:
        /*0070*/ 	.word	0x00000000
        /*0074*/ 	.short	0x0000
        /*0076*/ 	.short	0x0000
        /*0078*/ 	.byte	0x00, 0xf0, 0x21, 0x00


	//----- nvinfo : EIATTR_MAXREG_COUNT
	.align		4
.L_6713:
        /*007c*/ 	.byte	0x03, 0x1b
        /*007e*/ 	.short	0x00ff


	//----- nvinfo : EIATTR_MERCURY_ISA_VERSION
	.align		4
        /*0080*/ 	.byte	0x03, 0x5f
        /*0082*/ 	.short	0x0000


	//----- nvinfo : EIATTR_COOP_GROUP_MASK_REGIDS
	.align		4
        /*0084*/ 	.byte	0x04, 0x29
        /*0086*/ 	.short	(.L_6715 - .L_6714)


	//   ....[0]....
.L_6714:
        /*0088*/ 	.word	0xffffffff


	//   ....[1]....
        /*008c*/ 	.word	0xffffffff


	//   ....[2]....
        /*0090*/ 	.word	0xffffffff


	//   ....[3]....
        /*0094*/ 	.word	0xffffffff


	//   ....[4]....
        /*0098*/ 	.word	0xffffffff


	//----- nvinfo : EIATTR_COOP_GROUP_INSTR_OFFSETS
	.align		4
.L_6715:
        /*009c*/ 	.byte	0x04, 0x28
        /*009e*/ 	.short	(.L_6717 - .L_6716)


	//   ....[0]....
.L_6716:
        /*00a0*/ 	.word	0x00000c70


	//   ....[1]....
        /*00a4*/ 	.word	0x00000ca0


	//   ....[2]....
        /*00a8*/ 	.word	0x00000cc0


	//   ....[3]....
        /*00ac*/ 	.word	0x00000ce0


	//   ....[4]....
        /*00b0*/ 	.word	0x00000d00


	//----- nvinfo : EIATTR_EXIT_INSTR_OFFSETS
	.align		4
.L_6717:
        /*00b4*/ 	.byte	0x04, 0x1c
        /*00b6*/ 	.short	(.L_6719 - .L_6718)


	//   ....[0]....
.L_6718:
        /*00b8*/ 	.word	0x00000070


	//   ....[1]....
        /*00bc*/ 	.word	0x00000d20


	//   ....[2]....
        /*00c0*/ 	.word	0x00000d90


	//----- nvinfo : EIATTR_CRS_STACK_SIZE
	.align		4
.L_6719:
        /*00c4*/ 	.byte	0x04, 0x1e
        /*00c6*/ 	.short	(.L_6721 - .L_6720)
.L_6720:
        /*00c8*/ 	.word	0x00000000
.L_6721:


//--------------------- .nv.info._Z13mul_mat_vec_qIN3c108BFloat16ELi256ELi8E11block_iq3_sLi1EXadL_ZN45_INTERNAL_8d5cb472_14_gguf_kernel_cu_cd24131918vec_dot_iq3_s_q8_1EPKvPK10block_q8_1RKiEEEvS5_S5_PT_iii --------------------------
	.section	.nv.info._Z13mul_mat_vec_qIN3c108BFloat16ELi256ELi8E11block_iq3_sLi1EXadL_ZN45_INTERNAL_8d5cb472_14_gguf_kernel_cu_cd24131918vec_dot_iq3_s_q8_1EPKvPK10block_q8_1RKiEEEvS5_S5_PT_iii,"",@"SHT_CUDA_INFO"
	.sectionflags	@""
	.align	4


	//----- nvinfo : EIATTR_CUDA_API_VERSION
	.align		4
        /*0000*/ 	.byte	0x04, 0x37
        /*0002*/ 	.short	(.L_6723 - .L_6722)
.L_6722:
        /*0004*/ 	.word	0x00000082


	//----- nvinfo : EIATTR_SW2861232_WAR
	.align		4
.L_6723:
        /*0008*/ 	.byte	0x01, 0x35
	.zero		2


	//----- nvinfo : EIATTR_PARAM_CBANK
	.align		4
        /*000c*/ 	.byte	0x04, 0x0a
        /*000e*/ 	.short	(.L_6725 - .L_6724)
	.align		4
.L_6724:
        /*0010*/ 	.word	index@(.nv.constant0._Z13mul_mat_vec_qIN3c108BFloat16ELi256ELi8E11block_iq3_sLi1EXadL_ZN45_INTERNAL_8d5cb472_14_gguf_kernel_cu_cd24131918vec_dot_iq3_s_q8_1EPKvPK10block_q8_1RKiEEEvS5_S5_PT_iii)
        /*0014*/ 	.short	0x0160
        /*0016*/ 	.short	0x0024


	//----- nvinfo : EIATTR_CBANK_PARAM_SIZE
	.align		4
.L_6725:
        /*0018*/ 	.byte	0x03, 0x19
        /*001a*/ 	.short	0x0024


	//----- nvinfo : EIATTR_KPARAM_INFO
	.align		4
        /*001c*/ 	.byte	0x04, 0x17
        /*001e*/ 	.short	(.L_6727 - .L_6726)
.L_6726:
        /*0020*/ 	.word	0x00000000
        /*0024*/ 	.short	0x0005
        /*0026*/ 	.short	0x0020
        /*0028*/ 	.byte	0x00, 0xf0, 0x11, 0x00


	//----- nvinfo : EIATTR_KPARAM_INFO
	.align		4
.L_6727:
        /*002c*/ 	.byte	0x04, 0x17
        /*002e*/ 	.short	(.L_6729 - .L_6728)
.L_6728:
        /*0030*/ 	.word	0x00000000
        /*0034*/ 	.short	0x0004
        /*0036*/ 	.short	0x001c
        /*0038*/ 	.byte	0x00, 0xf0, 0x11, 0x00


	//----- nvinfo : EIATTR_KPARAM_INFO
	.align		4
.L_6729:
        /*003c*/ 	.byte	0x04, 0x17
        /*003e*/ 	.short	(.L_6731 - .L_6730)
.L_6730:
        /*0040*/ 	.word	0x00000000
        /*0044*/ 	.short	0x0003
        /*0046*/ 	.short	0x0018
        /*0048*/ 	.byte	0x00, 0xf0, 0x11, 0x00


	//----- nvinfo : EIATTR_KPARAM_INFO
	.align		4
.L_6731:
        /*004c*/ 	.byte	0x04, 0x17
        /*004e*/ 	.short	(.L_6733 - .L_6732)
.L_6732:
        /*0050*/ 	.word	0x00000000
        /*0054*/ 	.short	0x0002
        /*0056*/ 	.short	0x0010
        /*0058*/ 	.byte	0x00, 0xf0, 0x21, 0x00


	//----- nvinfo : EIATTR_KPARAM_INFO
	.align		4
.L_6733:
        /*005c*/ 	.byte	0x04, 0x17
        /*005e*/ 	.short	(.L_6735 - .L_6734)
.L_6734:
        /*0060*/ 	.word	0x00000000
        /*0064*/ 	.short	0x0001
        /*0066*/ 	.short	0x0008
        /*0068*/ 	.byte	0x00, 0xf0, 0x21, 0x00


	//----- nvinfo : EIATTR_KPARAM_INFO
	.align		4
.L_6735:
        /*006c*/ 	.byte	0x04, 0x17
        /*006e*/ 	.short	(.L_6737 - .L_6736)
.L_6736:
        /*0070*/ 	.word	0x00000000
        /*0074*/ 	.short	0x0000
        /*0076*/ 	.short	0x0000
        /*0078*/ 	.byte	0x00, 0xf0, 0x21, 0x00


	//----- nvinfo : EIATTR_MAXREG_COUNT
	.align		4
.L_6737:
        /*007c*/ 	.byte	0x03, 0x1b
        /*007e*/ 	.short	0x00ff


	//----- nvinfo : EIATTR_MERCURY_ISA_VERSION
	.align		4
        /*0080*/ 	.byte	0x03, 0x5f
        /*0082*/ 	.short	0x0000


	//----- nvinfo : EIATTR_COOP_GROUP_MASK_REGIDS
	.align		4
        /*0084*/ 	.byte	0x04, 0x29
        /*0086*/ 	.short	(.L_6739 - .L_6738)


	//   ....[0]....
.L_6738:
        /*0088*/ 	.word	0xffffffff


	//   ....[1]....
        /*008c*/ 	.word	0xffffffff


	//   ....[2]....
        /*0090*/ 	.word	0xffffffff


	//   ....[3]....
        /*0094*/ 	.word	0xffffffff


	//   ....[4]....
        /*0098*/ 	.word	0xffffffff


	//----- nvinfo : EIATTR_COOP_GROUP_INSTR_OFFSETS
	.align		4
.L_6739:
        /*009c*/ 	.byte	0x04, 0x28
        /*009e*/ 	.short	(.L_6741 - .L_6740)


	//   ....[0]....
.L_6740:
        /*00a0*/ 	.word	0x00000de0


	//   ....[1]....
        /*00a4*/ 	.word	0x00000e10


	//   ....[2]....
        /*00a8*/ 	.word	0x00000e30


	//   ....[3]....
        /*00ac*/ 	.word	0x00000e50


	//   ....[4]....
        /*00b0*/ 	.word	0x00000e70


	//----- nvinfo : EIATTR_EXIT_INSTR_OFFSETS
	.align		4
.L_6741:
        /*00b4*/ 	.byte	0x04, 0x1c
        /*00b6*/ 	.short	(.L_6743 - .L_6742)


	//   ....[0]....
.L_6742:
        /*00b8*/ 	.word	0x00000070


	//   ....[1]....
        /*00bc*/ 	.word	0x00000e90


	//   ....[2]....
        /*00c0*/ 	.word	0x00000f00


	//----- nvinfo : EIATTR_CRS_STACK_SIZE
	.align		4
.L_6743:
        /*00c4*/ 	.byte	0x04, 0x1e
        /*00c6*/ 	.short	(.L_6745 - .L_6744)
.L_6744:
        /*00c8*/ 	.word	0x00000000
.L_6745:


//--------------------- .nv.info._Z13mul_mat_vec_qIN3c108BFloat16ELi32ELi4E12block_iq4_nlLi2EXadL_ZN45_INTERNAL_8d5cb472_14_gguf_kernel_cu_cd24131919vec_dot_iq4_nl_q8_1EPKvPK10block_q8_1RKiEEEvS5_S5_PT_iii --------------------------
	.section	.nv.info._Z13mul_mat_vec_qIN3c108BFloat16ELi32ELi4E12block_iq4_nlLi2EXadL_ZN45_INTERNAL_8d5cb472_14_gguf_kernel_cu_cd24131919vec_dot_iq4_nl_q8_1EPKvPK10block_q8_1RKiEEEvS5_S5_PT_iii,"",@"SHT_CUDA_INFO"
	.sectionflags	@""
	.align	4


	//----- nvinfo : EIATTR_CUDA_API_VERSION
	.align		4
        /*0000*/ 	.byte	0x04, 0x37
        /*0002*/ 	.short	(.L_6747 - .L_6746)
.L_6746:
        /*0004*/ 	.word	0x00000082


	//----- nvinfo : EIATTR_SW2861232_WAR
	.align		4
.L_6747:
        /*0008*/ 	.byte	0x01, 0x35
	.zero		2


	//----- nvinfo : EIATTR_PARAM_CBANK
	.align		4
        /*000c*/ 	.byte	0x04, 0x0a
        /*000e*/ 	.short	(.L_6749 - .L_6748)
	.align		4
.L_6748:
        /*0010*/ 	.word	index@(.nv.constant0._Z13mul_mat_vec_qIN3c108BFloat16ELi32ELi4E12block_iq4_nlLi2EXadL_ZN45_INTERNAL_8d5cb472_14_gguf_kernel_cu_cd24131919vec_dot_iq4_nl_q8_1EPKvPK10block_q8_1RKiEEEvS5_S5_PT_iii)
        /*0014*/ 	.short	0x0160
        /*0016*/ 	.short	0x0024


	//----- nvinfo : EIATTR_CBANK_PARAM_SIZE
	.align		4
.L_6749:
        /*0018*/ 	.byte	0x03, 0x19
        /*001a*/ 	.short	0x0024


	//----- nvinfo : EIATTR_KPARAM_INFO
	.align		4
        /*001c*/ 	.byte	0x04, 0x17
        /*001e*/ 	.short	(.L_6751 - .L_6750)
.L_6750:
        /*0020*/ 	.word	0x00000000
        /*0024*/ 	.short	0x0005
        /*0026*/ 	.short	0x0020
        /*0028*/ 	.byte	0x00, 0xf0, 0x11, 0x00


	//----- nvinfo : EIATTR_KPARAM_INFO
	.align		4
.L_6751:
        /*002c*/ 	.byte	0x04, 0x17
        /*002e*/ 	.short	(.L_6753 - .L_6752)
.L_6752:
        /*0030*/ 	.word	0x00000000
        /*0034*/ 	.short	0x0004
        /*0036*/ 	.short	0x001c
        /*0038*/ 	.byte	0x00, 0xf0, 0x11, 0x00


	//----- nvinfo : EIATTR_KPARAM_INFO
	.align		4
.L_6753:
        /*003c*/ 	.byte	0x04, 0x17
        /*003e*/ 	.short	(.L_6755 - .L_6754)
.L_6754:
        /*0040*/ 	.word	0x00000000
        /*0044*/ 	.short	0x0003
        /*0046*/ 	.short	0x0018
        /*0048*/ 	.byte	0x00, 0xf0, 0x11, 0x00


	//----- nvinfo : EIATTR_KPARAM_INFO
	.align		4
.L_6755:
        /*004c*/ 	.byte	0x04, 0x17
        /*004e*/ 	.short	(.L_6757 - .L_6756)
.L_6756:
        /*0050*/ 	.word	0x00000000
        /*0054*/ 	.short	0x0002
        /*0056*/ 	.short	0x0010
        /*0058*/ 	.byte	0x00, 0xf0, 0x21, 0x00


	//----- nvinfo : EIATTR_KPARAM_INFO
	.align		4
.L_6757:
        /*005c*/ 	.byte	0x04, 0x17
        /*005e*/ 	.short	(.L_6759 - .L_6758)
.L_6758:
        /*0060*/ 	.word	0x00000000
        /*0064*/ 	.short	0x0001
        /*0066*/ 	.short	0x0008
        /*0068*/ 	.byte	0x00, 0xf0, 0x21, 0x00


	//----- nvinfo : EIATTR_KPARAM_INFO
	.align		4
.L_6759:
        /*006c*/ 	.byte	0x04, 0x17
        /*006e*/ 	.short	(.L_6761 - .L_6760)
.L_6760:
        /*0070*/ 	.word	0x00000000
        /*0074*/ 	.short	0x0000
        /*0076*/ 	.short	0x0000
        /*0078*/ 	.byte	0x00, 0xf0, 0x21, 0x00


	//----- nvinfo : EIATTR_MAXREG_COUNT
	.align		4
.L_6761:
        /*007c*/ 	.byte	0x03, 0x1b
        /*007e*/ 	.short	0x00ff


	//----- nvinfo : EIATTR_MERCURY_ISA_VERSION
	.align		4
        /*0080*/ 	.byte	0x03, 0x5f
        /*0082*/ 	.short	0x0000


	//----- nvinfo : EIATTR_COOP_GROUP_MASK_REGIDS
	.align		4
        /*0084*/ 	.byte	0x04, 0x29
        /*0086*/ 	.short	(.L_6763 - .L_6762)


	//   ....[0]....
.L_6762:
        /*0088*/ 	.word	0xffffffff


	//   ....[1]....
        /*008c*/ 	.word	0xffffffff


	//   ....[2]....
        /*0090*/ 	.word	0xffffffff


	//   ....[3]....
        /*0094*/ 	.word	0xffffffff


	//   ....[4]....
        /*0098*/ 	.word	0xffffffff


	//----- nvinfo : EIATTR_COOP_GROUP_INSTR_OFFSETS
	.align		4
.L_6763:
        /*009c*/ 	.byte	0x04, 0x28
        /*009e*/ 	.short	(.L_6765 - .L_6764)


	//   ....[0]....
.L_6764:
        /*00a0*/ 	.word	0x00000990


	//   ....[1]....
        /*00a4*/ 	.word	0x000009c0


	//   ....[2]....
        /*00a8*/ 	.word	0x000009e0


	//   ....[3]....
        /*00ac*/ 	.word	0x00000a00


	//   ....[4]....
        /*00b0*/ 	.word	0x00000a20


	//----- nvinfo : EIATTR_EXIT_INSTR_OFFSETS
	.align		4
.L_6765:
        /*00b4*/ 	.byte	0x04, 0x1c
        /*00b6*/ 	.short	(.L_6767 - .L_6766)


	//   ....[0]....
.L_6766:
        /*00b8*/ 	.word	0x00000070


	//   ....[1]....
        /*00bc*/ 	.word	0x00000a40


	//   ....[2]....
        /*00c0*/ 	.word	0x00000ab0


	//----- nvinfo : EIATTR_CRS_STACK_SIZE
	.align		4
.L_6767:
        /*00c4*/ 	.byte	0x04, 0x1e
        /*00c6*/ 	.short	(.L_6769 - .L_6768)
.L_6768:
        /*00c8*/ 	.word	0x00000000
.L_6769:


//--------------------- .nv.info._Z13mul_mat_vec_qIN3c108BFloat16ELi256ELi8E11block_iq1_sLi1EXadL_ZN45_INTERNAL_8d5cb472_14_gguf_kernel_cu_cd24131918vec_dot_iq1_s_q8_1EPKvPK10block_q8_1RKiEEEvS5_S5_PT_iii --------------------------
	.section	.nv.info._Z13mul_mat_vec_qIN3c108BFloat16ELi256ELi8E11block_iq1_sLi1EXadL_ZN45_INTERNAL_8d5cb472_14_gguf_kernel_cu_cd24131918vec_dot_iq1_s_q8_1EPKvPK10block_q8_1RKiEEEvS5_S5_PT_iii,"",@"SHT_CUDA_INFO"
	.sectionflags	@""
	.align	4


	//----- nvinfo : EIATTR_CUDA_API_VERSION
	.align		4
        /*0000*/ 	.byte	0x04, 0x37
        /*0002*/ 	.short	(.L_6771 - .L_6770)
.L_6770:
        /*0004*/ 	.word	0x00000082


	//----- nvinfo : EIATTR_SW2861232_WAR
	.align		4
.L_6771:
        /*0008*/ 	.byte	0x01, 0x35
	.zero		2


	//----- nvinfo : EIATTR_PARAM_CBANK
	.align		4
        /*000c*/ 	.byte	0x04, 0x0a
        /*000e*/ 	.short	(.L_6773 - .L_6772)
	.align		4
.L_6772:
        /*0010*/ 	.word	index@(.nv.constant0._Z13mul_mat_vec_qIN3c108BFloat16ELi256ELi8E11block_iq1_sLi1EXadL_ZN45_INTERNAL_8d5cb472_14_gguf_kernel_cu_cd24131918vec_dot_iq1_s_q8_1EPKvPK10block_q8_1RKiEEEvS5_S5_PT_iii)
        /*0014*/ 	.short	0x0160
        /*0016*/ 	.short	0x0024


	//----- nvinfo : EIATTR_CBANK_PARAM_SIZE
	.align		4
.L_6773:
        /*0018*/ 	.byte	0x03, 0x19
        /*001a*/ 	.short	0x0024


	//----- nvinfo : EIATTR_KPARAM_INFO
	.align		4
        /*001c*/ 	.byte	0x04, 0x17
        /*001e*/ 	.short	(.L_6775 - .L_6774)
.L_6774:
        /*0020*/ 	.word	0x00000000
        /*0024*/ 	.short	0x0005
        /*0026*/ 	.short	0x0020
        /*0028*/ 	.byte	0x00, 0xf0, 0x11, 0x00


	//----- nvinfo : EIATTR_KPARAM_INFO
	.align		4
.L_6775:
        /*002c*/ 	.byte	0x04, 0x17
        /*002e*/ 	.short	(.L_6777 - .L_6776)
.L_6776:
        /*0030*/ 	.word	0x00000000
        /*0034*/ 	.short	0x0004
        /*0036*/ 	.short	0x001c
        /*0038*/ 	.byte	0x00, 0xf0, 0x11, 0x00


	//----- nvinfo : EIATTR_KPARAM_INFO
	.align		4
.L_6777:
        /*003c*/ 	.byte	0x04, 0x17
        /*003e*/ 	.short	(.L_6779 - .L_6778)
.L_6778:
        /*0040*/ 	.word	0x00000000
        /*0044*/ 	.short	0x0003
        /*0046*/ 	.short	0x0018
        /*0048*/ 	.byte	0x00, 0xf0, 0x11, 0x00


	//----- nvinfo : EIATTR_KPARAM_INFO
	.align		4
.L_6779:
        /*004c*/ 	.byte	0x04, 0x17
        /*004e*/ 	.short	(.L_6781 - .L_6780)
.L_6780:
        /*0050*/ 	.word	0x00000000
        /*0054*/ 	.short	0x0002
        /*0056*/ 	.short	0x0010
        /*0058*/ 	.byte	0x00, 0xf0, 0x21, 0x00


	//----- nvinfo : EIATTR_KPARAM_INFO
	.align		4
.L_6781:
        /*005c*/ 	.byte	0x04, 0x17
        /*005e*/ 	.short	(.L_6783 - .L_6782)
.L_6782:
        /*0060*/ 	.word	0x00000000
        /*0064*/ 	.short	0x0001
        /*0066*/ 	.short	0x0008
        /*0068*/ 	.byte	0x00, 0xf0, 0x21, 0x00


	//----- nvinfo : EIATTR_KPARAM_INFO
	.align		4
.L_6783:
        /*006c*/ 	.byte	0x04, 0x17
        /*006e*/ 	.short	(.L_6785 - .L_6784)
.L_6784:
        /*0070*/ 	.word	0x00000000
        /*0074*/ 	.short	0x0000
        /*0076*/ 	.short	0x0000
        /*0078*/ 	.byte	0x00, 0xf0, 0x21, 0x00


	//----- nvinfo : EIATTR_MAXREG_COUNT
	.align		4
.L_6785:
        /*007c*/ 	.byte	0x03, 0x1b
        /*007e*/ 	.short	0x00ff


	//----- nvinfo : EIATTR_MERCURY_ISA_VERSION
	.align		4
        /*0080*/ 	.byte	0x03, 0x5f
        /*0082*/ 	.short	0x0000


	//----- nvinfo : EIATTR_COOP_GROUP_MASK_REGIDS
	.align		4
        /*0084*/ 	.byte	0x04, 0x29
        /*0086*/ 	.short	(.L_6787 - .L_6786)


	//   ....[0]....
.L_6786:
        /*0088*/ 	.word	0xffffffff


	//   ....[1]....
        /*008c*/ 	.word	0xffffffff


	//   ....[2]....
        /*0090*/ 	.word	0xffffffff


	//   ....[3]....
        /*0094*/ 	.word	0xffffffff


	//   ....[4]....
        /*0098*/ 	.word	0xffffffff


	//----- nvinfo : EIATTR_COOP_GROUP_INSTR_OFFSETS
	.align		4
.L_6787:
        /*009c*/ 	.byte	0x04, 0x28
        /*009e*/ 	.short	(.L_6789 - .L_6788)


	//   ....[0]....
.L_6788:
        /*00a0*/ 	.word	0x00000740


	//   ....[1]....
        /*00a4*/ 	.word	0x00000770


	//   ....[2]....
        /*00a8*/ 	.word	0x00000790


	//   ....[3]....
        /*00ac*/ 	.word	0x000007b0


	//   ....[4]....
        /*00b0*/ 	.word	0x000007d0


	//----- nvinfo : EIATTR_EXIT_INSTR_OFFSETS
	.align		4
.L_6789:
        /*00b4*/ 	.byte	0x04, 0x1c
        /*00b6*/ 	.short	(.L_6791 - .L_6790)


	//   ....[0]....
.L_6790:
        /*00b8*/ 	.word	0x00000070


	//   ....[1]....
        /*00bc*/ 	.word	0x000007f0


	//   ....[2]....
        /*00c0*/ 	.word	0x00000860


	//----- nvinfo : EIATTR_CRS_STACK_SIZE
	.align		4
.L_6791:
        /*00c4*/ 	.byte	0x04, 0x1e
        /*00c6*/ 	.short	(.L_6793 - .L_6792)
.L_6792:
        /*00c8*/ 	.word	0x00000000
.L_6793:


//--------------------- .nv.info._Z13mul_mat_vec_qIN3c108BFloat16ELi256ELi8E13block_iq3_xxsLi1EXadL_ZN45_INTERNAL_8d5cb472_14_gguf_kernel_cu_cd24131920vec_dot_iq3_xxs_q8_1EPKvPK10block_q8_1RKiEEEvS5_S5_PT_iii --------------------------
	.section	.nv.info._Z13mul_mat_vec_qIN3c108BFloat16ELi256ELi8E13block_iq3_xxsLi1EXadL_ZN45_INTERNAL_8d5cb472_14_gguf_kernel_cu_cd24131920vec_dot_iq3_xxs_q8_1EPKvPK10block_q8_1RKiEEEvS5_S5_PT_iii,"",@"SHT_CUDA_INFO"
	.sectionflags	@""
	.align	4


	//----- nvinfo : EIATTR_CUDA_API_VERSION
	.align		4
        /*0000*/ 	.byte	0x04, 0x37
        /*0002*/ 	.short	(.L_6795 - .L_6794)
.L_6794:
        /*0004*/ 	.word	0x00000082


	//----- nvinfo : EIATTR_SW2861232_WAR
	.align		4
.L_6795:
        /*0008*/ 	.byte	0x01, 0x35
	.zero		2


	//----- nvinfo : EIATTR_PARAM_CBANK
	.align		4
        /*000c*/ 	.byte	0x04, 0x0a
        /*000e*/ 	.short	(.L_6797 - .L_6796)
	.align		4
.L_6796:
        /*0010*/ 	.word	index@(.nv.constant0._Z13mul_mat_vec_qIN3c108BFloat16ELi256ELi8E13block_iq3_xxsLi1EXadL_ZN45_INTERNAL_8d5cb472_14_gguf_kernel_cu_cd24131920vec_dot_iq3_xxs_q8_1EPKvPK10block_q8_1RKiEEEvS5_S5_PT_iii)
        /*0014*/ 	.short	0x0160
        /*0016*/ 	.short	0x0024


	//----- nvinfo : EIATTR_CBANK_PARAM_SIZE
	.align		4
.L_6797:
        /*0018*/ 	.byte	0x03, 0x19
        /*001a*/ 	.short	0x0024


	//----- nvinfo : EIATTR_KPARAM_INFO
	.align		4
        /*001c*/ 	.byte	0x04, 0x17
        /*001e*/ 	.short	(.L_6799 - .L_6798)
.L_6798:
        /*0020*/ 	.word	0x00000000
        /*0024*/ 	.short	0x0005
        /*0026*/ 	.short	0x0020
        /*0028*/ 	.byte	0x00, 0xf0, 0x11, 0x00


	//----- nvinfo : EIATTR_KPARAM_INFO
	.align		4
.L_6799:
        /*002c*/ 	.byte	0x04, 0x17
        /*002e*/ 	.short	(.L_6801 - .L_6800)
.L_6800:
        /*0030*/ 	.word	0x00000000
        /*0034*/ 	.short	0x0004
        /*0036*/ 	.short	0x001c
        /*0038*/ 	.byte	0x00, 0xf0, 0x11, 0x00


	//----- nvinfo : EIATTR_KPARAM_INFO
	.align		4
.L_6801:
        /*003c*/ 	.byte	0x04, 0x17
        /*003e*/ 	.short	(.L_6803 - .L_6802)
.L_6802:
        /*0040*/ 	.word	0x00000000
        /*0044*/ 	.short	0x0003
        /*0046*/ 	.short	0x0018
        /*0048*/ 	.byte	0x00, 0xf0, 0x11, 0x00


	//----- nvinfo : EIATTR_KPARAM_INFO
	.align		4
.L_6803:
        /*004c*/ 	.byte	0x04, 0x17
        /*004e*/ 	.short	(.L_6805 - .L_6804)
.L_6804:
        /*0050*/ 	.word	0x00000000
        /*0054*/ 	.short	0x0002
        /*0056*/ 	.short	0x0010
        /*0058*/ 	.byte	0x00, 0xf0, 0x21, 0x00


	//----- nvinfo : EIATTR_KPARAM_INFO
	.align		4
.L_6805:
        /*005c*/ 	.byte	0x04, 0x17
        /*005e*/ 	.short	(.L_6807 - .L_6806)
.L_6806:
        /*0060*/ 	.word	0x00000000
        /*0064*/ 	.short	0x0001
        /*0066*/ 	.short	0x0008
        /*0068*/ 	.byte	0x00, 0xf0, 0x21, 0x00


	//----- nvinfo : EIATTR_KPARAM_INFO
	.align		4
.L_6807:
        /*006c*/ 	.byte	0x04, 0x17
        /*006e*/ 	.short	(.L_6809 - .L_6808)
.L_6808:
        /*0070*/ 	.word	0x00000000
        /*0074*/ 	.short	0x0000
        /*0076*/ 	.short	0x0000
        /*0078*/ 	.byte	0x00, 0xf0, 0x21, 0x00


	//----- nvinfo : EIATTR_MAXREG_COUNT
	.align		4
.L_6809:
        /*007c*/ 	.byte	0x03, 0x1b
        /*007e*/ 	.short	0x00ff


	//----- nvinfo : EIATTR_MERCURY_ISA_VERSION
	.align		4
        /*0080*/ 	.byte	0x03, 0x5f
        /*0082*/ 	.short	0x0000


	//----- nvinfo : EIATTR_COOP_GROUP_MASK_REGIDS
	.align		4
        /*0084*/ 	.byte	0x04, 0x29
        /*0086*/ 	.short	(.L_6811 - .L_6810)


	//   ....[0]....
.L_6810:
        /*0088*/ 	.word	0xffffffff


	//   ....[1]....
        /*008c*/ 	.word	0xffffffff


	//   ....[2]....
        /*0090*/ 	.word	0xffffffff


	//   ....[3]....
        /*0094*/ 	.word	0xffffffff


	//   ....[4]....
        /*0098*/ 	.word	0xffffffff


	//----- nvinfo : EIATTR_COOP_GROUP_INSTR_OFFSETS
	.align		4
.L_6811:
        /*009c*/ 	.byte	0x04, 0x28
        /*009e*/ 	.short	(.L_6813 - .L_6812)


	//   ....[0]....
.L_6812:
        /*00a0*/ 	.word	0x000009c0


	//   ....[1]....
        /*00a4*/ 	.word	0x000009f0


	//   ....[2]....
        /*00a8*/ 	.word	0x00000a10


	//   ....[3]....
        /*00ac*/ 	.word	0x00000a30


	//   ....[4]....
        /*00b0*/ 	.word	0x00000a50


	//----- nvinfo : EIATTR_EXIT_INSTR_OFFSETS
	.align		4
.L_6813:
        /*00b4*/ 	.byte	0x04, 0x1c
        /*00b6*/ 	.short	(.L_6815 - .L_6814)


	//   ....[0]....
.L_6814:
        /*00b8*/ 	.word	0x00000070


	//   ....[1]....
        /*00bc*/ 	.word	0x00000a70


	//   ....[2]....
        /*00c0*/ 	.word	0x00000ae0


	//----- nvinfo : EIATTR_CRS_STACK_SIZE
	.align		4
.L_6815:
        /*00c4*/ 	.byte	0x04, 0x1e
        /*00c6*/ 	.short	(.L_6817 - .L_6816)
.L_6816:
        /*00c8*/ 	.word	0x00000000
.L_6817:


//--------------------- .nv.info._Z13mul_mat_vec_qIN3c108BFloat16ELi256ELi8E12block_iq2_xsLi1EXadL_ZN45_INTERNAL_8d5cb472_14_gguf_kernel_cu_cd24131919vec_dot_iq2_xs_q8_1EPKvPK10block_q8_1RKiEEEvS5_S5_PT_iii --------------------------
	.section	.nv.info._Z13mul_mat_vec_qIN3c108BFloat16ELi256ELi8E12block_iq2_xsLi1EXadL_ZN45_INTERNAL_8d5cb472_14_gguf_kernel_cu_cd24131919vec_dot_iq2_xs_q8_1EPKvPK10block_q8_1RKiEEEvS5_S5_PT_iii,"",@"SHT_CUDA_INFO"
	.sectionflags	@""
	.align	4


	//----- nvinfo : EIATTR_CUDA_API_VERSION
	.align		4
        /*0000*/ 	.byte	0x04, 0x37
        /*0002*/ 	.short	(.L_6819 - .L_6818)
.L_6818:
        /*0004*/ 	.word	0x00000082


	//----- nvinfo : EIATTR_SW2861232_WAR
	.align		4
.L_6819:
        /*0008*/ 	.byte	0x01, 0x35
	.zero		2


	//----- nvinfo : EIATTR_PARAM_CBANK
	.align		4
        /*000c*/ 	.byte	0x04, 0x0a
        /*000e*/ 	.short	(.L_6821 - .L_6820)
	.align		4
.L_6820:
        /*0010*/ 	.word	index@(.nv.constant0._Z13mul_mat_vec_qIN3c108BFloat16ELi256ELi8E12block_iq2_xsLi1EXadL_ZN45_INTERNAL_8d5cb472_14_gguf_kernel_cu_cd24131919vec_dot_iq2_xs_q8_1EPKvPK10block_q8_1RKiEEEvS5_S5_PT_iii)
        /*0014*/ 	.short	0x0160
        /*0016*/ 	.short	0x0024


	//----- nvinfo : EIATTR_CBANK_PARAM_SIZE
	.align		4
.L_6821:
        /*0018*/ 	.byte	0x03, 0x19
        /*001a*/ 	.short	0x0024


	//----- nvinfo : EIATTR_KPARAM_INFO
	.align		4
        /*001c*/ 	.byte	0x04, 0x17
        /*001e*/ 	.short	(.L_6823 - .L_6822)
.L_6822:
        /*0020*/ 	.word	0x00000000
        /*0024*/ 	.short	0x0005
        /*0026*/ 	.short	0x0020
        /*0028*/ 	.byte	0x00, 0xf0, 0x11, 0x00


	//----- nvinfo : EIATTR_KPARAM_INFO
	.align		4
.L_6823:
        /*002c*/ 	.byte	0x04, 0x17
        /*002e*/ 	.short	(.L_6825 - .L_6824)
.L_6824:
        /*0030*/ 	.word	0x00000000
        /*0034*/ 	.short	0x0004
        /*0036*/ 	.short	0x001c
        /*0038*/ 	.byte	0x00, 0xf0, 0x11, 0x00


	//----- nvinfo : EIATTR_KPARAM_INFO
	.align		4
.L_6825:
        /*003c*/ 	.byte	0x04, 0x17
        /*003e*/ 	.short	(.L_6827 - .L_6826)
.L_6826:
        /*0040*/ 	.word	0x00000000
        /*0044*/ 	.short	0x0003
        /*0046*/ 	.short	0x0018
        /*0048*/ 	.byte	0x00, 0xf0, 0x11, 0x00


	//----- nvinfo : EIATTR_KPARAM_INFO
	.align		4
.L_6827:
        /*004c*/ 	.byte	0x04, 0x17
        /*004e*/ 	.short	(.L_6829 - .L_6828)
.L_6828:
        /*0050*/ 	.word	0x00000000
        /*0054*/ 	.short	0x0002
        /*0056*/ 	.short	0x0010
        /*0058*/ 	.byte	0x00, 0xf0, 0x21, 0x00


	//----- nvinfo : EIATTR_KPARAM_INFO
	.align		4
.L_6829:
        /*005c*/ 	.byte	0x04, 0x17
        /*005e*/ 	.short	(.L_6831 - .L_6830)
.L_6830:
        /*0060*/ 	.word	0x00000000
        /*0064*/ 	.short	0x0001
        /*0066*/ 	.short	0x0008
        /*0068*/ 	.byte	0x00, 0xf0, 0x21, 0x00


	//----- nvinfo : EIATTR_KPARAM_INFO
	.align		4
.L_6831:
        /*006c*/ 	.byte	0x04, 0x17
        /*006e*/ 	.short	(.L_6833 - .L_6832)
.L_6832:
        /*0070*/ 	.word	0x00000000
        /*0074*/ 	.short	0x0000
        /*0076*/ 	.short	0x0000
        /*0078*/ 	.byte	0x00, 0xf0, 0x21, 0x00


	//----- nvinfo : EIATTR_MAXREG_COUNT
	.align		4
.L_6833:
        /*007c*/ 	.byte	0x03, 0x1b
        /*007e*/ 	.short	0x00ff


	//----- nvinfo : EIATTR_MERCURY_ISA_VERSION
	.align		4
        /*0080*/ 	.byte	0x03, 0x5f
        /*0082*/ 	.short	0x0000


	//----- nvinfo : EIATTR_COOP_GROUP_MASK_REGIDS
	.align		4
        /*0084*/ 	.byte	0x04, 0x29
        /*0086*/ 	.short	(.L_6835 - .L_6834)


	//   ....[0]....
.L_6834:
        /*0088*/ 	.word	0xffffffff


	//   ....[1]....
        /*008c*/ 	.word	0xffffffff


	//   ....[2]....
        /*0090*/ 	.word	0xffffffff


	//   ....[3]....
        /*0094*/ 	.word	0xffffffff


	//   ....[4]....
        /*0098*/ 	.word	0xffffffff


	//----- nvinfo : EIATTR_COOP_GROUP_INSTR_OFFSETS
	.align		4
.L_6835:
        /*009c*/ 	.byte	0x04, 0x28
        /*009e*/ 	.short	(.L_6837 - .L_6836)


	//   ....[0]....
.L_6836:
        /*00a0*/ 	.word	0x000016e0


	//   ....[1]....
        /*00a4*/ 	.word	0x00001710


	//   ....[2]....
        /*00a8*/ 	.word	0x00001730


	//   ....[3]....
        /*00ac*/ 	.word	0x00001750


	//   ....[4]....
        /*00b0*/ 	.word	0x00001770


	//----- nvinfo : EIATTR_EXIT_INSTR_OFFSETS
	.align		4
.L_6837:
        /*00b4*/ 	.byte	0x04, 0x1c
        /*00b6*/ 	.short	(.L_6839 - .L_6838)


	//   ....[0]....
.L_6838:
        /*00b8*/ 	.word	0x00000070


	//   ....[1]....
        /*00bc*/ 	.word	0x00001790


	//   ....[2]....
        /*00c0*/ 	.word	0x00001800


	//----- nvinfo : EIATTR_CRS_STACK_SIZE
	.align		4
.L_6839:
        /*00c4*/ 	.byte	0x04, 0x1e
        /*00c6*/ 	.short	(.L_6841 - .L_6840)
.L_6840:
        /*00c8*/ 	.word	0x00000000
.L_6841:


//--------------------- .nv.info._Z13mul_mat_vec_qIN3c108BFloat16ELi256ELi8E13block_iq2_xxsLi1EXadL_ZN45_INTERNAL_8d5cb472_14_gguf_kernel_cu_cd24131920vec_dot_iq2_xxs_q8_1EPKvPK10block_q8_1RKiEEEvS5_S5_PT_iii --------------------------
	.section	.nv.info._Z13mul_mat_vec_qIN3c108BFloat16ELi256ELi8E13block_iq2_xxsLi1EXadL_ZN45_INTERNAL_8d5cb472_14_gguf_kernel_cu_cd24131920vec_dot_iq2_xxs_q8_1EPKvPK10block_q8_1RKiEEEvS5_S5_PT_iii,"",@"SHT_CUDA_INFO"
	.sectionflags	@""
	.align	4


	//----- nvinfo : EIATTR_CUDA_API_VERSION
	.align		4
        /*0000*/ 	.byte	0x04, 0x37
        /*0002*/ 	.short	(.L_6843 - .L_6842)
.L_6842:
        /*0004*/ 	.word	0x00000082


	//----- nvinfo : EIATTR_SW2861232_WAR
	.align		4
.L_6843:
        /*0008*/ 	.byte	0x01, 0x35
	.zero		2


	//----- nvinfo : EIATTR_PARAM_CBANK
	.align		4
        /*000c*/ 	.byte	0x04, 0x0a
        /*000e*/ 	.short	(.L_6845 - .L_6844)
	.align		4
.L_6844:
        /*0010*/ 	.word	index@(.nv.constant0._Z13mul_mat_vec_qIN3c108BFloat16ELi256ELi8E13block_iq2_xxsLi1EXadL_ZN45_INTERNAL_8d5cb472_14_gguf_kernel_cu_cd24131920vec_dot_iq2_xxs_q8_1EPKvPK10block_q8_1RKiEEEvS5_S5_PT_iii)
        /*0014*/ 	.short	0x0160
        /*0016*/ 	.short	0x0024


	//----- nvinfo : EIATTR_CBANK_PARAM_SIZE
	.align		4
.L_6845:
        /*0018*/ 	.byte	0x03, 0x19
        /*001a*/ 	.short	0x0024


	//----- nvinfo : EIATTR_KPARAM_INFO
	.align		4
        /*001c*/ 	.byte	0x04, 0x17
        /*001e*/ 	.short	(.L_6847 - .L_6846)
.L_6846:
        /*0020*/ 	.word	0x00000000
        /*0024*/ 	.short	0x0005
        /*0026*/ 	.short	0x0020
        /*0028*/ 	.byte	0x00, 0xf0, 0x11, 0x00


	//----- nvinfo : EIATTR_KPARAM_INFO
	.align		4
.L_6847:
        /*002c*/ 	.byte	0x04, 0x17
        /*002e*/ 	.short	(.L_6849 - .L_6848)
.L_6848:
        /*0030*/ 	.word	0x00000000
        /*0034*/ 	.short	0x0004
        /*0036*/ 	.short	0x001c
        /*0038*/ 	.byte	0x00, 0xf0, 0x11, 0x00


	//----- nvinfo : EIATTR_KPARAM_INFO
	.align		4
.L_6849:
        /*003c*/ 	.byte	0x04, 0x17
        /*003e*/ 	.short	(.L_6851 - .L_6850)
.L_6850:
        /*0040*/ 	.word	0x00000000
        /*0044*/ 	.short	0x0003
        /*0046*/ 	.short	0x0018
        /*0048*/ 	.byte	0x00, 0xf0, 0x11, 0x00


	//----- nvinfo : EIATTR_KPARAM_INFO
	.align		4
.L_6851:
        /*004c*/ 	.byte	0x04, 0x17
        /*004e*/ 	.short	(.L_6853 - .L_6852)
.L_6852:
        /*0050*/ 	.word	0x00000000
        /*0054*/ 	.short	0x0002
        /*0056*/ 	.short	0x0010
        /*0058*/ 	.byte	0x00, 0xf0, 0x21, 0x00


	//----- nvinfo : EIATTR_KPARAM_INFO
	.align		4
.L_6853:
        /*005c*/ 	.byte	0x04, 0x17
        /*005e*/ 	.short	(.L_6855 - .L_6854)
.L_6854:
        /*0060*/ 	.word	0x00000000
        /*0064*/ 	.short	0x0001
        /*0066*/ 	.short	0x0008
        /*0068*/ 	.byte	0x00, 0xf0, 0x21, 0x00


	//----- nvinfo : EIATTR_KPARAM_INFO
	.align		4
.L_6855:
        /*006c*/ 	.byte	0x04, 0x17
        /*006e*/ 	.short	(.L_6857 - .L_6856)
.L_6856:
        /*0070*/ 	.word	0x00000000
        /*0074*/ 	.short	0x0000
        /*0076*/ 	.short	0x0000
        /*0078*/ 	.byte	0x00, 0xf0, 0x21, 0x00


	//----- nvinfo : EIATTR_MAXREG_COUNT
	.align		4
.L_6857:
        /*007c*/ 	.byte	0x03, 0x1b
        /*007e*/ 	.short	0x00ff


	//----- nvinfo : EIATTR_MERCURY_ISA_VERSION
	.align		4
        /*0080*/ 	.byte	0x03, 0x5f
        /*0082*/ 	.short	0x0000


	//----- nvinfo : EIATTR_COOP_GROUP_MASK_REGIDS
	.align		4
        /*0084*/ 	.byte	0x04, 0x29
        /*0086*/ 	.short	(.L_6859 - .L_6858)


	//   ....[0]....
.L_6858:
        /*0088*/ 	.word	0xffffffff


	//   ....[1]....
        /*008c*/ 	.word	0xffffffff


	//   ....[2]....
        /*0090*/ 	.word	0xffffffff


	//   ....[3]....
        /*0094*/ 	.word	0xffffffff


	//   ....[4]....
        /*0098*/ 	.word	0xffffffff


	//----- nvinfo : EIATTR_COOP_GROUP_INSTR_OFFSETS
	.align		4
.L_6859:
        /*009c*/ 	.byte	0x04, 0x28
        /*009e*/ 	.short	(.L_6861 - .L_6860)


	//   ....[0]....
.L_6860:
        /*00a0*/ 	.word	0x00001590


	//   ....[1]....
        /*00a4*/ 	.word	0x000015c0


	//   ....[2]....
        /*00a8*/ 	.word	0x000015e0


	//   ....[3]....
        /*00ac*/ 	.word	0x00001600


	//   ....[4]....
        /*00b0*/ 	.word	0x00001620


	//----- nvinfo : EIATTR_EXIT_INSTR_OFFSETS
	.align		4
.L_6861:
        /*00b4*/ 	.byte	0x04, 0x1c
        /*00b6*/ 	.short	(.L_6863 - .L_6862)


	//   ....[0]....
.L_6862:
        /*00b8*/ 	.word	0x00000070


	//   ....[1]....
        /*00bc*/ 	.word	0x00001640


	//   ....[2]....
        /*00c0*/ 	.word	0x000016b0


	//----- nvinfo : EIATTR_CRS_STACK_SIZE
	.align		4
.L_6863:
        /*00c4*/ 	.byte	0x04, 0x1e
        /*00c6*/ 	.short	(.L_6865 - .L_6864)
.L_6864:
        /*00c8*/ 	.word	0x00000000
.L_6865:


//--------------------- .nv.info._Z13mul_mat_vec_qIN3c108BFloat16ELi256ELi32E10block_q6_KLi1EXadL_ZN45_INTERNAL_8d5cb472_14_gguf_kernel_cu_cd24131917vec_dot_q6_K_q8_1EPKvPK10block_q8_1RKiEEEvS5_S5_PT_iii --------------------------
	.section	.nv.info._Z13mul_mat_vec_qIN3c108BFloat16ELi256ELi32E10block_q6_KLi1EXadL_ZN45_INTERNAL_8d5cb472_14_gguf_kernel_cu_cd24131917vec_dot_q6_K_q8_1EPKvPK10block_q8_1RKiEEEvS5_S5_PT_iii,"",@"SHT_CUDA_INFO"
	.sectionflags	@""
	.align	4


	//----- nvinfo : EIATTR_CUDA_API_VERSION
	.align		4
        /*0000*/ 	.byte	0x04, 0x37
        /*0002*/ 	.short	(.L_6867 - .L_6866)
.L_6866:
        /*0004*/ 	.word	0x00000082


	//----- nvinfo : EIATTR_SW2861232_WAR
	.align		4
.L_6867:
        /*0008*/ 	.byte	0x01, 0x35
	.zero		2


	//----- nvinfo : EIATTR_PARAM_CBANK
	.align		4
        /*000c*/ 	.byte	0x04, 0x0a
        /*000e*/ 	.short	(.L_6869 - .L_6868)
	.align		4
.L_6868:
        /*0010*/ 	.word	index@(.nv.constant0._Z13mul_mat_vec_qIN3c108BFloat16ELi256ELi32E10block_q6_KLi1EXadL_ZN45_INTERNAL_8d5cb472_14_gguf_kernel_cu_cd24131917vec_dot_q6_K_q8_1EPKvPK10block_q8_1RKiEEEvS5_S5_PT_iii)
        /*0014*/ 	.short	0x0160
        /*0016*/ 	.short	0x0024


	//----- nvinfo : EIATTR_CBANK_PARAM_SIZE
	.align		4
.L_6869:
        /*0018*/ 	.byte	0x03, 0x19
        /*001a*/ 	.short	0x0024


	//----- nvinfo : EIATTR_KPARAM_INFO
	.align		4
        /*001c*/ 	.byte	0x04, 0x17
        /*001e*/ 	.short	(.L_6871 - .L_6870)
.L_6870:
        /*0020*/ 	.word	0x00000000
        /*0024*/ 	.short	0x0005
        /*0026*/ 	.short	0x0020
        /*0028*/ 	.byte	0x00, 0xf0, 0x11, 0x00


	//----- nvinfo : EIATTR_KPARAM_INFO
	.align		4
.L_6871:
        /*002c*/ 	.byte	0x04, 0x17
        /*002e*/ 	.short	(.L_6873 - .L_6872)
.L_6872:
        /*0030*/ 	.word	0x00000000
        /*0034*/ 	.short	0x0004
        /*0036*/ 	.short	0x001c
        /*0038*/ 	.byte	0x00, 0xf0, 0x11, 0x00


	//----- nvinfo : EIATTR_KPARAM_INFO
	.align		4
.L_6873:
        /*003c*/ 	.byte	0x04, 0x17
        /*003e*/ 	.short	(.L_6875 - .L_6874)
.L_6874:
        /*0040*/ 	.word	0x00000000
        /*0044*/ 	.short	0x0003
        /*0046*/ 	.short	0x0018
        /*0048*/ 	.byte	0x00, 0xf0, 0x11, 0x00


	//----- nvinfo : EIATTR_KPARAM_INFO
	.align		4
.L_6875:
        /*004c*/ 	.byte	0x04, 0x17
        /*004e*/ 	.short	(.L_6877 - .L_6876)
.L_6876:
        /*0050*/ 	.word	0x00000000
        /*0054*/ 	.short	0x0002
        /*0056*/ 	.short	0x0010
        /*0058*/ 	.byte	0x00, 0xf0, 0x21, 0x00


	//----- nvinfo : EIATTR_KPARAM_INFO
	.align		4
.L_6877:
        /*005c*/ 	.byte	0x04, 0x17
        /*005e*/ 	.short	(.L_6879 - .L_6878)
.L_6878:
        /*0060*/ 	.word	0x00000000
        /*0064*/ 	.short	0x0001
        /*0066*/ 	.short	0x0008
        /*0068*/ 	.byte	0x00, 0xf0, 0x21, 0x00


	//----- nvinfo : EIATTR_KPARAM_INFO
	.align		4
.L_6879:
        /*006c*/ 	.byte	0x04, 0x17
        /*006e*/ 	.short	(.L_6881 - .L_6880)
.L_6880:
        /*0070*/ 	.word	0x00000000
        /*0074*/ 	.short	0x0000
        /*0076*/ 	.short	0x0000
        /*0078*/ 	.byte	0x00, 0xf0, 0x21, 0x00


	//----- nvinfo : EIATTR_MAXREG_COUNT
	.align		4
.L_6881:
        /*007c*/ 	.byte	0x03, 0x1b
        /*007e*/ 	.short	0x00ff


	//----- nvinfo : EIATTR_MERCURY_ISA_VERSION
	.align		4
        /*0080*/ 	.byte	0x03, 0x5f
        /*0082*/ 	.short	0x0000


	//----- nvinfo : EIATTR_COOP_GROUP_MASK_REGIDS
	.align		4
        /*0084*/ 	.byte	0x04, 0x29
        /*0086*/ 	.short	(.L_6883 - .L_6882)


	//   ....[0]....
.L_6882:
        /*0088*/ 	.word	0xffffffff


	//   ....[1]....
        /*008c*/ 	.word	0xffffffff


	//   ....[2]....
        /*0090*/ 	.word	0xffffffff


	//   ....[3]....
        /*0094*/ 	.word	0xffffffff


	//   ....[4]....
        /*0098*/ 	.word	0xffffffff


	//----- nvinfo : EIATTR_COOP_GROUP_INSTR_OFFSETS
	.align		4
.L_6883:
        /*009c*/ 	.byte	0x04, 0x28
        /*009e*/ 	.short	(.L_6885 - .L_6884)


	//   ....[0]....
.L_6884:
        /*00a0*/ 	.word	0x00000f30


	//   ....[1]....
        /*00a4*/ 	.word	0x00000f60


	//   ....[2]....
        /*00a8*/ 	.word	0x00000f80


	//   ....[3]....
        /*00ac*/ 	.word	0x00000fa0


	//   ....[4]....
        /*00b0*/ 	.word	0x00000fc0


	//----- nvinfo : EIATTR_EXIT_INSTR_OFFSETS
	.align		4
.L_6885:
        /*00b4*/ 	.byte	0x04, 0x1c
        /*00b6*/ 	.short	(.L_6887 - .L_6886)


	//   ....[0]....
.L_6886:
        /*00b8*/ 	.word	0x00000070


	//   ....[1]....
        /*00bc*/ 	.word	0x00000fe0


	//   ....[2]....
        /*00c0*/ 	.word	0x00001050


	//----- nvinfo : EIATTR_CRS_STACK_SIZE
	.align		4
.L_6887:
        /*00c4*/ 	.byte	0x04, 0x1e
        /*00c6*/ 	.short	(.L_6889 - .L_6888)
.L_6888:
        /*00c8*/ 	.word	0x00000000
.L_6889:


//--------------------- .nv.info._Z13mul_mat_vec_qIN3c108BFloat16ELi256ELi32E10block_q5_KLi2EXadL_ZN45_INTERNAL_8d5cb472_14_gguf_kernel_cu_cd24131917vec_dot_q5_K_q8_1EPKvPK10block_q8_1RKiEEEvS5_S5_PT_iii --------------------------
	.section	.nv.info._Z13mul_mat_vec_qIN3c108BFloat16ELi256ELi32E10block_q5_KLi2EXadL_ZN45_INTERNAL_8d5cb472_14_gguf_kernel_cu_cd24131917vec_dot_q5_K_q8_1EPKvPK10block_q8_1RKiEEEvS5_S5_PT_iii,"",@"SHT_CUDA_INFO"
	.sectionflags	@""
	.align	4


	//----- nvinfo : EIATTR_CUDA_API_VERSION
	.align		4
        /*0000*/ 	.byte	0x04, 0x37
        /*0002*/ 	.short	(.L_6891 - .L_6890)
.L_6890:
        /*0004*/ 	.word	0x00000082


	//----- nvinfo : EIATTR_SW2861232_WAR
	.align		4
.L_6891:
        /*0008*/ 	.byte	0x01, 0x35
	.zero		2


	//----- nvinfo : EIATTR_PARAM_CBANK
	.align		4
        /*000c*/ 	.byte	0x04, 0x0a
        /*000e*/ 	.short	(.L_6893 - .L_6892)
	.align		4
.L_6892:
        /*0010*/ 	.word	index@(.nv.constant0._Z13mul_mat_vec_qIN3c108BFloat16ELi256ELi32E10block_q5_KLi2EXadL_ZN45_INTERNAL_8d5cb472_14_gguf_kernel_cu_cd24131917vec_dot_q5_K_q8_1EPKvPK10block_q8_1RKiEEEvS5_S5_PT_iii)
        /*0014*/ 	.short	0x0160
        /*0016*/ 	.short	0x0024


	//----- nvinfo : EIATTR_CBANK_PARAM_SIZE
	.align		4
.L_6893:
        /*0018*/ 	.byte	0x03, 0x19
        /*001a*/ 	.short	0x0024


	//----- nvinfo : EIATTR_KPARAM_INFO
	.align		4
        /*001c*/ 	.byte	0x04, 0x17
        /*001e*/ 	.short	(.L_6895 - .L_6894)
.L_6894:
        /*0020*/ 	.word	0x00000000
        /*0024*/ 	.short	0x0005
        /*0026*/ 	.short	0x0020
        /*0028*/ 	.byte	0x00, 0xf0, 0x11, 0x00


	//----- nvinfo : EIATTR_KPARAM_INFO
	.align		4
.L_6895:
        /*002c*/ 	.byte	0x04, 0x17
        /*002e*/ 	.short	(.L_6897 - .L_6896)
.L_6896:
        /*0030*/ 	.word	0x00000000
        /*0034*/ 	.short	0x0004
        /*0036*/ 	.short	0x001c
        /*0038*/ 	.byte	0x00, 0xf0, 0x11, 0x00


	//----- nvinfo : EIATTR_KPARAM_INFO
	.align		4
.L_6897:
        /*003c*/ 	.byte	0x04, 0x17
        /*003e*/ 	.short	(.L_6899 - .L_6898)
.L_6898:
        /*0040*/ 	.word	0x00000000
        /*0044*/ 	.short	0x0003
        /*0046*/ 	.short	0x0018
        /*0048*/ 	.byte	0x00, 0xf0, 0x11, 0x00


	//----- nvinfo : EIATTR_KPARAM_INFO
	.align		4
.L_6899:
        /*004c*/ 	.byte	0x04, 0x17
        /*004e*/ 	.short	(.L_6901 - .L_6900)
.L_6900:
        /*0050*/ 	.word	0x00000000
        /*0054*/ 	.short	0x0002
        /*0056*/ 	.short	0x0010
        /*0058*/ 	.byte	0x00, 0xf0, 0x21, 0x00


	//----- nvinfo : EIATTR_KPARAM_INFO
	.align		4
.L_6901:
        /*005c*/ 	.byte	0x04, 0x17
        /*005e*/ 	.short	(.L_6903 - .L_6902)
.L_6902:
        /*0060*/ 	.word	0x00000000
        /*0064*/ 	.short	0x0001
        /*0066*/ 	.short	0x0008
        /*0068*/ 	.byte	0x00, 0xf0, 0x21, 0x00


	//----- nvinfo : EIATTR_KPARAM_INFO
	.align		4
.L_6903:
        /*006c*/ 	.byte	0x04, 0x17
        /*006e*/ 	.short	(.L_6905 - .L_6904)
.L_6904:
        /*0070*/ 	.word	0x00000000
        /*0074*/ 	.short	0x0000
        /*0076*/ 	.short	0x0000
        /*0078*/ 	.byte	0x00, 0xf0, 0x21, 0x00


	//----- nvinfo : EIATTR_MAXREG_COUNT
	.align		4
.L_6905:
        /*007c*/ 	.byte	0x03, 0x1b
        /*007e*/ 	.short	0x00ff


	//----- nvinfo : EIATTR_MERCURY_ISA_VERSION
	.align		4
        /*0080*/ 	.byte	0x03, 0x5f
        /*0082*/ 	.short	0x0000


	//----- nvinfo : EIATTR_COOP_GROUP_MASK_REGIDS
	.align		4
        /*0084*/ 	.byte	0x04, 0x29
        /*0086*/ 	.short	(.L_6907 - .L_6906)


	//   ....[0]....
.L_6906:
        /*0088*/ 	.word	0xffffffff


	//   ....[1]....
        /*008c*/ 	.word	0xffffffff


	//   ....[2]....
        /*0090*/ 	.word	0xffffffff


	//   ....[3]....
        /*0094*/ 	.word	0xffffffff


	//   ....[4]....
        /*0098*/ 	.word	0xffffffff


	//----- nvinfo : EIATTR_COOP_GROUP_INSTR_OFFSETS
	.align		4
.L_6907:
        /*009c*/ 	.byte	0x04, 0x28
        /*009e*/ 	.short	(.L_6909 - .L_6908)


	//   ....[0]....
.L_6908:
        /*00a0*/ 	.word	0x00000830


	//   ....[1]....
        /*00a4*/ 	.word	0x00000860


	//   ....[2]....
        /*00a8*/ 	.word	0x00000880


	//   ....[3]....
        /*00ac*/ 	.word	0x000008a0


	//   ....[4]....
        /*00b0*/ 	.word	0x000008c0


	//----- nvinfo : EIATTR_EXIT_INSTR_OFFSETS
	.align		4
.L_6909:
        /*00b4*/ 	.byte	0x04, 0x1c
        /*00b6*/ 	.short	(.L_6911 - .L_6910)


	//   ....[0]....
.L_6910:
        /*00b8*/ 	.word	0x00000070


	//   ....[1]....
        /*00bc*/ 	.word	0x000008e0


	//   ....[2]....
        /*00c0*/ 	.word	0x00000950


	//----- nvinfo : EIATTR_CRS_STACK_SIZE
	.align		4
.L_6911:
        /*00c4*/ 	.byte	0x04, 0x1e
        /*00c6*/ 	.short	(.L_6913 - .L_6912)
.L_6912:
        /*00c8*/ 	.word	0x00000000
.L_6913:


//--------------------- .nv.info._Z13mul_mat_vec_qIN3c108BFloat16ELi256ELi32E10block_q4_KLi2EXadL_ZN45_INTERNAL_8d5cb472_14_gguf_kernel_cu_cd24131917vec_dot_q4_K_q8_1EPKvPK10block_q8_1RKiEEEvS5_S5_PT_iii --------------------------
	.section	.nv.info._Z13mul_mat_vec_qIN3c108BFloat16ELi256ELi32E10block_q4_KLi2EXadL_ZN45_INTERNAL_8d5cb472_14_gguf_kernel_cu_cd24131917vec_dot_q4_K_q8_1EPKvPK10block_q8_1RKiEEEvS5_S5_PT_iii,"",@"SHT_CUDA_INFO"
	.sectionflags	@""
	.align	4


	//----- nvinfo : EIATTR_CUDA_API_VERSION
	.align		4
        /*0000*/ 	.byte	0x04, 0x37
        /*0002*/ 	.short	(.L_6915 - .L_6914)
.L_6914:
        /*0004*/ 	.word	0x00000082


	//----- nvinfo : EIATTR_SW2861232_WAR
	.align		4
.L_6915:
        /*0008*/ 	.byte	0x01, 0x35
	.zero		2


	//----- nvinfo : EIATTR_PARAM_CBANK
	.align		4
        /*000c*/ 	.byte	0x04, 0x0a
        /*000e*/ 	.short	(.L_6917 - .L_6916)
	.align		4
.L_6916:
        /*0010*/ 	.word	index@(.nv.constant0._Z13mul_mat_vec_qIN3c108BFloat16ELi256ELi32E10block_q4_KLi2EXadL_ZN45_INTERNAL_8d5cb472_14_gguf_kernel_cu_cd24131917vec_dot_q4_K_q8_1EPKvPK10block_q8_1RKiEEEvS5_S5_PT_iii)
        /*0014*/ 	.short	0x0160
        /*0016*/ 	.short	0x0024


	//----- nvinfo : EIATTR_CBANK_PARAM_SIZE
	.align		4
.L_6917:
        /*0018*/ 	.byte	0x03, 0x19
        /*001a*/ 	.short	0x0024


	//----- nvinfo : EIATTR_KPARAM_INFO
	.align		4
        /*001c*/ 	.byte	0x04, 0x17
        /*001e*/ 	.short	(.L_6919 - .L_6918)
.L_6918:
        /*0020*/ 	.word	0x00000000
        /*0024*/ 	.short	0x0005
        /*0026*/ 	.short	0x0020
        /*0028*/ 	.byte	0x00, 0xf0, 0x11, 0x00


	//----- nvinfo : EIATTR_KPARAM_INFO
	.align		4
.L_6919:
        /*002c*/ 	.byte	0x04, 0x17
        /*002e*/ 	.short	(.L_6921 - .L_6920)
.L_6920:
        /*0030*/ 	.word	0x00000000
        /*0034*/ 	.short	0x0004
        /*0036*/ 	.short	0x001c
        /*0038*/ 	.byte	0x00, 0xf0, 0x11, 0x00


	//----- nvinfo : EIATTR_KPARAM_INFO
	.align		4
.L_6921:
        /*003c*/ 	.byte	0x04, 0x17
        /*003e*/ 	.short	(.L_6923 - .L_6922)
.L_6922:
        /*0040*/ 	.word	0x00000000
        /*0044*/ 	.short	0x0003
        /*0046*/ 	.short	0x0018
        /*0048*/ 	.byte	0x00, 0xf0, 0x11, 0x00


	//----- nvinfo : EIATTR_KPARAM_INFO
	.align		4
.L_6923:
        /*004c*/ 	.byte	0x04, 0x17
        /*004e*/ 	.short	(.L_6925 - .L_6924)
.L_6924:
        /*0050*/ 	.word	0x00000000
        /*0054*/ 	.short	0x0002
        /*0056*/ 	.short	0x0010
        /*0058*/ 	.byte	0x00, 0xf0, 0x21, 0x00


	//----- nvinfo : EIATTR_KPARAM_INFO
	.align		4
.L_6925:
        /*005c*/ 	.byte	0x04, 0x17
        /*005e*/ 	.short	(.L_6927 - .L_6926)
.L_6926:
        /*0060*/ 	.word	0x00000000
        /*0064*/ 	.short	0x0001
        /*0066*/ 	.short	0x0008
        /*0068*/ 	.byte	0x00, 0xf0, 0x21, 0x00


	//----- nvinfo : EIATTR_KPARAM_INFO
	.align		4
.L_6927:
        /*006c*/ 	.byte	0x04, 0x17
        /*006e*/ 	.short	(.L_6929 - .L_6928)
.L_6928:
        /*0070*/ 	.word	0x00000000
        /*0074*/ 	.short	0x0000
        /*0076*/ 	.short	0x0000
        /*0078*/ 	.byte	0x00, 0xf0, 0x21, 0x00


	//----- nvinfo : EIATTR_MAXREG_COUNT
	.align		4
.L_6929:
        /*007c*/ 	.byte	0x03, 0x1b
        /*007e*/ 	.short	0x00ff


	//----- nvinfo : EIATTR_MERCURY_ISA_VERSION
	.align		4
        /*0080*/ 	.byte	0x03, 0x5f
        /*0082*/ 	.short	0x0000


	//----- nvinfo : EIATTR_COOP_GROUP_MASK_REGIDS
	.align		4
        /*0084*/ 	.byte	0x04, 0x29
        /*0086*/ 	.short	(.L_6931 - .L_6930)


	//   ....[0]....
.L_6930:
        /*0088*/ 	.word	0xffffffff


	//   ....[1]....
        /*008c*/ 	.word	0xffffffff


	//   ....[2]....
        /*0090*/ 	.word	0xffffffff


	//   ....[3]....
        /*0094*/ 	.word	0xffffffff


	//   ....[4]....
        /*0098*/ 	.word	0xffffffff


	//----- nvinfo : EIATTR_COOP_GROUP_INSTR_OFFSETS
	.align		4
.L_6931:
        /*009c*/ 	.byte	0x04, 0x28
        /*009e*/ 	.short	(.L_6933 - .L_6932)


	//   ....[0]....
.L_6932:
        /*00a0*/ 	.word	0x00000730


	//   ....[1]....
        /*00a4*/ 	.word	0x00000760


	//   ....[2]....
        /*00a8*/ 	.word	0x00000780


	//   ....[3]....
        /*00ac*/ 	.word	0x000007a0


	//   ....[4]....
        /*00b0*/ 	.word	0x000007c0


	//----- nvinfo : EIATTR_EXIT_INSTR_OFFSETS
	.align		4
.L_6933:
        /*00b4*/ 	.byte	0x04, 0x1c
        /*00b6*/ 	.short	(.L_6935 - .L_6934)


	//   ....[0]....
.L_6934:
        /*00b8*/ 	.word	0x00000070


	//   ....[1]....
        /*00bc*/ 	.word	0x000007e0


	//   ....[2]....
        /*00c0*/ 	.word	0x00000850


	//----- nvinfo : EIATTR_CRS_STACK_SIZE
	.align		4
.L_6935:
        /*00c4*/ 	.byte	0x04, 0x1e
        /*00c6*/ 	.short	(.L_6937 - .L_6936)
.L_6936:
        /*00c8*/ 	.word	0x00000000
.L_6937:


//--------------------- .nv.info._Z13mul_mat_vec_qIN3c108BFloat16ELi256ELi16E10block_q3_KLi1EXadL_ZN45_INTERNAL_8d5cb472_14_gguf_kernel_cu_cd24131917vec_dot_q3_K_q8_1EPKvPK10block_q8_1RKiEEEvS5_S5_PT_iii --------------------------
	.section	.nv.info._Z13mul_mat_vec_qIN3c108BFloat16ELi256ELi16E10block_q3_KLi1EXadL_ZN45_INTERNAL_8d5cb472_14_gguf_kernel_cu_cd24131917vec_dot_q3_K_q8_1EPKvPK10block_q8_1RKiEEEvS5_S5_PT_iii,"",@"SHT_CUDA_INFO"
	.sectionflags	@""
	.align	4


	//----- nvinfo : EIATTR_CUDA_API_VERSION
	.align		4
        /*0000*/ 	.byte	0x04, 0x37
        /*0002*/ 	.short	(.L_6939 - .L_6938)
.L_6938:
        /*0004*/ 	.word	0x00000082


	//----- nvinfo : EIATTR_SW2861232_WAR
	.align		4
.L_6939:
        /*0008*/ 	.byte	0x01, 0x35
	.zero		2


	//----- nvinfo : EIATTR_PARAM_CBANK
	.align		4
        /*000c*/ 	.byte	0x04, 0x0a
        /*000e*/ 	.short	(.L_6941 - .L_6940)
	.align		4
.L_6940:
        /*0010*/ 	.word	index@(.nv.constant0._Z13mul_mat_vec_qIN3c108BFloat16ELi256ELi16E10block_q3_KLi1EXadL_ZN45_INTERNAL_8d5cb472_14_gguf_kernel_cu_cd24131917vec_dot_q3_K_q8_1EPKvPK10block_q8_1RKiEEEvS5_S5_PT_iii)
        /*0014*/ 	.short	0x0160
        /*0016*/ 	.short	0x0024


	//----- nvinfo : EIATTR_CBANK_PARAM_SIZE
	.align		4
.L_6941:
        /*0018*/ 	.byte	0x03, 0x19
        /*001a*/ 	.short	0x0024


	//----- nvinfo : EIATTR_KPARAM_INFO
	.align		4
        /*001c*/ 	.byte	0x04, 0x17
        /*001e*/ 	.short	(.L_6943 - .L_6942)
.L_6942:
        /*0020*/ 	.word	0x00000000
        /*0024*/ 	.short	0x0005
        /*0026*/ 	.short	0x0020
        /*0028*/ 	.byte	0x00, 0xf0, 0x11, 0x00


	//----- nvinfo : EIATTR_KPARAM_INFO
	.align		4
.L_6943:
        /*002c*/ 	.byte	0x04, 0x17
        /*002e*/ 	.short	(.L_6945 - .L_6944)
.L_6944:
        /*0030*/ 	.word	0x00000000
        /*0034*/ 	.short	0x0004
        /*0036*/ 	.short	0x001c
        /*0038*/ 	.byte	0x00, 0xf0, 0x11, 0x00


	//----- nvinfo : EIATTR_KPARAM_INFO
	.align		4
.L_6945:
        /*003c*/ 	.byte	0x04, 0x17
        /*003e*/ 	.short	(.L_6947 - .L_6946)
.L_6946:
        /*0040*/ 	.word	0x00000000
        /*0044*/ 	.short	0x0003
        /*0046*/ 	.short	0x0018
        /*0048*/ 	.byte	0x00, 0xf0, 0x11, 0x00


	//----- nvinfo : EIATTR_KPARAM_INFO
	.align		4
.L_6947:
        /*004c*/ 	.byte	0x04, 0x17
        /*004e*/ 	.short	(.L_6949 - .L_6948)
.L_6948:
        /*0050*/ 	.word	0x00000000
        /*0054*/ 	.short	0x0002
        /*0056*/ 	.short	0x0010
        /*0058*/ 	.byte	0x00, 0xf0, 0x21, 0x00


	//----- nvinfo : EIATTR_KPARAM_INFO
	.align		4
.L_6949:
        /*005c*/ 	.byte	0x04, 0x17
        /*005e*/ 	.short	(.L_6951 - .L_6950)
.L_6950:
        /*0060*/ 	.word	0x00000000
        /*0064*/ 	.short	0x0001
        /*0066*/ 	.short	0x0008
        /*0068*/ 	.byte	0x00, 0xf0, 0x21, 0x00


	//----- nvinfo : EIATTR_KPARAM_INFO
	.align		4
.L_6951:
        /*006c*/ 	.byte	0x04, 0x17
        /*006e*/ 	.short	(.L_6953 - .L_6952)
.L_6952:
        /*0070*/ 	.word	0x00000000
        /*0074*/ 	.short	0x0000
        /*0076*/ 	.short	0x0000
        /*0078*/ 	.byte	0x00, 0xf0, 0x21, 0x00


	//----- nvinfo : EIATTR_MAXREG_COUNT
	.align		4
.L_6953:
        /*007c*/ 	.byte	0x03, 0x1b
        /*007e*/ 	.short	0x00ff


	//----- nvinfo : EIATTR_MERCURY_ISA_VERSION
	.align		4
        /*0080*/ 	.byte	0x03, 0x5f
        /*0082*/ 	.short	0x0000


	//----- nvinfo : EIATTR_COOP_GROUP_MASK_REGIDS
	.align		4
        /*0084*/ 	.byte	0x04, 0x29
        /*0086*/ 	.short	(.L_6955 - .L_6954)


	//   ....[0]....
.L_6954:
        /*0088*/ 	.word	0xffffffff


	//   ....[1]....
        /*008c*/ 	.word	0xffffffff


	//   ....[2]....
        /*0090*/ 	.word	0xffffffff


	//   ....[3]....
        /*0094*/ 	.word	0xffffffff


	//   ....[4]....
        /*0098*/ 	.word	0xffffffff


	//----- nvinfo : EIATTR_COOP_GROUP_INSTR_OFFSETS
	.align		4
.L_6955:
        /*009c*/ 	.byte	0x04, 0x28
        /*009e*/ 	.short	(.L_6957 - .L_6956)


	//   ....[0]....
.L_6956:
        /*00a0*/ 	.word	0x00000ec0


	//   ....[1]....
        /*00a4*/ 	.word	0x00000ef0


	//   ....[2]....
        /*00a8*/ 	.word	0x00000f10


	//   ....[3]....
        /*00ac*/ 	.word	0x00000f30


	//   ....[4]....
        /*00b0*/ 	.word	0x00000f50


	//----- nvinfo : EIATTR_EXIT_INSTR_OFFSETS
	.align		4
.L_6957:
        /*00b4*/ 	.byte	0x04, 0x1c
        /*00b6*/ 	.short	(.L_6959 - .L_6958)


	//   ....[0]....
.L_6958:
        /*00b8*/ 	.word	0x00000070


	//   ....[1]....
        /*00bc*/ 	.word	0x00000f70


	//   ....[2]....
        /*00c0*/ 	.word	0x00000fe0


	//----- nvinfo : EIATTR_CRS_STACK_SIZE
	.align		4
.L_6959:
        /*00c4*/ 	.byte	0x04, 0x1e
        /*00c6*/ 	.short	(.L_6961 - .L_6960)
.L_6960:
        /*00c8*/ 	.word	0x00000000
.L_6961:


//--------------------- .nv.info._Z13mul_mat_vec_qIN3c108BFloat16ELi256ELi16E10block_q2_KLi1EXadL_ZN45_INTERNAL_8d5cb472_14_gguf_kernel_cu_cd24131917vec_dot_q2_K_q8_1EPKvPK10block_q8_1RKiEEEvS5_S5_PT_iii --------------------------
	.section	.nv.info._Z13mul_mat_vec_qIN3c108BFloat16ELi256ELi16E10block_q2_KLi1EXadL_ZN45_INTERNAL_8d5cb472_14_gguf_kernel_cu_cd24131917vec_dot_q2_K_q8_1EPKvPK10block_q8_1RKiEEEvS5_S5_PT_iii,"",@"SHT_CUDA_INFO"
	.sectionflags	@""
	.align	4


	//----- nvinfo : EIATTR_CUDA_API_VERSION
	.align		4
        /*0000*/ 	.byte	0x04, 0x37
        /*0002*/ 	.short	(.L_6963 - .L_6962)
.L_6962:
        /*0004*/ 	.word	0x00000082


	//----- nvinfo : EIATTR_SW2861232_WAR
	.align		4
.L_6963:
        /*0008*/ 	.byte	0x01, 0x35
	.zero		2


	//----- nvinfo : EIATTR_PARAM_CBANK
	.align		4
        /*000c*/ 	.byte	0x04, 0x0a
        /*000e*/ 	.short	(.L_6965 - .L_6964)
	.align		4
.L_6964:
        /*0010*/ 	.word	index@(.nv.constant0._Z13mul_mat_vec_qIN3c108BFloat16ELi256ELi16E10block_q2_KLi1EXadL_ZN45_INTERNAL_8d5cb472_14_gguf_kernel_cu_cd24131917vec_dot_q2_K_q8_1EPKvPK10block_q8_1RKiEEEvS5_S5_PT_iii)
        /*0014*/ 	.short	0x0160
        /*0016*/ 	.short	0x0024


	//----- nvinfo : EIATTR_CBANK_PARAM_SIZE
	.align		4
.L_6965:
        /*0018*/ 	.byte	0x03, 0x19
        /*001a*/ 	.short	0x0024


	//----- nvinfo : EIATTR_KPARAM_INFO
	.align		4
        /*001c*/ 	.byte	0x04, 0x17
        /*001e*/ 	.short	(.L_6967 - .L_6966)
.L_6966:
        /*0020*/ 	.word	0x00000000
        /*0024*/ 	.short	0x0005
        /*0026*/ 	.short	0x0020
        /*0028*/ 	.byte	0x00, 0xf0, 0x11, 0x00


	//----- nvinfo : EIATTR_KPARAM_INFO
	.align		4
.L_6967:
        /*002c*/ 	.byte	0x04, 0x17
        /*002e*/ 	.short	(.L_6969 - .L_6968)
.L_6968:
        /*0030*/ 	.word	0x00000000
        /*0034*/ 	.short	0x0004
        /*0036*/ 	.short	0x001c
        /*0038*/ 	.byte	0x00, 0xf0, 0x11, 0x00


	//----- nvinfo : EIATTR_KPARAM_INFO
	.align		4
.L_6969:
        /*003c*/ 	.byte	0x04, 0x17
        /*003e*/ 	.short	(.L_6971 - .L_6970)
.L_6970:
        /*0040*/ 	.word	0x00000000
        /*0044*/ 	.short	0x0003
        /*0046*/ 	.short	0x0018
        /*0048*/ 	.byte	0x00, 0xf0, 0x11, 0x00


	//----- nvinfo : EIATTR_KPARAM_INFO
	.align		4
.L_6971:
        /*004c*/ 	.byte	0x04, 0x17
        /*004e*/ 	.short	(.L_6973 - .L_6972)
.L_6972:
        /*0050*/ 	.word	0x00000000
        /*0054*/ 	.short	0x0002
        /*0056*/ 	.short	0x0010
        /*0058*/ 	.byte	0x00, 0xf0, 0x21, 0x00


	//----- nvinfo : EIATTR_KPARAM_INFO
	.align		4
.L_6973:
        /*005c*/ 	.byte	0x04, 0x17
        /*005e*/ 	.short	(.L_6975 - .L_6974)
.L_6974:
        /*0060*/ 	.word	0x00000000
        /*0064*/ 	.short	0x0001
        /*0066*/ 	.short	0x0008
        /*0068*/ 	.byte	0x00, 0xf0, 0x21, 0x00


	//----- nvinfo : EIATTR_KPARAM_INFO
	.align		4
.L_6975:
        /*006c*/ 	.byte	0x04, 0x17
        /*006e*/ 	.short	(.L_6977 - .L_6976)
.L_6976:
        /*0070*/ 	.word	0x00000000
        /*0074*/ 	.short	0x0000
        /*0076*/ 	.short	0x0000
        /*0078*/ 	.byte	0x00, 0xf0, 0x21, 0x00


	//----- nvinfo : EIATTR_MAXREG_COUNT
	.align		4
.L_6977:
        /*007c*/ 	.byte	0x03, 0x1b
        /*007e*/ 	.short	0x00ff


	//----- nvinfo : EIATTR_MERCURY_ISA_VERSION
	.align		4
        /*0080*/ 	.byte	0x03, 0x5f
        /*0082*/ 	.short	0x0000


	//----- nvinfo : EIATTR_COOP_GROUP_MASK_REGIDS
	.align		4
        /*0084*/ 	.byte	0x04, 0x29
        /*0086*/ 	.short	(.L_6979 - .L_6978)


	//   ....[0]....
.L_6978:
        /*0088*/ 	.word	0xffffffff


	//   ....[1]....
        /*008c*/ 	.word	0xffffffff


	//   ....[2]....
        /*0090*/ 	.word	0xffffffff


	//   ....[3]....
        /*0094*/ 	.word	0xffffffff


	//   ....[4]....
        /*0098*/ 	.word	0xffffffff


	//----- nvinfo : EIATTR_COOP_GROUP_INSTR_OFFSETS
	.align		4
.L_6979:
        /*009c*/ 	.byte	0x04, 0x28
        /*009e*/ 	.short	(.L_6981 - .L_6980)


	//   ....[0]....
.L_6980:
        /*00a0*/ 	.word	0x00000850


	//   ....[1]....
        /*00a4*/ 	.word	0x00000880


	//   ....[2]....
        /*00a8*/ 	.word	0x000008a0


	//   ....[3]....
        /*00ac*/ 	.word	0x000008c0


	//   ....[4]....
        /*00b0*/ 	.word	0x000008e0


	//----- nvinfo : EIATTR_EXIT_INSTR_OFFSETS
	.align		4
.L_6981:
        /*00b4*/ 	.byte	0x04, 0x1c
        /*00b6*/ 	.short	(.L_6983 - .L_6982)


	//   ....[0]....
.L_6982:
        /*00b8*/ 	.word	0x00000070


	//   ....[1]....
        /*00bc*/ 	.word	0x00000900


	//   ....[2]....
        /*00c0*/ 	.word	0x00000970


	//----- nvinfo : EIATTR_CRS_STACK_SIZE
	.align		4
.L_6983:
        /*00c4*/ 	.byte	0x04, 0x1e
        /*00c6*/ 	.short	(.L_6985 - .L_6984)
.L_6984:
        /*00c8*/ 	.word	0x00000000
.L_6985:


//--------------------- .nv.info._Z13mul_mat_vec_qIN3c108BFloat16ELi32ELi8E10block_q8_0Li2EXadL_ZN45_INTERNAL_8d5cb472_14_gguf_kernel_cu_cd24131917vec_dot_q8_0_q8_1EPKvPK10block_q8_1RKiEEEvS5_S5_PT_iii --------------------------
	.section	.nv.info._Z13mul_mat_vec_qIN3c108BFloat16ELi32ELi8E10block_q8_0Li2EXadL_ZN45_INTERNAL_8d5cb472_14_gguf_kernel_cu_cd24131917vec_dot_q8_0_q8_1EPKvPK10block_q8_1RKiEEEvS5_S5_PT_iii,"",@"SHT_CUDA_INFO"
	.sectionflags	@""
	.align	4


	//----- nvinfo : EIATTR_CUDA_API_VERSION
	.align		4
        /*0000*/ 	.byte	0x04, 0x37
        /*0002*/ 	.short	(.L_6987 - .L_6986)
.L_6986:
        /*0004*/ 	.word	0x00000082


	//----- nvinfo : EIATTR_SW2861232_WAR
	.align		4
.L_6987:
        /*0008*/ 	.byte	0x01, 0x35
	.zero		2


	//----- nvinfo : EIATTR_PARAM_CBANK
	.align		4
        /*000c*/ 	.byte	0x04, 0x0a
        /*000e*/ 	.short	(.L_6989 - .L_6988)
	.align		4
.L_6988:
        /*0010*/ 	.word	index@(.nv.constant0._Z13mul_mat_vec_qIN3c108BFloat16ELi32ELi8E10block_q8_0Li2EXadL_ZN45_INTERNAL_8d5cb472_14_gguf_kernel_cu_cd24131917vec_dot_q8_0_q8_1EPKvPK10block_q8_1RKiEEEvS5_S5_PT_iii)
        /*0014*/ 	.short	0x0160
        /*0016*/ 	.short	0x0024


	//----- nvinfo : EIATTR_CBANK_PARAM_SIZE
	.align		4
.L_6989:
        /*0018*/ 	.byte	0x03, 0x19
        /*001a*/ 	.short	0x0024


	//----- nvinfo : EIATTR_KPARAM_INFO
	.align		4
        /*001c*/ 	.byte	0x04, 0x17
        /*001e*/ 	.short	(.L_6991 - .L_6990)
.L_6990:
        /*0020*/ 	.word	0x00000000
        /*0024*/ 	.short	0x0005
        /*0026*/ 	.short	0x0020
        /*0028*/ 	.byte	0x00, 0xf0, 0x11, 0x00


	//----- nvinfo : EIATTR_KPARAM_INFO
	.align		4
.L_6991:
        /*002c*/ 	.byte	0x04, 0x17
        /*002e*/ 	.short	(.L_6993 - .L_6992)
.L_6992:
        /*0030*/ 	.word	0x00000000
        /*0034*/ 	.short	0x0004
        /*0036*/ 	.short	0x001c
        /*0038*/ 	.byte	0x00, 0xf0, 0x11, 0x00


	//----- nvinfo : EIATTR_KPARAM_INFO
	.align		4
.L_6993:
        /*003c*/ 	.byte	0x04, 0x17
        /*003e*/ 	.short	(.L_6995 - .L_6994)
.L_6994:
        /*0040*/ 	.word	0x00000000
        /*0044*/ 	.short	0x0003
        /*0046*/ 	.short	0x0018
        /*0048*/ 	.byte	0x00, 0xf0, 0x11, 0x00


	//----- nvinfo : EIATTR_KPARAM_INFO
	.align		4
.L_6995:
        /*004c*/ 	.byte	0x04, 0x17
        /*004e*/ 	.short	(.L_6997 - .L_6996)
.L_6996:
        /*0050*/ 	.word	0x00000000
        /*0054*/ 	.short	0x0002
        /*0056*/ 	.short	0x0010
        /*0058*/ 	.byte	0x00, 0xf0, 0x21, 0x00


	//----- nvinfo : EIATTR_KPARAM_INFO
	.align		4
.L_6997:
        /*005c*/ 	.byte	0x04, 0x17
        /*005e*/ 	.short	(.L_6999 - .L_6998)
.L_6998:
        /*0060*/ 	.word	0x00000000
        /*0064*/ 	.short	0x0001
        /*0066*/ 	.short	0x0008
        /*0068*/ 	.byte	0x00, 0xf0, 0x21, 0x00


	//----- nvinfo : EIATTR_KPARAM_INFO
	.align		4
.L_6999:
        /*006c*/ 	.byte	0x04, 0x17
        /*006e*/ 	.short	(.L_7001 - .L_7000)
.L_7000:
        /*0070*/ 	.word	0x00000000
        /*0074*/ 	.short	0x0000
        /*0076*/ 	.short	0x0000
        /*0078*/ 	.byte	0x00, 0xf0, 0x21, 0x00


	//----- nvinfo : EIATTR_MAXREG_COUNT
	.align		4
.L_7001:
        /*007c*/ 	.byte	0x03, 0x1b
        /*007e*/ 	.short	0x00ff


	//----- nvinfo : EIATTR_MERCURY_ISA_VERSION
	.align		4
        /*0080*/ 	.byte	0x03, 0x5f
        /*0082*/ 	.short	0x0000


	//----- nvinfo : EIATTR_COOP_GROUP_MASK_REGIDS
	.align		4
        /*0084*/ 	.byte	0x04, 0x29
        /*0086*/ 	.short	(.L_7003 - .L_7002)


	//   ....[0]....
.L_7002:
        /*0088*/ 	.word	0xffffffff


	//   ....[1]....
        /*008c*/ 	.word	0xffffffff


	//   ....[2]....
        /*0090*/ 	.word	0xffffffff


	//   ....[3]....
        /*0094*/ 	.word	0xffffffff


	//   ....[4]....
        /*0098*/ 	.word	0xffffffff


	//----- nvinfo : EIATTR_COOP_GROUP_INSTR_OFFSETS
	.align		4
.L_7003:
        /*009c*/ 	.byte	0x04, 0x28
        /*009e*/ 	.short	(.L_7005 - .L_7004)


	//   ....[0]....
.L_7004:
        /*00a0*/ 	.word	0x00001080


	//   ....[1]....
        /*00a4*/ 	.word	0x000010b0


	//   ....[2]....
        /*00a8*/ 	.word	0x000010d0


	//   ....[3]....
        /*00ac*/ 	.word	0x000010f0


	//   ....[4]....
        /*00b0*/ 	.word	0x00001110


	//----- nvinfo : EIATTR_EXIT_INSTR_OFFSETS
	.align		4
.L_7005:
        /*00b4*/ 	.byte	0x04, 0x1c
        /*00b6*/ 	.short	(.L_7007 - .L_7006)


	//   ....[0]....
.L_7006:
        /*00b8*/ 	.word	0x00000070


	//   ....[1]....
        /*00bc*/ 	.word	0x00001130


	//   ....[2]....
        /*00c0*/ 	.word	0x000011a0


	//----- nvinfo : EIATTR_CRS_STACK_SIZE
	.align		4
.L_7007:
        /*00c4*/ 	.byte	0x04, 0x1e
        /*00c6*/ 	.short	(.L_7009 - .L_7008)
.L_7008:
        /*00c8*/ 	.word	0x00000000
.L_7009:


//--------------------- .nv.info._Z13mul_mat_vec_qIN3c108BFloat16ELi32ELi4E10block_q5_1Li2EXadL_ZN45_INTERNAL_8d5cb472_14_gguf_kernel_cu_cd24131917vec_dot_q5_1_q8_1EPKvPK10block_q8_1RKiEEEvS5_S5_PT_iii --------------------------
	.section	.nv.info._Z13mul_mat_vec_qIN3c108BFloat16ELi32ELi4E10block_q5_1Li2EXadL_ZN45_INTERNAL_8d5cb472_14_gguf_kernel_cu_cd24131917vec_dot_q5_1_q8_1EPKvPK10block_q8_1RKiEEEvS5_S5_PT_iii,"",@"SHT_CUDA_INFO"
	.sectionflags	@""
	.align	4


	//----- nvinfo : EIATTR_CUDA_API_VERSION
	.align		4
        /*0000*/ 	.byte	0x04, 0x37
        /*0002*/ 	.short	(.L_7011 - .L_7010)
.L_7010:
        /*0004*/ 	.word	0x00000082


	//----- nvinfo : EIATTR_SW2861232_WAR
	.align		4
.L_7011:
        /*0008*/ 	.byte	0x01, 0x35
	.zero		2


	//----- nvinfo : EIATTR_PARAM_CBANK
	.align		4
        /*000c*/ 	.byte	0x04, 0x0a
        /*000e*/ 	.short	(.L_7013 - .L_7012)
	.align		4
.L_7012:
        /*0010*/ 	.word	index@(.nv.constant0._Z13mul_mat_vec_qIN3c108BFloat16ELi32ELi4E10block_q5_1Li2EXadL_ZN45_INTERNAL_8d5cb472_14_gguf_kernel_cu_cd24131917vec_dot_q5_1_q8_1EPKvPK10block_q8_1RKiEEEvS5_S5_PT_iii)
        /*0014*/ 	.short	0x0160
        /*0016*/ 	.short	0x0024


	//----- nvinfo : EIATTR_CBANK_PARAM_SIZE
	.align		4
.L_7013:
        /*0018*/ 	.byte	0x03, 0x19
        /*001a*/ 	.short	0x0024


	//----- nvinfo : EIATTR_KPARAM_INFO
	.align		4
        /*001c*/ 	.byte	0x04, 0x17
        /*001e*/ 	.short	(.L_7015 - .L_7014)
.L_7014:
        /*0020*/ 	.word	0x00000000
        /*0024*/ 	.short	0x0005
        /*0026*/ 	.short	0x0020
        /*0028*/ 	.byte	0x00, 0xf0, 0x11, 0x00


	//----- nvinfo : EIATTR_KPARAM_INFO
	.align		4
.L_7015:
        /*002c*/ 	.byte	0x04, 0x17
        /*002e*/ 	.short	(.L_7017 - .L_7016)
.L_7016:
        /*0030*/ 	.word	0x00000000
        /*0034*/ 	.short	0x0004
        /*0036*/ 	.short	0x001c
        /*0038*/ 	.byte	0x00, 0xf0, 0x11, 0x00


	//----- nvinfo : EIATTR_KPARAM_INFO
	.align		4
.L_7017:
        /*003c*/ 	.byte	0x04, 0x17
        /*003e*/ 	.short	(.L_7019 - .L_7018)
.L_7018:
        /*0040*/ 	.word	0x00000000
        /*0044*/ 	.short	0x0003
        /*0046*/ 	.short	0x0018
        /*0048*/ 	.byte	0x00, 0xf0, 0x11, 0x00


	//----- nvinfo : EIATTR_KPARAM_INFO
	.align		4
.L_7019:
        /*004c*/ 	.byte	0x04, 0x17
        /*004e*/ 	.short	(.L_7021 - .L_7020)
.L_7020:
        /*0050*/ 	.word	0x00000000
        /*0054*/ 	.short	0x0002
        /*0056*/ 	.short	0x0010
        /*0058*/ 	.byte	0x00, 0xf0, 0x21, 0x00


	//----- nvinfo : EIATTR_KPARAM_INFO
	.align		4
.L_7021:
        /*005c*/ 	.byte	0x04, 0x17
        /*005e*/ 	.short	(.L_7023 - .L_7022)
.L_7022:
        /*0060*/ 	.word	0x00000000
        /*0064*/ 	.short	0x0001
        /*0066*/ 	.short	0x0008
        /*0068*/ 	.byte	0x00, 0xf0, 0x21, 0x00


	//----- nvinfo : EIATTR_KPARAM_INFO
	.align		4
.L_7023:
        /*006c*/ 	.byte	0x04, 0x17
        /*006e*/ 	.short	(.L_7025 - .L_7024)
.L_7024:
        /*0070*/ 	.word	0x00000000
        /*0074*/ 	.short	0x0000
        /*0076*/ 	.short	0x0000
        /*0078*/ 	.byte	0x00, 0xf0, 0x21, 0x00


	//----- nvinfo : EIATTR_MAXREG_COUNT
	.align		4
.L_7025:
        /*007c*/ 	.byte	0x03, 0x1b
        /*007e*/ 	.short	0x00ff


	//----- nvinfo : EIATTR_MERCURY_ISA_VERSION
	.align		4
        /*0080*/ 	.byte	0x03, 0x5f
        /*0082*/ 	.short	0x0000


	//----- nvinfo : EIATTR_COOP_GROUP_MASK_REGIDS
	.align		4
        /*0084*/ 	.byte	0x04, 0x29
        /*0086*/ 	.short	(.L_7027 - .L_7026)


	//   ....[0]....
.L_7026:
        /*0088*/ 	.word	0xffffffff


	//   ....[1]....
        /*008c*/ 	.word	0xffffffff


	//   ....[2]....
        /*0090*/ 	.word	0xffffffff


	//   ....[3]....
        /*0094*/ 	.word	0xffffffff


	//   ....[4]....
        /*0098*/ 	.word	0xffffffff


	//----- nvinfo : EIATTR_COOP_GROUP_INSTR_OFFSETS
	.align		4
.L_7027:
        /*009c*/ 	.byte	0x04, 0x28
        /*009e*/ 	.short	(.L_7029 - .L_7028)


	//   ....[0]....
.L_7028:
        /*00a0*/ 	.word	0x00000680


	//   ....[1]....
        /*00a4*/ 	.word	0x000006b0


	//   ....[2]....
        /*00a8*/ 	.word	0x000006d0


	//   ....[3]....
        /*00ac*/ 	.word	0x000006f0


	//   ....[4]....
        /*00b0*/ 	.word	0x00000710


	//----- nvinfo : EIATTR_EXIT_INSTR_OFFSETS
	.align		4
.L_7029:
        /*00b4*/ 	.byte	0x04, 0x1c
        /*00b6*/ 	.short	(.L_7031 - .L_7030)


	//   ....[0]....
.L_7030:
        /*00b8*/ 	.word	0x00000070


	//   ....[1]....
        /*00bc*/ 	.word	0x00000730


	//   ....[2]....
        /*00c0*/ 	.word	0x000007a0


	//----- nvinfo : EIATTR_CRS_STACK_SIZE
	.align		4
.L_7031:
        /*00c4*/ 	.byte	0x04, 0x1e
        /*00c6*/ 	.short	(.L_7033 - .L_7032)
.L_7032:
        /*00c8*/ 	.word	0x00000000
.L_7033:


//--------------------- .nv.info._Z13mul_mat_vec_qIN3c108BFloat16ELi32ELi4E10block_q5_0Li2EXadL_ZN45_INTERNAL_8d5cb472_14_gguf_kernel_cu_cd24131917vec_dot_q5_0_q8_1EPKvPK10block_q8_1RKiEEEvS5_S5_PT_iii --------------------------
	.section	.nv.info._Z13mul_mat_vec_qIN3c108BFloat16ELi32ELi4E10block_q5_0Li2EXadL_ZN45_INTERNAL_8d5cb472_14_gguf_kernel_cu_cd24131917vec_dot_q5_0_q8_1EPKvPK10block_q8_1RKiEEEvS5_S5_PT_iii,"",@"SHT_CUDA_INFO"
	.sectionflags	@""
	.align	4


	//----- nvinfo : EIATTR_CUDA_API_VERSION
	.align		4
        /*0000*/ 	.byte	0x04, 0x37
        /*0002*/ 	.short	(.L_7035 - .L_7034)
.L_7034:
        /*0004*/ 	.word	0x00000082


	//----- nvinfo : EIATTR_SW2861232_WAR
	.align		4
.L_7035:
        /*0008*/ 	.byte	0x01, 0x35
	.zero		2


	//----- nvinfo : EIATTR_PARAM_CBANK
	.align		4
        /*000c*/ 	.byte	0x04, 0x0a
        /*000e*/ 	.short	(.L_7037 - .L_7036)
	.align		4
.L_7036:
        /*0010*/ 	.word	index@(.nv.constant0._Z13mul_mat_vec_qIN3c108BFloat16ELi32ELi4E10block_q5_0Li2EXadL_ZN45_INTERNAL_8d5cb472_14_gguf_kernel_cu_cd24131917vec_dot_q5_0_q8_1EPKvPK10block_q8_1RKiEEEvS5_S5_PT_iii)
        /*0014*/ 	.short	0x0160
        /*0016*/ 	.short	0x0024


	//----- nvinfo : EIATTR_CBANK_PARAM_SIZE
	.align		4
.L_7037:
        /*0018*/ 	.byte	0x03, 0x19
        /*001a*/ 	.short	0x0024


	//----- nvinfo : EIATTR_KPARAM_INFO
	.align		4
        /*001c*/ 	.byte	0x04, 0x17
        /*001e*/ 	.short	(.L_7039 - .L_7038)
.L_7038:
        /*0020*/ 	.word	0x00000000
        /*0024*/ 	.short	0x0005
        /*0026*/ 	.short	0x0020
        /*0028*/ 	.byte	0x00, 0xf0, 0x11, 0x00


	//----- nvinfo : EIATTR_KPARAM_INFO
	.align		4
.L_7039:
        /*002c*/ 	.byte	0x04, 0x17
        /*002e*/ 	.short	(.L_7041 - .L_7040)
.L_7040:
        /*0030*/ 	.word	0x00000000
        /*0034*/ 	.short	0x0004
        /*0036*/ 	.short	0x001c
        /*0038*/ 	.byte	0x00, 0xf0, 0x11, 0x00


	//----- nvinfo : EIATTR_KPARAM_INFO
	.align		4
.L_7041:
        /*003c*/ 	.byte	0x04, 0x17
        /*003e*/ 	.short	(.L_7043 - .L_7042)
.L_7042:
        /*0040*/ 	.word	0x00000000
        /*0044*/ 	.short	0x0003
        /*0046*/ 	.short	0x0018
        /*0048*/ 	.byte	0x00, 0xf0, 0x11, 0x00


	//----- nvinfo : EIATTR_KPARAM_INFO
	.align		4
.L_7043:
        /*004c*/ 	.byte	0x04, 0x17
        /*004e*/ 	.short	(.L_7045 - .L_7044)
.L_7044:
        /*0050*/ 	.word	0x00000000
        /*0054*/ 	.short	0x0002
        /*0056*/ 	.short	0x0010
        /*0058*/ 	.byte	0x00, 0xf0, 0x21, 0x00


	//----- nvinfo : EIATTR_KPARAM_INFO
	.align		4
.L_7045:
        /*005c*/ 	.byte	0x04, 0x17
        /*005e*/ 	.short	(.L_7047 - .L_7046)
.L_7046:
        /*0060*/ 	.word	0x00000000
        /*0064*/ 	.short	0x0001
        /*0066*/ 	.short	0x0008
        /*0068*/ 	.byte	0x00, 0xf0, 0x21, 0x00


	//----- nvinfo : EIATTR_KPARAM_INFO
	.align		4
.L_7047:
        /*006c*/ 	.byte	0x04, 0x17
        /*006e*/ 	.short	(.L_7049 - .L_7048)
.L_7048:
        /*0070*/ 	.word	0x00000000
        /*0074*/ 	.short	0x0000
        /*0076*/ 	.short	0x0000
        /*0078*/ 	.byte	0x00, 0xf0, 0x21, 0x00


	//----- nvinfo : EIATTR_MAXREG_COUNT
	.align		4
.L_7049:
        /*007c*/ 	.byte	0x03, 0x1b
        /*007e*/ 	.short	0x00ff


	//----- nvinfo : EIATTR_MERCURY_ISA_VERSION
	.align		4
        /*0080*/ 	.byte	0x03, 0x5f
        /*0082*/ 	.short	0x0000


	//----- nvinfo : EIATTR_COOP_GROUP_MASK_REGIDS
	.align		4
        /*0084*/ 	.byte	0x04, 0x29
        /*0086*/ 	.short	(.L_7051 - .L_7050)


	//   ....[0]....
.L_7050:
        /*0088*/ 	.word	0xffffffff


	//   ....[1]....
        /*008c*/ 	.word	0xffffffff


	//   ....[2]....
        /*0090*/ 	.word	0xffffffff


	//   ....[3]....
        /*0094*/ 	.word	0xffffffff


	//   ....[4]....
        /*0098*/ 	.word	0xffffffff


	//----- nvinfo : EIATTR_COOP_GROUP_INSTR_OFFSETS
	.align		4
.L_7051:
        /*009c*/ 	.byte	0x04, 0x28
        /*009e*/ 	.short	(.L_7053 - .L_7052)


	//   ....[0]....
.L_7052:
        /*00a0*/ 	.word	0x000006e0


	//   ....[1]....
        /*00a4*/ 	.word	0x00000710


	//   ....[2]....
        /*00a8*/ 	.word	0x00000730


	//   ....[3]....
        /*00ac*/ 	.word	0x00000750


	//   ....[4]....
        /*00b0*/ 	.word	0x00000770


	//----- nvinfo : EIATTR_EXIT_INSTR_OFFSETS
	.align		4
.L_7053:
        /*00b4*/ 	.byte	0x04, 0x1c
        /*00b6*/ 	.short	(.L_7055 - .L_7054)


	//   ....[0]....
.L_7054:
        /*00b8*/ 	.word	0x00000070


	//   ....[1]....
        /*00bc*/ 	.word	0x00000790


	//   ....[2]....
        /*00c0*/ 	.word	0x00000800


	//----- nvinfo : EIATTR_CRS_STACK_SIZE
	.align		4
.L_7055:
        /*00c4*/ 	.byte	0x04, 0x1e
        /*00c6*/ 	.short	(.L_7057 - .L_7056)
.L_7056:
        /*00c8*/ 	.word	0x00000000
.L_7057:


//--------------------- .nv.info._Z13mul_mat_vec_qIN3c108BFloat16ELi32ELi4E10block_q4_1Li2EXadL_ZN45_INTERNAL_8d5cb472_14_gguf_kernel_cu_cd24131917vec_dot_q4_1_q8_1EPKvPK10block_q8_1RKiEEEvS5_S5_PT_iii --------------------------
	.section	.nv.info._Z13mul_mat_vec_qIN3c108BFloat16ELi32ELi4E10block_q4_1Li2EXadL_ZN45_INTERNAL_8d5cb472_14_gguf_kernel_cu_cd24131917vec_dot_q4_1_q8_1EPKvPK10block_q8_1RKiEEEvS5_S5_PT_iii,"",@"SHT_CUDA_INFO"
	.sectionflags	@""
	.align	4


	//----- nvinfo : EIATTR_CUDA_API_VERSION
	.align		4
        /*0000*/ 	.byte	0x04, 0x37
        /*0002*/ 	.short	(.L_7059 - .L_7058)
.L_7058:
        /*0004*/ 	.word	0x00000082


	//----- nvinfo : EIATTR_SW2861232_WAR
	.align		4
.L_7059:
        /*0008*/ 	.byte	0x01, 0x35
	.zero		2


	//----- nvinfo : EIATTR_PARAM_CBANK
	.align		4
        /*000c*/ 	.byte	0x04, 0x0a
        /*000e*/ 	.short	(.L_7061 - .L_7060)
	.align		4
.L_7060:
        /*0010*/ 	.word	index@(.nv.constant0._Z13mul_mat_vec_qIN3c108BFloat16ELi32ELi4E10block_q4_1Li2EXadL_ZN45_INTERNAL_8d5cb472_14_gguf_kernel_cu_cd24131917vec_dot_q4_1_q8_1EPKvPK10block_q8_1RKiEEEvS5_S5_PT_iii)
        /*0014*/ 	.short	0x0160
        /*0016*/ 	.short	0x0024


	//----- nvinfo : EIATTR_CBANK_PARAM_SIZE
	.align		4
.L_7061:
        /*0018*/ 	.byte	0x03, 0x19
        /*001a*/ 	.short	0x0024


	//----- nvinfo : EIATTR_KPARAM_INFO
	.align		4
        /*001c*/ 	.byte	0x04, 0x17
        /*001e*/ 	.short	(.L_7063 - .L_7062)
.L_7062:
        /*0020*/ 	.word	0x00000000
        /*0024*/ 	.short	0x0005
        /*0026*/ 	.short	0x0020
        /*0028*/ 	.byte	0x00, 0xf0, 0x11, 0x00


	//----- nvinfo : EIATTR_KPARAM_INFO
	.align		4
.L_7063:
        /*002c*/ 	.byte	0x04, 0x17
        /*002e*/ 	.short	(.L_7065 - .L_7064)
.L_7064:
        /*0030*/ 	.word	0x00000000
        /*0034*/ 	.short	0x0004
        /*0036*/ 	.short	0x001c
        /*0038*/ 	.byte	0x00, 0xf0, 0x11, 0x00


	//----- nvinfo : EIATTR_KPARAM_INFO
	.align		4
.L_7065:
        /*003c*/ 	.byte	0x04, 0x17
        /*003e*/ 	.short	(.L_7067 - .L_7066)
.L_7066:
        /*0040*/ 	.word	0x00000000
        /*0044*/ 	.short	0x0003
        /*0046*/ 	.short	0x0018
        /*0048*/ 	.byte	0x00, 0xf0, 0x11, 0x00


	//----- nvinfo : EIATTR_KPARAM_INFO
	.align		4
.L_7067:
        /*004c*/ 	.byte	0x04, 0x17
        /*004e*/ 	.short	(.L_7069 - .L_7068)
.L_7068:
        /*0050*/ 	.word	0x00000000
        /*0054*/ 	.short	0x0002
        /*0056*/ 	.short	0x0010
        /*0058*/ 	.byte	0x00, 0xf0, 0x21, 0x00


	//----- nvinfo : EIATTR_KPARAM_INFO
	.align		4
.L_7069:
        /*005c*/ 	.byte	0x04, 0x17
        /*005e*/ 	.short	(.L_7071 - .L_7070)
.L_7070:
        /*0060*/ 	.word	0x00000000
        /*0064*/ 	.short	0x0001
        /*0066*/ 	.short	0x0008
        /*0068*/ 	.byte	0x00, 0xf0, 0x21, 0x00


	//----- nvinfo : EIATTR_KPARAM_INFO
	.align		4
.L_7071:
        /*006c*/ 	.byte	0x04, 0x17
        /*006e*/ 	.short	(.L_7073 - .L_7072)
.L_7072:
        /*0070*/ 	.word	0x00000000
        /*0074*/ 	.short	0x0000
        /*0076*/ 	.short	0x0000
        /*0078*/ 	.byte	0x00, 0xf0, 0x21, 0x00


	//----- nvinfo : EIATTR_MAXREG_COUNT
	.align		4
.L_7073:
        /*007c*/ 	.byte	0x03, 0x1b
        /*007e*/ 	.short	0x00ff


	//----- nvinfo : EIATTR_MERCURY_ISA_VERSION
	.align		4
        /*0080*/ 	.byte	0x03, 0x5f
        /*0082*/ 	.short	0x0000


	//----- nvinfo : EIATTR_COOP_GROUP_MASK_REGIDS
	.align		4
        /*0084*/ 	.byte	0x04, 0x29
        /*0086*/ 	.short	(.L_7075 - .L_7074)


	//   ....[0]....
.L_7074:
        /*0088*/ 	.word	0xffffffff


	//   ....[1]....
        /*008c*/ 	.word	0xffffffff


	//   ....[2]....
        /*0090*/ 	.word	0xffffffff


	//   ....[3]....
        /*0094*/ 	.word	0xffffffff


	//   ....[4]....
        /*0098*/ 	.word	0xffffffff


	//----- nvinfo : EIATTR_COOP_GROUP_INSTR_OFFSETS
	.align		4
.L_7075:
        /*009c*/ 	.byte	0x04, 0x28
        /*009e*/ 	.short	(.L_7077 - .L_7076)


	//   ....[0]....
.L_7076:
        /*00a0*/ 	.word	0x00001480


	//   ....[1]....
        /*00a4*/ 	.word	0x000014b0


	//   ....[2]....
        /*00a8*/ 	.word	0x000014d0


	//   ....[3]....
        /*00ac*/ 	.word	0x000014f0


	//   ....[4]....
        /*00b0*/ 	.word	0x00001510


	//----- nvinfo : EIATTR_EXIT_INSTR_OFFSETS
	.align		4
.L_7077:
        /*00b4*/ 	.byte	0x04, 0x1c
        /*00b6*/ 	.short	(.L_7079 - .L_7078)


	//   ....[0]....
.L_7078:
        /*00b8*/ 	.word	0x00000070


	//   ....[1]....
        /*00bc*/ 	.word	0x00001530


	//   ....[2]....
        /*00c0*/ 	.word	0x000015a0


	//----- nvinfo : EIATTR_CRS_STACK_SIZE
	.align		4
.L_7079:
        /*00c4*/ 	.byte	0x04, 0x1e
        /*00c6*/ 	.short	(.L_7081 - .L_7080)
.L_7080:
        /*00c8*/ 	.word	0x00000000
.L_7081:


//--------------------- .nv.info._Z13mul_mat_vec_qIN3c108BFloat16ELi32ELi4E10block_q4_0Li2EXadL_ZN45_INTERNAL_8d5cb472_14_gguf_kernel_cu_cd24131917vec_dot_q4_0_q8_1EPKvPK10block_q8_1RKiEEEvS5_S5_PT_iii --------------------------
	.section	.nv.info._Z13mul_mat_vec_qIN3c108BFloat16ELi32ELi4E10block_q4_0Li2EXadL_ZN45_INTERNAL_8d5cb472_14_gguf_kernel_cu_cd24131917vec_dot_q4_0_q8_1EPKvPK10block_q8_1RKiEEEvS5_S5_PT_iii,"",@"SHT_CUDA_INFO"
	.sectionflags	@""
	.align	4


	//----- nvinfo : EIATTR_CUDA_API_VERSION
	.align		4
        /*0000*/ 	.byte	0x04, 0x37
        /*0002*/ 	.short	(.L_7083 - .L_7082)
.L_7082:
        /*0004*/ 	.word	0x00000082


	//----- nvinfo : EIATTR_SW2861232_WAR
	.align		4
.L_7083:
        /*0008*/ 	.byte	0x01, 0x35
	.zero		2


	//----- nvinfo : EIATTR_PARAM_CBANK
	.align		4
        /*000c*/ 	.byte	0x04, 0x0a
        /*000e*/ 	.short	(.L_7085 - .L_7084)
	.align		4
.L_7084:
        /*0010*/ 	.word	index@(.nv.constant0._Z13mul_mat_vec_qIN3c108BFloat16ELi32ELi4E10block_q4_0Li2EXadL_ZN45_INTERNAL_8d5cb472_14_gguf_kernel_cu_cd24131917vec_dot_q4_0_q8_1EPKvPK10block_q8_1RKiEEEvS5_S5_PT_iii)
        /*0014*/ 	.short	0x0160
        /*0016*/ 	.short	0x0024


	//----- nvinfo : EIATTR_CBANK_PARAM_SIZE
	.align		4
.L_7085:
        /*0018*/ 	.byte	0x03, 0x19
        /*001a*/ 	.short	0x0024


	//----- nvinfo : EIATTR_KPARAM_INFO
	.align		4
        /*001c*/ 	.byte	0x04, 0x17
        /*001e*/ 	.short	(.L_7087 - .L_7086)
.L_7086:
        /*0020*/ 	.word	0x00000000
        /*0024*/ 	.short	0x0005
        /*0026*/ 	.short	0x0020
        /*0028*/ 	.byte	0x00, 0xf0, 0x11, 0x00


	//----- nvinfo : EIATTR_KPARAM_INFO
	.align		4
.L_7087:
        /*002c*/ 	.byte	0x04, 0x17
        /*002e*/ 	.short	(.L_7089 - .L_7088)
.L_7088:
        /*0030*/ 	.word	0x00000000
        /*0034*/ 	.short	0x0004
        /*0036*/ 	.short	0x001c
        /*0038*/ 	.byte	0x00, 0xf0, 0x11, 0x00


	//----- nvinfo : EIATTR_KPARAM_INFO
	.align		4
.L_7089:
        /*003c*/ 	.byte	0x04, 0x17
        /*003e*/ 	.short	(.L_7091 - .L_7090)
.L_7090:
        /*0040*/ 	.word	0x00000000
        /*0044*/ 	.short	0x0003
        /*0046*/ 	.short	0x0018
        /*0048*/ 	.byte	0x00, 0xf0, 0x11, 0x00


	//----- nvinfo : EIATTR_KPARAM_INFO
	.align		4
.L_7091:
        /*004c*/ 	.byte	0x04, 0x17
        /*004e*/ 	.short	(.L_7093 - .L_7092)
.L_7092:
        /*0050*/ 	.word	0x00000000
        /*0054*/ 	.short	0x0002
        /*0056*/ 	.short	0x0010
        /*0058*/ 	.byte	0x00, 0xf0, 0x21, 0x00


	//----- nvinfo : EIATTR_KPARAM_INFO
	.align		4
.L_7093:
        /*005c*/ 	.byte	0x04, 0x17
        /*005e*/ 	.short	(.L_7095 - .L_7094)
.L_7094:
        /*0060*/ 	.word	0x00000000
        /*0064*/ 	.short	0x0001
        /*0066*/ 	.short	0x0008
        /*0068*/ 	.byte	0x00, 0xf0, 0x21, 0x00


	//----- nvinfo : EIATTR_KPARAM_INFO
	.align		4
.L_7095:
        /*006c*/ 	.byte	0x04, 0x17
        /*006e*/ 	.short	(.L_7097 - .L_7096)
.L_7096:
        /*0070*/ 	.word	0x00000000
        /*0074*/ 	.short	0x0000
        /*0076*/ 	.short	0x0000
        /*0078*/ 	.byte	0x00, 0xf0, 0x21, 0x00


	//----- nvinfo : EIATTR_MAXREG_COUNT
	.align		4
.L_7097:
        /*007c*/ 	.byte	0x03, 0x1b
        /*007e*/ 	.short	0x00ff


	//----- nvinfo : EIATTR_MERCURY_ISA_VERSION
	.align		4
        /*0080*/ 	.byte	0x03, 0x5f
        /*0082*/ 	.short	0x0000


	//----- nvinfo : EIATTR_COOP_GROUP_MASK_REGIDS
	.align		4
        /*0084*/ 	.byte	0x04, 0x29
        /*0086*/ 	.short	(.L_7099 - .L_7098)


	//   ....[0]....
.L_7098:
        /*0088*/ 	.word	0xffffffff


	//   ....[1]....
        /*008c*/ 	.word	0xffffffff


	//   ....[2]....
        /*0090*/ 	.word	0xffffffff


	//   ....[3]....
        /*0094*/ 	.word	0xffffffff


	//   ....[4]....
        /*0098*/ 	.word	0xffffffff


	//----- nvinfo : EIATTR_COOP_GROUP_INSTR_OFFSETS
	.align		4
.L_7099:
        /*009c*/ 	.byte	0x04, 0x28
        /*009e*/ 	.short	(.L_7101 - .L_7100)


	//   ....[0]....
.L_7100:
        /*00a0*/ 	.word	0x00001680


	//   ....[1]....
        /*00a4*/ 	.word	0x000016b0


	//   ....[2]....
        /*00a8*/ 	.word	0x000016d0


	//   ....[3]....
        /*00ac*/ 	.word	0x000016f0


	//   ....[4]....
        /*00b0*/ 	.word	0x00001710


	//----- nvinfo : EIATTR_EXIT_INSTR_OFFSETS
	.align		4
.L_7101:
        /*00b4*/ 	.byte	0x04, 0x1c
        /*00b6*/ 	.short	(.L_7103 - .L_7102)


	//   ....[0]....
.L_7102:
        /*00b8*/ 	.word	0x00000070


	//   ....[1]....
        /*00bc*/ 	.word	0x00001730


	//   ....[2]....
        /*00c0*/ 	.word	0x000017a0


	//----- nvinfo : EIATTR_CRS_STACK_SIZE
	.align		4
.L_7103:
        /*00c4*/ 	.byte	0x04, 0x1e
        /*00c6*/ 	.short	(.L_7105 - .L_7104)
.L_7104:
        /*00c8*/ 	.word	0x00000000
.L_7105:


//--------------------- .nv.info._Z13quantize_q8_1IN3c108BFloat16EEvPKT_Pvii --------------------------
	.section	.nv.info._Z13quantize_q8_1IN3c108BFloat16EEvPKT_Pvii,"",@"SHT_CUDA_INFO"
	.sectionflags	@""
	.align	4


	//----- nvinfo : EIATTR_CUDA_API_VERSION
	.align		4
        /*0000*/ 	.byte	0x04, 0x37
        /*0002*/ 	.short	(.L_7107 - .L_7106)
.L_7106:
        /*0004*/ 	.word	0x00000082


	//----- nvinfo : EIATTR_SW2861232_WAR
	.align		4
.L_7107:
        /*0008*/ 	.byte	0x01, 0x35
	.zero		2


	//----- nvinfo : EIATTR_PARAM_CBANK
	.align		4
        /*000c*/ 	.byte	0x04, 0x0a
        /*000e*/ 	.short	(.L_7109 - .L_7108)
	.align		4
.L_7108:
        /*0010*/ 	.word	index@(.nv.constant0._Z13quantize_q8_1IN3c108BFloat16EEvPKT_Pvii)
        /*0014*/ 	.short	0x0160
        /*0016*/ 	.short	0x0018


	//----- nvinfo : EIATTR_CBANK_PARAM_SIZE
	.align		4
.L_7109:
        /*0018*/ 	.byte	0x03, 0x19
        /*001a*/ 	.short	0x0018


	//----- nvinfo : EIATTR_KPARAM_INFO
	.align		4
        /*001c*/ 	.byte	0x04, 0x17
        /*001e*/ 	.short	(.L_7111 - .L_7110)
.L_7110:
        /*0020*/ 	.word	0x00000000
        /*0024*/ 	.short	0x0003
        /*0026*/ 	.short	0x0014
        /*0028*/ 	.byte	0x00, 0xf0, 0x11, 0x00


	//----- nvinfo : EIATTR_KPARAM_INFO
	.align		4
.L_7111:
        /*002c*/ 	.byte	0x04, 0x17
        /*002e*/ 	.short	(.L_7113 - .L_7112)
.L_7112:
        /*0030*/ 	.word	0x00000000
        /*0034*/ 	.short	0x0002
        /*0036*/ 	.short	0x0010
        /*0038*/ 	.byte	0x00, 0xf0, 0x11, 0x00


	//----- nvinfo : EIATTR_KPARAM_INFO
	.align		4
.L_7113:
        /*003c*/ 	.byte	0x04, 0x17
        /*003e*/ 	.short	(.L_7115 - .L_7114)
.L_7114:
        /*0040*/ 	.word	0x00000000
        /*0044*/ 	.short	0x0001
        /*0046*/ 	.short	0x0008
        /*0048*/ 	.byte	0x00, 0xf0, 0x21, 0x00


	//----- nvinfo : EIATTR_KPARAM_INFO
	.align		4
.L_7115:
        /*004c*/ 	.byte	0x04, 0x17
        /*004e*/ 	.short	(.L_7117 - .L_7116)
.L_7116:
        /*0050*/ 	.word	0x00000000
        /*0054*/ 	.short	0x0000
        /*0056*/ 	.short	0x0000
        /*0058*/ 	.byte	0x00, 0xf0, 0x21, 0x00


	//----- nvinfo : EIATTR_MAXREG_COUNT
	.align		4
.L_7117:
        /*005c*/ 	.byte	0x03, 0x1b
        /*005e*/ 	.short	0x00ff


	//----- nvinfo : EIATTR_MERCURY_ISA_VERSION
	.align		4
        /*0060*/ 	.byte	0x03, 0x5f
        /*0062*/ 	.short	0x0000


	//----- nvinfo : EIATTR_COOP_GROUP_MASK_REGIDS
	.align		4
        /*0064*/ 	.byte	0x04, 0x29
        /*0066*/ 	.short	(.L_7119 - .L_7118)


	//   ....[0]....
.L_7118:
        /*0068*/ 	.word	0xffffffff


	//   ....[1]....
        /*006c*/ 	.word	0xffffffff


	//   ....[2]....
        /*0070*/ 	.word	0xffffffff


	//   ....[3]....
        /*0074*/ 	.word	0xffffffff


	//   ....[4]....
        /*0078*/ 	.word	0xffffffff


	//   ....[5]....
        /*007c*/ 	.word	0xffffffff


	//   ....[6]....
        /*0080*/ 	.word	0xffffffff


	//   ....[7]....
        /*0084*/ 	.word	0xffffffff


	//   ....[8]....
        /*0088*/ 	.word	0xffffffff


	//   ....[9]....
        /*008c*/ 	.word	0xffffffff


	//----- nvinfo : EIATTR_COOP_GROUP_INSTR_OFFSETS
	.align		4
.L_7119:
        /*0090*/ 	.byte	0x04, 0x28
        /*0092*/ 	.short	(.L_7121 - .L_7120)


	//   ....[0]....
.L_7120:
        /*0094*/ 	.word	0x00000160


	//   ....[1]....
        /*0098*/ 	.word	0x00000170


	//   ....[2]....
        /*009c*/ 	.word	0x000001a0


	//   ....[3]....
        /*00a0*/ 	.word	0x000001b0


	//   ....[4]....
        /*00a4*/ 	.word	0x000001e0


	//   ....[5]....
        /*00a8*/ 	.word	0x000001f0


	//   ....[6]....
        /*00ac*/ 	.word	0x00000220


	//   ....[7]....
        /*00b0*/ 	.word	0x00000230


	//   ....[8]....
        /*00b4*/ 	.word	0x00000260


	//   ....[9]....
        /*00b8*/ 	.word	0x000002a0


	//----- nvinfo : EIATTR_EXIT_INSTR_OFFSETS
	.align		4
.L_7121:
        /*00bc*/ 	.byte	0x04, 0x1c
        /*00be*/ 	.short	(.L_7123 - .L_7122)


	//   ....[0]....
.L_7122:
        /*00c0*/ 	.word	0x00000050


	//   ....[1]....
        /*00c4*/ 	.word	0x000003b0


	//   ....[2]....
        /*00c8*/ 	.word	0x00000470
.L_7123:


//--------------------- .nv.info._Z13mul_mat_vec_qIN3c104HalfELi256ELi8E11block_iq1_mLi1EXadL_ZN45_INTERNAL_8d5cb472_14_gguf_kernel_cu_cd24131918vec_dot_iq1_m_q8_1EPKvPK10block_q8_1RKiEEEvS5_S5_PT_iii --------------------------
	.section	.nv.info._Z13mul_mat_vec_qIN3c104HalfELi256ELi8E11block_iq1_mLi1EXadL_ZN45_INTERNAL_8d5cb472_14_gguf_kernel_cu_cd24131918vec_dot_iq1_m_q8_1EPKvPK10block_q8_1RKiEEEvS5_S5_PT_iii,"",@"SHT_CUDA_INFO"
	.sectionflags	@""
	.align	4


	//----- nvinfo : EIATTR_CUDA_API_VERSION
	.align		4
        /*0000*/ 	.byte	0x04, 0x37
        /*0002*/ 	.short	(.L_7125 - .L_7124)
.L_7124:
        /*0004*/ 	.word	0x00000082


	//----- nvinfo : EIATTR_SW2861232_WAR
	.align		4
.L_7125:
        /*0008*/ 	.byte	0x01, 0x35
	.zero		2


	//----- nvinfo : EIATTR_PARAM_CBANK
	.align		4
        /*000c*/ 	.byte	0x04, 0x0a
        /*000e*/ 	.short	(.L_7127 - .L_7126)
	.align		4
.L_7126:
        /*0010*/ 	.word	index@(.nv.constant0._Z13mul_mat_vec_qIN3c104HalfELi256ELi8E11block_iq1_mLi1EXadL_ZN45_INTERNAL_8d5cb472_14_gguf_kernel_cu_cd24131918vec_dot_iq1_m_q8_1EPKvPK10block_q8_1RKiEEEvS5_S5_PT_iii)
        /*0014*/ 	.short	0x0160
        /*0016*/ 	.short	0x0024


	//----- nvinfo : EIATTR_CBANK_PARAM_SIZE
	.align		4
.L_7127:
        /*0018*/ 	.byte	0x03, 0x19
        /*001a*/ 	.short	0x0024


	//----- nvinfo : EIATTR_KPARAM_INFO
	.align		4
        /*001c*/ 	.byte	0x04, 0x17
        /*001e*/ 	.short	(.L_7129 - .L_7128)
.L_7128:
        /*0020*/ 	.word	0x00000000
        /*0024*/ 	.short	0x0005
        /*0026*/ 	.short	0x0020
        /*0028*/ 	.byte	0x00, 0xf0, 0x11, 0x00


	//----- nvinfo : EIATTR_KPARAM_INFO
	.align		4
.L_7129:
        /*002c*/ 	.byte	0x04, 0x17
        /*002e*/ 	.short	(.L_7131 - .L_7130)
.L_7130:
        /*0030*/ 	.word	0x00000000
        /*0034*/ 	.short	0x0004
        /*0036*/ 	.short	0x001c
        /*0038*/ 	.byte	0x00, 0xf0, 0x11, 0x00


	//----- nvinfo : EIATTR_KPARAM_INFO
	.align		4
.L_7131:
        /*003c*/ 	.byte	0x04, 0x17
        /*003e*/ 	.short	(.L_7133 - .L_7132)
.L_7132:
        /*0040*/ 	.word	0x00000000
        /*0044*/ 	.short	0x0003
        /*0046*/ 	.short	0x0018
        /*0048*/ 	.byte	0x00, 0xf0, 0x11, 0x00


	//----- nvinfo : EIATTR_KPARAM_INFO
	.align		4
.L_7133:
        /*004c*/ 	.byte	0x04, 0x17
        /*004e*/ 	.short	(.L_7135 - .L_7134)
.L_7134:
        /*0050*/ 	.word	0x00000000
        /*0054*/ 	.short	0x0002
        /*0056*/ 	.short	0x0010
        /*0058*/ 	.byte	0x00, 0xf0, 0x21, 0x00


	//----- nvinfo : EIATTR_KPARAM_INFO
	.align		4
.L_7135:
        /*005c*/ 	.byte	0x04, 0x17
        /*005e*/ 	.short	(.L_7137 - .L_7136)
.L_7136:
        /*0060*/ 	.word	0x00000000
        /*0064*/ 	.short	0x0001
        /*0066*/ 	.short	0x0008
        /*0068*/ 	.byte	0x00, 0xf0, 0x21, 0x00


	//----- nvinfo : EIATTR_KPARAM_INFO
	.align		4
.L_7137:
        /*006c*/ 	.byte	0x04, 0x17
        /*006e*/ 	.short	(.L_7139 - .L_7138)
.L_7138:
        /*0070*/ 	.word	0x00000000
        /*0074*/ 	.short	0x0000
        /*0076*/ 	.short	0x0000
        /*0078*/ 	.byte	0x00, 0xf0, 0x21, 0x00


	//----- nvinfo : EIATTR_MAXREG_COUNT
	.align		4
.L_7139:
        /*007c*/ 	.byte	0x03, 0x1b
        /*007e*/ 	.short	0x00ff


	//----- nvinfo : EIATTR_MERCURY_ISA_VERSION
	.align		4
        /*0080*/ 	.byte	0x03, 0x5f
        /*0082*/ 	.short	0x0000


	//----- nvinfo : EIATTR_COOP_GROUP_MASK_REGIDS
	.align		4
        /*0084*/ 	.byte	0x04, 0x29
        /*0086*/ 	.short	(.L_7141 - .L_7140)


	//   ....[0]....
.L_7140:
        /*0088*/ 	.word	0xffffffff


	//   ....[1]....
        /*008c*/ 	.word	0xffffffff


	//   ....[2]....
        /*0090*/ 	.word	0xffffffff


	//   ....[3]....
        /*0094*/ 	.word	0xffffffff


	//   ....[4]....
        /*0098*/ 	.word	0xffffffff


	//----- nvinfo : EIATTR_COOP_GROUP_INSTR_OFFSETS
	.align		4
.L_7141:
        /*009c*/ 	.byte	0x04, 0x28
        /*009e*/ 	.short	(.L_7143 - .L_7142)


	//   ....[0]....
.L_7142:
        /*00a0*/ 	.word	0x00000ab0


	//   ....[1]....
        /*00a4*/ 	.word	0x00000ae0


	//   ....[2]....
        /*00a8*/ 	.word	0x00000b00


	//   ....[3]....
        /*00ac*/ 	.word	0x00000b20


	//   ....[4]....
        /*00b0*/ 	.word	0x00000b40


	//----- nvinfo : EIATTR_EXIT_INSTR_OFFSETS
	.align		4
.L_7143:
        /*00b4*/ 	.byte	0x04, 0x1c
        /*00b6*/ 	.short	(.L_7145 - .L_7144)


	//   ....[0]....
.L_7144:
        /*00b8*/ 	.word	0x00000070


	//   ....[1]....
        /*00bc*/ 	.word	0x00000b60


	//   ....[2]....
        /*00c0*/ 	.word	0x00000bd0


	//----- nvinfo : EIATTR_CRS_STACK_SIZE
	.align		4
.L_7145:
        /*00c4*/ 	.byte	0x04, 0x1e
        /*00c6*/ 	.short	(.L_7147 - .L_7146)
.L_7146:
        /*00c8*/ 	.word	0x00000000
.L_7147:


//--------------------- .nv.info._Z13mul_mat_vec_qIN3c104HalfELi256ELi8E12block_iq4_xsLi1EXadL_ZN45_INTERNAL_8d5cb472_14_gguf_kernel_cu_cd24131919vec_dot_iq4_xs_q8_1EPKvPK10block_q8_1RKiEEEvS5_S5_PT_iii --------------------------
	.section	.nv.info._Z13mul_mat_vec_qIN3c104HalfELi256ELi8E12block_iq4_xsLi1EXadL_ZN45_INTERNAL_8d5cb472_14_gguf_kernel_cu_cd24131919vec_dot_iq4_xs_q8_1EPKvPK10block_q8_1RKiEEEvS5_S5_PT_iii,"",@"SHT_CUDA_INFO"
	.sectionflags	@""
	.align	4


	//----- nvinfo : EIATTR_CUDA_API_VERSION
	.align		4
        /*0000*/ 	.byte	0x04, 0x37
        /*0002*/ 	.short	(.L_7149 - .L_7148)
.L_7148:
        /*0004*/ 	.word	0x00000082


	//----- nvinfo : EIATTR_SW2861232_WAR
	.align		4
.L_7149:
        /*0008*/ 	.byte	0x01, 0x35
	.zero		2


	//----- nvinfo : EIATTR_PARAM_CBANK
	.align		4
        /*000c*/ 	.byte	0x04, 0x0a
        /*000e*/ 	.short	(.L_7151 - .L_7150)
	.align		4
.L_7150:
        /*0010*/ 	.word	index@(.nv.constant0._Z13mul_mat_vec_qIN3c104HalfELi256ELi8E12block_iq4_xsLi1EXadL_ZN45_INTERNAL_8d5cb472_14_gguf_kernel_cu_cd24131919vec_dot_iq4_xs_q8_1EPKvPK10block_q8_1RKiEEEvS5_S5_PT_iii)
        /*0014*/ 	.short	0x0160
        /*0016*/ 	.short	0x0024


	//----- nvinfo : EIATTR_CBANK_PARAM_SIZE
	.align		4
.L_7151:
        /*0018*/ 	.byte	0x03, 0x19
        /*001a*/ 	.short	0x0024


	//----- nvinfo : EIATTR_KPARAM_INFO
	.align		4
        /*001c*/ 	.byte	0x04, 0x17
        /*001e*/ 	.short	(.L_7153 - .L_7152)
.L_7152:
        /*0020*/ 	.word	0x00000000
        /*0024*/ 	.short	0x0005
        /*0026*/ 	.short	0x0020
        /*0028*/ 	.byte	0x00, 0xf0, 0x11, 0x00


	//----- nvinfo : EIATTR_KPARAM_INFO
	.align		4
.L_7153:
        /*002c*/ 	.byte	0x04, 0x17
        /*002e*/ 	.short	(.L_7155 - .L_7154)
.L_7154:
        /*0030*/ 	.word	0x00000000
        /*0034*/ 	.short	0x0004
        /*0036*/ 	.short	0x001c
        /*0038*/ 	.byte	0x00, 0xf0, 0x11, 0x00


	//----- nvinfo : EIATTR_KPARAM_INFO
	.align		4
.L_7155:
        /*003c*/ 	.byte	0x04, 0x17
        /*003e*/ 	.short	(.L_7157 - .L_7156)
.L_7156:
        /*0040*/ 	.word	0x00000000
        /*0044*/ 	.short	0x0003
        /*0046*/ 	.short	0x0018
        /*0048*/ 	.byte	0x00, 0xf0, 0x11, 0x00


	//----- nvinfo : EIATTR_KPARAM_INFO
	.align		4
.L_7157:
        /*004c*/ 	.byte	0x04, 0x17
        /*004e*/ 	.short	(.L_7159 - .L_7158)
.L_7158:
        /*0050*/ 	.word	0x00000000
        /*0054*/ 	.short	0x0002
        /*0056*/ 	.short	0x0010
        /*0058*/ 	.byte	0x00, 0xf0, 0x21, 0x00


	//----- nvinfo : EIATTR_KPARAM_INFO
	.align		4
.L_7159:
        /*005c*/ 	.byte	0x04, 0x17
        /*005e*/ 	.short	(.L_7161 - .L_7160)
.L_7160:
        /*0060*/ 	.word	0x00000000
        /*0064*/ 	.short	0x0001
        /*0066*/ 	.short	0x0008
        /*0068*/ 	.byte	0x00, 0xf0, 0x21, 0x00


	//----- nvinfo : EIATTR_KPARAM_INFO
	.align		4
.L_7161:
        /*006c*/ 	.byte	0x04, 0x17
        /*006e*/ 	.short	(.L_7163 - .L_7162)
.L_7162:
        /*0070*/ 	.word	0x00000000
        /*0074*/ 	.short	0x0000
        /*0076*/ 	.short	0x0000
        /*0078*/ 	.byte	0x00, 0xf0, 0x21, 0x00


	//----- nvinfo : EIATTR_MAXREG_COUNT
	.align		4
.L_7163:
        /*007c*/ 	.byte	0x03, 0x1b
        /*007e*/ 	.short	0x00ff


	//----- nvinfo : EIATTR_MERCURY_ISA_VERSION
	.align		4
        /*0080*/ 	.byte	0x03, 0x5f
        /*0082*/ 	.short	0x0000


	//----- nvinfo : EIATTR_COOP_GROUP_MASK_REGIDS
	.align		4
        /*0084*/ 	.byte	0x04, 0x29
        /*0086*/ 	.short	(.L_7165 - .L_7164)


	//   ....[0]....
.L_7164:
        /*0088*/ 	.word	0xffffffff


	//   ....[1]....
        /*008c*/ 	.word	0xffffffff


	//   ....[2]....
        /*0090*/ 	.word	0xffffffff


	//   ....[3]....
        /*0094*/ 	.word	0xffffffff


	//   ....[4]....
        /*0098*/ 	.word	0xffffffff


	//----- nvinfo : EIATTR_COOP_GROUP_INSTR_OFFSETS
	.align		4
.L_7165:
        /*009c*/ 	.byte	0x04, 0x28
        /*009e*/ 	.short	(.L_7167 - .L_7166)


	//   ....[0]....
.L_7166:
        /*00a0*/ 	.word	0x00001000


	//   ....[1]....
        /*00a4*/ 	.word	0x00001030


	//   ....[2]....
        /*00a8*/ 	.word	0x00001050


	//   ....[3]....
        /*00ac*/ 	.word	0x00001070


	//   ....[4]....
        /*00b0*/ 	.word	0x00001090


	//----- nvinfo : EIATTR_EXIT_INSTR_OFFSETS
	.align		4
.L_7167:
        /*00b4*/ 	.byte	0x04, 0x1c
        /*00b6*/ 	.short	(.L_7169 - .L_7168)


	//   ....[0]....
.L_7168:
        /*00b8*/ 	.word	0x00000070


	//   ....[1]....
        /*00bc*/ 	.word	0x000010b0


	//   ....[2]....
        /*00c0*/ 	.word	0x00001120


	//----- nvinfo : EIATTR_CRS_STACK_SIZE
	.align		4
.L_7169:
        /*00c4*/ 	.byte	0x04, 0x1e
        /*00c6*/ 	.short	(.L_7171 - .L_7170)
.L_7170:
        /*00c8*/ 	.word	0x00000000
.L_7171:


//--------------------- .nv.info._Z13mul_mat_vec_qIN3c104HalfELi256ELi8E11block_iq2_sLi1EXadL_ZN45_INTERNAL_8d5cb472_14_gguf_kernel_cu_cd24131918vec_dot_iq2_s_q8_1EPKvPK10block_q8_1RKiEEEvS5_S5_PT_iii --------------------------
	.section	.nv.info._Z13mul_mat_vec_qIN3c104HalfELi256ELi8E11block_iq2_sLi1EXadL_ZN45_INTERNAL_8d5cb472_14_gguf_kernel_cu_cd24131918vec_dot_iq2_s_q8_1EPKvPK10block_q8_1RKiEEEvS5_S5_PT_iii,"",@"SHT_CUDA_INFO"
	.sectionflags	@""
	.align	4


	//----- nvinfo : EIATTR_CUDA_API_VERSION
	.align		4
        /*0000*/ 	.byte	0x04, 0x37
        /*0002*/ 	.short	(.L_7173 - .L_7172)
.L_7172:
        /*0004*/ 	.word	0x00000082


	//----- nvinfo : EIATTR_SW2861232_WAR
	.align		4
.L_7173:
        /*0008*/ 	.byte	0x01, 0x35
	.zero		2


	//----- nvinfo : EIATTR_PARAM_CBANK
	.align		4
        /*000c*/ 	.byte	0x04, 0x0a
        /*000e*/ 	.short	(.L_7175 - .L_7174)
	.align		4
.L_7174:
        /*0010*/ 	.word	index@(.nv.constant0._Z13mul_mat_vec_qIN3c104HalfELi256ELi8E11block_iq2_sLi1EXadL_ZN45_INTERNAL_8d5cb472_14_gguf_kernel_cu_cd24131918vec_dot_iq2_s_q8_1EPKvPK10block_q8_1RKiEEEvS5_S5_PT_iii)
        /*0014*/ 	.short	0x0160
        /*0016*/ 	.short	0x0024


	//----- nvinfo : EIATTR_CBANK_PARAM_SIZE
	.align		4
.L_7175:
        /*0018*/ 	.byte	0x03, 0x19
        /*001a*/ 	.short	0x0024


	//----- nvinfo : EIATTR_KPARAM_INFO
	.align		4
        /*001c*/ 	.byte	0x04, 0x17
        /*001e*/ 	.short	(.L_7177 - .L_7176)
.L_7176:
        /*0020*/ 	.word	0x00000000
        /*0024*/ 	.short	0x0005
        /*0026*/ 	.short	0x0020
        /*0028*/ 	.byte	0x00, 0xf0, 0x11, 0x00


	//----- nvinfo : EIATTR_KPARAM_INFO
	.align		4
.L_7177:
        /*002c*/ 	.byte	0x04, 0x17
        /*002e*/ 	.short	(.L_7179 - .L_7178)
.L_7178:
        /*0030*/ 	.word	0x00000000
        /*0034*/ 	.short	0x0004
        /*0036*/ 	.short	0x001c
        /*0038*/ 	.byte	0x00, 0xf0, 0x11, 0x00


	//----- nvinfo : EIATTR_KPARAM_INFO
	.align		4
.L_7179:
        /*003c*/ 	.byte	0x04, 0x17
        /*003e*/ 	.short	(.L_7181 - .L_7180)
.L_7180:
        /*0040*/ 	.word	0x00000000
        /*0044*/ 	.short	0x0003
        /*0046*/ 	.short	0x0018
        /*0048*/ 	.byte	0x00, 0xf0, 0x11, 0x00


	//----- nvinfo : EIATTR_KPARAM_INFO
	.align		4
.L_7181:
        /*004c*/ 	.byte	0x04, 0x17
        /*004e*/ 	.short	(.L_7183 - .L_7182)
.L_7182:
        /*0050*/ 	.word	0x00000000
        /*0054*/ 	.short	0x0002
        /*0056*/ 	.short	0x0010
        /*0058*/ 	.byte	0x00, 0xf0, 0x21, 0x00


	//----- nvinfo : EIATTR_KPARAM_INFO
	.align		4
.L_7183:
        /*005c*/ 	.byte	0x04, 0x17
        /*005e*/ 	.short	(.L_7185 - .L_7184)
.L_7184:
        /*0060*/ 	.word	0x00000000
        /*0064*/ 	.short	0x0001
        /*0066*/ 	.short	0x0008
        /*0068*/ 	.byte	0x00, 0xf0, 0x21, 0x00


	//----- nvinfo : EIATTR_KPARAM_INFO
	.align		4
.L_7185:
        /*006c*/ 	.byte	0x04, 0x17
        /*006e*/ 	.short	(.L_7187 - .L_7186)
.L_7186:
        /*0070*/ 	.word	0x00000000
        /*0074*/ 	.short	0x0000
        /*0076*/ 	.short	0x0000
        /*0078*/ 	.byte	0x00, 0xf0, 0x21, 0x00


	//----- nvinfo : EIATTR_MAXREG_COUNT
	.align		4
.L_7187:
        /*007c*/ 	.byte	0x03, 0x1b
        /*007e*/ 	.short	0x00ff


	//----- nvinfo : EIATTR_MERCURY_ISA_VERSION
	.align		4
        /*0080*/ 	.byte	0x03, 0x5f
        /*0082*/ 	.short	0x0000


	//----- nvinfo : EIATTR_COOP_GROUP_MASK_REGIDS
	.align		4
        /*0084*/ 	.byte	0x04, 0x29
        /*0086*/ 	.short	(.L_7189 - .L_7188)


	//   ....[0]....
.L_7188:
        /*0088*/ 	.word	0xffffffff


	//   ....[1]....
        /*008c*/ 	.word	0xffffffff


	//   ....[2]....
        /*0090*/ 	.word	0xffffffff


	//   ....[3]....
        /*0094*/ 	.word	0xffffffff


	//   ....[4]....
        /*0098*/ 	.word	0xffffffff


	//----- nvinfo : EIATTR_COOP_GROUP_INSTR_OFFSETS
	.align		4
.L_7189:
        /*009c*/ 	.byte	0x04, 0x28
        /*009e*/ 	.short	(.L_7191 - .L_7190)


	//   ....[0]....
.L_7190:
        /*00a0*/ 	.word	0x00000c70


	//   ....[1]....
        /*00a4*/ 	.word	0x00000ca0


	//   ....[2]....
        /*00a8*/ 	.word	0x00000cc0


	//   ....[3]....
        /*00ac*/ 	.word	0x00000ce0


	//   ....[4]....
        /*00b0*/ 	.word	0x00000d00


	//----- nvinfo : EIATTR_EXIT_INSTR_OFFSETS
	.align		4
.L_7191:
        /*00b4*/ 	.byte	0x04, 0x1c
        /*00b6*/ 	.short	(.L_7193 - .L_7192)


	//   ....[0]....
.L_7192:
        /*00b8*/ 	.word	0x00000070


	//   ....[1]....
        /*00bc*/ 	.word	0x00000d20


	//   ....[2]....
        /*00c0*/ 	.word	0x00000d90


	//----- nvinfo : EIATTR_CRS_STACK_SIZE
	.align		4
.L_7193:
        /*00c4*/ 	.byte	0x04, 0x1e
        /*00c6*/ 	.short	(.L_7195 - .L_7194)
.L_7194:
        /*00c8*/ 	.word	0x00000000
.L_7195:


//--------------------- .nv.info._Z13mul_mat_vec_qIN3c104HalfELi256ELi8E11block_iq3_sLi1EXadL_ZN45_INTERNAL_8d5cb472_14_gguf_kernel_cu_cd24131918vec_dot_iq3_s_q8_1EPKvPK10block_q8_1RKiEEEvS5_S5_PT_iii --------------------------
	.section	.nv.info._Z13mul_mat_vec_qIN3c104HalfELi256ELi8E11block_iq3_sLi1EXadL_ZN45_INTERNAL_8d5cb472_14_gguf_kernel_cu_cd24131918vec_dot_iq3_s_q8_1EPKvPK10block_q8_1RKiEEEvS5_S5_PT_iii,"",@"SHT_CUDA_INFO"
	.sectionflags	@""
	.align	4


	//----- nvinfo : EIATTR_CUDA_API_VERSION
	.align		4
        /*0000*/ 	.byte	0x04, 0x37
        /*0002*/ 	.short	(.L_7197 - .L_7196)
.L_7196:
        /*0004*/ 	.word	0x00000082


	//----- nvinfo : EIATTR_SW2861232_WAR
	.align		4
.L_7197:
        /*0008*/ 	.byte	0x01, 0x35
	.zero		2


	//----- nvinfo : EIATTR_PARAM_CBANK
	.align		4
        /*000c*/ 	.byte	0x04, 0x0a
        /*000e*/ 	.short	(.L_7199 - .L_7198)
	.align		4
.L_7198:
        /*0010*/ 	.word	index@(.nv.constant0._Z13mul_mat_vec_qIN3c104HalfELi256ELi8E11block_iq3_sLi1EXadL_ZN45_INTERNAL_8d5cb472_14_gguf_kernel_cu_cd24131918vec_dot_iq3_s_q8_1EPKvPK10block_q8_1RKiEEEvS5_S5_PT_iii)
        /*0014*/ 	.short	0x0160
        /*0016*/ 	.short	0x0024


	//----- nvinfo : EIATTR_CBANK_PARAM_SIZE
	.align		4
.L_7199:
        /*0018*/ 	.byte	0x03, 0x19
        /*001a*/ 	.short	0x0024


	//----- nvinfo : EIATTR_KPARAM_INFO
	.align		4
        /*001c*/ 	.byte	0x04, 0x17
        /*001e*/ 	.short	(.L_7201 - .L_7200)
.L_7200:
        /*0020*/ 	.word	0x00000000
        /*0024*/ 	.short	0x0005
        /*0026*/ 	.short	0x0020
        /*0028*/ 	.byte	0x00, 0xf0, 0x11, 0x00


	//----- nvinfo : EIATTR_KPARAM_INFO
	.align		4
.L_7201:
        /*002c*/ 	.byte	0x04, 0x17
        /*002e*/ 	.short	(.L_7203 - .L_7202)
.L_7202:
        /*0030*/ 	.word	0x00000000
        /*0034*/ 	.short	0x0004
        /*0036*/ 	.short	0x001c
        /*0038*/ 	.byte	0x00, 0xf0, 0x11, 0x00


	//----- nvinfo : EIATTR_KPARAM_INFO
	.align		4
.L_7203:
        /*003c*/ 	.byte	0x04, 0x17
        /*003e*/ 	.short	(.L_7205 - .L_7204)
.L_7204:
        /*0040*/ 	.word	0x00000000
        /*0044*/ 	.short	0x0003
        /*0046*/ 	.short	0x0018
        /*0048*/ 	.byte	0x00, 0xf0, 0x11, 0x00


	//----- nvinfo : EIATTR_KPARAM_INFO
	.align		4
.L_7205:
        /*004c*/ 	.byte	0x04, 0x17
        /*004e*/ 	.short	(.L_7207 - .L_7206)
.L_7206:
        /*0050*/ 	.word	0x00000000
        /*0054*/ 	.short	0x0002
        /*0056*/ 	.short	0x0010
        /*0058*/ 	.byte	0x00, 0xf0, 0x21, 0x00


	//----- nvinfo : EIATTR_KPARAM_INFO
	.align		4
.L_7207:
        /*005c*/ 	.byte	0x04, 0x17
        /*005e*/ 	.short	(.L_7209 - .L_7208)
.L_7208:
        /*0060*/ 	.word	0x00000000
        /*0064*/ 	.short	0x0001
        /*0066*/ 	.short	0x0008
        /*0068*/ 	.byte	0x00, 0xf0, 0x21, 0x00


	//----- nvinfo : EIATTR_KPARAM_INFO
	.align		4
.L_7209:
        /*006c*/ 	.byte	0x04, 0x17
        /*006e*/ 	.short	(.L_7211 - .L_7210)
.L_7210:
        /*0070*/ 	.word	0x00000000
        /*0074*/ 	.short	0x0000
        /*0076*/ 	.short	0x0000
        /*0078*/ 	.byte	0x00, 0xf0, 0x21, 0x00


	//----- nvinfo : EIATTR_MAXREG_COUNT
	.align		4
.L_7211:
        /*007c*/ 	.byte	0x03, 0x1b
        /*007e*/ 	.short	0x00ff


	//----- nvinfo : EIATTR_MERCURY_ISA_VERSION
	.align		4
        /*0080*/ 	.byte	0x03, 0x5f
        /*0082*/ 	.short	0x0000


	//----- nvinfo : EIATTR_COOP_GROUP_MASK_REGIDS
	.align		4
        /*0084*/ 	.byte	0x04, 0x29
        /*0086*/ 	.short	(.L_7213 - .L_7212)


	//   ....[0]....
.L_7212:
        /*0088*/ 	.word	0xffffffff


	//   ....[1]....
        /*008c*/ 	.word	0xffffffff


	//   ....[2]....
        /*0090*/ 	.word	0xffffffff


	//   ....[3]....
        /*0094*/ 	.word	0xffffffff


	//   ....[4]....
        /*0098*/ 	.word	0xffffffff


	//----- nvinfo : EIATTR_COOP_GROUP_INSTR_OFFSETS
	.align		4
.L_7213:
        /*009c*/ 	.byte	0x04, 0x28
        /*009e*/ 	.short	(.L_7215 - .L_7214)


	//   ....[0]....
.L_7214:
        /*00a0*/ 	.word	0x00000de0


	//   ....[1]....
        /*00a4*/ 	.word	0x00000e10


	//   ....[2]....
        /*00a8*/ 	.word	0x00000e30


	//   ....[3]....
        /*00ac*/ 	.word	0x00000e50


	//   ....[4]....
        /*00b0*/ 	.word	0x00000e70


	//----- nvinfo : EIATTR_EXIT_INSTR_OFFSETS
	.align		4
.L_7215:
        /*00b4*/ 	.byte	0x04, 0x1c
        /*00b6*/ 	.short	(.L_7217 - .L_7216)


	//   ....[0]....
.L_7216:
        /*00b8*/ 	.word	0x00000070


	//   ....[1]....
        /*00bc*/ 	.word	0x00000e90


	//   ....[2]....
        /*00c0*/ 	.word	0x00000f00


	//----- nvinfo : EIATTR_CRS_STACK_SIZE
	.align		4
.L_7217:
        /*00c4*/ 	.byte	0x04, 0x1e
        /*00c6*/ 	.short	(.L_7219 - .L_7218)
.L_7218:
        /*00c8*/ 	.word	0x00000000
.L_7219:


//--------------------- .nv.info._Z13mul_mat_vec_qIN3c104HalfELi32ELi4E12block_iq4_nlLi2EXadL_ZN45_INTERNAL_8d5cb472_14_gguf_kernel_cu_cd24131919vec_dot_iq4_nl_q8_1EPKvPK10block_q8_1RKiEEEvS5_S5_PT_iii --------------------------
	.section	.nv.info._Z13mul_mat_vec_qIN3c104HalfELi32ELi4E12block_iq4_nlLi2EXadL_ZN45_INTERNAL_8d5cb472_14_gguf_kernel_cu_cd24131919vec_dot_iq4_nl_q8_1EPKvPK10block_q8_1RKiEEEvS5_S5_PT_iii,"",@"SHT_CUDA_INFO"
	.sectionflags	@""
	.align	4


	//----- nvinfo : EIATTR_CUDA_API_VERSION
	.align		4
        /*0000*/ 	.byte	0x04, 0x37
        /*0002*/ 	.short	(.L_7221 - .L_7220)
.L_7220:
        /*0004*/ 	.word	0x00000082


	//----- nvinfo : EIATTR_SW2861232_WAR
	.align		4
.L_7221:
        /*0008*/ 	.byte	0x01, 0x35
	.zero		2


	//----- nvinfo : EIATTR_PARAM_CBANK
	.align		4
        /*000c*/ 	.byte	0x04, 0x0a
        /*000e*/ 	.short	(.L_7223 - .L_7222)
	.align		4
.L_7222:
        /*0010*/ 	.word	index@(.nv.constant0._Z13mul_mat_vec_qIN3c104HalfELi32ELi4E12block_iq4_nlLi2EXadL_ZN45_INTERNAL_8d5cb472_14_gguf_kernel_cu_cd24131919vec_dot_iq4_nl_q8_1EPKvPK10block_q8_1RKiEEEvS5_S5_PT_iii)
        /*0014*/ 	.short	0x0160
        /*0016*/ 	.short	0x0024


	//----- nvinfo : EIATTR_CBANK_PARAM_SIZE
	.align		4
.L_7223:
        /*0018*/ 	.byte	0x03, 0x19
        /*001a*/ 	.short	0x0024


	//----- nvinfo : EIATTR_KPARAM_INFO
	.align		4
        /*001c*/ 	.byte	0x04, 0x17
        /*001e*/ 	.short	(.L_7225 - .L_7224)
.L_7224:
        /*0020*/ 	.word	0x00000000
        /*0024*/ 	.short	0x0005
        /*0026*/ 	.short	0x0020
        /*0028*/ 	.byte	0x00, 0xf0, 0x11, 0x00


	//----- nvinfo : EIATTR_KPARAM_INFO
	.align		4
.L_7225:
        /*002c*/ 	.byte	0x04, 0x17
        /*002e*/ 	.short	(.L_7227 - .L_7226)
.L_7226:
        /*0030*/ 	.word	0x00000000
        /*0034*/ 	.short	0x0004
        /*0036*/ 	.short	0x001c
        /*0038*/ 	.byte	0x00, 0xf0, 0x11, 0x00


	//----- nvinfo : EIATTR_KPARAM_INFO
	.align		4
.L_7227:
        /*003c*/ 	.byte	0x04, 0x17
        /*003e*/ 	.short	(.L_7229 - .L_7228)
.L_7228:
        /*0040*/ 	.word	0x00000000
        /*0044*/ 	.short	0x0003
        /*0046*/ 	.short	0x0018
        /*0048*/ 	.byte	0x00, 0xf0, 0x11, 0x00


	//----- nvinfo : EIATTR_KPARAM_INFO
	.align		4
.L_7229:
        /*004c*/ 	.byte	0x04, 0x17
        /*004e*/ 	.short	(.L_7231 - .L_7230)
.L_7230:
        /*0050*/ 	.word	0x00000000
        /*0054*/ 	.short	0x0002
        /*0056*/ 	.short	0x0010
        /*0058*/ 	.byte	0x00, 0xf0, 0x21, 0x00


	//----- nvinfo : EIATTR_KPARAM_INFO
	.align		4
.L_7231:
        /*005c*/ 	.byte	0x04, 0x17
        /*005e*/ 	.short	(.L_7233 - .L_7232)
.L_7232:
        /*0060*/ 	.word	0x00000000
        /*0064*/ 	.short	0x0001
        /*0066*/ 	.short	0x0008
        /*0068*/ 	.byte	0x00, 0xf0, 0x21, 0x00


	//----- nvinfo : EIATTR_KPARAM_INFO
	.align		4
.L_7233:
        /*006c*/ 	.byte	0x04, 0x17
        /*006e*/ 	.short	(.L_7235 - .L_7234)
.L_7234:
        /*0070*/ 	.word	0x00000000
        /*0074*/ 	.short	0x0000
        /*0076*/ 	.short	0x0000
        /*0078*/ 	.byte	0x00, 0xf0, 0x21, 0x00


	//----- nvinfo : EIATTR_MAXREG_COUNT
	.align		4
.L_7235:
        /*007c*/ 	.byte	0x03, 0x1b
        /*007e*/ 	.short	0x00ff


	//----- nvinfo : EIATTR_MERCURY_ISA_VERSION
	.align		4
        /*0080*/ 	.byte	0x03, 0x5f
        /*0082*/ 	.short	0x0000


	//----- nvinfo : EIATTR_COOP_GROUP_MASK_REGIDS
	.align		4
        /*0084*/ 	.byte	0x04, 0x29
        /*0086*/ 	.short	(.L_7237 - .L_7236)


	//   ....[0]....
.L_7236:
        /*0088*/ 	.word	0xffffffff


	//   ....[1]....
        /*008c*/ 	.word	0xffffffff


	//   ....[2]....
        /*0090*/ 	.word	0xffffffff


	//   ....[3]....
        /*0094*/ 	.word	0xffffffff


	//   ....[4]....
        /*0098*/ 	.word	0xffffffff


	//----- nvinfo : EIATTR_COOP_GROUP_INSTR_OFFSETS
	.align		4
.L_7237:
        /*009c*/ 	.byte	0x04, 0x28
        /*009e*/ 	.short	(.L_7239 - .L_7238)


	//   ....[0]....
.L_7238:
        /*00a0*/ 	.word	0x00000990


	//   ....[1]....
        /*00a4*/ 	.word	0x000009c0


	//   ....[2]....
        /*00a8*/ 	.word	0x000009e0


	//   ....[3]....
        /*00ac*/ 	.word	0x00000a00


	//   ....[4]....
        /*00b0*/ 	.word	0x00000a20


	//----- nvinfo : EIATTR_EXIT_INSTR_OFFSETS
	.align		4
.L_7239:
        /*00b4*/ 	.byte	0x04, 0x1c
        /*00b6*/ 	.short	(.L_7241 - .L_7240)


	//   ....[0]....
.L_7240:
        /*00b8*/ 	.word	0x00000070


	//   ....[1]....
        /*00bc*/ 	.word	0x00000a40


	//   ....[2]....
        /*00c0*/ 	.word	0x00000ab0


	//----- nvinfo : EIATTR_CRS_STACK_SIZE
	.align		4
.L_7241:
        /*00c4*/ 	.byte	0x04, 0x1e
        /*00c6*/ 	.short	(.L_7243 - .L_7242)
.L_7242:
        /*00c8*/ 	.word	0x00000000
.L_7243:


//--------------------- .nv.info._Z13mul_mat_vec_qIN3c104HalfELi256ELi8E11block_iq1_sLi1EXadL_ZN45_INTERNAL_8d5cb472_14_gguf_kernel_cu_cd24131918vec_dot_iq1_s_q8_1EPKvPK10block_q8_1RKiEEEvS5_S5_PT_iii --------------------------
	.section	.nv.info._Z13mul_mat_vec_qIN3c104HalfELi256ELi8E11block_iq1_sLi1EXadL_ZN45_INTERNAL_8d5cb472_14_gguf_kernel_cu_cd24131918vec_dot_iq1_s_q8_1EPKvPK10block_q8_1RKiEEEvS5_S5_PT_iii,"",@"SHT_CUDA_INFO"
	.sectionflags	@""
	.align	4


	//----- nvinfo : EIATTR_CUDA_API_VERSION
	.align		4
        /*0000*/ 	.byte	0x04, 0x37
        /*0002*/ 	.short	(.L_7245 - .L_7244)
.L_7244:
        /*0004*/ 	.word	0x00000082


	//----- nvinfo : EIATTR_SW2861232_WAR
	.align		4
.L_7245:
        /*0008*/ 	.byte	0x01, 0x35
	.zero		2


	//----- nvinfo : EIATTR_PARAM_CBANK
	.align		4
        /*000c*/ 	.byte	0x04, 0x0a
        /*000e*/ 	.short	(.L_7247 - .L_7246)
	.align		4
.L_7246:
        /*0010*/ 	.word	index@(.nv.constant0._Z13mul_mat_vec_qIN3c104HalfELi256ELi8E11block_iq1_sLi1EXadL_ZN45_INTERNAL_8d5cb472_14_gguf_kernel_cu_cd24131918vec_dot_iq1_s_q8_1EPKvPK10block_q8_1RKiEEEvS5_S5_PT_iii)
        /*0014*/ 	.short	0x0160
        /*0016*/ 	.short	0x0024


	//----- nvinfo : EIATTR_CBANK_PARAM_SIZE
	.align		4
.L_7247:
        /*0018*/ 	.byte	0x03, 0x19
        /*001a*/ 	.short	0x0024


	//----- nvinfo : EIATTR_KPARAM_INFO
	.align		4
        /*001c*/ 	.byte	0x04, 0x17
        /*001e*/ 	.short	(.L_7249 - .L_7248)
.L_7248:
        /*0020*/ 	.word	0x00000000
        /*0024*/ 	.short	0x0005
        /*0026*/ 	.short	0x0020
        /*0028*/ 	.byte	0x00, 0xf0, 0x11, 0x00


	//----- nvinfo : EIATTR_KPARAM_INFO
	.align		4
.L_7249:
        /*002c*/ 	.byte	0x04, 0x17
        /*002e*/ 	.short	(.L_7251 - .L_7250)
.L_7250:
        /*0030*/ 	.word	0x00000000
        /*0034*/ 	.short	0x0004
        /*0036*/ 	.short	0x001c
        /*0038*/ 	.byte	0x00, 0xf0, 0x11, 0x00


	//----- nvinfo : EIATTR_KPARAM_INFO
	.align		4
.L_7251:
        /*003c*/ 	.byte	0x04, 0x17
        /*003e*/ 	.short	(.L_7253 - .L_7252)
.L_7252:
        /*0040*/ 	.word	0x00000000
        /*0044*/ 	.short	0x0003
        /*0046*/ 	.short	0x0018
        /*0048*/ 	.byte	0x00, 0xf0, 0x11, 0x00


	//----- nvinfo : EIATTR_KPARAM_INFO
	.align		4
.L_7253:
        /*004c*/ 	.byte	0x04, 0x17
        /*004e*/ 	.short	(.L_7255 - .L_7254)
.L_7254:
        /*0050*/ 	.word	0x00000000
        /*0054*/ 	.short	0x0002
        /*0056*/ 	.short	0x0010
        /*0058*/ 	.byte	0x00, 0xf0, 0x21, 0x00


	//----- nvinfo : EIATTR_KPARAM_INFO
	.align		4
.L_7255:
        /*005c*/ 	.byte	0x04, 0x17
        /*005e*/ 	.short	(.L_7257 - .L_7256)
.L_7256:
        /*0060*/ 	.word	0x00000000
        /*0064*/ 	.short	0x0001
        /*0066*/ 	.short	0x0008
        /*0068*/ 	.byte	0x00, 0xf0, 0x21, 0x00


	//----- nvinfo : EIATTR_KPARAM_INFO
	.align		4
.L_7257:
        /*006c*/ 	.byte	0x04, 0x17
        /*006e*/ 	.short	(.L_7259 - .L_7258)
.L_7258:
        /*0070*/ 	.word	0x00000000
        /*0074*/ 	.short	0x0000
        /*0076*/ 	.short	0x0000
        /*0078*/ 	.byte	0x00, 0xf0, 0x21, 0x00


	//----- nvinfo : EIATTR_MAXREG_COUNT
	.align		4
.L_7259:
        /*007c*/ 	.byte	0x03, 0x1b
        /*007e*/ 	.short	0x00ff


	//----- nvinfo : EIATTR_MERCURY_ISA_VERSION
	.align		4
        /*0080*/ 	.byte	0x03, 0x5f
        /*0082*/ 	.short	0x0000


	//----- nvinfo : EIATTR_COOP_GROUP_MASK_REGIDS
	.align		4
        /*0084*/ 	.byte	0x04, 0x29
        /*0086*/ 	.short	(.L_7261 - .L_7260)


	//   ....[0]....
.L_7260:
        /*0088*/ 	.word	0xffffffff


	//   ....[1]....
        /*008c*/ 	.word	0xffffffff


	//   ....[2]....
        /*0090*/ 	.word	0xffffffff


	//   ....[3]....
        /*0094*/ 	.word	0xffffffff


	//   ....[4]....
        /*0098*/ 	.word	0xffffffff


	//----- nvinfo : EIATTR_COOP_GROUP_INSTR_OFFSETS
	.align		4
.L_7261:
        /*009c*/ 	.byte	0x04, 0x28
        /*009e*/ 	.short	(.L_7263 - .L_7262)


	//   ....[0]....
.L_7262:
        /*00a0*/ 	.word	0x00000740


	//   ....[1]....
        /*00a4*/ 	.word	0x00000770


	//   ....[2]....
        /*00a8*/ 	.word	0x00000790


	//   ....[3]....
        /*00ac*/ 	.word	0x000007b0


	//   ....[4]....
        /*00b0*/ 	.word	0x000007d0


	//----- nvinfo : EIATTR_EXIT_INSTR_OFFSETS
	.align		4
.L_7263:
        /*00b4*/ 	.byte	0x04, 0x1c
        /*00b6*/ 	.short	(.L_7265 - .L_7264)


	//   ....[0]....
.L_7264:
        /*00b8*/ 	.word	0x00000070


	//   ....[1]....
        /*00bc*/ 	.word	0x000007f0


	//   ....[2]....
        /*00c0*/ 	.word	0x00000860


	//----- nvinfo : EIATTR_CRS_STACK_SIZE
	.align		4
.L_7265:
        /*00c4*/ 	.byte	0x04, 0x1e
        /*00c6*/ 	.short	(.L_7267 - .L_7266)
.L_7266:
        /*00c8*/ 	.word	0x00000000
.L_7267:


//--------------------- .nv.info._Z13mul_mat_vec_qIN3c104HalfELi256ELi8E13block_iq3_xxsLi1EXadL_ZN45_INTERNAL_8d5cb472_14_gguf_kernel_cu_cd24131920vec_dot_iq3_xxs_q8_1EPKvPK10block_q8_1RKiEEEvS5_S5_PT_iii --------------------------
	.section	.nv.info._Z13mul_mat_vec_qIN3c104HalfELi256ELi8E13block_iq3_xxsLi1EXadL_ZN45_INTERNAL_8d5cb472_14_gguf_kernel_cu_cd24131920vec_dot_iq3_xxs_q8_1EPKvPK10block_q8_1RKiEEEvS5_S5_PT_iii,"",@"SHT_CUDA_INFO"
	.sectionflags	@""
	.align	4


	//----- nvinfo : EIATTR_CUDA_API_VERSION
	.align		4
        /*0000*/ 	.byte	0x04, 0x37
        /*0002*/ 	.short	(.L_7269 - .L_7268)
.L_7268:
        /*0004*/ 	.word	0x00000082


	//----- nvinfo : EIATTR_SW2861232_WAR
	.align		4
.L_7269:
        /*0008*/ 	.byte	0x01, 0x35
	.zero		2


	//----- nvinfo : EIATTR_PARAM_CBANK
	.align		4
        /*000c*/ 	.byte	0x04, 0x0a
        /*000e*/ 	.short	(.L_7271 - .L_7270)
	.align		4
.L_7270:
        /*0010*/ 	.word	index@(.nv.constant0._Z13mul_mat_vec_qIN3c104HalfELi256ELi8E13block_iq3_xxsLi1EXadL_ZN45_INTERNAL_8d5cb472_14_gguf_kernel_cu_cd24131920vec_dot_iq3_xxs_q8_1EPKvPK10block_q8_1RKiEEEvS5_S5_PT_iii)
        /*0014*/ 	.short	0x0160
        /*0016*/ 	.short	0x0024


	//----- nvinfo : EIATTR_CBANK_PARAM_SIZE
	.align		4
.L_7271:
        /*0018*/ 	.byte	0x03, 0x19
        /*001a*/ 	.short	0x0024


	//----- nvinfo : EIATTR_KPARAM_INFO
	.align		4
        /*001c*/ 	.byte	0x04, 0x17
        /*001e*/ 	.short	(.L_7273 - .L_7272)
.L_7272:
        /*0020*/ 	.word	0x00000000
        /*0024*/ 	.short	0x0005
        /*0026*/ 	.short	0x0020
        /*0028*/ 	.byte	0x00, 0xf0, 0x11, 0x00


	//----- nvinfo : EIATTR_KPARAM_INFO
	.align		4
.L_7273:
        /*002c*/ 	.byte	0x04, 0x17
        /*002e*/ 	.short	(.L_7275 - .L_7274)
.L_7274:
        /*0030*/ 	.word	0x00000000
        /*0034*/ 	.short	0x0004
        /*0036*/ 	.short	0x001c
        /*0038*/ 	.byte	0x00, 0xf0, 0x11, 0x00


	//----- nvinfo : EIATTR_KPARAM_INFO
	.align		4
.L_7275:
        /*003c*/ 	.byte	0x04, 0x17
        /*003e*/ 	.short	(.L_7277 - .L_7276)
.L_7276:
        /*0040*/ 	.word	0x00000000
        /*0044*/ 	.short	0x0003
        /*0046*/ 	.short	0x0018
        /*0048*/ 	.byte	0x00, 0xf0, 0x11, 0x00


	//----- nvinfo : EIATTR_KPARAM_INFO
	.align		4
.L_7277:
        /*004c*/ 	.byte	0x04, 0x17
        /*004e*/ 	.short	(.L_7279 - .L_7278)
.L_7278:
        /*0050*/ 	.word	0x00000000
        /*0054*/ 	.short	0x0002
        /*0056*/ 	.short	0x0010
        /*0058*/ 	.byte	0x00, 0xf0, 0x21, 0x00


	//----- nvinfo : EIATTR_KPARAM_INFO
	.align		4
.L_7279:
        /*005c*/ 	.byte	0x04, 0x17
        /*005e*/ 	.short	(.L_7281 - .L_7280)
.L_7280:
        /*0060*/ 	.word	0x00000000
        /*0064*/ 	.short	0x0001
        /*0066*/ 	.short	0x0008
        /*0068*/ 	.byte	0x00, 0xf0, 0x21, 0x00


	//----- nvinfo : EIATTR_KPARAM_INFO
	.align		4
.L_7281:
        /*006c*/ 	.byte	0x04, 0x17
        /*006e*/ 	.short	(.L_7283 - .L_7282)
.L_7282:
        /*0070*/ 	.word	0x00000000
        /*0074*/ 	.short	0x0000
        /*0076*/ 	.short	0x0000
        /*0078*/ 	.byte	0x00, 0xf0, 0x21, 0x00


	//----- nvinfo : EIATTR_MAXREG_COUNT
	.align		4
.L_7283:
        /*007c*/ 	.byte	0x03, 0x1b
        /*007e*/ 	.short	0x00ff


	//----- nvinfo : EIATTR_MERCURY_ISA_VERSION
	.align		4
        /*0080*/ 	.byte	0x03, 0x5f
        /*0082*/ 	.short	0x0000


	//----- nvinfo : EIATTR_COOP_GROUP_MASK_REGIDS
	.align		4
        /*0084*/ 	.byte	0x04, 0x29
        /*0086*/ 	.short	(.L_7285 - .L_7284)


	//   ....[0]....
.L_7284:
        /*0088*/ 	.word	0xffffffff


	//   ....[1]....
        /*008c*/ 	.word	0xffffffff


	//   ....[2]....
        /*0090*/ 	.word	0xffffffff


	//   ....[3]....
        /*0094*/ 	.word	0xffffffff


	//   ....[4]....
        /*0098*/ 	.word	0xffffffff


	//----- nvinfo : EIATTR_COOP_GROUP_INSTR_OFFSETS
	.align		4
.L_7285:
        /*009c*/ 	.byte	0x04, 0x28
        /*009e*/ 	.short	(.L_7287 - .L_7286)


	//   ....[0]....
.L_7286:
        /*00a0*/ 	.word	0x000009c0


	//   ....[1]....
        /*00a4*/ 	.word	0x000009f0


	//   ....[2]....
        /*00a8*/ 	.word	0x00000a10


	//   ....[3]....
        /*00ac*/ 	.word	0x00000a30


	//   ....[4]....
        /*00b0*/ 	.word	0x00000a50


	//----- nvinfo : EIATTR_EXIT_INSTR_OFFSETS
	.align		4
.L_7287:
        /*00b4*/ 	.byte	0x04, 0x1c
        /*00b6*/ 	.short	(.L_7289 - .L_7288)


	//   ....[0]....
.L_7288:
        /*00b8*/ 	.word	0x00000070


	//   ....[1]....
        /*00bc*/ 	.word	0x00000a70


	//   ....[2]....
        /*00c0*/ 	.word	0x00000ae0


	//----- nvinfo : EIATTR_CRS_STACK_SIZE
	.align		4
.L_7289:
        /*00c4*/ 	.byte	0x04, 0x1e
        /*00c6*/ 	.short	(.L_7291 - .L_7290)
.L_7290:
        /*00c8*/ 	.word	0x00000000
.L_7291:


//--------------------- .nv.info._Z13mul_mat_vec_qIN3c104HalfELi256ELi8E12block_iq2_xsLi1EXadL_ZN45_INTERNAL_8d5cb472_14_gguf_kernel_cu_cd24131919vec_dot_iq2_xs_q8_1EPKvPK10block_q8_1RKiEEEvS5_S5_PT_iii --------------------------
	.section	.nv.info._Z13mul_mat_vec_qIN3c104HalfELi256ELi8E12block_iq2_xsLi1EXadL_ZN45_INTERNAL_8d5cb472_14_gguf_kernel_cu_cd24131919vec_dot_iq2_xs_q8_1EPKvPK10block_q8_1RKiEEEvS5_S5_PT_iii,"",@"SHT_CUDA_INFO"
	.sectionflags	@""
	.align	4


	//----- nvinfo : EIATTR_CUDA_API_VERSION
	.align		4
        /*0000*/ 	.byte	0x04, 0x37
        /*0002*/ 	.short	(.L_7293 - .L_7292)
.L_7292:
        /*0004*/ 	.word	0x00000082


	//----- nvinfo : EIATTR_SW2861232_WAR
	.align		4
.L_7293:
        /*0008*/ 	.byte	0x01, 0x35
	.zero		2


	//----- nvinfo : EIATTR_PARAM_CBANK
	.align		4
        /*000c*/ 	.byte	0x04, 0x0a
        /*000e*/ 	.short	(.L_7295 - .L_7294)
	.align		4
.L_7294:
        /*0010*/ 	.word	index@(.nv.constant0._Z13mul_mat_vec_qIN3c104HalfELi256ELi8E12block_iq2_xsLi1EXadL_ZN45_INTERNAL_8d5cb472_14_gguf_kernel_cu_cd24131919vec_dot_iq2_xs_q8_1EPKvPK10block_q8_1RKiEEEvS5_S5_PT_iii)
        /*0014*/ 	.short	0x0160
        /*0016*/ 	.short	0x0024


	//----- nvinfo : EIATTR_CBANK_PARAM_SIZE
	.align		4
.L_7295:
        /*0018*/ 	.byte	0x03, 0x19
        /*001a*/ 	.short	0x0024


	//----- nvinfo : EIATTR_KPARAM_INFO
	.align		4
        /*001c*/ 	.byte	0x04, 0x17
        /*001e*/ 	.short	(.L_7297 - .L_7296)
.L_7296:
        /*0020*/ 	.word	0x00000000
        /*0024*/ 	.short	0x0005
        /*0026*/ 	.short	0x0020
        /*0028*/ 	.byte	0x00, 0xf0, 0x11, 0x00


	//----- nvinfo : EIATTR_KPARAM_INFO
	.align		4
.L_7297:
        /*002c*/ 	.byte	0x04, 0x17
        /*002e*/ 	.short	(.L_7299 - .L_7298)
.L_7298:
        /*0030*/ 	.word	0x00000000
        /*0034*/ 	.short	0x0004
        /*0036*/ 	.short	0x001c
        /*0038*/ 	.byte	0x00, 0xf0, 0x11, 0x00


	//----- nvinfo : EIATTR_KPARAM_INFO
	.align		4
.L_7299:
        /*003c*/ 	.byte	0x04, 0x17
        /*003e*/ 	.short	(.L_7301 - .L_7300)
.L_7300:
        /*0040*/ 	.word	0x00000000
        /*0044*/ 	.short	0x0003
        /*0046*/ 	.short	0x0018
        /*0048*/ 	.byte	0x00, 0xf0, 0x11, 0x00


	//----- nvinfo : EIATTR_KPARAM_INFO
	.align		4
.L_7301:
        /*004c*/ 	.byte	0x04, 0x17
        /*004e*/ 	.short	(.L_7303 - .L_7302)
.L_7302:
        /*0050*/ 	.word	0x00000000
        /*0054*/ 	.short	0x0002
        /*0056*/ 	.short	0x0010
        /*0058*/ 	.byte	0x00, 0xf0, 0x21, 0x00


	//----- nvinfo : EIATTR_KPARAM_INFO
	.align		4
.L_7303:
        /*005c*/ 	.byte	0x04, 0x17
        /*005e*/ 	.short	(.L_7305 - .L_7304)
.L_7304:
        /*0060*/ 	.word	0x00000000
        /*0064*/ 	.short	0x0001
        /*0066*/ 	.short	0x0008
        /*0068*/ 	.byte	0x00, 0xf0, 0x21, 0x00


	//----- nvinfo : EIATTR_KPARAM_INFO
	.align		4
.L_7305:
        /*006c*/ 	.byte	0x04, 0x17
        /*006e*/ 	.short	(.L_7307 - .L_7306)
.L_7306:
        /*0070*/ 	.word	0x00000000
        /*0074*/ 	.short	0x0000
        /*0076*/ 	.short	0x0000
        /*0078*/ 	.byte	0x00, 0xf0, 0x21, 0x00


	//----- nvinfo : EIATTR_MAXREG_COUNT
	.align		4
.L_7307:
        /*007c*/ 	.byte	0x03, 0x1b
        /*007e*/ 	.short	0x00ff


	//----- nvinfo : EIATTR_MERCURY_ISA_VERSION
	.align		4
        /*0080*/ 	.byte	0x03, 0x5f
        /*0082*/ 	.short	0x0000


	//----- nvinfo : EIATTR_COOP_GROUP_MASK_REGIDS
	.align		4
        /*0084*/ 	.byte	0x04, 0x29
        /*0086*/ 	.short	(.L_7309 - .L_7308)


	//   ....[0]....
.L_7308:
        /*0088*/ 	.word	0xffffffff


	//   ....[1]....
        /*008c*/ 	.word	0xffffffff


	//   ....[2]....
        /*0090*/ 	.word	0xffffffff


	//   ....[3]....
        /*0094*/ 	.word	0xffffffff


	//   ....[4]....
        /*0098*/ 	.word	0xffffffff


	//----- nvinfo : EIATTR_COOP_GROUP_INSTR_OFFSETS
	.align		4
.L_7309:
        /*009c*/ 	.byte	0x04, 0x28
        /*009e*/ 	.short	(.L_7311 - .L_7310)


	//   ....[0]....
.L_7310:
        /*00a0*/ 	.word	0x000016e0


	//   ....[1]....
        /*00a4*/ 	.word	0x00001710


	//   ....[2]....
        /*00a8*/ 	.word	0x00001730


	//   ....[3]....
        /*00ac*/ 	.word	0x00001750


	//   ....[4]....
        /*00b0*/ 	.word	0x00001770


	//----- nvinfo : EIATTR_EXIT_INSTR_OFFSETS
	.align		4
.L_7311:
        /*00b4*/ 	.byte	0x04, 0x1c
        /*00b6*/ 	.short	(.L_7313 - .L_7312)


	//   ....[0]....
.L_7312:
        /*00b8*/ 	.word	0x00000070


	//   ....[1]....
        /*00bc*/ 	.word	0x00001790


	//   ....[2]....
        /*00c0*/ 	.word	0x00001800


	//----- nvinfo : EIATTR_CRS_STACK_SIZE
	.align		4
.L_7313:
        /*00c4*/ 	.byte	0x04, 0x1e
        /*00c6*/ 	.short	(.L_7315 - .L_7314)
.L_7314:
        /*00c8*/ 	.word	0x00000000
.L_7315:


//--------------------- .nv.info._Z13mul_mat_vec_qIN3c104HalfELi256ELi8E13block_iq2_xxsLi1EXadL_ZN45_INTERNAL_8d5cb472_14_gguf_kernel_cu_cd24131920vec_dot_iq2_xxs_q8_1EPKvPK10block_q8_1RKiEEEvS5_S5_PT_iii --------------------------
	.section	.nv.info._Z13mul_mat_vec_qIN3c104HalfELi256ELi8E13block_iq2_xxsLi1EXadL_ZN45_INTERNAL_8d5cb472_14_gguf_kernel_cu_cd24131920vec_dot_iq2_xxs_q8_1EPKvPK10block_q8_1RKiEEEvS5_S5_PT_iii,"",@"SHT_CUDA_INFO"
	.sectionflags	@""
	.align	4


	//----- nvinfo : EIATTR_CUDA_API_VERSION
	.align		4
        /*0000*/ 	.byte	0x04, 0x37
        /*0002*/ 	.short	(.L_7317 - .L_7316)
.L_7316:
        /*0004*/ 	.word	0x00000082


	//----- nvinfo : EIATTR_SW2861232_WAR
	.align		4
.L_7317:
        /*0008*/ 	.byte	0x01, 0x35
	.zero		2


	//----- nvinfo : EIATTR_PARAM_CBANK
	.align		4
        /*000c*/ 	.byte	0x04, 0x0a
        /*000e*/ 	.short	(.L_7319 - .L_7318)
	.align		4
.L_7318:
        /*0010*/ 	.word	index@(.nv.constant0._Z13mul_mat_vec_qIN3c104HalfELi256ELi8E13block_iq2_xxsLi1EXadL_ZN45_INTERNAL_8d5cb472_14_gguf_kernel_cu_cd24131920vec_dot_iq2_xxs_q8_1EPKvPK10block_q8_1RKiEEEvS5_S5_PT_iii)
        /*0014*/ 	.short	0x0160
        /*0016*/ 	.short	0x0024


	//----- nvinfo : EIATTR_CBANK_PARAM_SIZE
	.align		4
.L_7319:
        /*0018*/ 	.byte	0x03, 0x19
        /*001a*/ 	.short	0x0024


	//----- nvinfo : EIATTR_KPARAM_INFO
	.align		4
        /*001c*/ 	.byte	0x04, 0x17
        /*001e*/ 	.short	(.L_7321 - .L_7320)
.L_7320:
        /*0020*/ 	.word	0x00000000
        /*0024*/ 	.short	0x0005
        /*0026*/ 	.short	0x0020
        /*0028*/ 	.byte	0x00, 0xf0, 0x11, 0x00


	//----- nvinfo : EIATTR_KPARAM_INFO
	.align		4
.L_7321:
        /*002c*/ 	.byte	0x04, 0x17
        /*002e*/ 	.short	(.L_7323 - .L_7322)
.L_7322:
        /*0030*/ 	.word	0x00000000
        /*0034*/ 	.short	0x0004
        /*0036*/ 	.short	0x001c
        /*0038*/ 	.byte	0x00, 0xf0, 0x11, 0x00


	//----- nvinfo : EIATTR_KPARAM_INFO
	.align		4
.L_7323:
        /*003c*/ 	.byte	0x04, 0x17
        /*003e*/ 	.short	(.L_7325 - .L_7324)
.L_7324:
        /*0040*/ 	.word	0x00000000
        /*0044*/ 	.short	0x0003
        /*0046*/ 	.short	0x0018
        /*0048*/ 	.byte	0x00, 0xf0, 0x11, 0x00


	//----- nvinfo : EIATTR_KPARAM_INFO
	.align		4
.L_7325:
        /*004c*/ 	.byte	0x04, 0x17
        /*004e*/ 	.short	(.L_7327 - .L_7326)
.L_7326:
        /*0050*/ 	.word	0x00000000
        /*0054*/ 	.short	0x0002
        /*0056*/ 	.short	0x0010
        /*0058*/ 	.byte	0x00, 0xf0, 0x21, 0x00


	//----- nvinfo : EIATTR_KPARAM_INFO
	.align		4
.L_7327:
        /*005c*/ 	.byte	0x04, 0x17
        /*005e*/ 	.short	(.L_7329 - .L_7328)
.L_7328:
        /*0060*/ 	.word	0x00000000
        /*0064*/ 	.short	0x0001
        /*0066*/ 	.short	0x0008
        /*0068*/ 	.byte	0x00, 0xf0, 0x21, 0x00


	//----- nvinfo : EIATTR_KPARAM_INFO
	.align		4
.L_7329:
        /*006c*/ 	.byte	0x04, 0x17
        /*006e*/ 	.short	(.L_7331 - .L_7330)
.L_7330:
        /*0070*/ 	.word	0x00000000
        /*0074*/ 	.short	0x0000
        /*0076*/ 	.short	0x0000
        /*0078*/ 	.byte	0x00, 0xf0, 0x21, 0x00


	//----- nvinfo : EIATTR_MAXREG_COUNT
	.align		4
.L_7331:
        /*007c*/ 	.byte	0x03, 0x1b
        /*007e*/ 	.short	0x00ff


	//----- nvinfo : EIATTR_MERCURY_ISA_VERSION
	.align		4
        /*0080*/ 	.byte	0x03, 0x5f
        /*0082*/ 	.short	0x0000


	//----- nvinfo : EIATTR_COOP_GROUP_MASK_REGIDS
	.align		4
        /*0084*/ 	.byte	0x04, 0x29
        /*0086*/ 	.short	(.L_7333 - .L_7332)


	//   ....[0]....
.L_7332:
        /*0088*/ 	.word	0xffffffff


	//   ....[1]....
        /*008c*/ 	.word	0xffffffff


	//   ....[2]....
        /*0090*/ 	.word	0xffffffff


	//   ....[3]....
        /*0094*/ 	.word	0xffffffff


	//   ....[4]....
        /*0098*/ 	.word	0xffffffff


	//----- nvinfo : EIATTR_COOP_GROUP_INSTR_OFFSETS
	.align		4
.L_7333:
        /*009c*/ 	.byte	0x04, 0x28
        /*009e*/ 	.short	(.L_7335 - .L_7334)


	//   ....[0]....
.L_7334:
        /*00a0*/ 	.word	0x00001590


	//   ....[1]....
        /*00a4*/ 	.word	0x000015c0


	//   ....[2]....
        /*00a8*/ 	.word	0x000015e0


	//   ....[3]....
        /*00ac*/ 	.word	0x00001600


	//   ....[4]....
        /*00b0*/ 	.word	0x00001620


	//----- nvinfo : EIATTR_EXIT_INSTR_OFFSETS
	.align		4
.L_7335:
        /*00b4*/ 	.byte	0x04, 0x1c
        /*00b6*/ 	.short	(.L_7337 - .L_7336)


	//   ....[0]....
.L_7336:
        /*00b8*/ 	.word	0x00000070


	//   ....[1]....
        /*00bc*/ 	.word	0x00001640


	//   ....[2]....
        /*00c0*/ 	.word	0x000016b0


	//----- nvinfo : EIATTR_CRS_STACK_SIZE
	.align		4
.L_7337:
        /*00c4*/ 	.byte	0x04, 0x1e
        /*00c6*/ 	.short	(.L_7339 - .L_7338)
.L_7338:
        /*00c8*/ 	.word	0x00000000
.L_7339:


//--------------------- .nv.info._Z13mul_mat_vec_qIN3c104HalfELi256ELi32E10block_q6_KLi1EXadL_ZN45_INTERNAL_8d5cb472_14_gguf_kernel_cu_cd24131917vec_dot_q6_K_q8_1EPKvPK10block_q8_1RKiEEEvS5_S5_PT_iii --------------------------
	.section	.nv.info._Z13mul_mat_vec_qIN3c104HalfELi256ELi32E10block_q6_KLi1EXadL_ZN45_INTERNAL_8d5cb472_14_gguf_kernel_cu_cd24131917vec_dot_q6_K_q8_1EPKvPK10block_q8_1RKiEEEvS5_S5_PT_iii,"",@"SHT_CUDA_INFO"
	.sectionflags	@""
	.align	4


	//----- nvinfo : EIATTR_CUDA_API_VERSION
	.align		4
        /*0000*/ 	.byte	0x04, 0x37
        /*0002*/ 	.short	(.L_7341 - .L_7340)
.L_7340:
        /*0004*/ 	.word	0x00000082


	//----- nvinfo : EIATTR_SW2861232_WAR
	.align		4
.L_7341:
        /*0008*/ 	.byte	0x01, 0x35
	.zero		2


	//----- nvinfo : EIATTR_PARAM_CBANK
	.align		4
        /*000c*/ 	.byte	0x04, 0x0a
        /*000e*/ 	.short	(.L_7343 - .L_7342)
	.align		4
.L_7342:
        /*0010*/ 	.word	index@(.nv.constant0._Z13mul_mat_vec_qIN3c104HalfELi256ELi32E10block_q6_KLi1EXadL_ZN45_INTERNAL_8d5cb472_14_gguf_kernel_cu_cd24131917vec_dot_q6_K_q8_1EPKvPK10block_q8_1RKiEEEvS5_S5_PT_iii)
        /*0014*/ 	.short	0x0160
        /*0016*/ 	.short	0x0024


	//----- nvinfo : EIATTR_CBANK_PARAM_SIZE
	.align		4
.L_7343:
        /*0018*/ 	.byte	0x03, 0x19
        /*001a*/ 	.short	0x0024


	//----- nvinfo : EIATTR_KPARAM_INFO
	.align		4
        /*001c*/ 	.byte	0x04, 0x17
        /*001e*/ 	.short	(.L_7345 - .L_7344)
.L_7344:
        /*0020*/ 	.word	0x00000000
        /*0024*/ 	.short	0x0005
        /*0026*/ 	.short	0x0020
        /*0028*/ 	.byte	0x00, 0xf0, 0x11, 0x00


	//----- nvinfo : EIATTR_KPARAM_INFO
	.align		4
.L_7345:
        /*002c*/ 	.byte	0x04, 0x17
        /*002e*/ 	.short	(.L_7347 - .L_7346)
.L_7346:
        /*0030*/ 	.word	0x00000000
        /*0034*/ 	.short	0x0004
        /*0036*/ 	.short	0x001c
        /*0038*/ 	.byte	0x00, 0xf0, 0x11, 0x00


	//----- nvinfo : EIATTR_KPARAM_INFO
	.align		4
.L_7347:
        /*003c*/ 	.byte	0x04, 0x17
        /*003e*/ 	.short	(.L_7349 - .L_7348)
.L_7348:
        /*0040*/ 	.word	0x00000000
        /*0044*/ 	.short	0x0003
        /*0046*/ 	.short	0x0018
        /*0048*/ 	.byte	0x00, 0xf0, 0x11, 0x00


	//----- nvinfo : EIATTR_KPARAM_INFO
	.align		4
.L_7349:
        /*004c*/ 	.byte	0x04, 0x17
        /*004e*/ 	.short	(.L_7351 - .L_7350)
.L_7350:
        /*0050*/ 	.word	0x00000000
        /*0054*/ 	.short	0x0002
        /*0056*/ 	.short	0x0010
        /*0058*/ 	.byte	0x00, 0xf0, 0x21, 0x00


	//----- nvinfo : EIATTR_KPARAM_INFO
	.align		4
.L_7351:
        /*005c*/ 	.byte	0x04, 0x17
        /*005e*/ 	.short	(.L_7353 - .L_7352)
.L_7352:
        /*0060*/ 	.word	0x00000000
        /*0064*/ 	.short	0x0001
        /*0066*/ 	.short	0x0008
        /*0068*/ 	.byte	0x00, 0xf0, 0x21, 0x00


	//----- nvinfo : EIATTR_KPARAM_INFO
	.align		4
.L_7353:
        /*006c*/ 	.byte	0x04, 0x17
        /*006e*/ 	.short	(.L_7355 - .L_7354)
.L_7354:
        /*0070*/ 	.word	0x00000000
        /*0074*/ 	.short	0x0000
        /*0076*/ 	.short	0x0000
        /*0078*/ 	.byte	0x00, 0xf0, 0x21, 0x00


	//----- nvinfo : EIATTR_MAXREG_COUNT
	.align		4
.L_7355:
        /*007c*/ 	.byte	0x03, 0x1b
        /*007e*/ 	.short	0x00ff


	//----- nvinfo : EIATTR_MERCURY_ISA_VERSION
	.align		4
        /*0080*/ 	.byte	0x03, 0x5f
        /*0082*/ 	.short	0x0000


	//----- nvinfo : EIATTR_COOP_GROUP_MASK_REGIDS
	.align		4
        /*0084*/ 	.byte	0x04, 0x29
        /*0086*/ 	.short	(.L_7357 - .L_7356)


	//   ....[0]....
.L_7356:
        /*0088*/ 	.word	0xffffffff


	//   ....[1]....
        /*008c*/ 	.word	0xffffffff


	//   ....[2]....
        /*0090*/ 	.word	0xffffffff


	//   ....[3]....
        /*0094*/ 	.word	0xffffffff


	//   ....[4]....
        /*0098*/ 	.word	0xffffffff


	//----- nvinfo : EIATTR_COOP_GROUP_INSTR_OFFSETS
	.align		4
.L_7357:
        /*009c*/ 	.byte	0x04, 0x28
        /*009e*/ 	.short	(.L_7359 - .L_7358)


	//   ....[0]....
.L_7358:
        /*00a0*/ 	.word	0x00000f30


	//   ....[1]....
        /*00a4*/ 	.word	0x00000f60


	//   ....[2]....
        /*00a8*/ 	.word	0x00000f80


	//   ....[3]....
        /*00ac*/ 	.word	0x00000fa0


	//   ....[4]....
        /*00b0*/ 	.word	0x00000fc0


	//----- nvinfo : EIATTR_EXIT_INSTR_OFFSETS
	.align		4
.L_7359:
        /*00b4*/ 	.byte	0x04, 0x1c
        /*00b6*/ 	.short	(.L_7361 - .L_7360)


	//   ....[0]....
.L_7360:
        /*00b8*/ 	.word	0x00000070


	//   ....[1]....
        /*00bc*/ 	.word	0x00000fe0


	//   ....[2]....
        /*00c0*/ 	.word	0x00001050


	//----- nvinfo : EIATTR_CRS_STACK_SIZE
	.align		4
.L_7361:
        /*00c4*/ 	.byte	0x04, 0x1e
        /*00c6*/ 	.short	(.L_7363 - .L_7362)
.L_7362:
        /*00c8*/ 	.word	0x00000000
.L_7363:


//--------------------- .nv.info._Z13mul_mat_vec_qIN3c104HalfELi256ELi32E10block_q5_KLi2EXadL_ZN45_INTERNAL_8d5cb472_14_gguf_kernel_cu_cd24131917vec_dot_q5_K_q8_1EPKvPK10block_q8_1RKiEEEvS5_S5_PT_iii --------------------------
	.section	.nv.info._Z13mul_mat_vec_qIN3c104HalfELi256ELi32E10block_q5_KLi2EXadL_ZN45_INTERNAL_8d5cb472_14_gguf_kernel_cu_cd24131917vec_dot_q5_K_q8_1EPKvPK10block_q8_1RKiEEEvS5_S5_PT_iii,"",@"SHT_CUDA_INFO"
	.sectionflags	@""
	.align	4


	//----- nvinfo : EIATTR_CUDA_API_VERSION
	.align		4
        /*0000*/ 	.byte	0x04, 0x37
        /*0002*/ 	.short	(.L_7365 - .L_7364)
.L_7364:
        /*0004*/ 	.word	0x00000082


	//----- nvinfo : EIATTR_SW2861232_WAR
	.align		4
.L_7365:
        /*0008*/ 	.byte	0x01, 0x35
	.zero		2


	//----- nvinfo : EIATTR_PARAM_CBANK
	.align		4
        /*000c*/ 	.byte	0x04, 0x0a
        /*000e*/ 	.short	(.L_7367 - .L_7366)
	.align		4
.L_7366:
        /*0010*/ 	.word	index@(.nv.constant0._Z13mul_mat_vec_qIN3c104HalfELi256ELi32E10block_q5_KLi2EXadL_ZN45_INTERNAL_8d5cb472_14_gguf_kernel_cu_cd24131917vec_dot_q5_K_q8_1EPKvPK10block_q8_1RKiEEEvS5_S5_PT_iii)
        /*0014*/ 	.short	0x0160
        /*0016*/ 	.short	0x0024


	//----- nvinfo : EIATTR_CBANK_PARAM_SIZE
	.align		4
.L_7367:
        /*0018*/ 	.byte	0x03, 0x19
        /*001a*/ 	.short	0x0024


	//----- nvinfo : EIATTR_KPARAM_INFO
	.align		4
        /*001c*/ 	.byte	0x04, 0x17
        /*001e*/ 	.short	(.L_7369 - .L_7368)
.L_7368:
        /*0020*/ 	.word	0x00000000
        /*0024*/ 	.short	0x0005
        /*0026*/ 	.short	0x0020
        /*0028*/ 	.byte	0x00, 0xf0, 0x11, 0x00


	//----- nvinfo : EIATTR_KPARAM_INFO
	.align		4
.L_7369:
        /*002c*/ 	.byte	0x04, 0x17
        /*002e*/ 	.short	(.L_7371 - .L_7370)
.L_7370:
        /*0030*/ 	.word	0x00000000
        /*0034*/ 	.short	0x0004
        /*0036*/ 	.short	0x001c
        /*0038*/ 	.byte	0x00, 0xf0, 0x11, 0x00


	//----- nvinfo : EIATTR_KPARAM_INFO
	.align		4
.L_7371:
        /*003c*/ 	.byte	0x04, 0x17
        /*003e*/ 	.short	(.L_7373 - .L_7372)
.L_7372:
        /*0040*/ 	.word	0x00000000
        /*0044*/ 	.short	0x0003
        /*0046*/ 	.short	0x0018
        /*0048*/ 	.byte	0x00, 0xf0, 0x11, 0x00


	//----- nvinfo : EIATTR_KPARAM_INFO
	.align		4
.L_7373:
        /*004c*/ 	.byte	0x04, 0x17
        /*004e*/ 	.short	(.L_7375 - .L_7374)
.L_7374:
        /*0050*/ 	.word	0x00000000
        /*0054*/ 	.short	0x0002
        /*0056*/ 	.short	0x0010
        /*0058*/ 	.byte	0x00, 0xf0, 0x21, 0x00


	//----- nvinfo : EIATTR_KPARAM_INFO
	.align		4
.L_7375:
        /*005c*/ 	.byte	0x04, 0x17
        /*005e*/ 	.short	(.L_7377 - .L_7376)
.L_7376:
        /*0060*/ 	.word	0x00000000
        /*0064*/ 	.short	0x0001
        /*0066*/ 	.short	0x0008
        /*0068*/ 	.byte	0x00, 0xf0, 0x21, 0x00


	//----- nvinfo : EIATTR_KPARAM_INFO
	.align		4
.L_7377:
        /*006c*/ 	.byte	0x04, 0x17
        /*006e*/ 	.short	(.L_7379 - .L_7378)
.L_7378:
        /*0070*/ 	.word	0x00000000
        /*0074*/ 	.short	0x0000
        /*0076*/ 	.short	0x0000
        /*0078*/ 	.byte	0x00, 0xf0, 0x21, 0x00


	//----- nvinfo : EIATTR_MAXREG_COUNT
	.align		4
.L_7379:
        /*007c*/ 	.byte	0x03, 0x1b
        /*007e*/ 	.short	0x00ff


	//----- nvinfo : EIATTR_MERCURY_ISA_VERSION
	.align		4
        /*0080*/ 	.byte	0x03, 0x5f
        /*0082*/ 	.short	0x0000


	//----- nvinfo : EIATTR_COOP_GROUP_MASK_REGIDS
	.align		4
        /*0084*/ 	.byte	0x04, 0x29
        /*0086*/ 	.short	(.L_7381 - .L_7380)


	//   ....[0]....
.L_7380:
        /*0088*/ 	.word	0xffffffff


	//   ....[1]....
        /*008c*/ 	.word	0xffffffff


	//   ....[2]....
        /*0090*/ 	.word	0xffffffff


	//   ....[3]....
        /*0094*/ 	.word	0xffffffff


	//   ....[4]....
        /*0098*/ 	.word	0xffffffff


	//----- nvinfo : EIATTR_COOP_GROUP_INSTR_OFFSETS
	.align		4
.L_7381:
        /*009c*/ 	.byte	0x04, 0x28
        /*009e*/ 	.short	(.L_7383 - .L_7382)


	//   ....[0]....
.L_7382:
        /*00a0*/ 	.word	0x00000830


	//   ....[1]....
        /*00a4*/ 	.word	0x00000860


	//   ....[2]....
        /*00a8*/ 	.word	0x00000880


	//   ....[3]....
        /*00ac*/ 	.word	0x000008a0


	//   ....[4]....
        /*00b0*/ 	.word	0x000008c0


	//----- nvinfo : EIATTR_EXIT_INSTR_OFFSETS
	.align		4
.L_7383:
        /*00b4*/ 	.byte	0x04, 0x1c
        /*00b6*/ 	.short	(.L_7385 - .L_7384)


	//   ....[0]....
.L_7384:
        /*00b8*/ 	.word	0x00000070


	//   ....[1]....
        /*00bc*/ 	.word	0x000008e0


	//   ....[2]....
        /*00c0*/ 	.word	0x00000950


	//----- nvinfo : EIATTR_CRS_STACK_SIZE
	.align		4
.L_7385:
        /*00c4*/ 	.byte	0x04, 0x1e
        /*00c6*/ 	.short	(.L_7387 - .L_7386)
.L_7386:
        /*00c8*/ 	.word	0x00000000
.L_7387:


//--------------------- .nv.info._Z13mul_mat_vec_qIN3c104HalfELi256ELi32E10block_q4_KLi2EXadL_ZN45_INTERNAL_8d5cb472_14_gguf_kernel_cu_cd24131917vec_dot_q4_K_q8_1EPKvPK10block_q8_1RKiEEEvS5_S5_PT_iii --------------------------
	.section	.nv.info._Z13mul_mat_vec_qIN3c104HalfELi256ELi32E10block_q4_KLi2EXadL_ZN45_INTERNAL_8d5cb472_14_gguf_kernel_cu_cd24131917vec_dot_q4_K_q8_1EPKvPK10block_q8_1RKiEEEvS5_S5_PT_iii,"",@"SHT_CUDA_INFO"
	.sectionflags	@""
	.align	4


	//----- nvinfo : EIATTR_CUDA_API_VERSION
	.align		4
        /*0000*/ 	.byte	0x04, 0x37
        /*0002*/ 	.short	(.L_7389 - .L_7388)
.L_7388:
        /*0004*/ 	.word	0x00000082


	//----- nvinfo : EIATTR_SW2861232_WAR
	.align		4
.L_7389:
        /*0008*/ 	.byte	0x01, 0x35
	.zero		2


	//----- nvinfo : EIATTR_PARAM_CBANK
	.align		4
        /*000c*/ 	.byte	0x04, 0x0a
        /*000e*/ 	.short	(.L_7391 - .L_7390)
	.align		4
.L_7390:
        /*0010*/ 	.word	index@(.nv.constant0._Z13mul_mat_vec_qIN3c104HalfELi256ELi32E10block_q4_KLi2EXadL_ZN45_INTERNAL_8d5cb472_14_gguf_kernel_cu_cd24131917vec_dot_q4_K_q8_1EPKvPK10block_q8_1RKiEEEvS5_S5_PT_iii)
        /*0014*/ 	.short	0x0160
        /*0016*/ 	.short	0x0024


	//----- nvinfo : EIATTR_CBANK_PARAM_SIZE
	.align		4
.L_7391:
        /*0018*/ 	.byte	0x03, 0x19
        /*001a*/ 	.short	0x0024


	//----- nvinfo : EIATTR_KPARAM_INFO
	.align		4
        /*001c*/ 	.byte	0x04, 0x17
        /*001e*/ 	.short	(.L_7393 - .L_7392)
.L_7392:
        /*0020*/ 	.word	0x00000000
        /*0024*/ 	.short	0x0005
        /*0026*/ 	.short	0x0020
        /*0028*/ 	.byte	0x00, 0xf0, 0x11, 0x00


	//----- nvinfo : EIATTR_KPARAM_INFO
	.align		4
.L_7393:
        /*002c*/ 	.byte	0x04, 0x17
        /*002e*/ 	.short	(.L_7395 - .L_7394)
.L_7394:
        /*0030*/ 	.word	0x00000000
        /*0034*/ 	.short	0x0004
        /*0036*/ 	.short	0x001c
        /*0038*/ 	.byte	0x00, 0xf0, 0x11, 0x00


	//----- nvinfo : EIATTR_KPARAM_INFO
	.align		4
.L_7395:
        /*003c*/ 	.byte	0x04, 0x17
        /*003e*/ 	.short	(.L_7397 - .L_7396)
.L_7396:
        /*0040*/ 	.word	0x00000000
        /*0044*/ 	.short	0x0003
        /*0046*/ 	.short	0x0018
        /*0048*/ 	.byte	0x00, 0xf0, 0x11, 0x00


	//----- nvinfo : EIATTR_KPARAM_INFO
	.align		4
.L_7397:
        /*004c*/ 	.byte	0x04, 0x17
        /*004e*/ 	.short	(.L_7399 - .L_7398)
.L_7398:
        /*0050*/ 	.word	0x00000000
        /*0054*/ 	.short	0x0002
        /*0056*/ 	.short	0x0010
        /*0058*/ 	.byte	0x00, 0xf0, 0x21, 0x00


	//----- nvinfo : EIATTR_KPARAM_INFO
	.align		4
.L_7399:
        /*005c*/ 	.byte	0x04, 0x17
        /*005e*/ 	.short	(.L_7401 - .L_7400)
.L_7400:
        /*0060*/ 	.word	0x00000000
        /*0064*/ 	.short	0x0001
        /*0066*/ 	.short	0x0008
        /*0068*/ 	.byte	0x00, 0xf0, 0x21, 0x00


	//----- nvinfo : EIATTR_KPARAM_INFO
	.align		4
.L_7401:
        /*006c*/ 	.byte	0x04, 0x17
        /*006e*/ 	.short	(.L_7403 - .L_7402)
.L_7402:
        /*0070*/ 	.word	0x00000000
        /*0074*/ 	.short	0x0000
        /*0076*/ 	.short	0x0000
        /*0078*/ 	.byte	0x00, 0xf0, 0x21, 0x00


	//----- nvinfo : EIATTR_MAXREG_COUNT
	.align		4
.L_7403:
        /*007c*/ 	.byte	0x03, 0x1b
        /*007e*/ 	.short	0x00ff


	//----- nvinfo : EIATTR_MERCURY_ISA_VERSION
	.align		4
        /*0080*/ 	.byte	0x03, 0x5f
        /*0082*/ 	.short	0x0000


	//----- nvinfo : EIATTR_COOP_GROUP_MASK_REGIDS
	.align		4
        /*0084*/ 	.byte	0x04, 0x29
        /*0086*/ 	.short	(.L_7405 - .L_7404)


	//   ....[0]....
.L_7404:
        /*0088*/ 	.word	0xffffffff


	//   ....[1]....
        /*008c*/ 	.word	0xffffffff


	//   ....[2]....
        /*0090*/ 	.word	0xffffffff


	//   ....[3]....
        /*0094*/ 	.word	0xffffffff


	//   ....[4]....
        /*0098*/ 	.word	0xffffffff


	//----- nvinfo : EIATTR_COOP_GROUP_INSTR_OFFSETS
	.align		4
.L_7405:
        /*009c*/ 	.byte	0x04, 0x28
        /*009e*/ 	.short	(.L_7407 - .L_7406)


	//   ....[0]....
.L_7406:
        /*00a0*/ 	.word	0x00000730


	//   ....[1]....
        /*00a4*/ 	.word	0x00000760


	//   ....[2]....
        /*00a8*/ 	.word	0x00000780


	//   ....[3]....
        /*00ac*/ 	.word	0x000007a0


	//   ....[4]....
        /*00b0*/ 	.word	0x000007c0


	//----- nvinfo : EIATTR_EXIT_INSTR_OFFSETS
	.align		4
.L_7407:
        /*00b4*/ 	.byte	0x04, 0x1c
        /*00b6*/ 	.short	(.L_7409 - .L_7408)


	//   ....[0]....
.L_7408:
        /*00b8*/ 	.word	0x00000070


	//   ....[1]....
        /*00bc*/ 	.word	0x000007e0


	//   ....[2]....
        /*00c0*/ 	.word	0x00000850


	//----- nvinfo : EIATTR_CRS_STACK_SIZE
	.align		4
.L_7409:
        /*00c4*/ 	.byte	0x04, 0x1e
        /*00c6*/ 	.short	(.L_7411 - .L_7410)
.L_7410:
        /*00c8*/ 	.word	0x00000000
.L_7411:


//--------------------- .nv.info._Z13mul_mat_vec_qIN3c104HalfELi256ELi16E10block_q3_KLi1EXadL_ZN45_INTERNAL_8d5cb472_14_gguf_kernel_cu_cd24131917vec_dot_q3_K_q8_1EPKvPK10block_q8_1RKiEEEvS5_S5_PT_iii --------------------------
	.section	.nv.info._Z13mul_mat_vec_qIN3c104HalfELi256ELi16E10block_q3_KLi1EXadL_ZN45_INTERNAL_8d5cb472_14_gguf_kernel_cu_cd24131917vec_dot_q3_K_q8_1EPKvPK10block_q8_1RKiEEEvS5_S5_PT_iii,"",@"SHT_CUDA_INFO"
	.sectionflags	@""
	.align	4


	//----- nvinfo : EIATTR_CUDA_API_VERSION
	.align		4
        /*0000*/ 	.byte	0x04, 0x37
        /*0002*/ 	.short	(.L_7413 - .L_7412)
.L_7412:
        /*0004*/ 	.word	0x00000082


	//----- nvinfo : EIATTR_SW2861232_WAR
	.align		4
.L_7413:
        /*0008*/ 	.byte	0x01, 0x35
	.zero		2


	//----- nvinfo : EIATTR_PARAM_CBANK
	.align		4
        /*000c*/ 	.byte	0x04, 0x0a
        /*000e*/ 	.short	(.L_7415 - .L_7414)
	.align		4
.L_7414:
        /*0010*/ 	.word	index@(.nv.constant0._Z13mul_mat_vec_qIN3c104HalfELi256ELi16E10block_q3_KLi1EXadL_ZN45_INTERNAL_8d5cb472_14_gguf_kernel_cu_cd24131917vec_dot_q3_K_q8_1EPKvPK10block_q8_1RKiEEEvS5_S5_PT_iii)
        /*0014*/ 	.short	0x0160
        /*0016*/ 	.short	0x0024


	//----- nvinfo : EIATTR_CBANK_PARAM_SIZE
	.align		4
.L_7415:
        /*0018*/ 	.byte	0x03, 0x19
        /*001a*/ 	.short	0x0024


	//----- nvinfo : EIATTR_KPARAM_INFO
	.align		4
        /*001c*/ 	.byte	0x04, 0x17
        /*001e*/ 	.short	(.L_7417 - .L_7416)
.L_7416:
        /*0020*/ 	.word	0x00000000
        /*0024*/ 	.short	0x0005
        /*0026*/ 	.short	0x0020
        /*0028*/ 	.byte	0x00, 0xf0, 0x11, 0x00


	//----- nvinfo : EIATTR_KPARAM_INFO
	.align		4
.L_7417:
        /*002c*/ 	.byte	0x04, 0x17
        /*002e*/ 	.short	(.L_7419 - .L_7418)
.L_7418:
        /*0030*/ 	.word	0x00000000
        /*0034*/ 	.short	0x0004
        /*0036*/ 	.short	0x001c
        /*0038*/ 	.byte	0x00, 0xf0, 0x11, 0x00


	//----- nvinfo : EIATTR_KPARAM_INFO
	.align		4
.L_7419:
        /*003c*/ 	.byte	0x04, 0x17
        /*003e*/ 	.short	(.L_7421 - .L_7420)
.L_7420:
        /*0040*/ 	.word	0x00000000
        /*0044*/ 	.short	0x0003
        /*0046*/ 	.short	0x0018
        /*0048*/ 	.byte	0x00, 0xf0, 0x11, 0x00


	//----- nvinfo : EIATTR_KPARAM_INFO
	.align		4
.L_7421:
        /*004c*/ 	.byte	0x04, 0x17
        /*004e*/ 	.short	(.L_7423 - .L_7422)
.L_7422:
        /*0050*/ 	.word	0x00000000
        /*0054*/ 	.short	0x0002
        /*0056*/ 	.short	0x0010
        /*0058*/ 	.byte	0x00, 0xf0, 0x21, 0x00


	//----- nvinfo : EIATTR_KPARAM_INFO
	.align		4
.L_7423:
        /*005c*/ 	.byte	0x04, 0x17
        /*005e*/ 	.short	(.L_7425 - .L_7424)
.L_7424:
        /*0060*/ 	.word	0x00000000
        /*0064*/ 	.short	0x0001
        /*0066*/ 	.short	0x0008
        /*0068*/ 	.byte	0x00, 0xf0, 0x21, 0x00


	//----- nvinfo : EIATTR_KPARAM_INFO
	.align		4
.L_7425:
        /*006c*/ 	.byte	0x04, 0x17
        /*006e*/ 	.short	(.L_7427 - .L_7426)
.L_7426:
        /*0070*/ 	.word	0x00000000
        /*0074*/ 	.short	0x0000
        /*0076*/ 	.short	0x0000
        /*0078*/ 	.byte	0x00, 0xf0, 0x21, 0x00


	//----- nvinfo : EIATTR_MAXREG_COUNT
	.align		4
.L_7427:
        /*007c*/ 	.byte	0x03, 0x1b
        /*007e*/ 	.short	0x00ff


	//----- nvinfo : EIATTR_MERCURY_ISA_VERSION
	.align		4
        /*0080*/ 	.byte	0x03, 0x5f
        /*0082*/ 	.short	0x0000


	//----- nvinfo : EIATTR_COOP_GROUP_MASK_REGIDS
	.align		4
        /*0084*/ 	.byte	0x04, 0x29
        /*0086*/ 	.short	(.L_7429 - .L_7428)


	//   ....[0]....
.L_7428:
        /*0088*/ 	.word	0xffffffff


	//   ....[1]....
        /*008c*/ 	.word	0xffffffff


	//   ....[2]....
        /*0090*/ 	.word	0xffffffff


	//   ....[3]....
        /*0094*/ 	.word	0xffffffff


	//   ....[4]....
        /*0098*/ 	.word	0xffffffff


	//----- nvinfo : EIATTR_COOP_GROUP_INSTR_OFFSETS
	.align		4
.L_7429:
        /*009c*/ 	.byte	0x04, 0x28
        /*009e*/ 	.short	(.L_7431 - .L_7430)


	//   ....[0]....
.L_7430:
        /*00a0*/ 	.word	0x00000ec0


	//   ....[1]....
        /*00a4*/ 	.word	0x00000ef0


	//   ....[2]....
        /*00a8*/ 	.word	0x00000f10


	//   ....[3]....
        /*00ac*/ 	.word	0x00000f30


	//   ....[4]....
        /*00b0*/ 	.word	0x00000f50


	//----- nvinfo : EIATTR_EXIT_INSTR_OFFSETS
	.align		4
.L_7431:
        /*00b4*/ 	.byte	0x04, 0x1c
        /*00b6*/ 	.short	(.L_7433 - .L_7432)


	//   ....[0]....
.L_7432:
        /*00b8*/ 	.word	0x00000070


	//   ....[1]....
        /*00bc*/ 	.word	0x00000f70


	//   ....[2]....
        /*00c0*/ 	.word	0x00000fe0


	//----- nvinfo : EIATTR_CRS_STACK_SIZE
	.align		4
.L_7433:
        /*00c4*/ 	.byte	0x04, 0x1e
        /*00c6*/ 	.short	(.L_7435 - .L_7434)
.L_7434:
        /*00c8*/ 	.word	0x00000000
.L_7435:


//--------------------- .nv.info._Z13mul_mat_vec_qIN3c104HalfELi256ELi16E10block_q2_KLi1EXadL_ZN45_INTERNAL_8d5cb472_14_gguf_kernel_cu_cd24131917vec_dot_q2_K_q8_1EPKvPK10block_q8_1RKiEEEvS5_S5_PT_iii --------------------------
	.section	.nv.info._Z13mul_mat_vec_qIN3c104HalfELi256ELi16E10block_q2_KLi1EXadL_ZN45_INTERNAL_8d5cb472_14_gguf_kernel_cu_cd24131917vec_dot_q2_K_q8_1EPKvPK10block_q8_1RKiEEEvS5_S5_PT_iii,"",@"SHT_CUDA_INFO"
	.sectionflags	@""
	.align	4


	//----- nvinfo : EIATTR_CUDA_API_VERSION
	.align		4
        /*0000*/ 	.byte	0x04, 0x37
        /*0002*/ 	.short	(.L_7437 - .L_7436)
.L_7436:
        /*0004*/ 	.word	0x00000082


	//----- nvinfo : EIATTR_SW2861232_WAR
	.align		4
.L_7437:
        /*0008*/ 	.byte	0x01, 0x35
	.zero		2


	//----- nvinfo : EIATTR_PARAM_CBANK
	.align		4
        /*000c*/ 	.byte	0x04, 0x0a
        /*000e*/ 	.short	(.L_7439 - .L_7438)
	.align		4
.L_7438:
        /*0010*/ 	.word	index@(.nv.constant0._Z13mul_mat_vec_qIN3c104HalfELi256ELi16E10block_q2_KLi1EXadL_ZN45_INTERNAL_8d5cb472_14_gguf_kernel_cu_cd24131917vec_dot_q2_K_q8_1EPKvPK10block_q8_1RKiEEEvS5_S5_PT_iii)
        /*0014*/ 	.short	0x0160
        /*0016*/ 	.short	0x0024


	//----- nvinfo : EIATTR_CBANK_PARAM_SIZE
	.align		4
.L_7439:
        /*0018*/ 	.byte	0x03, 0x19
        /*001a*/ 	.short	0x0024


	//----- nvinfo : EIATTR_KPARAM_INFO
	.align		4
        /*001c*/ 	.byte	0x04, 0x17
        /*001e*/ 	.short	(.L_7441 - .L_7440)
.L_7440:
        /*0020*/ 	.word	0x00000000
        /*0024*/ 	.short	0x0005
        /*0026*/ 	.short	0x0020
        /*0028*/ 	.byte	0x00, 0xf0, 0x11, 0x00


	//----- nvinfo : EIATTR_KPARAM_INFO
	.align		4
.L_7441:
        /*002c*/ 	.byte	0x04, 0x17
        /*002e*/ 	.short	(.L_7443 - .L_7442)
.L_7442:
        /*0030*/ 	.word	0x00000000
        /*0034*/ 	.short	0x0004
        /*0036*/ 	.short	0x001c
        /*0038*/ 	.byte	0x00, 0xf0, 0x11, 0x00


	//----- nvinfo : EIATTR_KPARAM_INFO
	.align		4
.L_7443:
        /*003c*/ 	.byte	0x04, 0x17
        /*003e*/ 	.short	(.L_7445 - .L_7444)
.L_7444:
        /*0040*/ 	.word	0x00000000
        /*0044*/ 	.short	0x0003
        /*0046*/ 	.short	0x0018
        /*0048*/ 	.byte	0x00, 0xf0, 0x11, 0x00


	//----- nvinfo : EIATTR_KPARAM_INFO
	.align		4
.L_7445:
        /*004c*/ 	.byte	0x04, 0x17
        /*004e*/ 	.short	(.L_7447 - .L_7446)
.L_7446:
        /*0050*/ 	.word	0x00000000
        /*0054*/ 	.short	0x0002
        /*0056*/ 	.short	0x0010
        /*0058*/ 	.byte	0x00, 0xf0, 0x21, 0x00


	//----- nvinfo : EIATTR_KPARAM_INFO
	.align		4
.L_7447:
        /*005c*/ 	.byte	0x04, 0x17
        /*005e*/ 	.short	(.L_7449 - .L_7448)
.L_7448:
        /*0060*/ 	.word	0x00000000
        /*0064*/ 	.short	0x0001
        /*0066*/ 	.short	0x0008
        /*0068*/ 	.byte	0x00, 0xf0, 0x21, 0x00


	//----- nvinfo : EIATTR_KPARAM_INFO
	.align		4
.L_7449:
        /*006c*/ 	.byte	0x04, 0x17
        /*006e*/ 	.short	(.L_7451 - .L_7450)
.L_7450:
        /*0070*/ 	.word	0x00000000
        /*0074*/ 	.short	0x0000
        /*0076*/ 	.short	0x0000
        /*0078*/ 	.byte	0x00, 0xf0, 0x21, 0x00


	//----- nvinfo : EIATTR_MAXREG_COUNT
	.align		4
.L_7451:
        /*007c*/ 	.byte	0x03, 0x1b
        /*007e*/ 	.short	0x00ff


	//----- nvinfo : EIATTR_MERCURY_ISA_VERSION
	.align		4
        /*0080*/ 	.byte	0x03, 0x5f
        /*0082*/ 	.short	0x0000


	//----- nvinfo : EIATTR_COOP_GROUP_MASK_REGIDS
	.align		4
        /*0084*/ 	.byte	0x04, 0x29
        /*0086*/ 	.short	(.L_7453 - .L_7452)


	//   ....[0]....
.L_7452:
        /*0088*/ 	.word	0xffffffff


	//   ....[1]....
        /*008c*/ 	.word	0xffffffff


	//   ....[2]....
        /*0090*/ 	.word	0xffffffff


	//   ....[3]....
        /*0094*/ 	.word	0xffffffff


	//   ....[4]....
        /*0098*/ 	.word	0xffffffff


	//----- nvinfo : EIATTR_COOP_GROUP_INSTR_OFFSETS
	.align		4
.L_7453:
        /*009c*/ 	.byte	0x04, 0x28
        /*009e*/ 	.short	(.L_7455 - .L_7454)


	//   ....[0]....
.L_7454:
        /*00a0*/ 	.word	0x00000850


	//   ....[1]....
        /*00a4*/ 	.word	0x00000880


	//   ....[2]....
        /*00a8*/ 	.word	0x000008a0


	//   ....[3]....
        /*00ac*/ 	.word	0x000008c0


	//   ....[4]....
        /*00b0*/ 	.word	0x000008e0


	//----- nvinfo : EIATTR_EXIT_INSTR_OFFSETS
	.align		4
.L_7455:
        /*00b4*/ 	.byte	0x04, 0x1c
        /*00b6*/ 	.short	(.L_7457 - .L_7456)


	//   ....[0]....
.L_7456:
        /*00b8*/ 	.word	0x00000070


	//   ....[1]....
        /*00bc*/ 	.word	0x00000900


	//   ....[2]....
        /*00c0*/ 	.word	0x00000970


	//----- nvinfo : EIATTR_CRS_STACK_SIZE
	.align		4
.L_7457:
        /*00c4*/ 	.byte	0x04, 0x1e
        /*00c6*/ 	.short	(.L_7459 - .L_7458)
.L_7458:
        /*00c8*/ 	.word	0x00000000
.L_7459:


//--------------------- .nv.info._Z13mul_mat_vec_qIN3c104HalfELi32ELi8E10block_q8_0Li2EXadL_ZN45_INTERNAL_8d5cb472_14_gguf_kernel_cu_cd24131917vec_dot_q8_0_q8_1EPKvPK10block_q8_1RKiEEEvS5_S5_PT_iii --------------------------
	.section	.nv.info._Z13mul_mat_vec_qIN3c104HalfELi32ELi8E10block_q8_0Li2EXadL_ZN45_INTERNAL_8d5cb472_14_gguf_kernel_cu_cd24131917vec_dot_q8_0_q8_1EPKvPK10block_q8_1RKiEEEvS5_S5_PT_iii,"",@"SHT_CUDA_INFO"
	.sectionflags	@""
	.align	4


	//----- nvinfo : EIATTR_CUDA_API_VERSION
	.align		4
        /*0000*/ 	.byte	0x04, 0x37
        /*0002*/ 	.short	(.L_7461 - .L_7460)
.L_7460:
        /*0004*/ 	.word	0x00000082


	//----- nvinfo : EIATTR_SW2861232_WAR
	.align		4
.L_7461:
        /*0008*/ 	.byte	0x01, 0x35
	.zero		2


	//----- nvinfo : EIATTR_PARAM_CBANK
	.align		4
        /*000c*/ 	.byte	0x04, 0x0a
        /*000e*/ 	.short	(.L_7463 - .L_7462)
	.align		4
.L_7462:
        /*0010*/ 	.word	index@(.nv.constant0._Z13mul_mat_vec_qIN3c104HalfELi32ELi8E10block_q8_0Li2EXadL_ZN45_INTERNAL_8d5cb472_14_gguf_kernel_cu_cd24131917vec_dot_q8_0_q8_1EPKvPK10block_q8_1RKiEEEvS5_S5_PT_iii)
        /*0014*/ 	.short	0x0160
        /*0016*/ 	.short	0x0024


	//----- nvinfo : EIATTR_CBANK_PARAM_SIZE
	.align		4
.L_7463:
        /*0018*/ 	.byte	0x03, 0x19
        /*001a*/ 	.short	0x0024


	//----- nvinfo : EIATTR_KPARAM_INFO
	.align		4
        /*001c*/ 	.byte	0x04, 0x17
        /*001e*/ 	.short	(.L_7465 - .L_7464)
.L_7464:
        /*0020*/ 	.word	0x00000000
        /*0024*/ 	.short	0x0005
        /*0026*/ 	.short	0x0020
        /*0028*/ 	.byte	0x00, 0xf0, 0x11, 0x00


	//----- nvinfo : EIATTR_KPARAM_INFO
	.align		4
.L_7465:
        /*002c*/ 	.byte	0x04, 0x17
        /*002e*/ 	.short	(.L_7467 - .L_7466)
.L_7466:
        /*0030*/ 	.word	0x00000000
        /*0034*/ 	.short	0x0004
        /*0036*/ 	.short	0x001c
        /*0038*/ 	.byte	0x00, 0xf0, 0x11, 0x00


	//----- nvinfo : EIATTR_KPARAM_INFO
	.align		4
.L_7467:
        /*003c*/ 	.byte	0x04, 0x17
        /*003e*/ 	.short	(.L_7469 - .L_7468)
.L_7468:
        /*0040*/ 	.word	0x00000000
        /*0044*/ 	.short	0x0003
        /*0046*/ 	.short	0x0018
        /*0048*/ 	.byte	0x00, 0xf0, 0x11, 0x00


	//----- nvinfo : EIATTR_KPARAM_INFO
	.align		4
.L_7469:
        /*004c*/ 	.byte	0x04, 0x17
        /*004e*/ 	.short	(.L_7471 - .L_7470)
.L_7470:
        /*0050*/ 	.word	0x00000000
        /*0054*/ 	.short	0x0002
        /*0056*/ 	.short	0x0010
        /*0058*/ 	.byte	0x00, 0xf0, 0x21, 0x00


	//----- nvinfo : EIATTR_KPARAM_INFO
	.align		4
.L_7471:
        /*005c*/ 	.byte	0x04, 0x17
        /*005e*/ 	.short	(.L_7473 - .L_7472)
.L_7472:
        /*0060*/ 	.word	0x00000000
        /*0064*/ 	.short	0x0001
        /*0066*/ 	.short	0x0008
        /*0068*/ 	.byte	0x00, 0xf0, 0x21, 0x00


	//----- nvinfo : EIATTR_KPARAM_INFO
	.align		4
.L_7473:
        /*006c*/ 	.byte	0x04, 0x17
        /*006e*/ 	.short	(.L_7475 - .L_7474)
.L_7474:
        /*0070*/ 	.word	0x00000000
        /*0074*/ 	.short	0x0000
        /*0076*/ 	.short	0x0000
        /*0078*/ 	.byte	0x00, 0xf0, 0x21, 0x00


	//----- nvinfo : EIATTR_MAXREG_COUNT
	.align		4
.L_7475:
        /*007c*/ 	.byte	0x03, 0x1b
        /*007e*/ 	.short	0x00ff


	//----- nvinfo : EIATTR_MERCURY_ISA_VERSION
	.align		4
        /*0080*/ 	.byte	0x03, 0x5f
        /*0082*/ 	.short	0x0000


	//----- nvinfo : EIATTR_COOP_GROUP_MASK_REGIDS
	.align		4
        /*0084*/ 	.byte	0x04, 0x29
        /*0086*/ 	.short	(.L_7477 - .L_7476)


	//   ....[0]....
.L_7476:
        /*0088*/ 	.word	0xffffffff


	//   ....[1]....
        /*008c*/ 	.word	0xffffffff


	//   ....[2]....
        /*0090*/ 	.word	0xffffffff


	//   ....[3]....
        /*0094*/ 	.word	0xffffffff


	//   ....[4]....
        /*0098*/ 	.word	0xffffffff


	//----- nvinfo : EIATTR_COOP_GROUP_INSTR_OFFSETS
	.align		4
.L_7477:
        /*009c*/ 	.byte	0x04, 0x28
        /*009e*/ 	.short	(.L_7479 - .L_7478)


	//   ....[0]....
.L_7478:
        /*00a0*/ 	.word	0x00001080


	//   ....[1]....
        /*00a4*/ 	.word	0x000010b0


	//   ....[2]....
        /*00a8*/ 	.word	0x000010d0


	//   ....[3]....
        /*00ac*/ 	.word	0x000010f0


	//   ....[4]....
        /*00b0*/ 	.word	0x00001110


	//----- nvinfo : EIATTR_EXIT_INSTR_OFFSETS
	.align		4
.L_7479:
        /*00b4*/ 	.byte	0x04, 0x1c
        /*00b6*/ 	.short	(.L_7481 - .L_7480)


	//   ....[0]....
.L_7480:
        /*00b8*/ 	.word	0x00000070


	//   ....[1]....
        /*00bc*/ 	.word	0x00001130


	//   ....[2]....
        /*00c0*/ 	.word	0x000011a0


	//----- nvinfo : EIATTR_CRS_STACK_SIZE
	.align		4
.L_7481:
        /*00c4*/ 	.byte	0x04, 0x1e
        /*00c6*/ 	.short	(.L_7483 - .L_7482)
.L_7482:
        /*00c8*/ 	.word	0x00000000
.L_7483:


//--------------------- .nv.info._Z13mul_mat_vec_qIN3c104HalfELi32ELi4E10block_q5_1Li2EXadL_ZN45_INTERNAL_8d5cb472_14_gguf_kernel_cu_cd24131917vec_dot_q5_1_q8_1EPKvPK10block_q8_1RKiEEEvS5_S5_PT_iii --------------------------
	.section	.nv.info._Z13mul_mat_vec_qIN3c104HalfELi32ELi4E10block_q5_1Li2EXadL_ZN45_INTERNAL_8d5cb472_14_gguf_kernel_cu_cd24131917vec_dot_q5_1_q8_1EPKvPK10block_q8_1RKiEEEvS5_S5_PT_iii,"",@"SHT_CUDA_INFO"
	.sectionflags	@""
	.align	4


	//----- nvinfo : EIATTR_CUDA_API_VERSION
	.align		4
        /*0000*/ 	.byte	0x04, 0x37
        /*0002*/ 	.short	(.L_7485 - .L_7484)
.L_7484:
        /*0004*/ 	.word	0x00000082


	//----- nvinfo : EIATTR_SW2861232_WAR
	.align		4
.L_7485:
        /*0008*/ 	.byte	0x01, 0x35
	.zero		2


	//----- nvinfo : EIATTR_PARAM_CBANK
	.align		4
        /*000c*/ 	.byte	0x04, 0x0a
        /*000e*/ 	.short	(.L_7487 - .L_7486)
	.align		4
.L_7486:
        /*0010*/ 	.word	index@(.nv.constant0._Z13mul_mat_vec_qIN3c104HalfELi32ELi4E10block_q5_1Li2EXadL_ZN45_INTERNAL_8d5cb472_14_gguf_kernel_cu_cd24131917vec_dot_q5_1_q8_1EPKvPK10block_q8_1RKiEEEvS5_S5_PT_iii)
        /*0014*/ 	.short	0x0160
        /*0016*/ 	.short	0x0024


	//----- nvinfo : EIATTR_CBANK_PARAM_SIZE
	.align		4
.L_7487:
        /*0018*/ 	.byte	0x03, 0x19
        /*001a*/ 	.short	0x0024


	//----- nvinfo : EIATTR_KPARAM_INFO
	.align		4
        /*001c*/ 	.byte	0x04, 0x17
        /*001e*/ 	.short	(.L_7489 - .L_7488)
.L_7488:
        /*0020*/ 	.word	0x00000000
        /*0024*/ 	.short	0x0005
        /*0026*/ 	.short	0x0020
        /*0028*/ 	.byte	0x00, 0xf0, 0x11, 0x00


	//----- nvinfo : EIATTR_KPARAM_INFO
	.align		4
.L_7489:
        /*002c*/ 	.byte	0x04, 0x17
        /*002e*/ 	.short	(.L_7491 - .L_7490)
.L_7490:
        /*0030*/ 	.word	0x00000000
        /*0034*/ 	.short	0x0004
        /*0036*/ 	.short	0x001c
        /*0038*/ 	.byte	0x00, 0xf0, 0x11, 0x00


	//----- nvinfo : EIATTR_KPARAM_INFO
	.align		4
.L_7491:
        /*003c*/ 	.byte	0x04, 0x17
        /*003e*/ 	.short	(.L_7493 - .L_7492)
.L_7492:
        /*0040*/ 	.word	0x00000000
        /*0044*/ 	.short	0x0003
        /*0046*/ 	.short	0x0018
        /*0048*/ 	.byte	0x00, 0xf0, 0x11, 0x00


	//----- nvinfo : EIATTR_KPARAM_INFO
	.align		4
.L_7493:
        /*004c*/ 	.byte	0x04, 0x17
        /*004e*/ 	.short	(.L_7495 - .L_7494)
.L_7494:
        /*0050*/ 	.word	0x00000000
        /*0054*/ 	.short	0x0002
        /*0056*/ 	.short	0x0010
        /*0058*/ 	.byte	0x00, 0xf0, 0x21, 0x00


	//----- nvinfo : EIATTR_KPARAM_INFO
	.align		4
.L_7495:
        /*005c*/ 	.byte	0x04, 0x17
        /*005e*/ 	.short	(.L_7497 - .L_7496)
.L_7496:
        /*0060*/ 	.word	0x00000000
        /*0064*/ 	.short	0x0001
        /*0066*/ 	.short	0x0008
        /*0068*/ 	.byte	0x00, 0xf0, 0x21, 0x00


	//----- nvinfo : EIATTR_KPARAM_INFO
	.align		4
.L_7497:
        /*006c*/ 	.byte	0x04, 0x17
        /*006e*/ 	.short	(.L_7499 - .L_7498)
.L_7498:
        /*0070*/ 	.word	0x00000000
        /*0074*/ 	.short	0x0000
        /*0076*/ 	.short	0x0000
        /*0078*/ 	.byte	0x00, 0xf0, 0x21, 0x00


	//----- nvinfo : EIATTR_MAXREG_COUNT
	.align		4
.L_7499:
        /*007c*/ 	.byte	0x03, 0x1b
        /*007e*/ 	.short	0x00ff


	//----- nvinfo : EIATTR_MERCURY_ISA_VERSION
	.align		4
        /*0080*/ 	.byte	0x03, 0x5f
        /*0082*/ 	.short	0x0000


	//----- nvinfo : EIATTR_COOP_GROUP_MASK_REGIDS
	.align		4
        /*0084*/ 	.byte	0x04, 0x29
        /*0086*/ 	.short	(.L_7501 - .L_7500)


	//   ....[0]....
.L_7500:
        /*0088*/ 	.word	0xffffffff


	//   ....[1]....
        /*008c*/ 	.word	0xffffffff


	//   ....[2]....
        /*0090*/ 	.word	0xffffffff


	//   ....[3]....
        /*0094*/ 	.word	0xffffffff


	//   ....[4]....
        /*0098*/ 	.word	0xffffffff


	//----- nvinfo : EIATTR_COOP_GROUP_INSTR_OFFSETS
	.align		4
.L_7501:
        /*009c*/ 	.byte	0x04, 0x28
        /*009e*/ 	.short	(.L_7503 - .L_7502)


	//   ....[0]....
.L_7502:
        /*00a0*/ 	.word	0x00000680


	//   ....[1]....
        /*00a4*/ 	.word	0x000006b0


	//   ....[2]....
        /*00a8*/ 	.word	0x000006d0


	//   ....[3]....
        /*00ac*/ 	.word	0x000006f0


	//   ....[4]....
        /*00b0*/ 	.word	0x00000710


	//----- nvinfo : EIATTR_EXIT_INSTR_OFFSETS
	.align		4
.L_7503:
        /*00b4*/ 	.byte	0x04, 0x1c
        /*00b6*/ 	.short	(.L_7505 - .L_7504)


	//   ....[0]....
.L_7504:
        /*00b8*/ 	.word	0x00000070


	//   ....[1]....
        /*00bc*/ 	.word	0x00000730


	//   ....[2]....
        /*00c0*/ 	.word	0x000007a0


	//----- nvinfo : EIATTR_CRS_STACK_SIZE
	.align		4
.L_7505:
        /*00c4*/ 	.byte	0x04, 0x1e
        /*00c6*/ 	.short	(.L_7507 - .L_7506)
.L_7506:
        /*00c8*/ 	.word	0x00000000
.L_7507:


//--------------------- .nv.info._Z13mul_mat_vec_qIN3c104HalfELi32ELi4E10block_q5_0Li2EXadL_ZN45_INTERNAL_8d5cb472_14_gguf_kernel_cu_cd24131917vec_dot_q5_0_q8_1EPKvPK10block_q8_1RKiEEEvS5_S5_PT_iii --------------------------
	.section	.nv.info._Z13mul_mat_vec_qIN3c104HalfELi32ELi4E10block_q5_0Li2EXadL_ZN45_INTERNAL_8d5cb472_14_gguf_kernel_cu_cd24131917vec_dot_q5_0_q8_1EPKvPK10block_q8_1RKiEEEvS5_S5_PT_iii,"",@"SHT_CUDA_INFO"
	.sectionflags	@""
	.align	4


	//----- nvinfo : EIATTR_CUDA_API_VERSION
	.align		4
        /*0000*/ 	.byte	0x04, 0x37
        /*0002*/ 	.short	(.L_7509 - .L_7508)
.L_7508:
        /*0004*/ 	.word	0x00000082


	//----- nvinfo : EIATTR_SW2861232_WAR
	.align		4
.L_7509:
        /*0008*/ 	.byte	0x01, 0x35
	.zero		2


	//----- nvinfo : EIATTR_PARAM_CBANK
	.align		4
        /*000c*/ 	.byte	0x04, 0x0a
        /*000e*/ 	.short	(.L_7511 - .L_7510)
	.align		4
.L_7510:
        /*0010*/ 	.word	index@(.nv.constant0._Z13mul_mat_vec_qIN3c104HalfELi32ELi4E10block_q5_0Li2EXadL_ZN45_INTERNAL_8d5cb472_14_gguf_kernel_cu_cd24131917vec_dot_q5_0_q8_1EPKvPK10block_q8_1RKiEEEvS5_S5_PT_iii)
        /*0014*/ 	.short	0x0160
        /*0016*/ 	.short	0x0024


	//----- nvinfo : EIATTR_CBANK_PARAM_SIZE
	.align		4
.L_7511:
        /*0018*/ 	.byte	0x03, 0x19
        /*001a*/ 	.short	0x0024


	//----- nvinfo : EIATTR_KPARAM_INFO
	.align		4
        /*001c*/ 	.byte	0x04, 0x17
        /*001e*/ 	.short	(.L_7513 - .L_7512)
.L_7512:
        /*0020*/ 	.word	0x00000000
        /*0024*/ 	.short	0x0005
        /*0026*/ 	.short	0x0020
        /*0028*/ 	.byte	0x00, 0xf0, 0x11, 0x00


	//----- nvinfo : EIATTR_KPARAM_INFO
	.align		4
.L_7513:
        /*002c*/ 	.byte	0x04, 0x17
        /*002e*/ 	.short	(.L_7515 - .L_7514)
.L_7514:
        /*0030*/ 	.word	0x00000000
        /*0034*/ 	.short	0x0004
        /*0036*/ 	.short	0x001c
        /*0038*/ 	.byte	0x00, 0xf0, 0x11, 0x00


	//----- nvinfo : EIATTR_KPARAM_INFO
	.align		4
.L_7515:
        /*003c*/ 	.byte	0x04, 0x17
        /*003e*/ 	.short	(.L_7517 - .L_7516)
.L_7516:
        /*0040*/ 	.word	0x00000000
        /*0044*/ 	.short	0x0003
        /*0046*/ 	.short	0x0018
        /*0048*/ 	.byte	0x00, 0xf0, 0x11, 0x00


	//----- nvinfo : EIATTR_KPARAM_INFO
	.align		4
.L_7517:
        /*004c*/ 	.byte	0x04, 0x17
        /*004e*/ 	.short	(.L_7519 - .L_7518)
.L_7518:
        /*0050*/ 	.word	0x00000000
        /*0054*/ 	.short	0x0002
        /*0056*/ 	.short	0x0010
        /*0058*/ 	.byte	0x00, 0xf0, 0x21, 0x00


	//----- nvinfo : EIATTR_KPARAM_INFO
	.align		4
.L_7519:
        /*005c*/ 	.byte	0x04, 0x17
        /*005e*/ 	.short	(.L_7521 - .L_7520)
.L_7520:
        /*0060*/ 	.word	0x00000000
        /*0064*/ 	.short	0x0001
        /*0066*/ 	.short	0x0008
        /*0068*/ 	.byte	0x00, 0xf0, 0x21, 0x00


	//----- nvinfo : EIATTR_KPARAM_INFO
	.align		4
.L_7521:
        /*006c*/ 	.byte	0x04, 0x17
        /*006e*/ 	.short	(.L_7523 - .L_7522)
.L_7522:
        /*0070*/ 	.word	0x00000000
        /*0074*/ 	.short	0x0000
        /*0076*/ 	.short	0x0000
        /*0078*/ 	.byte	0x00, 0xf0, 0x21, 0x00


	//----- nvinfo : EIATTR_MAXREG_COUNT
	.align		4
.L_7523:
        /*007c*/ 	.byte	0x03, 0x1b
        /*007e*/ 	.short	0x00ff


	//----- nvinfo : EIATTR_MERCURY_ISA_VERSION
	.align		4
        /*0080*/ 	.byte	0x03, 0x5f
        /*0082*/ 	.short	0x0000


	//----- nvinfo : EIATTR_COOP_GROUP_MASK_REGIDS
	.align		4
        /*0084*/ 	.byte	0x04, 0x29
        /*0086*/ 	.short	(.L_7525 - .L_7524)


	//   ....[0]....
.L_7524:
        /*0088*/ 	.word	0xffffffff


	//   ....[1]....
        /*008c*/ 	.word	0xffffffff


	//   ....[2]....
        /*0090*/ 	.word	0xffffffff


	//   ....[3]....
        /*0094*/ 	.word	0xffffffff


	//   ....[4]....
        /*0098*/ 	.word	0xffffffff


	//----- nvinfo : EIATTR_COOP_GROUP_INSTR_OFFSETS
	.align		4
.L_7525:
        /*009c*/ 	.byte	0x04, 0x28
        /*009e*/ 	.short	(.L_7527 - .L_7526)


	//   ....[0]....
.L_7526:
        /*00a0*/ 	.word	0x000006e0


	//   ....[1]....
        /*00a4*/ 	.word	0x00000710


	//   ....[2]....
        /*00a8*/ 	.word	0x00000730


	//   ....[3]....
        /*00ac*/ 	.word	0x00000750


	//   ....[4]....
        /*00b0*/ 	.word	0x00000770


	//----- nvinfo : EIATTR_EXIT_INSTR_OFFSETS
	.align		4
.L_7527:
        /*00b4*/ 	.byte	0x04, 0x1c
        /*00b6*/ 	.short	(.L_7529 - .L_7528)


	//   ....[0]....
.L_7528:
        /*00b8*/ 	.word	0x00000070


	//   ....[1]....
        /*00bc*/ 	.word	0x00000790


	//   ....[2]....
        /*00c0*/ 	.word	0x00000800


	//----- nvinfo : EIATTR_CRS_STACK_SIZE
	.align		4
.L_7529:
        /*00c4*/ 	.byte	0x04, 0x1e
        /*00c6*/ 	.short	(.L_7531 - .L_7530)
.L_7530:
        /*00c8*/ 	.word	0x00000000
.L_7531:


//--------------------- .nv.info._Z13mul_mat_vec_qIN3c104HalfELi32ELi4E10block_q4_1Li2EXadL_ZN45_INTERNAL_8d5cb472_14_gguf_kernel_cu_cd24131917vec_dot_q4_1_q8_1EPKvPK10block_q8_1RKiEEEvS5_S5_PT_iii --------------------------
	.section	.nv.info._Z13mul_mat_vec_qIN3c104HalfELi32ELi4E10block_q4_1Li2EXadL_ZN45_INTERNAL_8d5cb472_14_gguf_kernel_cu_cd24131917vec_dot_q4_1_q8_1EPKvPK10block_q8_1RKiEEEvS5_S5_PT_iii,"",@"SHT_CUDA_INFO"
	.sectionflags	@""
	.align	4


	//----- nvinfo : EIATTR_CUDA_API_VERSION
	.align		4
        /*0000*/ 	.byte	0x04, 0x37
        /*0002*/ 	.short	(.L_7533 - .L_7532)
.L_7532:
        /*0004*/ 	.word	0x00000082


	//----- nvinfo : EIATTR_SW2861232_WAR
	.align		4
.L_7533:
        /*0008*/ 	.byte	0x01, 0x35
	.zero		2


	//----- nvinfo : EIATTR_PARAM_CBANK
	.align		4
        /*000c*/ 	.byte	0x04, 0x0a
        /*000e*/ 	.short	(.L_7535 - .L_7534)
	.align		4
.L_7534:
        /*0010*/ 	.word	index@(.nv.constant0._Z13mul_mat_vec_qIN3c104HalfELi32ELi4E10block_q4_1Li2EXadL_ZN45_INTERNAL_8d5cb472_14_gguf_kernel_cu_cd24131917vec_dot_q4_1_q8_1EPKvPK10block_q8_1RKiEEEvS5_S5_PT_iii)
        /*0014*/ 	.short	0x0160
        /*0016*/ 	.short	0x0024


	//----- nvinfo : EIATTR_CBANK_PARAM_SIZE
	.align		4
.L_7535:
        /*0018*/ 	.byte	0x03, 0x19
        /*001a*/ 	.short	0x0024


	//----- nvinfo : EIATTR_KPARAM_INFO
	.align		4
        /*001c*/ 	.byte	0x04, 0x17
        /*001e*/ 	.short	(.L_7537 - .L_7536)
.L_7536:
        /*0020*/ 	.word	0x00000000
        /*0024*/ 	.short	0x0005
        /*0026*/ 	.short	0x0020
        /*0028*/ 	.byte	0x00, 0xf0, 0x11, 0x00


	//----- nvinfo : EIATTR_KPARAM_INFO
	.align		4
.L_7537:
        /*002c*/ 	.byte	0x04, 0x17
        /*002e*/ 	.short	(.L_7539 - .L_7538)
.L_7538:
        /*0030*/ 	.word	0x00000000
        /*0034*/ 	.short	0x0004
        /*0036*/ 	.short	0x001c
        /*0038*/ 	.byte	0x00, 0xf0, 0x11, 0x00


	//----- nvinfo : EIATTR_KPARAM_INFO
	.align		4
.L_7539:
        /*003c*/ 	.byte	0x04, 0x17
        /*003e*/ 	.short	(.L_7541 - .L_7540)
.L_7540:
        /*0040*/ 	.word	0x00000000
        /*0044*/ 	.short	0x0003
        /*0046*/ 	.short	0x0018
        /*0048*/ 	.byte	0x00, 0xf0, 0x11, 0x00


	//----- nvinfo : EIATTR_KPARAM_INFO
	.align		4
.L_7541:
        /*004c*/ 	.byte	0x04, 0x17
        /*004e*/ 	.short	(.L_7543 - .L_7542)
.L_7542:
        /*0050*/ 	.word	0x00000000
        /*0054*/ 	.short	0x0002
        /*0056*/ 	.short	0x0010
        /*0058*/ 	.byte	0x00, 0xf0, 0x21, 0x00


	//----- nvinfo : EIATTR_KPARAM_INFO
	.align		4
.L_7543:
        /*005c*/ 	.byte	0x04, 0x17
        /*005e*/ 	.short	(.L_7545 - .L_7544)
.L_7544:
        /*0060*/ 	.word	0x00000000
        /*0064*/ 	.short	0x0001
        /*0066*/ 	.short	0x0008
        /*0068*/ 	.byte	0x00, 0xf0, 0x21, 0x00


	//----- nvinfo : EIATTR_KPARAM_INFO
	.align		4
.L_7545:
        /*006c*/ 	.byte	0x04, 0x17
        /*006e*/ 	.short	(.L_7547 - .L_7546)
.L_7546:
        /*0070*/ 	.word	0x00000000
        /*0074*/ 	.short	0x0000
        /*0076*/ 	.short	0x0000
        /*0078*/ 	.byte	0x00, 0xf0, 0x21, 0x00


	//----- nvinfo : EIATTR_MAXREG_COUNT
	.align		4
.L_7547:
        /*007c*/ 	.byte	0x03, 0x1b
        /*007e*/ 	.short	0x00ff


	//----- nvinfo : EIATTR_MERCURY_ISA_VERSION
	.align		4
        /*0080*/ 	.byte	0x03, 0x5f
        /*0082*/ 	.short	0x0000


	//----- nvinfo : EIATTR_COOP_GROUP_MASK_REGIDS
	.align		4
        /*0084*/ 	.byte	0x04, 0x29
        /*0086*/ 	.short	(.L_7549 - .L_7548)


	//   ....[0]....
.L_7548:
        /*0088*/ 	.word	0xffffffff


	//   ....[1]....
        /*008c*/ 	.word	0xffffffff


	//   ....[2]....
        /*0090*/ 	.word	0xffffffff


	//   ....[3]....
        /*0094*/ 	.word	0xffffffff


	//   ....[4]....
        /*0098*/ 	.word	0xffffffff


	//----- nvinfo : EIATTR_COOP_GROUP_INSTR_OFFSETS
	.align		4
.L_7549:
        /*009c*/ 	.byte	0x04, 0x28
        /*009e*/ 	.short	(.L_7551 - .L_7550)


	//   ....[0]....
.L_7550:
        /*00a0*/ 	.word	0x00001480


	//   ....[1]....
        /*00a4*/ 	.word	0x000014b0


	//   ....[2]....
        /*00a8*/ 	.word	0x000014d0


	//   ....[3]....
        /*00ac*/ 	.word	0x000014f0


	//   ....[4]....
        /*00b0*/ 	.word	0x00001510


	//----- nvinfo : EIATTR_EXIT_INSTR_OFFSETS
	.align		4
.L_7551:
        /*00b4*/ 	.byte	0x04, 0x1c
        /*00b6*/ 	.short	(.L_7553 - .L_7552)


	//   ....[0]....
.L_7552:
        /*00b8*/ 	.word	0x00000070


	//   ....[1]....
        /*00bc*/ 	.word	0x00001530


	//   ....[2]....
        /*00c0*/ 	.word	0x000015a0


	//----- nvinfo : EIATTR_CRS_STACK_SIZE
	.align		4
.L_7553:
        /*00c4*/ 	.byte	0x04, 0x1e
        /*00c6*/ 	.short	(.L_7555 - .L_7554)
.L_7554:
        /*00c8*/ 	.word	0x00000000
.L_7555:


//--------------------- .nv.info._Z13mul_mat_vec_qIN3c104HalfELi32ELi4E10block_q4_0Li2EXadL_ZN45_INTERNAL_8d5cb472_14_gguf_kernel_cu_cd24131917vec_dot_q4_0_q8_1EPKvPK10block_q8_1RKiEEEvS5_S5_PT_iii --------------------------
	.section	.nv.info._Z13mul_mat_vec_qIN3c104HalfELi32ELi4E10block_q4_0Li2EXadL_ZN45_INTERNAL_8d5cb472_14_gguf_kernel_cu_cd24131917vec_dot_q4_0_q8_1EPKvPK10block_q8_1RKiEEEvS5_S5_PT_iii,"",@"SHT_CUDA_INFO"
	.sectionflags	@""
	.align	4


	//----- nvinfo : EIATTR_CUDA_API_VERSION
	.align		4
        /*0000*/ 	.byte	0x04, 0x37
        /*0002*/ 	.short	(.L_7557 - .L_7556)
.L_7556:
        /*0004*/ 	.word	0x00000082


	//----- nvinfo : EIATTR_SW2861232_WAR
	.align		4
.L_7557:
        /*0008*/ 	.byte	0x01, 0x35
	.zero		2


	//----- nvinfo : EIATTR_PARAM_CBANK
	.align		4
        /*000c*/ 	.byte	0x04, 0x0a
        /*000e*/ 	.short	(.L_7559 - .L_7558)
	.align		4
.L_7558:
        /*0010*/ 	.word	index@(.nv.constant0._Z13mul_mat_vec_qIN3c104HalfELi32ELi4E10block_q4_0Li2EXadL_ZN45_INTERNAL_8d5cb472_14_gguf_kernel_cu_cd24131917vec_dot_q4_0_q8_1EPKvPK10block_q8_1RKiEEEvS5_S5_PT_iii)
        /*0014*/ 	.short	0x0160
        /*0016*/ 	.short	0x0024


	//----- nvinfo : EIATTR_CBANK_PARAM_SIZE
	.align		4
.L_7559:
        /*0018*/ 	.byte	0x03, 0x19
        /*001a*/ 	.short	0x0024


	//----- nvinfo : EIATTR_KPARAM_INFO
	.align		4
        /*001c*/ 	.byte	0x04, 0x17
        /*001e*/ 	.short	(.L_7561 - .L_7560)
.L_7560:
        /*0020*/ 	.word	0x00000000
        /*0024*/ 	.short	0x0005
        /*0026*/ 	.short	0x0020
        /*0028*/ 	.byte	0x00, 0xf0, 0x11, 0x00


	//----- nvinfo : EIATTR_KPARAM_INFO
	.align		4
.L_7561:
        /*002c*/ 	.byte	0x04, 0x17
        /*002e*/ 	.short	(.L_7563 - .L_7562)
.L_7562:
        /*0030*/ 	.word	0x00000000
        /*0034*/ 	.short	0x0004
        /*0036*/ 	.short	0x001c
        /*0038*/ 	.byte	0x00, 0xf0, 0x11, 0x00


	//----- nvinfo : EIATTR_KPARAM_INFO
	.align		4
.L_7563:
        /*003c*/ 	.byte	0x04, 0x17
        /*003e*/ 	.short	(.L_7565 - .L_7564)
.L_7564:
        /*0040*/ 	.word	0x00000000
        /*0044*/ 	.short	0x0003
        /*0046*/ 	.short	0x0018
        /*0048*/ 	.byte	0x00, 0xf0, 0x11, 0x00


	//----- nvinfo : EIATTR_KPARAM_INFO
	.align		4
.L_7565:
        /*004c*/ 	.byte	0x04, 0x17
        /*004e*/ 	.short	(.L_7567 - .L_7566)
.L_7566:
        /*0050*/ 	.word	0x00000000
        /*0054*/ 	.short	0x0002
        /*0056*/ 	.short	0x0010
        /*0058*/ 	.byte	0x00, 0xf0, 0x21, 0x00


	//----- nvinfo : EIATTR_KPARAM_INFO
	.align		4
.L_7567:
        /*005c*/ 	.byte	0x04, 0x17
        /*005e*/ 	.short	(.L_7569 - .L_7568)
.L_7568:
        /*0060*/ 	.word	0x00000000
        /*0064*/ 	.short	0x0001
        /*0066*/ 	.short	0x0008
        /*0068*/ 	.byte	0x00, 0xf0, 0x21, 0x00


	//----- nvinfo : EIATTR_KPARAM_INFO
	.align		4
.L_7569:
        /*006c*/ 	.byte	0x04, 0x17
        /*006e*/ 	.short	(.L_7571 - .L_7570)
.L_7570:
        /*0070*/ 	.word	0x00000000
        /*0074*/ 	.short	0x0000
        /*0076*/ 	.short	0x0000
        /*0078*/ 	.byte	0x00, 0xf0, 0x21, 0x00


	//----- nvinfo : EIATTR_MAXREG_COUNT
	.align		4
.L_7571:
        /*007c*/ 	.byte	0x03, 0x1b
        /*007e*/ 	.short	0x00ff


	//----- nvinfo : EIATTR_MERCURY_ISA_VERSION
	.align		4
        /*0080*/ 	.byte	0x03, 0x5f
        /*0082*/ 	.short	0x0000


	//----- nvinfo : EIATTR_COOP_GROUP_MASK_REGIDS
	.align		4
        /*0084*/ 	.byte	0x04, 0x29
        /*0086*/ 	.short	(.L_7573 - .L_7572)


	//   ....[0]....
.L_7572:
        /*0088*/ 	.word	0xffffffff


	//   ....[1]....
        /*008c*/ 	.word	0xffffffff


	//   ....[2]....
        /*0090*/ 	.word	0xffffffff


	//   ....[3]....
        /*0094*/ 	.word	0xffffffff


	//   ....[4]....
        /*0098*/ 	.word	0xffffffff


	//----- nvinfo : EIATTR_COOP_GROUP_INSTR_OFFSETS
	.align		4
.L_7573:
        /*009c*/ 	.byte	0x04, 0x28
        /*009e*/ 	.short	(.L_7575 - .L_7574)


	//   ....[0]....
.L_7574:
        /*00a0*/ 	.word	0x00001680


	//   ....[1]....
        /*00a4*/ 	.word	0x000016b0


	//   ....[2]....
        /*00a8*/ 	.word	0x000016d0


	//   ....[3]....
        /*00ac*/ 	.word	0x000016f0


	//   ....[4]....
        /*00b0*/ 	.word	0x00001710


	//----- nvinfo : EIATTR_EXIT_INSTR_OFFSETS
	.align		4
.L_7575:
        /*00b4*/ 	.byte	0x04, 0x1c
        /*00b6*/ 	.short	(.L_7577 - .L_7576)


	//   ....[0]....
.L_7576:
        /*00b8*/ 	.word	0x00000070


	//   ....[1]....
        /*00bc*/ 	.word	0x00001730


	//   ....[2]....
        /*00c0*/ 	.word	0x000017a0


	//----- nvinfo : EIATTR_CRS_STACK_SIZE
	.align		4
.L_7577:
        /*00c4*/ 	.byte	0x04, 0x1e
        /*00c6*/ 	.short	(.L_7579 - .L_7578)
.L_7578:
        /*00c8*/ 	.word	0x00000000
.L_7579:


//--------------------- .nv.info._Z13quantize_q8_1IN3c104HalfEEvPKT_Pvii --------------------------
	.section	.nv.info._Z13quantize_q8_1IN3c104HalfEEvPKT_Pvii,"",@"SHT_CUDA_INFO"
	.sectionflags	@""
	.align	4


	//----- nvinfo : EIATTR_CUDA_API_VERSION
	.align		4
        /*0000*/ 	.byte	0x04, 0x37
        /*0002*/ 	.short	(.L_7581 - .L_7580)
.L_7580:
        /*0004*/ 	.word	0x00000082


	//----- nvinfo : EIATTR_SW2861232_WAR
	.align		4
.L_7581:
        /*0008*/ 	.byte	0x01, 0x35
	.zero		2


	//----- nvinfo : EIATTR_PARAM_CBANK
	.align		4
        /*000c*/ 	.byte	0x04, 0x0a
        /*000e*/ 	.short	(.L_7583 - .L_7582)
	.align		4
.L_7582:
        /*0010*/ 	.word	index@(.nv.constant0._Z13quantize_q8_1IN3c104HalfEEvPKT_Pvii)
        /*0014*/ 	.short	0x0160
        /*0016*/ 	.short	0x0018


	//----- nvinfo : EIATTR_CBANK_PARAM_SIZE
	.align		4
.L_7583:
        /*0018*/ 	.byte	0x03, 0x19
        /*001a*/ 	.short	0x0018


	//----- nvinfo : EIATTR_KPARAM_INFO
	.align		4
        /*001c*/ 	.byte	0x04, 0x17
        /*001e*/ 	.short	(.L_7585 - .L_7584)
.L_7584:
        /*0020*/ 	.word	0x00000000
        /*0024*/ 	.short	0x0003
        /*0026*/ 	.short	0x0014
        /*0028*/ 	.byte	0x00, 0xf0, 0x11, 0x00


	//----- nvinfo : EIATTR_KPARAM_INFO
	.align		4
.L_7585:
        /*002c*/ 	.byte	0x04, 0x17
        /*002e*/ 	.short	(.L_7587 - .L_7586)
.L_7586:
        /*0030*/ 	.word	0x00000000
        /*0034*/ 	.short	0x0002
        /*0036*/ 	.short	0x0010
        /*0038*/ 	.byte	0x00, 0xf0, 0x11, 0x00


	//----- nvinfo : EIATTR_KPARAM_INFO
	.align		4
.L_7587:
        /*003c*/ 	.byte	0x04, 0x17
        /*003e*/ 	.short	(.L_7589 - .L_7588)
.L_7588:
        /*0040*/ 	.word	0x00000000
        /*0044*/ 	.short	0x0001
        /*0046*/ 	.short	0x0008
        /*0048*/ 	.byte	0x00, 0xf0, 0x21, 0x00


	//----- nvinfo : EIATTR_KPARAM_INFO
	.align		4
.L_7589:
        /*004c*/ 	.byte	0x04, 0x17
        /*004e*/ 	.short	(.L_7591 - .L_7590)
.L_7590:
        /*0050*/ 	.word	0x00000000
        /*0054*/ 	.short	0x0000
        /*0056*/ 	.short	0x0000
        /*0058*/ 	.byte	0x00, 0xf0, 0x21, 0x00


	//----- nvinfo : EIATTR_MAXREG_COUNT
	.align		4
.L_7591:
        /*005c*/ 	.byte	0x03, 0x1b
        /*005e*/ 	.short	0x00ff


	//----- nvinfo : EIATTR_MERCURY_ISA_VERSION
	.align		4
        /*0060*/ 	.byte	0x03, 0x5f
        /*0062*/ 	.short	0x0000


	//----- nvinfo : EIATTR_COOP_GROUP_MASK_REGIDS
	.align		4
        /*0064*/ 	.byte	0x04, 0x29
        /*0066*/ 	.short	(.L_7593 - .L_7592)


	//   ....[0]....
.L_7592:
        /*0068*/ 	.word	0xffffffff


	//   ....[1]....
        /*006c*/ 	.word	0xffffffff


	//   ....[2]....
        /*0070*/ 	.word	0xffffffff


	//   ....[3]....
        /*0074*/ 	.word	0xffffffff


	//   ....[4]....
        /*0078*/ 	.word	0xffffffff


	//   ....[5]....
        /*007c*/ 	.word	0xffffffff


	//   ....[6]....
        /*0080*/ 	.word	0xffffffff


	//   ....[7]....
        /*0084*/ 	.word	0xffffffff


	//   ....[8]....
        /*0088*/ 	.word	0xffffffff


	//   ....[9]....
        /*008c*/ 	.word	0xffffffff


	//----- nvinfo : EIATTR_COOP_GROUP_INSTR_OFFSETS
	.align		4
.L_7593:
        /*0090*/ 	.byte	0x04, 0x28
        /*0092*/ 	.short	(.L_7595 - .L_7594)


	//   ....[0]....
.L_7594:
        /*0094*/ 	.word	0x00000160


	//   ....[1]....
        /*0098*/ 	.word	0x00000170


	//   ....[2]....
        /*009c*/ 	.word	0x000001a0


	//   ....[3]....
        /*00a0*/ 	.word	0x000001b0


	//   ....[4]....
        /*00a4*/ 	.word	0x000001e0


	//   ....[5]....
        /*00a8*/ 	.word	0x000001f0


	//   ....[6]....
        /*00ac*/ 	.word	0x00000220


	//   ....[7]....
        /*00b0*/ 	.word	0x00000230


	//   ....[8]....
        /*00b4*/ 	.word	0x00000260


	//   ....[9]....
        /*00b8*/ 	.word	0x000002a0


	//----- nvinfo : EIATTR_EXIT_INSTR_OFFSETS
	.align		4
.L_7595:
        /*00bc*/ 	.byte	0x04, 0x1c
        /*00be*/ 	.short	(.L_7597 - .L_7596)


	//   ....[0]....
.L_7596:
        /*00c0*/ 	.word	0x00000050


	//   ....[1]....
        /*00c4*/ 	.word	0x000003b0


	//   ....[2]....
        /*00c8*/ 	.word	0x00000470
.L_7597:


//--------------------- .nv.info._Z13mul_mat_vec_qIfLi256ELi8E11block_iq1_mLi1EXadL_ZN45_INTERNAL_8d5cb472_14_gguf_kernel_cu_cd24131918vec_dot_iq1_m_q8_1EPKvPK10block_q8_1RKiEEEvS3_S3_PT_iii --------------------------
	.section	.nv.info._Z13mul_mat_vec_qIfLi256ELi8E11block_iq1_mLi1EXadL_ZN45_INTERNAL_8d5cb472_14_gguf_kernel_cu_cd24131918vec_dot_iq1_m_q8_1EPKvPK10block_q8_1RKiEEEvS3_S3_PT_iii,"",@"SHT_CUDA_INFO"
	.sectionflags	@""
	.align	4


	//----- nvinfo : EIATTR_CUDA_API_VERSION
	.align		4
        /*0000*/ 	.byte	0x04, 0x37
        /*0002*/ 	.short	(.L_7599 - .L_7598)
.L_7598:
        /*0004*/ 	.word	0x00000082


	//----- nvinfo : EIATTR_SW2861232_WAR
	.align		4
.L_7599:
        /*0008*/ 	.byte	0x01, 0x35
	.zero		2


	//----- nvinfo : EIATTR_PARAM_CBANK
	.align		4
        /*000c*/ 	.byte	0x04, 0x0a
        /*000e*/ 	.short	(.L_7601 - .L_7600)
	.align		4
.L_7600:
        /*0010*/ 	.word	index@(.nv.constant0._Z13mul_mat_vec_qIfLi256ELi8E11block_iq1_mLi1EXadL_ZN45_INTERNAL_8d5cb472_14_gguf_kernel_cu_cd24131918vec_dot_iq1_m_q8_1EPKvPK10block_q8_1RKiEEEvS3_S3_PT_iii)
        /*0014*/ 	.short	0x0160
        /*0016*/ 	.short	0x0024


	//----- nvinfo : EIATTR_CBANK_PARAM_SIZE
	.align		4
.L_7601:
        /*0018*/ 	.byte	0x03, 0x19
        /*001a*/ 	.short	0x0024


	//----- nvinfo : EIATTR_KPARAM_INFO
	.align		4
        /*001c*/ 	.byte	0x04, 0x17
        /*001e*/ 	.short	(.L_7603 - .L_7602)
.L_7602:
        /*0020*/ 	.word	0x00000000
        /*0024*/ 	.short	0x0005
        /*0026*/ 	.short	0x0020
        /*0028*/ 	.byte	0x00, 0xf0, 0x11, 0x00


	//----- nvinfo : EIATTR_KPARAM_INFO
	.align		4
.L_7603:
        /*002c*/ 	.byte	0x04, 0x17
        /*002e*/ 	.short	(.L_7605 - .L_7604)
.L_7604:
        /*0030*/ 	.word	0x00000000
        /*0034*/ 	.short	0x0004
        /*0036*/ 	.short	0x001c
        /*0038*/ 	.byte	0x00, 0xf0, 0x11, 0x00


	//----- nvinfo : EIATTR_KPARAM_INFO
	.align		4
.L_7605:
        /*003c*/ 	.byte	0x04, 0x17
        /*003e*/ 	.short	(.L_7607 - .L_7606)
.L_7606:
        /*0040*/ 	.word	0x00000000
        /*0044*/ 	.short	0x0003
        /*0046*/ 	.short	0x0018
        /*0048*/ 	.byte	0x00, 0xf0, 0x11, 0x00


	//----- nvinfo : EIATTR_KPARAM_INFO
	.align		4
.L_7607:
        /*004c*/ 	.byte	0x04, 0x17
        /*004e*/ 	.short	(.L_7609 - .L_7608)
.L_7608:
        /*0050*/ 	.word	0x00000000
        /*0054*/ 	.short	0x0002
        /*0056*/ 	.short	0x0010
        /*0058*/ 	.byte	0x00, 0xf0, 0x21, 0x00


	//----- nvinfo : EIATTR_KPARAM_INFO
	.align		4
.L_7609:
        /*005c*/ 	.byte	0x04, 0x17
        /*005e*/ 	.short	(.L_7611 - .L_7610)
.L_7610:
        /*0060*/ 	.word	0x00000000
        /*0064*/ 	.short	0x0001
        /*0066*/ 	.short	0x0008
        /*0068*/ 	.byte	0x00, 0xf0, 0x21, 0x00


	//----- nvinfo : EIATTR_KPARAM_INFO
	.align		4
.L_7611:
        /*006c*/ 	.byte	0x04, 0x17
        /*006e*/ 	.short	(.L_7613 - .L_7612)
.L_7612:
        /*0070*/ 	.word	0x00000000
        /*0074*/ 	.short	0x0000
        /*0076*/ 	.short	0x0000
        /*0078*/ 	.byte	0x00, 0xf0, 0x21, 0x00


	//----- nvinfo : EIATTR_MAXREG_COUNT
	.align		4
.L_7613:
        /*007c*/ 	.byte	0x03, 0x1b
        /*007e*/ 	.short	0x00ff


	//----- nvinfo : EIATTR_MERCURY_ISA_VERSION
	.align		4
        /*0080*/ 	.byte	0x03, 0x5f
        /*0082*/ 	.short	0x0000


	//----- nvinfo : EIATTR_COOP_GROUP_MASK_REGIDS
	.align		4
        /*0084*/ 	.byte	0x04, 0x29
        /*0086*/ 	.short	(.L_7615 - .L_7614)


	//   ....[0]....
.L_7614:
        /*0088*/ 	.word	0xffffffff


	//   ....[1]....
        /*008c*/ 	.word	0xffffffff


	//   ....[2]....
        /*0090*/ 	.word	0xffffffff


	//   ....[3]....
        /*0094*/ 	.word	0xffffffff


	//   ....[4]....
        /*0098*/ 	.word	0xffffffff


	//----- nvinfo : EIATTR_COOP_GROUP_INSTR_OFFSETS
	.align		4
.L_7615:
        /*009c*/ 	.byte	0x04, 0x28
        /*009e*/ 	.short	(.L_7617 - .L_7616)


	//   ....[0]....
.L_7616:
        /*00a0*/ 	.word	0x00000ab0


	//   ....[1]....
        /*00a4*/ 	.word	0x00000ae0


	//   ....[2]....
        /*00a8*/ 	.word	0x00000b00


	//   ....[3]....
        /*00ac*/ 	.word	0x00000b20


	//   ....[4]....
        /*00b0*/ 	.word	0x00000b40


	//----- nvinfo : EIATTR_EXIT_INSTR_OFFSETS
	.align		4
.L_7617:
        /*00b4*/ 	.byte	0x04, 0x1c
        /*00b6*/ 	.short	(.L_7619 - .L_7618)


	//   ....[0]....
.L_7618:
        /*00b8*/ 	.word	0x00000070


	//   ....[1]....
        /*00bc*/ 	.word	0x00000b50


	//   ....[2]....
        /*00c0*/ 	.word	0x00000bb0


	//----- nvinfo : EIATTR_CRS_STACK_SIZE
	.align		4
.L_7619:
        /*00c4*/ 	.byte	0x04, 0x1e
        /*00c6*/ 	.short	(.L_7621 - .L_7620)
.L_7620:
        /*00c8*/ 	.word	0x00000000
.L_7621:


//--------------------- .nv.info._Z13mul_mat_vec_qIfLi256ELi8E12block_iq4_xsLi1EXadL_ZN45_INTERNAL_8d5cb472_14_gguf_kernel_cu_cd24131919vec_dot_iq4_xs_q8_1EPKvPK10block_q8_1RKiEEEvS3_S3_PT_iii --------------------------
	.section	.nv.info._Z13mul_mat_vec_qIfLi256ELi8E12block_iq4_xsLi1EXadL_ZN45_INTERNAL_8d5cb472_14_gguf_kernel_cu_cd24131919vec_dot_iq4_xs_q8_1EPKvPK10block_q8_1RKiEEEvS3_S3_PT_iii,"",@"SHT_CUDA_INFO"
	.sectionflags	@""
	.align	4


	//----- nvinfo : EIATTR_CUDA_API_VERSION
	.align		4
        /*0000*/ 	.byte	0x04, 0x37
        /*0002*/ 	.short	(.L_7623 - .L_7622)
.L_7622:
        /*0004*/ 	.word	0x00000082


	//----- nvinfo : EIATTR_SW2861232_WAR
	.align		4
.L_7623:
        /*0008*/ 	.byte	0x01, 0x35
	.zero		2


	//----- nvinfo : EIATTR_PARAM_CBANK
	.align		4
        /*000c*/ 	.byte	0x04, 0x0a
        /*000e*/ 	.short	(.L_7625 - .L_7624)
	.align		4
.L_7624:
        /*0010*/ 	.word	index@(.nv.constant0._Z13mul_mat_vec_qIfLi256ELi8E12block_iq4_xsLi1EXadL_ZN45_INTERNAL_8d5cb472_14_gguf_kernel_cu_cd24131919vec_dot_iq4_xs_q8_1EPKvPK10block_q8_1RKiEEEvS3_S3_PT_iii)
        /*0014*/ 	.short	0x0160
        /*0016*/ 	.short	0x0024


	//----- nvinfo : EIATTR_CBANK_PARAM_SIZE
	.align		4
.L_7625:
        /*0018*/ 	.byte	0x03, 0x19
        /*001a*/ 	.short	0x0024


	//----- nvinfo : EIATTR_KPARAM_INFO
	.align		4
        /*001c*/ 	.byte	0x04, 0x17
        /*001e*/ 	.short	(.L_7627 - .L_7626)
.L_7626:
        /*0020*/ 	.word	0x00000000
        /*0024*/ 	.short	0x0005
        /*0026*/ 	.short	0x0020
        /*0028*/ 	.byte	0x00, 0xf0, 0x11, 0x00


	//----- nvinfo : EIATTR_KPARAM_INFO
	.align		4
.L_7627:
        /*002c*/ 	.byte	0x04, 0x17
        /*002e*/ 	.short	(.L_7629 - .L_7628)
.L_7628:
        /*0030*/ 	.word	0x00000000
        /*0034*/ 	.short	0x0004
        /*0036*/ 	.short	0x001c
        /*0038*/ 	.byte	0x00, 0xf0, 0x11, 0x00


	//----- nvinfo : EIATTR_KPARAM_INFO
	.align		4
.L_7629:
        /*003c*/ 	.byte	0x04, 0x17
        /*003e*/ 	.short	(.L_7631 - .L_7630)
.L_7630:
        /*0040*/ 	.word	0x00000000
        /*0044*/ 	.short	0x0003
        /*0046*/ 	.short	0x0018
        /*0048*/ 	.byte	0x00, 0xf0, 0x11, 0x00


	//----- nvinfo : EIATTR_KPARAM_INFO
	.align		4
.L_7631:
        /*004c*/ 	.byte	0x04, 0x17
        /*004e*/ 	.short	(.L_7633 - .L_7632)
.L_7632:
        /*0050*/ 	.word	0x00000000
        /*0054*/ 	.short	0x0002
        /*0056*/ 	.short	0x0010
        /*0058*/ 	.byte	0x00, 0xf0, 0x21, 0x00


	//----- nvinfo : EIATTR_KPARAM_INFO
	.align		4
.L_7633:
        /*005c*/ 	.byte	0x04, 0x17
        /*005e*/ 	.short	(.L_7635 - .L_7634)
.L_7634:
        /*0060*/ 	.word	0x00000000
        /*0064*/ 	.short	0x0001
        /*0066*/ 	.short	0x0008
        /*0068*/ 	.byte	0x00, 0xf0, 0x21, 0x00


	//----- nvinfo : EIATTR_KPARAM_INFO
	.align		4
.L_7635:
        /*006c*/ 	.byte	0x04, 0x17
        /*006e*/ 	.short	(.L_7637 - .L_7636)
.L_7636:
        /*0070*/ 	.word	0x00000000
        /*0074*/ 	.short	0x0000
        /*0076*/ 	.short	0x0000
        /*0078*/ 	.byte	0x00, 0xf0, 0x21, 0x00


	//----- nvinfo : EIATTR_MAXREG_COUNT
	.align		4
.L_7637:
        /*007c*/ 	.byte	0x03, 0x1b
        /*007e*/ 	.short	0x00ff


	//----- nvinfo : EIATTR_MERCURY_ISA_VERSION
	.align		4
        /*0080*/ 	.byte	0x03, 0x5f
        /*0082*/ 	.short	0x0000


	//----- nvinfo : EIATTR_COOP_GROUP_MASK_REGIDS
	.align		4
        /*0084*/ 	.byte	0x04, 0x29
        /*0086*/ 	.short	(.L_7639 - .L_7638)


	//   ....[0]....
.L_7638:
        /*0088*/ 	.word	0xffffffff


	//   ....[1]....
        /*008c*/ 	.word	0xffffffff


	//   ....[2]....
        /*0090*/ 	.word	0xffffffff


	//   ....[3]....
        /*0094*/ 	.word	0xffffffff


	//   ....[4]....
        /*0098*/ 	.word	0xffffffff


	//----- nvinfo : EIATTR_COOP_GROUP_INSTR_OFFSETS
	.align		4
.L_7639:
        /*009c*/ 	.byte	0x04, 0x28
        /*009e*/ 	.short	(.L_7641 - .L_7640)


	//   ....[0]....
.L_7640:
        /*00a0*/ 	.word	0x00001000


	//   ....[1]....
        /*00a4*/ 	.word	0x00001030


	//   ....[2]....
        /*00a8*/ 	.word	0x00001050


	//   ....[3]....
        /*00ac*/ 	.word	0x00001070


	//   ....[4]....
        /*00b0*/ 	.word	0x00001090


	//----- nvinfo : EIATTR_EXIT_INSTR_OFFSETS
	.align		4
.L_7641:
        /*00b4*/ 	.byte	0x04, 0x1c
        /*00b6*/ 	.short	(.L_7643 - .L_7642)


	//   ....[0]....
.L_7642:
        /*00b8*/ 	.word	0x00000070


	//   ....[1]....
        /*00bc*/ 	.word	0x000010a0


	//   ....[2]....
        /*00c0*/ 	.word	0x00001100


	//----- nvinfo : EIATTR_CRS_STACK_SIZE
	.align		4
.L_7643:
        /*00c4*/ 	.byte	0x04, 0x1e
        /*00c6*/ 	.short	(.L_7645 - .L_7644)
.L_7644:
        /*00c8*/ 	.word	0x00000000
.L_7645:


//--------------------- .nv.info._Z13mul_mat_vec_qIfLi256ELi8E11block_iq2_sLi1EXadL_ZN45_INTERNAL_8d5cb472_14_gguf_kernel_cu_cd24131918vec_dot_iq2_s_q8_1EPKvPK10block_q8_1RKiEEEvS3_S3_PT_iii --------------------------
	.section	.nv.info._Z13mul_mat_vec_qIfLi256ELi8E11block_iq2_sLi1EXadL_ZN45_INTERNAL_8d5cb472_14_gguf_kernel_cu_cd24131918vec_dot_iq2_s_q8_1EPKvPK10block_q8_1RKiEEEvS3_S3_PT_iii,"",@"SHT_CUDA_INFO"
	.sectionflags	@""
	.align	4


	//----- nvinfo : EIATTR_CUDA_API_VERSION
	.align		4
        /*0000*/ 	.byte	0x04, 0x37
        /*0002*/ 	.short	(.L_7647 - .L_7646)
.L_7646:
        /*0004*/ 	.word	0x00000082


	//----- nvinfo : EIATTR_SW2861232_WAR
	.align		4
.L_7647:
        /*0008*/ 	.byte	0x01, 0x35
	.zero		2


	//----- nvinfo : EIATTR_PARAM_CBANK
	.align		4
        /*000c*/ 	.byte	0x04, 0x0a
        /*000e*/ 	.short	(.L_7649 - .L_7648)
	.align		4
.L_7648:
        /*0010*/ 	.word	index@(.nv.constant0._Z13mul_mat_vec_qIfLi256ELi8E11block_iq2_sLi1EXadL_ZN45_INTERNAL_8d5cb472_14_gguf_kernel_cu_cd24131918vec_dot_iq2_s_q8_1EPKvPK10block_q8_1RKiEEEvS3_S3_PT_iii)
        /*0014*/ 	.short	0x0160
        /*0016*/ 	.short	0x0024


	//----- nvinfo : EIATTR_CBANK_PARAM_SIZE
	.align		4
.L_7649:
        /*0018*/ 	.byte	0x03, 0x19
        /*001a*/ 	.short	0x0024


	//----- nvinfo : EIATTR_KPARAM_INFO
	.align		4
        /*001c*/ 	.byte	0x04, 0x17
        /*001e*/ 	.short	(.L_7651 - .L_7650)
.L_7650:
        /*0020*/ 	.word	0x00000000
        /*0024*/ 	.short	0x0005
        /*0026*/ 	.short	0x0020
        /*0028*/ 	.byte	0x00, 0xf0, 0x11, 0x00


	//----- nvinfo : EIATTR_KPARAM_INFO
	.align		4
.L_7651:
        /*002c*/ 	.byte	0x04, 0x17
        /*002e*/ 	.short	(.L_7653 - .L_7652)
.L_7652:
        /*0030*/ 	.word	0x00000000
        /*0034*/ 	.short	0x0004
        /*0036*/ 	.short	0x001c
        /*0038*/ 	.byte	0x00, 0xf0, 0x11, 0x00


	//----- nvinfo : EIATTR_KPARAM_INFO
	.align		4
.L_7653:
        /*003c*/ 	.byte	0x04, 0x17
        /*003e*/ 	.short	(.L_7655 - .L_7654)
.L_7654:
        /*0040*/ 	.word	0x00000000
        /*0044*/ 	.short	0x0003
        /*0046*/ 	.short	0x0018
        /*0048*/ 	.byte	0x00, 0xf0, 0x11, 0x00


	//----- nvinfo : EIATTR_KPARAM_INFO
	.align		4
.L_7655:
        /*004c*/ 	.byte	0x04, 0x17
        /*004e*/ 	.short	(.L_7657 - .L_7656)
.L_7656:
        /*0050*/ 	.word	0x00000000
        /*0054*/ 	.short	0x0002
        /*0056*/ 	.short	0x0010
        /*0058*/ 	.byte	0x00, 0xf0, 0x21, 0x00


	//----- nvinfo : EIATTR_KPARAM_INFO
	.align		4
.L_7657:
        /*005c*/ 	.byte	0x04, 0x17
        /*005e*/ 	.short	(.L_7659 - .L_7658)
.L_7658:
        /*0060*/ 	.word	0x00000000
        /*0064*/ 	.short	0x0001
        /*0066*/ 	.short	0x0008
        /*0068*/ 	.byte	0x00, 0xf0, 0x21, 0x00


	//----- nvinfo : EIATTR_KPARAM_INFO
	.align		4
.L_7659:
        /*006c*/ 	.byte	0x04, 0x17
        /*006e*/ 	.short	(.L_7661 - .L_7660)
.L_7660:
        /*0070*/ 	.word	0x00000000
        /*0074*/ 	.short	0x0000
        /*0076*/ 	.short	0x0000
        /*0078*/ 	.byte	0x00, 0xf0, 0x21, 0x00


	//----- nvinfo : EIATTR_MAXREG_COUNT
	.align		4
.L_7661:
        /*007c*/ 	.byte	0x03, 0x1b
        /*007e*/ 	.short	0x00ff


	//----- nvinfo : EIATTR_MERCURY_ISA_VERSION
	.align		4
        /*0080*/ 	.byte	0x03, 0x5f
        /*0082*/ 	.short	0x0000


	//----- nvinfo : EIATTR_COOP_GROUP_MASK_REGIDS
	.align		4
        /*0084*/ 	.byte	0x04, 0x29
        /*0086*/ 	.short	(.L_7663 - .L_7662)


	//   ....[0]....
.L_7662:
        /*0088*/ 	.word	0xffffffff


	//   ....[1]....
        /*008c*/ 	.word	0xffffffff


	//   ....[2]....
        /*0090*/ 	.word	0xffffffff


	//   ....[3]....
        /*0094*/ 	.word	0xffffffff


	//   ....[4]....
        /*0098*/ 	.word	0xffffffff


	//----- nvinfo : EIATTR_COOP_GROUP_INSTR_OFFSETS
	.align		4
.L_7663:
        /*009c*/ 	.byte	0x04, 0x28
        /*009e*/ 	.short	(.L_7665 - .L_7664)


	//   ....[0]....
.L_7664:
        /*00a0*/ 	.word	0x00000c70


	//   ....[1]....
        /*00a4*/ 	.word	0x00000ca0


	//   ....[2]....
        /*00a8*/ 	.word	0x00000cc0


	//   ....[3]....
        /*00ac*/ 	.word	0x00000ce0


	//   ....[4]....
        /*00b0*/ 	.word	0x00000d00


	//----- nvinfo : EIATTR_EXIT_INSTR_OFFSETS
	.align		4
.L_7665:
        /*00b4*/ 	.byte	0x04, 0x1c
        /*00b6*/ 	.short	(.L_7667 - .L_7666)


	//   ....[0]....
.L_7666:
        /*00b8*/ 	.word	0x00000070


	//   ....[1]....
        /*00bc*/ 	.word	0x00000d10


	//   ....[2]....
        /*00c0*/ 	.word	0x00000d70


	//----- nvinfo : EIATTR_CRS_STACK_SIZE
	.align		4
.L_7667:
        /*00c4*/ 	.byte	0x04, 0x1e
        /*00c6*/ 	.short	(.L_7669 - .L_7668)
.L_7668:
        /*00c8*/ 	.word	0x00000000
.L_7669:


//--------------------- .nv.info._Z13mul_mat_vec_qIfLi256ELi8E11block_iq3_sLi1EXadL_ZN45_INTERNAL_8d5cb472_14_gguf_kernel_cu_cd24131918vec_dot_iq3_s_q8_1EPKvPK10block_q8_1RKiEEEvS3_S3_PT_iii --------------------------
	.section	.nv.info._Z13mul_mat_vec_qIfLi256ELi8E11block_iq3_sLi1EXadL_ZN45_INTERNAL_8d5cb472_14_gguf_kernel_cu_cd24131918vec_dot_iq3_s_q8_1EPKvPK10block_q8_1RKiEEEvS3_S3_PT_iii,"",@"SHT_CUDA_INFO"
	.sectionflags	@""
	.align	4


	//----- nvinfo : EIATTR_CUDA_API_VERSION
	.align		4
        /*0000*/ 	.byte	0x04, 0x37
        /*0002*/ 	.short	(.L_7671 - .L_7670)
.L_7670:
        /*0004*/ 	.word	0x00000082


	//----- nvinfo : EIATTR_SW2861232_WAR
	.align		4
.L_7671:
        /*0008*/ 	.byte	0x01, 0x35
	.zero		2


	//----- nvinfo : EIATTR_PARAM_CBANK
	.align		4
        /*000c*/ 	.byte	0x04, 0x0a
        /*000e*/ 	.short	(.L_7673 - .L_7672)
	.align		4
.L_7672:
        /*0010*/ 	.word	index@(.nv.constant0._Z13mul_mat_vec_qIfLi256ELi8E11block_iq3_sLi1EXadL_ZN45_INTERNAL_8d5cb472_14_gguf_kernel_cu_cd24131918vec_dot_iq3_s_q8_1EPKvPK10block_q8_1RKiEEEvS3_S3_PT_iii)
        /*0014*/ 	.short	0x0160
        /*0016*/ 	.short	0x0024


	//----- nvinfo : EIATTR_CBANK_PARAM_SIZE
	.align		4
.L_7673:
        /*0018*/ 	.byte	0x03, 0x19
        /*001a*/ 	.short	0x0024


	//----- nvinfo : EIATTR_KPARAM_INFO
	.align		4
        /*001c*/ 	.byte	0x04, 0x17
        /*001e*/ 	.short	(.L_7675 - .L_7674)
.L_7674:
        /*0020*/ 	.word	0x00000000
        /*0024*/ 	.short	0x0005
        /*0026*/ 	.short	0x0020
        /*0028*/ 	.byte	0x00, 0xf0, 0x11, 0x00


	//----- nvinfo : EIATTR_KPARAM_INFO
	.align		4
.L_7675:
        /*002c*/ 	.byte	0x04, 0x17
        /*002e*/ 	.short	(.L_7677 - .L_7676)
.L_7676:
        /*0030*/ 	.word	0x00000000
        /*0034*/ 	.short	0x0004
        /*0036*/ 	.short	0x001c
        /*0038*/ 	.byte	0x00, 0xf0, 0x11, 0x00


	//----- nvinfo : EIATTR_KPARAM_INFO
	.align		4
.L_7677:
        /*003c*/ 	.byte	0x04, 0x17
        /*003e*/ 	.short	(.L_7679 - .L_7678)
.L_7678:
        /*0040*/ 	.word	0x00000000
        /*0044*/ 	.short	0x0003
        /*0046*/ 	.short	0x0018
        /*0048*/ 	.byte	0x00, 0xf0, 0x11, 0x00


	//----- nvinfo : EIATTR_KPARAM_INFO
	.align		4
.L_7679:
        /*004c*/ 	.byte	0x04, 0x17
        /*004e*/ 	.short	(.L_7681 - .L_7680)
.L_7680:
        /*0050*/ 	.word	0x00000000
        /*0054*/ 	.short	0x0002
        /*0056*/ 	.short	0x0010
        /*0058*/ 	.byte	0x00, 0xf0, 0x21, 0x00


	//----- nvinfo : EIATTR_KPARAM_INFO
	.align		4
.L_7681:
        /*005c*/ 	.byte	0x04, 0x17
        /*005e*/ 	.short	(.L_7683 - .L_7682)
.L_7682:
        /*0060*/ 	.word	0x00000000
        /*0064*/ 	.short	0x0001
        /*0066*/ 	.short	0x0008
        /*0068*/ 	.byte	0x00, 0xf0, 0x21, 0x00


	//----- nvinfo : EIATTR_KPARAM_INFO
	.align		4
.L_7683:
        /*006c*/ 	.byte	0x04, 0x17
        /*006e*/ 	.short	(.L_7685 - .L_7684)
.L_7684:
        /*0070*/ 	.word	0x00000000
        /*0074*/ 	.short	0x0000
        /*0076*/ 	.short	0x0000
        /*0078*/ 	.byte	0x00, 0xf0, 0x21, 0x00


	//----- nvinfo : EIATTR_MAXREG_COUNT
	.align		4
.L_7685:
        /*007c*/ 	.byte	0x03, 0x1b
        /*007e*/ 	.short	0x00ff


	//----- nvinfo : EIATTR_MERCURY_ISA_VERSION
	.align		4
        /*0080*/ 	.byte	0x03, 0x5f
        /*0082*/ 	.short	0x0000


	//----- nvinfo : EIATTR_COOP_GROUP_MASK_REGIDS
	.align		4
        /*0084*/ 	.byte	0x04, 0x29
        /*0086*/ 	.short	(.L_7687 - .L_7686)


	//   ....[0]....
.L_7686:
        /*0088*/ 	.word	0xffffffff


	//   ....[1]....
        /*008c*/ 	.word	0xffffffff


	//   ....[2]....
        /*0090*/ 	.word	0xffffffff


	//   ....[3]....
        /*0094*/ 	.word	0xffffffff


	//   ....[4]....
        /*0098*/ 	.word	0xffffffff


	//----- nvinfo : EIATTR_COOP_GROUP_INSTR_OFFSETS
	.align		4
.L_7687:
        /*009c*/ 	.byte	0x04, 0x28
        /*009e*/ 	.short	(.L_7689 - .L_7688)


	//   ....[0]....
.L_7688:
        /*00a0*/ 	.word	0x00000de0


	//   ....[1]....
        /*00a4*/ 	.word	0x00000e10


	//   ....[2]....
        /*00a8*/ 	.word	0x00000e30


	//   ....[3]....
        /*00ac*/ 	.word	0x00000e50


	//   ....[4]....
        /*00b0*/ 	.word	0x00000e70


	//----- nvinfo : EIATTR_EXIT_INSTR_OFFSETS
	.align		4
.L_7689:
        /*00b4*/ 	.byte	0x04, 0x1c
        /*00b6*/ 	.short	(.L_7691 - .L_7690)


	//   ....[0]....
.L_7690:
        /*00b8*/ 	.word	0x00000070


	//   ....[1]....
        /*00bc*/ 	.word	0x00000e80


	//   ....[2]....
        /*00c0*/ 	.word	0x00000ee0


	//----- nvinfo : EIATTR_CRS_STACK_SIZE
	.align		4
.L_7691:
        /*00c4*/ 	.byte	0x04, 0x1e
        /*00c6*/ 	.short	(.L_7693 - .L_7692)
.L_7692:
        /*00c8*/ 	.word	0x00000000
.L_7693:


//--------------------- .nv.info._Z13mul_mat_vec_qIfLi32ELi4E12block_iq4_nlLi2EXadL_ZN45_INTERNAL_8d5cb472_14_gguf_kernel_cu_cd24131919vec_dot_iq4_nl_q8_1EPKvPK10block_q8_1RKiEEEvS3_S3_PT_iii --------------------------
	.section	.nv.info._Z13mul_mat_vec_qIfLi32ELi4E12block_iq4_nlLi2EXadL_ZN45_INTERNAL_8d5cb472_14_gguf_kernel_cu_cd24131919vec_dot_iq4_nl_q8_1EPKvPK10block_q8_1RKiEEEvS3_S3_PT_iii,"",@"SHT_CUDA_INFO"
	.sectionflags	@""
	.align	4


	//----- nvinfo : EIATTR_CUDA_API_VERSION
	.align		4
        /*0000*/ 	.byte	0x04, 0x37
        /*0002*/ 	.short	(.L_7695 - .L_7694)
.L_7694:
        /*0004*/ 	.word	0x00000082


	//----- nvinfo : EIATTR_SW2861232_WAR
	.align		4
.L_7695:
        /*0008*/ 	.byte	0x01, 0x35
	.zero		2


	//----- nvinfo : EIATTR_PARAM_CBANK
	.align		4
        /*000c*/ 	.byte	0x04, 0x0a
        /*000e*/ 	.short	(.L_7697 - .L_7696)
	.align		4
.L_7696:
        /*0010*/ 	.word	index@(.nv.constant0._Z13mul_mat_vec_qIfLi32ELi4E12block_iq4_nlLi2EXadL_ZN45_INTERNAL_8d5cb472_14_gguf_kernel_cu_cd24131919vec_dot_iq4_nl_q8_1EPKvPK10block_q8_1RKiEEEvS3_S3_PT_iii)
        /*0014*/ 	.short	0x0160
        /*0016*/ 	.short	0x0024


	//----- nvinfo : EIATTR_CBANK_PARAM_SIZE
	.align		4
.L_7697:
        /*0018*/ 	.byte	0x03, 0x19
        /*001a*/ 	.short	0x0024


	//----- nvinfo : EIATTR_KPARAM_INFO
	.align		4
        /*001c*/ 	.byte	0x04, 0x17
        /*001e*/ 	.short	(.L_7699 - .L_7698)
.L_7698:
        /*0020*/ 	.word	0x00000000
        /*0024*/ 	.short	0x0005
        /*0026*/ 	.short	0x0020
        /*0028*/ 	.byte	0x00, 0xf0, 0x11, 0x00


	//----- nvinfo : EIATTR_KPARAM_INFO
	.align		4
.L_7699:
        /*002c*/ 	.byte	0x04, 0x17
        /*002e*/ 	.short	(.L_7701 - .L_7700)
.L_7700:
        /*0030*/ 	.word	0x00000000
        /*0034*/ 	.short	0x0004
        /*0036*/ 	.short	0x001c
        /*0038*/ 	.byte	0x00, 0xf0, 0x11, 0x00


	//----- nvinfo : EIATTR_KPARAM_INFO
	.align		4
.L_7701:
        /*003c*/ 	.byte	0x04, 0x17
        /*003e*/ 	.short	(.L_7703 - .L_7702)
.L_7702:
        /*0040*/ 	.word	0x00000000
        /*0044*/ 	.short	0x0003
        /*0046*/ 	.short	0x0018
        /*0048*/ 	.byte	0x00, 0xf0, 0x11, 0x00


	//----- nvinfo : EIATTR_KPARAM_INFO
	.align		4
.L_7703:
        /*004c*/ 	.byte	0x04, 0x17
        /*004e*/ 	.short	(.L_7705 - .L_7704)
.L_7704:
        /*0050*/ 	.word	0x00000000
        /*0054*/ 	.short	0x0002
        /*0056*/ 	.short	0x0010
        /*0058*/ 	.byte	0x00, 0xf0, 0x21, 0x00


	//----- nvinfo : EIATTR_KPARAM_INFO
	.align		4
.L_7705:
        /*005c*/ 	.byte	0x04, 0x17
        /*005e*/ 	.short	(.L_7707 - .L_7706)
.L_7706:
        /*0060*/ 	.word	0x00000000
        /*0064*/ 	.short	0x0001
        /*0066*/ 	.short	0x0008
        /*0068*/ 	.byte	0x00, 0xf0, 0x21, 0x00


	//----- nvinfo : EIATTR_KPARAM_INFO
	.align		4
.L_7707:
        /*006c*/ 	.byte	0x04, 0x17
        /*006e*/ 	.short	(.L_7709 - .L_7708)
.L_7708:
        /*0070*/ 	.word	0x00000000
        /*0074*/ 	.short	0x0000
        /*0076*/ 	.short	0x0000
        /*0078*/ 	.byte	0x00, 0xf0, 0x21, 0x00


	//----- nvinfo : EIATTR_MAXREG_COUNT
	.align		4
.L_7709:
        /*007c*/ 	.byte	0x03, 0x1b
        /*007e*/ 	.short	0x00ff


	//----- nvinfo : EIATTR_MERCURY_ISA_VERSION
	.align		4
        /*0080*/ 	.byte	0x03, 0x5f
        /*0082*/ 	.short	0x0000


	//----- nvinfo : EIATTR_COOP_GROUP_MASK_REGIDS
	.align		4
        /*0084*/ 	.byte	0x04, 0x29
        /*0086*/ 	.short	(.L_7711 - .L_7710)


	//   ....[0]....
.L_7710:
        /*0088*/ 	.word	0xffffffff


	//   ....[1]....
        /*008c*/ 	.word	0xffffffff


	//   ....[2]....
        /*0090*/ 	.word	0xffffffff


	//   ....[3]....
        /*0094*/ 	.word	0xffffffff


	//   ....[4]....
        /*0098*/ 	.word	0xffffffff


	//----- nvinfo : EIATTR_COOP_GROUP_INSTR_OFFSETS
	.align		4
.L_7711:
        /*009c*/ 	.byte	0x04, 0x28
        /*009e*/ 	.short	(.L_7713 - .L_7712)


	//   ....[0]....
.L_7712:
        /*00a0*/ 	.word	0x00000990


	//   ....[1]....
        /*00a4*/ 	.word	0x000009c0


	//   ....[2]....
        /*00a8*/ 	.word	0x000009e0


	//   ....[3]....
        /*00ac*/ 	.word	0x00000a00


	//   ....[4]....
        /*00b0*/ 	.word	0x00000a20


	//----- nvinfo : EIATTR_EXIT_INSTR_OFFSETS
	.align		4
.L_7713:
        /*00b4*/ 	.byte	0x04, 0x1c
        /*00b6*/ 	.short	(.L_7715 - .L_7714)


	//   ....[0]....
.L_7714:
        /*00b8*/ 	.word	0x00000070


	//   ....[1]....
        /*00bc*/ 	.word	0x00000a30


	//   ....[2]....
        /*00c0*/ 	.word	0x00000a90


	//----- nvinfo : EIATTR_CRS_STACK_SIZE
	.align		4
.L_7715:
        /*00c4*/ 	.byte	0x04, 0x1e
        /*00c6*/ 	.short	(.L_7717 - .L_7716)
.L_7716:
        /*00c8*/ 	.word	0x00000000
.L_7717:


//--------------------- .nv.info._Z13mul_mat_vec_qIfLi256ELi8E11block_iq1_sLi1EXadL_ZN45_INTERNAL_8d5cb472_14_gguf_kernel_cu_cd24131918vec_dot_iq1_s_q8_1EPKvPK10block_q8_1RKiEEEvS3_S3_PT_iii --------------------------
	.section	.nv.info._Z13mul_mat_vec_qIfLi256ELi8E11block_iq1_sLi1EXadL_ZN45_INTERNAL_8d5cb472_14_gguf_kernel_cu_cd24131918vec_dot_iq1_s_q8_1EPKvPK10block_q8_1RKiEEEvS3_S3_PT_iii,"",@"SHT_CUDA_INFO"
	.sectionflags	@""
	.align	4


	//----- nvinfo : EIATTR_CUDA_API_VERSION
	.align		4
        /*0000*/ 	.byte	0x04, 0x37
        /*0002*/ 	.short	(.L_7719 - .L_7718)
.L_7718:
        /*0004*/ 	.word	0x00000082


	//----- nvinfo : EIATTR_SW2861232_WAR
	.align		4
.L_7719:
        /*0008*/ 	.byte	0x01, 0x35
	.zero		2


	//----- nvinfo : EIATTR_PARAM_CBANK
	.align		4
        /*000c*/ 	.byte	0x04, 0x0a
        /*000e*/ 	.short	(.L_7721 - .L_7720)
	.align		4
.L_7720:
        /*0010*/ 	.word	index@(.nv.constant0._Z13mul_mat_vec_qIfLi256ELi8E11block_iq1_sLi1EXadL_ZN45_INTERNAL_8d5cb472_14_gguf_kernel_cu_cd24131918vec_dot_iq1_s_q8_1EPKvPK10block_q8_1RKiEEEvS3_S3_PT_iii)
        /*0014*/ 	.short	0x0160
        /*0016*/ 	.short	0x0024


	//----- nvinfo : EIATTR_CBANK_PARAM_SIZE
	.align		4
.L_7721:
        /*0018*/ 	.byte	0x03, 0x19
        /*001a*/ 	.short	0x0024


	//----- nvinfo : EIATTR_KPARAM_INFO
	.align		4
        /*001c*/ 	.byte	0x04, 0x17
        /*001e*/ 	.short	(.L_7723 - .L_7722)
.L_7722:
        /*0020*/ 	.word	0x00000000
        /*0024*/ 	.short	0x0005
        /*0026*/ 	.short	0x0020
        /*0028*/ 	.byte	0x00, 0xf0, 0x11, 0x00


	//----- nvinfo : EIATTR_KPARAM_INFO
	.align		4
.L_7723:
        /*002c*/ 	.byte	0x04, 0x17
        /*002e*/ 	.short	(.L_7725 - .L_7724)
.L_7724:
        /*0030*/ 	.word	0x00000000
        /*0034*/ 	.short	0x0004
        /*0036*/ 	.short	0x001c
        /*0038*/ 	.byte	0x00, 0xf0, 0x11, 0x00


	//----- nvinfo : EIATTR_KPARAM_INFO
	.align		4
.L_7725:
        /*003c*/ 	.byte	0x04, 0x17
        /*003e*/ 	.short	(.L_7727 - .L_7726)
.L_7726:
        /*0040*/ 	.word	0x00000000
        /*0044*/ 	.short	0x0003
        /*0046*/ 	.short	0x0018
        /*0048*/ 	.byte	0x00, 0xf0, 0x11, 0x00


	//----- nvinfo : EIATTR_KPARAM_INFO
	.align		4
.L_7727:
        /*004c*/ 	.byte	0x04, 0x17
        /*004e*/ 	.short	(.L_7729 - .L_7728)
.L_7728:
        /*0050*/ 	.word	0x00000000
        /*0054*/ 	.short	0x0002
        /*0056*/ 	.short	0x0010
        /*0058*/ 	.byte	0x00, 0xf0, 0x21, 0x00


	//----- nvinfo : EIATTR_KPARAM_INFO
	.align		4
.L_7729:
        /*005c*/ 	.byte	0x04, 0x17
        /*005e*/ 	.short	(.L_7731 - .L_7730)
.L_7730:
        /*0060*/ 	.word	0x00000000
        /*0064*/ 	.short	0x0001
        /*0066*/ 	.short	0x0008
        /*0068*/ 	.byte	0x00, 0xf0, 0x21, 0x00


	//----- nvinfo : EIATTR_KPARAM_INFO
	.align		4
.L_7731:
        /*006c*/ 	.byte	0x04, 0x17
        /*006e*/ 	.short	(.L_7733 - .L_7732)
.L_7732:
        /*0070*/ 	.word	0x00000000
        /*0074*/ 	.short	0x0000
        /*0076*/ 	.short	0x0000
        /*0078*/ 	.byte	0x00, 0xf0, 0x21, 0x00


	//----- nvinfo : EIATTR_MAXREG_COUNT
	.align		4
.L_7733:
        /*007c*/ 	.byte	0x03, 0x1b
        /*007e*/ 	.short	0x00ff


	//----- nvinfo : EIATTR_MERCURY_ISA_VERSION
	.align		4
        /*0080*/ 	.byte	0x03, 0x5f
        /*0082*/ 	.short	0x0000


	//----- nvinfo : EIATTR_COOP_GROUP_MASK_REGIDS
	.align		4
        /*0084*/ 	.byte	0x04, 0x29
        /*0086*/ 	.short	(.L_7735 - .L_7734)


	//   ....[0]....
.L_7734:
        /*0088*/ 	.word	0xffffffff


	//   ....[1]....
        /*008c*/ 	.word	0xffffffff


	//   ....[2]....
        /*0090*/ 	.word	0xffffffff


	//   ....[3]....
        /*0094*/ 	.word	0xffffffff


	//   ....[4]....
        /*0098*/ 	.word	0xffffffff


	//----- nvinfo : EIATTR_COOP_GROUP_INSTR_OFFSETS
	.align		4
.L_7735:
        /*009c*/ 	.byte	0x04, 0x28
        /*009e*/ 	.short	(.L_7737 - .L_7736)


	//   ....[0]....
.L_7736:
        /*00a0*/ 	.word	0x00000740


	//   ....[1]....
        /*00a4*/ 	.word	0x00000770


	//   ....[2]....
        /*00a8*/ 	.word	0x00000790


	//   ....[3]....
        /*00ac*/ 	.word	0x000007b0


	//   ....[4]....
        /*00b0*/ 	.word	0x000007d0


	//----- nvinfo : EIATTR_EXIT_INSTR_OFFSETS
	.align		4
.L_7737:
        /*00b4*/ 	.byte	0x04, 0x1c
        /*00b6*/ 	.short	(.L_7739 - .L_7738)


	//   ....[0]....
.L_7738:
        /*00b8*/ 	.word	0x00000070


	//   ....[1]....
        /*00bc*/ 	.word	0x000007e0


	//   ....[2]....
        /*00c0*/ 	.word	0x00000840


	//----- nvinfo : EIATTR_CRS_STACK_SIZE
	.align		4
.L_7739:
        /*00c4*/ 	.byte	0x04, 0x1e
        /*00c6*/ 	.short	(.L_7741 - .L_7740)
.L_7740:
        /*00c8*/ 	.word	0x00000000
.L_7741:


//--------------------- .nv.info._Z13mul_mat_vec_qIfLi256ELi8E13block_iq3_xxsLi1EXadL_ZN45_INTERNAL_8d5cb472_14_gguf_kernel_cu_cd24131920vec_dot_iq3_xxs_q8_1EPKvPK10block_q8_1RKiEEEvS3_S3_PT_iii --------------------------
	.section	.nv.info._Z13mul_mat_vec_qIfLi256ELi8E13block_iq3_xxsLi1EXadL_ZN45_INTERNAL_8d5cb472_14_gguf_kernel_cu_cd24131920vec_dot_iq3_xxs_q8_1EPKvPK10block_q8_1RKiEEEvS3_S3_PT_iii,"",@"SHT_CUDA_INFO"
	.sectionflags	@""
	.align	4


	//----- nvinfo : EIATTR_CUDA_API_VERSION
	.align		4
        /*0000*/ 	.byte	0x04, 0x37
        /*0002*/ 	.short	(.L_7743 - .L_7742)
.L_7742:
        /*0004*/ 	.word	0x00000082


	//----- nvinfo : EIATTR_SW2861232_WAR
	.align		4
.L_7743:
        /*0008*/ 	.byte	0x01, 0x35
	.zero		2


	//----- nvinfo : EIATTR_PARAM_CBANK
	.align		4
        /*000c*/ 	.byte	0x04, 0x0a
        /*000e*/ 	.short	(.L_7745 - .L_7744)
	.align		4
.L_7744:
        /*0010*/ 	.word	index@(.nv.constant0._Z13mul_mat_vec_qIfLi256ELi8E13block_iq3_xxsLi1EXadL_ZN45_INTERNAL_8d5cb472_14_gguf_kernel_cu_cd24131920vec_dot_iq3_xxs_q8_1EPKvPK10block_q8_1RKiEEEvS3_S3_PT_iii)
        /*0014*/ 	.short	0x0160
        /*0016*/ 	.short	0x0024


	//----- nvinfo : EIATTR_CBANK_PARAM_SIZE
	.align		4
.L_7745:
        /*0018*/ 	.byte	0x03, 0x19
        /*001a*/ 	.short	0x0024


	//----- nvinfo : EIATTR_KPARAM_INFO
	.align		4
        /*001c*/ 	.byte	0x04, 0x17
        /*001e*/ 	.short	(.L_7747 - .L_7746)
.L_7746:
        /*0020*/ 	.word	0x00000000
        /*0024*/ 	.short	0x0005
        /*0026*/ 	.short	0x0020
        /*0028*/ 	.byte	0x00, 0xf0, 0x11, 0x00


	//----- nvinfo : EIATTR_KPARAM_INFO
	.align		4
.L_7747:
        /*002c*/ 	.byte	0x04, 0x17
        /*002e*/ 	.short	(.L_7749 - .L_7748)
.L_7748:
        /*0030*/ 	.word	0x00000000
        /*0034*/ 	.short	0x0004
        /*0036*/ 	.short	0x001c
        /*0038*/ 	.byte	0x00, 0xf0, 0x11, 0x00


	//----- nvinfo : EIATTR_KPARAM_INFO
	.align		4
.L_7749:
        /*003c*/ 	.byte	0x04, 0x17
        /*003e*/ 	.short	(.L_7751 - .L_7750)
.L_7750:
        /*0040*/ 	.word	0x00000000
        /*0044*/ 	.short	0x0003
        /*0046*/ 	.short	0x0018
        /*0048*/ 	.byte	0x00, 0xf0, 0x11, 0x00


	//----- nvinfo : EIATTR_KPARAM_INFO
	.align		4
.L_7751:
        /*004c*/ 	.byte	0x04, 0x17
        /*004e*/ 	.short	(.L_7753 - .L_7752)
.L_7752:
        /*0050*/ 	.word	0x00000000
        /*0054*/ 	.short	0x0002
        /*0056*/ 	.short	0x0010
        /*0058*/ 	.byte	0x00, 0xf0, 0x21, 0x00


	//----- nvinfo : EIATTR_KPARAM_INFO
	.align		4
.L_7753:
        /*005c*/ 	.byte	0x04, 0x17
        /*005e*/ 	.short	(.L_7755 - .L_7754)
.L_7754:
        /*0060*/ 	.word	0x00000000
        /*0064*/ 	.short	0x0001
        /*0066*/ 	.short	0x0008
        /*0068*/ 	.byte	0x00, 0xf0, 0x21, 0x00


	//----- nvinfo : EIATTR_KPARAM_INFO
	.align		4
.L_7755:
        /*006c*/ 	.byte	0x04, 0x17
        /*006e*/ 	.short	(.L_7757 - .L_7756)
.L_7756:
        /*0070*/ 	.word	0x00000000
        /*0074*/ 	.short	0x0000
        /*0076*/ 	.short	0x0000
        /*0078*/ 	.byte	0x00, 0xf0, 0x21, 0x00


	//----- nvinfo : EIATTR_MAXREG_COUNT
	.align		4
.L_7757:
        /*007c*/ 	.byte	0x03, 0x1b
        /*007e*/ 	.short	0x00ff


	//----- nvinfo : EIATTR_MERCURY_ISA_VERSION
	.align		4
        /*0080*/ 	.byte	0x03, 0x5f
        /*0082*/ 	.short	0x0000


	//----- nvinfo : EIATTR_COOP_GROUP_MASK_REGIDS
	.align		4
        /*0084*/ 	.byte	0x04, 0x29
        /*0086*/ 	.short	(.L_7759 - .L_7758)


	//   ....[0]....
.L_7758:
        /*0088*/ 	.word	0xffffffff


	//   ....[1]....
        /*008c*/ 	.word	0xffffffff


	//   ....[2]....
        /*0090*/ 	.word	0xffffffff


	//   ....[3]....
        /*0094*/ 	.word	0xffffffff


	//   ....[4]....
        /*0098*/ 	.word	0xffffffff


	//----- nvinfo : EIATTR_COOP_GROUP_INSTR_OFFSETS
	.align		4
.L_7759:
        /*009c*/ 	.byte	0x04, 0x28
        /*009e*/ 	.short	(.L_7761 - .L_7760)


	//   ....[0]....
.L_7760:
        /*00a0*/ 	.word	0x000009c0


	//   ....[1]....
        /*00a4*/ 	.word	0x000009f0


	//   ....[2]....
        /*00a8*/ 	.word	0x00000a10


	//   ....[3]....
        /*00ac*/ 	.word	0x00000a30


	//   ....[4]....
        /*00b0*/ 	.word	0x00000a50


	//----- nvinfo : EIATTR_EXIT_INSTR_OFFSETS
	.align		4
.L_7761:
        /*00b4*/ 	.byte	0x04, 0x1c
        /*00b6*/ 	.short	(.L_7763 - .L_7762)


	//   ....[0]....
.L_7762:
        /*00b8*/ 	.word	0x00000070


	//   ....[1]....
        /*00bc*/ 	.word	0x00000a60


	//   ....[2]....
        /*00c0*/ 	.word	0x00000ac0


	//----- nvinfo : EIATTR_CRS_STACK_SIZE
	.align		4
.L_7763:
        /*00c4*/ 	.byte	0x04, 0x1e
        /*00c6*/ 	.short	(.L_7765 - .L_7764)
.L_7764:
        /*00c8*/ 	.word	0x00000000
.L_7765:


//--------------------- .nv.info._Z13mul_mat_vec_qIfLi256ELi8E12block_iq2_xsLi1EXadL_ZN45_INTERNAL_8d5cb472_14_gguf_kernel_cu_cd24131919vec_dot_iq2_xs_q8_1EPKvPK10block_q8_1RKiEEEvS3_S3_PT_iii --------------------------
	.section	.nv.info._Z13mul_mat_vec_qIfLi256ELi8E12block_iq2_xsLi1EXadL_ZN45_INTERNAL_8d5cb472_14_gguf_kernel_cu_cd24131919vec_dot_iq2_xs_q8_1EPKvPK10block_q8_1RKiEEEvS3_S3_PT_iii,"",@"SHT_CUDA_INFO"
	.sectionflags	@""
	.align	4


	//----- nvinfo : EIATTR_CUDA_API_VERSION
	.align		4
        /*0000*/ 	.byte	0x04, 0x37
        /*0002*/ 	.short	(.L_7767 - .L_7766)
.L_7766:
        /*0004*/ 	.word	0x00000082


	//----- nvinfo : EIATTR_SW2861232_WAR
	.align		4
.L_7767:
        /*0008*/ 	.byte	0x01, 0x35
	.zero		2


	//----- nvinfo : EIATTR_PARAM_CBANK
	.align		4
        /*000c*/ 	.byte	0x04, 0x0a
        /*000e*/ 	.short	(.L_7769 - .L_7768)
	.align		4
.L_7768:
        /*0010*/ 	.word	index@(.nv.constant0._Z13mul_mat_vec_qIfLi256ELi8E12block_iq2_xsLi1EXadL_ZN45_INTERNAL_8d5cb472_14_gguf_kernel_cu_cd24131919vec_dot_iq2_xs_q8_1EPKvPK10block_q8_1RKiEEEvS3_S3_PT_iii)
        /*0014*/ 	.short	0x0160
        /*0016*/ 	.short	0x0024


	//----- nvinfo : EIATTR_CBANK_PARAM_SIZE
	.align		4
.L_7769:
        /*0018*/ 	.byte	0x03, 0x19
        /*001a*/ 	.short	0x0024


	//----- nvinfo : EIATTR_KPARAM_INFO
	.align		4
        /*001c*/ 	.byte	0x04, 0x17
        /*001e*/ 	.short	(.L_7771 - .L_7770)
.L_7770:
        /*0020*/ 	.word	0x00000000
        /*0024*/ 	.short	0x0005
        /*0026*/ 	.short	0x0020
        /*0028*/ 	.byte	0x00, 0xf0, 0x11, 0x00


	//----- nvinfo : EIATTR_KPARAM_INFO
	.align		4
.L_7771:
        /*002c*/ 	.byte	0x04, 0x17
        /*002e*/ 	.short	(.L_7773 - .L_7772)
.L_7772:
        /*0030*/ 	.word	0x00000000
        /*0034*/ 	.short	0x0004
        /*0036*/ 	.short	0x001c
        /*0038*/ 	.byte	0x00, 0xf0, 0x11, 0x00


	//----- nvinfo : EIATTR_KPARAM_INFO
	.align		4
.L_7773:
        /*003c*/ 	.byte	0x04, 0x17
        /*003e*/ 	.short	(.L_7775 - .L_7774)
.L_7774:
        /*0040*/ 	.word	0x00000000
        /*0044*/ 	.short	0x0003
        /*0046*/ 	.short	0x0018
        /*0048*/ 	.byte	0x00, 0xf0, 0x11, 0x00


	//----- nvinfo : EIATTR_KPARAM_INFO
	.align		4
.L_7775:
        /*004c*/ 	.byte	0x04, 0x17
        /*004e*/ 	.short	(.L_7777 - .L_7776)
.L_7776:
        /*0050*/ 	.word	0x00000000
        /*0054*/ 	.short	0x0002
        /*0056*/ 	.short	0x0010
        /*0058*/ 	.byte	0x00, 0xf0, 0x21, 0x00


	//----- nvinfo : EIATTR_KPARAM_INFO
	.align		4
.L_7777:
        /*005c*/ 	.byte	0x04, 0x17
        /*005e*/ 	.short	(.L_7779 - .L_7778)
.L_7778:
        /*0060*/ 	.word	0x00000000
        /*0064*/ 	.short	0x0001
        /*0066*/ 	.short	0x0008
        /*0068*/ 	.byte	0x00, 0xf0, 0x21, 0x00


	//----- nvinfo : EIATTR_KPARAM_INFO
	.align		4
.L_7779:
        /*006c*/ 	.byte	0x04, 0x17
        /*006e*/ 	.short	(.L_7781 - .L_7780)
.L_7780:
        /*0070*/ 	.word	0x00000000
        /*0074*/ 	.short	0x0000
        /*0076*/ 	.short	0x0000
        /*0078*/ 	.byte	0x00, 0xf0, 0x21, 0x00


	//----- nvinfo : EIATTR_MAXREG_COUNT
	.align		4
.L_7781:
        /*007c*/ 	.byte	0x03, 0x1b
        /*007e*/ 	.short	0x00ff


	//----- nvinfo : EIATTR_MERCURY_ISA_VERSION
	.align		4
        /*0080*/ 	.byte	0x03, 0x5f
        /*0082*/ 	.short	0x0000


	//----- nvinfo : EIATTR_COOP_GROUP_MASK_REGIDS
	.align		4
        /*0084*/ 	.byte	0x04, 0x29
        /*0086*/ 	.short	(.L_7783 - .L_7782)


	//   ....[0]....
.L_7782:
        /*0088*/ 	.word	0xffffffff


	//   ....[1]....
        /*008c*/ 	.word	0xffffffff


	//   ....[2]....
        /*0090*/ 	.word	0xffffffff


	//   ....[3]....
        /*0094*/ 	.word	0xffffffff


	//   ....[4]....
        /*0098*/ 	.word	0xffffffff


	//----- nvinfo : EIATTR_COOP_GROUP_INSTR_OFFSETS
	.align		4
.L_7783:
        /*009c*/ 	.byte	0x04, 0x28
        /*009e*/ 	.short	(.L_7785 - .L_7784)


	//   ....[0]....
.L_7784:
        /*00a0*/ 	.word	0x000016e0


	//   ....[1]....
        /*00a4*/ 	.word	0x00001710


	//   ....[2]....
        /*00a8*/ 	.word	0x00001730


	//   ....[3]....
        /*00ac*/ 	.word	0x00001750


	//   ....[4]....
        /*00b0*/ 	.word	0x00001770


	//----- nvinfo : EIATTR_EXIT_INSTR_OFFSETS
	.align		4
.L_7785:
        /*00b4*/ 	.byte	0x04, 0x1c
        /*00b6*/ 	.short	(.L_7787 - .L_7786)


	//   ....[0]....
.L_7786:
        /*00b8*/ 	.word	0x00000070


	//   ....[1]....
        /*00bc*/ 	.word	0x00001780


	//   ....[2]....
        /*00c0*/ 	.word	0x000017e0


	//----- nvinfo : EIATTR_CRS_STACK_SIZE
	.align		4
.L_7787:
        /*00c4*/ 	.byte	0x04, 0x1e
        /*00c6*/ 	.short	(.L_7789 - .L_7788)
.L_7788:
        /*00c8*/ 	.word	0x00000000
.L_7789:


//--------------------- .nv.info._Z13mul_mat_vec_qIfLi256ELi8E13block_iq2_xxsLi1EXadL_ZN45_INTERNAL_8d5cb472_14_gguf_kernel_cu_cd24131920vec_dot_iq2_xxs_q8_1EPKvPK10block_q8_1RKiEEEvS3_S3_PT_iii --------------------------
	.section	.nv.info._Z13mul_mat_vec_qIfLi256ELi8E13block_iq2_xxsLi1EXadL_ZN45_INTERNAL_8d5cb472_14_gguf_kernel_cu_cd24131920vec_dot_iq2_xxs_q8_1EPKvPK10block_q8_1RKiEEEvS3_S3_PT_iii,"",@"SHT_CUDA_INFO"
	.sectionflags	@""
	.align	4


	//----- nvinfo : EIATTR_CUDA_API_VERSION
	.align		4
        /*0000*/ 	.byte	0x04, 0x37
        /*0002*/ 	.short	(.L_7791 - .L_7790)
.L_7790:
        /*0004*/ 	.word	0x00000082


	//----- nvinfo : EIATTR_SW2861232_WAR
	.align		4
.L_7791:
        /*0008*/ 	.byte	0x01, 0x35
	.zero		2


	//----- nvinfo : EIATTR_PARAM_CBANK
	.align		4
        /*000c*/ 	.byte	0x04, 0x0a
        /*000e*/ 	.short	(.L_7793 - .L_7792)
	.align		4
.L_7792:
        /*0010*/ 	.word	index@(.nv.constant0._Z13mul_mat_vec_qIfLi256ELi8E13block_iq2_xxsLi1EXadL_ZN45_INTERNAL_8d5cb472_14_gguf_kernel_cu_cd24131920vec_dot_iq2_xxs_q8_1EPKvPK10block_q8_1RKiEEEvS3_S3_PT_iii)
        /*0014*/ 	.short	0x0160
        /*0016*/ 	.short	0x0024


	//----- nvinfo : EIATTR_CBANK_PARAM_SIZE
	.align		4
.L_7793:
        /*0018*/ 	.byte	0x03, 0x19
        /*001a*/ 	.short	0x0024


	//----- nvinfo : EIATTR_KPARAM_INFO
	.align		4
        /*001c*/ 	.byte	0x04, 0x17
        /*001e*/ 	.short	(.L_7795 - .L_7794)
.L_7794:
        /*0020*/ 	.word	0x00000000
        /*0024*/ 	.short	0x0005
        /*0026*/ 	.short	0x0020
        /*0028*/ 	.byte	0x00, 0xf0, 0x11, 0x00


	//----- nvinfo : EIATTR_KPARAM_INFO
	.align		4
.L_7795:
        /*002c*/ 	.byte	0x04, 0x17
        /*002e*/ 	.short	(.L_7797 - .L_7796)
.L_7796:
        /*0030*/ 	.word	0x00000000
        /*0034*/ 	.short	0x0004
        /*0036*/ 	.short	0x001c
        /*0038*/ 	.byte	0x00, 0xf0, 0x11, 0x00


	//----- nvinfo : EIATTR_KPARAM_INFO
	.align		4
.L_7797:
        /*003c*/ 	.byte	0x04, 0x17
        /*003e*/ 	.short	(.L_7799 - .L_7798)
.L_7798:
        /*0040*/ 	.word	0x00000000
        /*0044*/ 	.short	0x0003
        /*0046*/ 	.short	0x0018
        /*0048*/ 	.byte	0x00, 0xf0, 0x11, 0x00


	//----- nvinfo : EIATTR_KPARAM_INFO
	.align		4
.L_7799:
        /*004c*/ 	.byte	0x04, 0x17
        /*004e*/ 	.short	(.L_7801 - .L_7800)
.L_7800:
        /*0050*/ 	.word	0x00000000
        /*0054*/ 	.short	0x0002
        /*0056*/ 	.short	0x0010
        /*0058*/ 	.byte	0x00, 0xf0, 0x21, 0x00


	//----- nvinfo : EIATTR_KPARAM_INFO
	.align		4
.L_7801:
        /*005c*/ 	.byte	0x04, 0x17
        /*005e*/ 	.short	(.L_7803 - .L_7802)
.L_7802:
        /*0060*/ 	.word	0x00000000
        /*0064*/ 	.short	0x0001
        /*0066*/ 	.short	0x0008
        /*0068*/ 	.byte	0x00, 0xf0, 0x21, 0x00


	//----- nvinfo : EIATTR_KPARAM_INFO
	.align		4
.L_7803:
        /*006c*/ 	.byte	0x04, 0x17
        /*006e*/ 	.short	(.L_7805 - .L_7804)
.L_7804:
        /*0070*/ 	.word	0x00000000
        /*0074*/ 	.short	0x0000
        /*0076*/ 	.short	0x0000
        /*0078*/ 	.byte	0x00, 0xf0, 0x21, 0x00


	//----- nvinfo : EIATTR_MAXREG_COUNT
	.align		4
.L_7805:
        /*007c*/ 	.byte	0x03, 0x1b
        /*007e*/ 	.short	0x00ff


	//----- nvinfo : EIATTR_MERCURY_ISA_VERSION
	.align		4
        /*0080*/ 	.byte	0x03, 0x5f
        /*0082*/ 	.short	0x0000


	//----- nvinfo : EIATTR_COOP_GROUP_MASK_REGIDS
	.align		4
        /*0084*/ 	.byte	0x04, 0x29
        /*0086*/ 	.short	(.L_7807 - .L_7806)


	//   ....[0]....
.L_7806:
        /*0088*/ 	.word	0xffffffff


	//   ....[1]....
        /*008c*/ 	.word	0xffffffff


	//   ....[2]....
        /*0090*/ 	.word	0xffffffff


	//   ....[3]....
        /*0094*/ 	.word	0xffffffff


	//   ....[4]....
        /*0098*/ 	.word	0xffffffff


	//----- nvinfo : EIATTR_COOP_GROUP_INSTR_OFFSETS
	.align		4
.L_7807:
        /*009c*/ 	.byte	0x04, 0x28
        /*009e*/ 	.short	(.L_7809 - .L_7808)


	//   ....[0]....
.L_7808:
        /*00a0*/ 	.word	0x00001590


	//   ....[1]....
        /*00a4*/ 	.word	0x000015c0


	//   ....[2]....
        /*00a8*/ 	.word	0x000015e0


	//   ....[3]....
        /*00ac*/ 	.word	0x00001600


	//   ....[4]....
        /*00b0*/ 	.word	0x00001620


	//----- nvinfo : EIATTR_EXIT_INSTR_OFFSETS
	.align		4
.L_7809:
        /*00b4*/ 	.byte	0x04, 0x1c
        /*00b6*/ 	.short	(.L_7811 - .L_7810)


	//   ....[0]....
.L_7810:
        /*00b8*/ 	.word	0x00000070


	//   ....[1]....
        /*00bc*/ 	.word	0x00001630


	//   ....[2]....
        /*00c0*/ 	.word	0x00001690


	//----- nvinfo : EIATTR_CRS_STACK_SIZE
	.align		4
.L_7811:
        /*00c4*/ 	.byte	0x04, 0x1e
        /*00c6*/ 	.short	(.L_7813 - .L_7812)
.L_7812:
        /*00c8*/ 	.word	0x00000000
.L_7813:


//--------------------- .nv.info._Z13mul_mat_vec_qIfLi256ELi32E10block_q6_KLi1EXadL_ZN45_INTERNAL_8d5cb472_14_gguf_kernel_cu_cd24131917vec_dot_q6_K_q8_1EPKvPK10block_q8_1RKiEEEvS3_S3_PT_iii --------------------------
	.section	.nv.info._Z13mul_mat_vec_qIfLi256ELi32E10block_q6_KLi1EXadL_ZN45_INTERNAL_8d5cb472_14_gguf_kernel_cu_cd24131917vec_dot_q6_K_q8_1EPKvPK10block_q8_1RKiEEEvS3_S3_PT_iii,"",@"SHT_CUDA_INFO"
	.sectionflags	@""
	.align	4


	//----- nvinfo : EIATTR_CUDA_API_VERSION
	.align		4
        /*0000*/ 	.byte	0x04, 0x37
        /*0002*/ 	.short	(.L_7815 - .L_7814)
.L_7814:
        /*0004*/ 	.word	0x00000082


	//----- nvinfo : EIATTR_SW2861232_WAR
	.align		4
.L_7815:
        /*0008*/ 	.byte	0x01, 0x35
	.zero		2


	//----- nvinfo : EIATTR_PARAM_CBANK
	.align		4
        /*000c*/ 	.byte	0x04, 0x0a
        /*000e*/ 	.short	(.L_7817 - .L_7816)
	.align		4
.L_7816:
        /*0010*/ 	.word	index@(.nv.constant0._Z13mul_mat_vec_qIfLi256ELi32E10block_q6_KLi1EXadL_ZN45_INTERNAL_8d5cb472_14_gguf_kernel_cu_cd24131917vec_dot_q6_K_q8_1EPKvPK10block_q8_1RKiEEEvS3_S3_PT_iii)
        /*0014*/ 	.short	0x0160
        /*0016*/ 	.short	0x0024


	//----- nvinfo : EIATTR_CBANK_PARAM_SIZE
	.align		4
.L_7817:
        /*0018*/ 	.byte	0x03, 0x19
        /*001a*/ 	.short	0x0024


	//----- nvinfo : EIATTR_KPARAM_INFO
	.align		4
        /*001c*/ 	.byte	0x04, 0x17
        /*001e*/ 	.short	(.L_7819 - .L_7818)
.L_7818:
        /*0020*/ 	.word	0x00000000
        /*0024*/ 	.short	0x0005
        /*0026*/ 	.short	0x0020
        /*0028*/ 	.byte	0x00, 0xf0, 0x11, 0x00


	//----- nvinfo : EIATTR_KPARAM_INFO
	.align		4
.L_7819:
        /*002c*/ 	.byte	0x04, 0x17
        /*002e*/ 	.short	(.L_7821 - .L_7820)
.L_7820:
        /*0030*/ 	.word	0x00000000
        /*0034*/ 	.short	0x0004
        /*0036*/ 	.short	0x001c
        /*0038*/ 	.byte	0x00, 0xf0, 0x11, 0x00


	//----- nvinfo : EIATTR_KPARAM_INFO
	.align		4
.L_7821:
        /*003c*/ 	.byte	0x04, 0x17
        /*003e*/ 	.short	(.L_7823 - .L_7822)
.L_7822:
        /*0040*/ 	.word	0x00000000
        /*0044*/ 	.short	0x0003
        /*0046*/ 	.short	0x0018
        /*0048*/ 	.byte	0x00, 0xf0, 0x11, 0x00


	//----- nvinfo : EIATTR_KPARAM_INFO
	.align		4
.L_7823:
        /*004c*/ 	.byte	0x04, 0x17
        /*004e*/ 	.short	(.L_7825 - .L_7824)
.L_7824:
        /*0050*/ 	.word	0x00000000
        /*0054*/ 	.short	0x0002
        /*0056*/ 	.short	0x0010
        /*0058*/ 	.byte	0x00, 0xf0, 0x21, 0x00


	//----- nvinfo : EIATTR_KPARAM_INFO
	.align		4
.L_7825:
        /*005c*/ 	.byte	0x04, 0x17
        /*005e*/ 	.short	(.L_7827 - .L_7826)
.L_7826:
        /*0060*/ 	.word	0x00000000
        /*0064*/ 	.short	0x0001
        /*0066*/ 	.short	0x0008
        /*0068*/ 	.byte	0x00, 0xf0, 0x21, 0x00


	//----- nvinfo : EIATTR_KPARAM_INFO
	.align		4
.L_7827:
        /*006c*/ 	.byte	0x04, 0x17
        /*006e*/ 	.short	(.L_7829 - .L_7828)
.L_7828:
        /*0070*/ 	.word	0x00000000
        /*0074*/ 	.short	0x0000
        /*0076*/ 	.short	0x0000
        /*0078*/ 	.byte	0x00, 0xf0, 0x21, 0x00


	//----- nvinfo : EIATTR_MAXREG_COUNT
	.align		4
.L_7829:
        /*007c*/ 	.byte	0x03, 0x1b
        /*007e*/ 	.short	0x00ff


	//----- nvinfo : EIATTR_MERCURY_ISA_VERSION
	.align		4
        /*0080*/ 	.byte	0x03, 0x5f
        /*0082*/ 	.short	0x0000


	//----- nvinfo : EIATTR_COOP_GROUP_MASK_REGIDS
	.align		4
        /*0084*/ 	.byte	0x04, 0x29
        /*0086*/ 	.short	(.L_7831 - .L_7830)


	//   ....[0]....
.L_7830:
        /*0088*/ 	.word	0xffffffff


	//   ....[1]....
        /*008c*/ 	.word	0xffffffff


	//   ....[2]....
        /*0090*/ 	.word	0xffffffff


	//   ....[3]....
        /*0094*/ 	.word	0xffffffff


	//   ....[4]....
        /*0098*/ 	.word	0xffffffff


	//----- nvinfo : EIATTR_COOP_GROUP_INSTR_OFFSETS
	.align		4
.L_7831:
        /*009c*/ 	.byte	0x04, 0x28
        /*009e*/ 	.short	(.L_7833 - .L_7832)


	//   ....[0]....
.L_7832:
        /*00a0*/ 	.word	0x00000f30


	//   ....[1]....
        /*00a4*/ 	.word	0x00000f60


	//   ....[2]....
        /*00a8*/ 	.word	0x00000f80


	//   ....[3]....
        /*00ac*/ 	.word	0x00000fa0


	//   ....[4]....
        /*00b0*/ 	.word	0x00000fc0


	//----- nvinfo : EIATTR_EXIT_INSTR_OFFSETS
	.align		4
.L_7833:
        /*00b4*/ 	.byte	0x04, 0x1c
        /*00b6*/ 	.short	(.L_7835 - .L_7834)


	//   ....[0]....
.L_7834:
        /*00b8*/ 	.word	0x00000070


	//   ....[1]....
        /*00bc*/ 	.word	0x00000fd0


	//   ....[2]....
        /*00c0*/ 	.word	0x00001030


	//----- nvinfo : EIATTR_CRS_STACK_SIZE
	.align		4
.L_7835:
        /*00c4*/ 	.byte	0x04, 0x1e
        /*00c6*/ 	.short	(.L_7837 - .L_7836)
.L_7836:
        /*00c8*/ 	.word	0x00000000
.L_7837:


//--------------------- .nv.info._Z13mul_mat_vec_qIfLi256ELi32E10block_q5_KLi2EXadL_ZN45_INTERNAL_8d5cb472_14_gguf_kernel_cu_cd24131917vec_dot_q5_K_q8_1EPKvPK10block_q8_1RKiEEEvS3_S3_PT_iii --------------------------
	.section	.nv.info._Z13mul_mat_vec_qIfLi256ELi32E10block_q5_KLi2EXadL_ZN45_INTERNAL_8d5cb472_14_gguf_kernel_cu_cd24131917vec_dot_q5_K_q8_1EPKvPK10block_q8_1RKiEEEvS3_S3_PT_iii,"",@"SHT_CUDA_INFO"
	.sectionflags	@""
	.align	4


	//----- nvinfo : EIATTR_CUDA_API_VERSION
	.align		4
        /*0000*/ 	.byte	0x04, 0x37
        /*0002*/ 	.short	(.L_7839 - .L_7838)
.L_7838:
        /*0004*/ 	.word	0x00000082


	//----- nvinfo : EIATTR_SW2861232_WAR
	.align		4
.L_7839:
        /*0008*/ 	.byte	0x01, 0x35
	.zero		2


	//----- nvinfo : EIATTR_PARAM_CBANK
	.align		4
        /*000c*/ 	.byte	0x04, 0x0a
        /*000e*/ 	.short	(.L_7841 - .L_7840)
	.align		4
.L_7840:
        /*0010*/ 	.word	index@(.nv.constant0._Z13mul_mat_vec_qIfLi256ELi32E10block_q5_KLi2EXadL_ZN45_INTERNAL_8d5cb472_14_gguf_kernel_cu_cd24131917vec_dot_q5_K_q8_1EPKvPK10block_q8_1RKiEEEvS3_S3_PT_iii)
        /*0014*/ 	.short	0x0160
        /*0016*/ 	.short	0x0024


	//----- nvinfo : EIATTR_CBANK_PARAM_SIZE
	.align		4
.L_7841:
        /*0018*/ 	.byte	0x03, 0x19
        /*001a*/ 	.short	0x0024


	//----- nvinfo : EIATTR_KPARAM_INFO
	.align		4
        /*001c*/ 	.byte	0x04, 0x17
        /*001e*/ 	.short	(.L_7843 - .L_7842)
.L_7842:
        /*0020*/ 	.word	0x00000000
        /*0024*/ 	.short	0x0005
        /*0026*/ 	.short	0x0020
        /*0028*/ 	.byte	0x00, 0xf0, 0x11, 0x00


	//----- nvinfo : EIATTR_KPARAM_INFO
	.align		4
.L_7843:
        /*002c*/ 	.byte	0x04, 0x17
        /*002e*/ 	.short	(.L_7845 - .L_7844)
.L_7844:
        /*0030*/ 	.word	0x00000000
        /*0034*/ 	.short	0x0004
        /*0036*/ 	.short	0x001c
        /*0038*/ 	.byte	0x00, 0xf0, 0x11, 0x00


	//----- nvinfo : EIATTR_KPARAM_INFO
	.align		4
.L_7845:
        /*003c*/ 	.byte	0x04, 0x17
        /*003e*/ 	.short	(.L_7847 - .L_7846)
.L_7846:
        /*0040*/ 	.word	0x00000000
        /*0044*/ 	.short	0x0003
        /*0046*/ 	.short	0x0018
        /*0048*/ 	.byte	0x00, 0xf0, 0x11, 0x00


	//----- nvinfo : EIATTR_KPARAM_INFO
	.align		4
.L_7847:
        /*004c*/ 	.byte	0x04, 0x17
        /*004e*/ 	.short	(.L_7849 - .L_7848)
.L_7848:
        /*0050*/ 	.word	0x00000000
        /*0054*/ 	.short	0x0002
        /*0056*/ 	.short	0x0010
        /*0058*/ 	.byte	0x00, 0xf0, 0x21, 0x00


	//----- nvinfo : EIATTR_KPARAM_INFO
	.align		4
.L_7849:
        /*005c*/ 	.byte	0x04, 0x17
        /*005e*/ 	.short	(.L_7851 - .L_7850)
.L_7850:
        /*0060*/ 	.word	0x00000000
        /*0064*/ 	.short	0x0001
        /*0066*/ 	.short	0x0008
        /*0068*/ 	.byte	0x00, 0xf0, 0x21, 0x00


	//----- nvinfo : EIATTR_KPARAM_INFO
	.align		4
.L_7851:
        /*006c*/ 	.byte	0x04, 0x17
        /*006e*/ 	.short	(.L_7853 - .L_7852)
.L_7852:
        /*0070*/ 	.word	0x00000000
        /*0074*/ 	.short	0x0000
        /*0076*/ 	.short	0x0000
        /*0078*/ 	.byte	0x00, 0xf0, 0x21, 0x00


	//----- nvinfo : EIATTR_MAXREG_COUNT
	.align		4
.L_7853:
        /*007c*/ 	.byte	0x03, 0x1b
        /*007e*/ 	.short	0x00ff


	//----- nvinfo : EIATTR_MERCURY_ISA_VERSION
	.align		4
        /*0080*/ 	.byte	0x03, 0x5f
        /*0082*/ 	.short	0x0000


	//----- nvinfo : EIATTR_COOP_GROUP_MASK_REGIDS
	.align		4
        /*0084*/ 	.byte	0x04, 0x29
        /*0086*/ 	.short	(.L_7855 - .L_7854)


	//   ....[0]....
.L_7854:
        /*0088*/ 	.word	0xffffffff


	//   ....[1]....
        /*008c*/ 	.word	0xffffffff


	//   ....[2]....
        /*0090*/ 	.word	0xffffffff


	//   ....[3]....
        /*0094*/ 	.word	0xffffffff


	//   ....[4]....
        /*0098*/ 	.word	0xffffffff


	//----- nvinfo : EIATTR_COOP_GROUP_INSTR_OFFSETS
	.align		4
.L_7855:
        /*009c*/ 	.byte	0x04, 0x28
        /*009e*/ 	.short	(.L_7857 - .L_7856)


	//   ....[0]....
.L_7856:
        /*00a0*/ 	.word	0x00000830


	//   ....[1]....
        /*00a4*/ 	.word	0x00000860


	//   ....[2]....
        /*00a8*/ 	.word	0x00000880


	//   ....[3]....
        /*00ac*/ 	.word	0x000008a0


	//   ....[4]....
        /*00b0*/ 	.word	0x000008c0


	//----- nvinfo : EIATTR_EXIT_INSTR_OFFSETS
	.align		4
.L_7857:
        /*00b4*/ 	.byte	0x04, 0x1c
        /*00b6*/ 	.short	(.L_7859 - .L_7858)


	//   ....[0]....
.L_7858:
        /*00b8*/ 	.word	0x00000070


	//   ....[1]....
        /*00bc*/ 	.word	0x000008d0


	//   ....[2]....
        /*00c0*/ 	.word	0x00000930


	//----- nvinfo : EIATTR_CRS_STACK_SIZE
	.align		4
.L_7859:
        /*00c4*/ 	.byte	0x04, 0x1e
        /*00c6*/ 	.short	(.L_7861 - .L_7860)
.L_7860:
        /*00c8*/ 	.word	0x00000000
.L_7861:


//--------------------- .nv.info._Z13mul_mat_vec_qIfLi256ELi32E10block_q4_KLi2EXadL_ZN45_INTERNAL_8d5cb472_14_gguf_kernel_cu_cd24131917vec_dot_q4_K_q8_1EPKvPK10block_q8_1RKiEEEvS3_S3_PT_iii --------------------------
	.section	.nv.info._Z13mul_mat_vec_qIfLi256ELi32E10block_q4_KLi2EXadL_ZN45_INTERNAL_8d5cb472_14_gguf_kernel_cu_cd24131917vec_dot_q4_K_q8_1EPKvPK10block_q8_1RKiEEEvS3_S3_PT_iii,"",@"SHT_CUDA_INFO"
	.sectionflags	@""
	.align	4


	//----- nvinfo : EIATTR_CUDA_API_VERSION
	.align		4
        /*0000*/ 	.byte	0x04, 0x37
        /*0002*/ 	.short	(.L_7863 - .L_7862)
.L_7862:
        /*0004*/ 	.word	0x00000082


	//----- nvinfo : EIATTR_SW2861232_WAR
	.align		4
.L_7863:
        /*0008*/ 	.byte	0x01, 0x35
	.zero		2


	//----- nvinfo : EIATTR_PARAM_CBANK
	.align		4
        /*000c*/ 	.byte	0x04, 0x0a
        /*000e*/ 	.short	(.L_7865 - .L_7864)
	.align		4
.L_7864:
        /*0010*/ 	.word	index@(.nv.constant0._Z13mul_mat_vec_qIfLi256ELi32E10block_q4_KLi2EXadL_ZN45_INTERNAL_8d5cb472_14_gguf_kernel_cu_cd24131917vec_dot_q4_K_q8_1EPKvPK10block_q8_1RKiEEEvS3_S3_PT_iii)
        /*0014*/ 	.short	0x0160
        /*0016*/ 	.short	0x0024


	//----- nvinfo : EIATTR_CBANK_PARAM_SIZE
	.align		4
.L_7865:
        /*0018*/ 	.byte	0x03, 0x19
        /*001a*/ 	.short	0x0024


	//----- nvinfo : EIATTR_KPARAM_INFO
	.align		4
        /*001c*/ 	.byte	0x04, 0x17
        /*001e*/ 	.short	(.L_7867 - .L_7866)
.L_7866:
        /*0020*/ 	.word	0x00000000
        /*0024*/ 	.short	0x0005
        /*0026*/ 	.short	0x0020
        /*0028*/ 	.byte	0x00, 0xf0, 0x11, 0x00


	//----- nvinfo : EIATTR_KPARAM_INFO
	.align		4
.L_7867:
        /*002c*/ 	.byte	0x04, 0x17
        /*002e*/ 	.short	(.L_7869 - .L_7868)
.L_7868:
        /*0030*/ 	.word	0x00000000
        /*0034*/ 	.short	0x0004
        /*0036*/ 	.short	0x001c
        /*0038*/ 	.byte	0x00, 0xf0, 0x11, 0x00


	//----- nvinfo : EIATTR_KPARAM_INFO
	.align		4
.L_7869:
        /*003c*/ 	.byte	0x04, 0x17
        /*003e*/ 	.short	(.L_7871 - .L_7870)
.L_7870:
        /*0040*/ 	.word	0x00000000
        /*0044*/ 	.short	0x0003
        /*0046*/ 	.short	0x0018
        /*0048*/ 	.byte	0x00, 0xf0, 0x11, 0x00


	//----- nvinfo : EIATTR_KPARAM_INFO
	.align		4
.L_7871:
        /*004c*/ 	.byte	0x04, 0x17
        /*004e*/ 	.short	(.L_7873 - .L_7872)
.L_7872:
        /*0050*/ 	.word	0x00000000
        /*0054*/ 	.short	0x0002
        /*0056*/ 	.short	0x0010
        /*0058*/ 	.byte	0x00, 0xf0, 0x21, 0x00


	//----- nvinfo : EIATTR_KPARAM_INFO
	.align		4
.L_7873:
        /*005c*/ 	.byte	0x04, 0x17
        /*005e*/ 	.short	(.L_7875 - .L_7874)
.L_7874:
        /*0060*/ 	.word	0x00000000
        /*0064*/ 	.short	0x0001
        /*0066*/ 	.short	0x0008
        /*0068*/ 	.byte	0x00, 0xf0, 0x21, 0x00


	//----- nvinfo : EIATTR_KPARAM_INFO
	.align		4
.L_7875:
        /*006c*/ 	.byte	0x04, 0x17
        /*006e*/ 	.short	(.L_7877 - .L_7876)
.L_7876:
        /*0070*/ 	.word	0x00000000
        /*0074*/ 	.short	0x0000
        /*0076*/ 	.short	0x0000
        /*0078*/ 	.byte	0x00, 0xf0, 0x21, 0x00


	//----- nvinfo : EIATTR_MAXREG_COUNT
	.align		4
.L_7877:
        /*007c*/ 	.byte	0x03, 0x1b
        /*007e*/ 	.short	0x00ff


	//----- nvinfo : EIATTR_MERCURY_ISA_VERSION
	.align		4
        /*0080*/ 	.byte	0x03, 0x5f
        /*0082*/ 	.short	0x0000


	//----- nvinfo : EIATTR_COOP_GROUP_MASK_REGIDS
	.align		4
        /*0084*/ 	.byte	0x04, 0x29
        /*0086*/ 	.short	(.L_7879 - .L_7878)


	//   ....[0]....
.L_7878:
        /*0088*/ 	.word	0xffffffff


	//   ....[1]....
        /*008c*/ 	.word	0xffffffff


	//   ....[2]....
        /*0090*/ 	.word	0xffffffff


	//   ....[3]....
        /*0094*/ 	.word	0xffffffff


	//   ....[4]....
        /*0098*/ 	.word	0xffffffff


	//----- nvinfo : EIATTR_COOP_GROUP_INSTR_OFFSETS
	.align		4
.L_7879:
        /*009c*/ 	.byte	0x04, 0x28
        /*009e*/ 	.short	(.L_7881 - .L_7880)


	//   ....[0]....
.L_7880:
        /*00a0*/ 	.word	0x00000730


	//   ....[1]....
        /*00a4*/ 	.word	0x00000760


	//   ....[2]....
        /*00a8*/ 	.word	0x00000780


	//   ....[3]....
        /*00ac*/ 	.word	0x000007a0


	//   ....[4]....
        /*00b0*/ 	.word	0x000007c0


	//----- nvinfo : EIATTR_EXIT_INSTR_OFFSETS
	.align		4
.L_7881:
        /*00b4*/ 	.byte	0x04, 0x1c
        /*00b6*/ 	.short	(.L_7883 - .L_7882)


	//   ....[0]....
.L_7882:
        /*00b8*/ 	.word	0x00000070


	//   ....[1]....
        /*00bc*/ 	.word	0x000007d0


	//   ....[2]....
        /*00c0*/ 	.word	0x00000830


	//----- nvinfo : EIATTR_CRS_STACK_SIZE
	.align		4
.L_7883:
        /*00c4*/ 	.byte	0x04, 0x1e
        /*00c6*/ 	.short	(.L_7885 - .L_7884)
.L_7884:
        /*00c8*/ 	.word	0x00000000
.L_7885:


//--------------------- .nv.info._Z13mul_mat_vec_qIfLi256ELi16E10block_q3_KLi1EXadL_ZN45_INTERNAL_8d5cb472_14_gguf_kernel_cu_cd24131917vec_dot_q3_K_q8_1EPKvPK10block_q8_1RKiEEEvS3_S3_PT_iii --------------------------
	.section	.nv.info._Z13mul_mat_vec_qIfLi256ELi16E10block_q3_KLi1EXadL_ZN45_INTERNAL_8d5cb472_14_gguf_kernel_cu_cd24131917vec_dot_q3_K_q8_1EPKvPK10block_q8_1RKiEEEvS3_S3_PT_iii,"",@"SHT_CUDA_INFO"
	.sectionflags	@""
	.align	4


	//----- nvinfo : EIATTR_CUDA_API_VERSION
	.align		4
        /*0000*/ 	.byte	0x04, 0x37
        /*0002*/ 	.short	(.L_7887 - .L_7886)
.L_7886:
        /*0004*/ 	.word	0x00000082


	//----- nvinfo : EIATTR_SW2861232_WAR
	.align		4
.L_7887:
        /*0008*/ 	.byte	0x01, 0x35
	.zero		2


	//----- nvinfo : EIATTR_PARAM_CBANK
	.align		4
        /*000c*/ 	.byte	0x04, 0x0a
        /*000e*/ 	.short	(.L_7889 - .L_7888)
	.align		4
.L_7888:
        /*0010*/ 	.word	index@(.nv.constant0._Z13mul_mat_vec_qIfLi256ELi16E10block_q3_KLi1EXadL_ZN45_INTERNAL_8d5cb472_14_gguf_kernel_cu_cd24131917vec_dot_q3_K_q8_1EPKvPK10block_q8_1RKiEEEvS3_S3_PT_iii)
        /*0014*/ 	.short	0x0160
        /*0016*/ 	.short	0x0024


	//----- nvinfo : EIATTR_CBANK_PARAM_SIZE
	.align		4
.L_7889:
        /*0018*/ 	.byte	0x03, 0x19
        /*001a*/ 	.short	0x0024


	//----- nvinfo : EIATTR_KPARAM_INFO
	.align		4
        /*001c*/ 	.byte	0x04, 0x17
        /*001e*/ 	.short	(.L_7891 - .L_7890)
.L_7890:
        /*0020*/ 	.word	0x00000000
        /*0024*/ 	.short	0x0005
        /*0026*/ 	.short	0x0020
        /*0028*/ 	.byte	0x00, 0xf0, 0x11, 0x00


	//----- nvinfo : EIATTR_KPARAM_INFO
	.align		4
.L_7891:
        /*002c*/ 	.byte	0x04, 0x17
        /*002e*/ 	.short	(.L_7893 - .L_7892)
.L_7892:
        /*0030*/ 	.word	0x00000000
        /*0034*/ 	.short	0x0004
        /*0036*/ 	.short	0x001c
        /*0038*/ 	.byte	0x00, 0xf0, 0x11, 0x00


	//----- nvinfo : EIATTR_KPARAM_INFO
	.align		4
.L_7893:
        /*003c*/ 	.byte	0x04, 0x17
        /*003e*/ 	.short	(.L_7895 - .L_7894)
.L_7894:
        /*0040*/ 	.word	0x00000000
        /*0044*/ 	.short	0x0003
        /*0046*/ 	.short	0x0018
        /*0048*/ 	.byte	0x00, 0xf0, 0x11, 0x00


	//----- nvinfo : EIATTR_KPARAM_INFO
	.align		4
.L_7895:
        /*004c*/ 	.byte	0x04, 0x17
        /*004e*/ 	.short	(.L_7897 - .L_7896)
.L_7896:
        /*0050*/ 	.word	0x00000000
        /*0054*/ 	.short	0x0002
        /*0056*/ 	.short	0x0010
        /*0058*/ 	.byte	0x00, 0xf0, 0x21, 0x00


	//----- nvinfo : EIATTR_KPARAM_INFO
	.align		4
.L_7897:
        /*005c*/ 	.byte	0x04, 0x17
        /*005e*/ 	.short	(.L_7899 - .L_7898)
.L_7898:
        /*0060*/ 	.word	0x00000000
        /*0064*/ 	.short	0x0001
        /*0066*/ 	.short	0x0008
        /*0068*/ 	.byte	0x00, 0xf0, 0x21, 0x00


	//----- nvinfo : EIATTR_KPARAM_INFO
	.align		4
.L_7899:
        /*006c*/ 	.byte	0x04, 0x17
        /*006e*/ 	.short	(.L_7901 - .L_7900)
.L_7900:
        /*0070*/ 	.word	0x00000000
        /*0074*/ 	.short	0x0000
        /*0076*/ 	.short	0x0000
        /*0078*/ 	.byte	0x00, 0xf0, 0x21, 0x00


	//----- nvinfo : EIATTR_MAXREG_COUNT
	.align		4
.L_7901:
        /*007c*/ 	.byte	0x03, 0x1b
        /*007e*/ 	.short	0x00ff


	//----- nvinfo : EIATTR_MERCURY_ISA_VERSION
	.align		4
        /*0080*/ 	.byte	0x03, 0x5f
        /*0082*/ 	.short	0x0000


	//----- nvinfo : EIATTR_COOP_GROUP_MASK_REGIDS
	.align		4
        /*0084*/ 	.byte	0x04, 0x29
        /*0086*/ 	.short	(.L_7903 - .L_7902)


	//   ....[0]....
.L_7902:
        /*0088*/ 	.word	0xffffffff


	//   ....[1]....
        /*008c*/ 	.word	0xffffffff


	//   ....[2]....
        /*0090*/ 	.word	0xffffffff


	//   ....[3]....
        /*0094*/ 	.word	0xffffffff


	//   ....[4]....
        /*0098*/ 	.word	0xffffffff


	//----- nvinfo : EIATTR_COOP_GROUP_INSTR_OFFSETS
	.align		4
.L_7903:
        /*009c*/ 	.byte	0x04, 0x28
        /*009e*/ 	.short	(.L_7905 - .L_7904)


	//   ....[0]....
.L_7904:
        /*00a0*/ 	.word	0x00000ec0


	//   ....[1]....
        /*00a4*/ 	.word	0x00000ef0


	//   ....[2]....
        /*00a8*/ 	.word	0x00000f10


	//   ....[3]....
        /*00ac*/ 	.word	0x00000f30


	//   ....[4]....
        /*00b0*/ 	.word	0x00000f50


	//----- nvinfo : EIATTR_EXIT_INSTR_OFFSETS
	.align		4
.L_7905:
        /*00b4*/ 	.byte	0x04, 0x1c
        /*00b6*/ 	.short	(.L_7907 - .L_7906)


	//   ....[0]....
.L_7906:
        /*00b8*/ 	.word	0x00000070


	//   ....[1]....
        /*00bc*/ 	.word	0x00000f60


	//   ....[2]....
        /*00c0*/ 	.word	0x00000fc0


	//----- nvinfo : EIATTR_CRS_STACK_SIZE
	.align		4
.L_7907:
        /*00c4*/ 	.byte	0x04, 0x1e
        /*00c6*/ 	.short	(.L_7909 - .L_7908)
.L_7908:
        /*00c8*/ 	.word	0x00000000
.L_7909:


//--------------------- .nv.info._Z13mul_mat_vec_qIfLi256ELi16E10block_q2_KLi1EXadL_ZN45_INTERNAL_8d5cb472_14_gguf_kernel_cu_cd24131917vec_dot_q2_K_q8_1EPKvPK10block_q8_1RKiEEEvS3_S3_PT_iii --------------------------
	.section	.nv.info._Z13mul_mat_vec_qIfLi256ELi16E10block_q2_KLi1EXadL_ZN45_INTERNAL_8d5cb472_14_gguf_kernel_cu_cd24131917vec_dot_q2_K_q8_1EPKvPK10block_q8_1RKiEEEvS3_S3_PT_iii,"",@"SHT_CUDA_INFO"
	.sectionflags	@""
	.align	4


	//----- nvinfo : EIATTR_CUDA_API_VERSION
	.align		4
        /*0000*/ 	.byte	0x04, 0x37
        /*0002*/ 	.short	(.L_7911 - .L_7910)
.L_7910:
        /*0004*/ 	.word	0x00000082


	//----- nvinfo : EIATTR_SW2861232_WAR
	.align		4
.L_7911:
        /*0008*/ 	.byte	0x01, 0x35
	.zero		2


	//----- nvinfo : EIATTR_PARAM_CBANK
	.align		4
        /*000c*/ 	.byte	0x04, 0x0a
        /*000e*/ 	.short	(.L_7913 - .L_7912)
	.align		4
.L_7912:
        /*0010*/ 	.word	index@(.nv.constant0._Z13mul_mat_vec_qIfLi256ELi16E10block_q2_KLi1EXadL_ZN45_INTERNAL_8d5cb472_14_gguf_kernel_cu_cd24131917vec_dot_q2_K_q8_1EPKvPK10block_q8_1RKiEEEvS3_S3_PT_iii)
        /*0014*/ 	.short	0x0160
        /*0016*/ 	.short	0x0024


	//----- nvinfo : EIATTR_CBANK_PARAM_SIZE
	.align		4
.L_7913:
        /*0018*/ 	.byte	0x03, 0x19
        /*001a*/ 	.short	0x0024


	//----- nvinfo : EIATTR_KPARAM_INFO
	.align		4
        /*001c*/ 	.byte	0x04, 0x17
        /*001e*/ 	.short	(.L_7915 - .L_7914)
.L_7914:
        /*0020*/ 	.word	0x00000000
        /*0024*/ 	.short	0x0005
        /*0026*/ 	.short	0x0020
        /*0028*/ 	.byte	0x00, 0xf0, 0x11, 0x00


	//----- nvinfo : EIATTR_KPARAM_INFO
	.align		4
.L_7915:
        /*002c*/ 	.byte	0x04, 0x17
        /*002e*/ 	.short	(.L_7917 - .L_7916)
.L_7916:
        /*0030*/ 	.word	0x00000000
        /*0034*/ 	.short	0x0004
        /*0036*/ 	.short	0x001c
        /*0038*/ 	.byte	0x00, 0xf0, 0x11, 0x00


	//----- nvinfo : EIATTR_KPARAM_INFO
	.align		4
.L_7917:
        /*003c*/ 	.byte	0x04, 0x17
        /*003e*/ 	.short	(.L_7919 - .L_7918)
.L_7918:
        /*0040*/ 	.word	0x00000000
        /*0044*/ 	.short	0x0003
        /*0046*/ 	.short	0x0018
        /*0048*/ 	.byte	0x00, 0xf0, 0x11, 0x00


	//----- nvinfo : EIATTR_KPARAM_INFO
	.align		4
.L_7919:
        /*004c*/ 	.byte	0x04, 0x17
        /*004e*/ 	.short	(.L_7921 - .L_7920)
.L_7920:
        /*0050*/ 	.word	0x00000000
        /*0054*/ 	.short	0x0002
        /*0056*/ 	.short	0x0010
        /*0058*/ 	.byte	0x00, 0xf0, 0x21, 0x00


	//----- nvinfo : EIATTR_KPARAM_INFO
	.align		4
.L_7921:
        /*005c*/ 	.byte	0x04, 0x17
        /*005e*/ 	.short	(.L_7923 - .L_7922)
.L_7922:
        /*0060*/ 	.word	0x00000000
        /*0064*/ 	.short	0x0001
        /*0066*/ 	.short	0x0008
        /*0068*/ 	.byte	0x00, 0xf0, 0x21, 0x00


	//----- nvinfo : EIATTR_KPARAM_INFO
	.align		4
.L_7923:
        /*006c*/ 	.byte	0x04, 0x17
        /*006e*/ 	.short	(.L_7925 - .L_7924)
.L_7924:
        /*0070*/ 	.word	0x00000000
        /*0074*/ 	.short	0x0000
        /*0076*/ 	.short	0x0000
        /*0078*/ 	.byte	0x00, 0xf0, 0x21, 0x00


	//----- nvinfo : EIATTR_MAXREG_COUNT
	.align		4
.L_7925:
        /*007c*/ 	.byte	0x03, 0x1b
        /*007e*/ 	.short	0x00ff


	//----- nvinfo : EIATTR_MERCURY_ISA_VERSION
	.align		4
        /*0080*/ 	.byte	0x03, 0x5f
        /*0082*/ 	.short	0x0000


	//----- nvinfo : EIATTR_COOP_GROUP_MASK_REGIDS
	.align		4
        /*0084*/ 	.byte	0x04, 0x29
        /*0086*/ 	.short	(.L_7927 - .L_7926)


	//   ....[0]....
.L_7926:
        /*0088*/ 	.word	0xffffffff


	//   ....[1]....
        /*008c*/ 	.word	0xffffffff


	//   ....[2]....
        /*0090*/ 	.word	0xffffffff


	//   ....[3]....
        /*0094*/ 	.word	0xffffffff


	//   ....[4]....
        /*0098*/ 	.word	0xffffffff


	//----- nvinfo : EIATTR_COOP_GROUP_INSTR_OFFSETS
	.align		4
.L_7927:
        /*009c*/ 	.byte	0x04, 0x28
        /*009e*/ 	.short	(.L_7929 - .L_7928)


	//   ....[0]....
.L_7928:
        /*00a0*/ 	.word	0x00000850


	//   ....[1]....
        /*00a4*/ 	.word	0x00000880


	//   ....[2]....
        /*00a8*/ 	.word	0x000008a0


	//   ....[3]....
        /*00ac*/ 	.word	0x000008c0


	//   ....[4]....
        /*00b0*/ 	.word	0x000008e0


	//----- nvinfo : EIATTR_EXIT_INSTR_OFFSETS
	.align		4
.L_7929:
        /*00b4*/ 	.byte	0x04, 0x1c
        /*00b6*/ 	.short	(.L_7931 - .L_7930)


	//   ....[0]....
.L_7930:
        /*00b8*/ 	.word	0x00000070


	//   ....[1]....
        /*00bc*/ 	.word	0x000008f0


	//   ....[2]....
        /*00c0*/ 	.word	0x00000950


	//----- nvinfo : EIATTR_CRS_STACK_SIZE
	.align		4
.L_7931:
        /*00c4*/ 	.byte	0x04, 0x1e
        /*00c6*/ 	.short	(.L_7933 - .L_7932)
.L_7932:
        /*00c8*/ 	.word	0x00000000
.L_7933:


//--------------------- .nv.info._Z13mul_mat_vec_qIfLi32ELi8E10block_q8_0Li2EXadL_ZN45_INTERNAL_8d5cb472_14_gguf_kernel_cu_cd24131917vec_dot_q8_0_q8_1EPKvPK10block_q8_1RKiEEEvS3_S3_PT_iii --------------------------
	.section	.nv.info._Z13mul_mat_vec_qIfLi32ELi8E10block_q8_0Li2EXadL_ZN45_INTERNAL_8d5cb472_14_gguf_kernel_cu_cd24131917vec_dot_q8_0_q8_1EPKvPK10block_q8_1RKiEEEvS3_S3_PT_iii,"",@"SHT_CUDA_INFO"
	.sectionflags	@""
	.align	4


	//----- nvinfo : EIATTR_CUDA_API_VERSION
	.align		4
        /*0000*/ 	.byte	0x04, 0x37
        /*0002*/ 	.short	(.L_7935 - .L_7934)
.L_7934:
        /*0004*/ 	.word	0x00000082


	//----- nvinfo : EIATTR_SW2861232_WAR
	.align		4
.L_7935:
        /*0008*/ 	.byte	0x01, 0x35
	.zero		2


	//----- nvinfo : EIATTR_PARAM_CBANK
	.align		4
        /*000c*/ 	.byte	0x04, 0x0a
        /*000e*/ 	.short	(.L_7937 - .L_7936)
	.align		4
.L_7936:
        /*0010*/ 	.word	index@(.nv.constant0._Z13mul_mat_vec_qIfLi32ELi8E10block_q8_0Li2EXadL_ZN45_INTERNAL_8d5cb472_14_gguf_kernel_cu_cd24131917vec_dot_q8_0_q8_1EPKvPK10block_q8_1RKiEEEvS3_S3_PT_iii)
        /*0014*/ 	.short	0x0160
        /*0016*/ 	.short	0x0024


	//----- nvinfo : EIATTR_CBANK_PARAM_SIZE
	.align		4
.L_7937:
        /*0018*/ 	.byte	0x03, 0x19
        /*001a*/ 	.short	0x0024


	//----- nvinfo : EIATTR_KPARAM_INFO
	.align		4
        /*001c*/ 	.byte	0x04, 0x17
        /*001e*/ 	.short	(.L_7939 - .L_7938)
.L_7938:
        /*0020*/ 	.word	0x00000000
        /*0024*/ 	.short	0x0005
        /*0026*/ 	.short	0x0020
        /*0028*/ 	.byte	0x00, 0xf0, 0x11, 0x00


	//----- nvinfo : EIATTR_KPARAM_INFO
	.align		4
.L_7939:
        /*002c*/ 	.byte	0x04, 0x17
        /*002e*/ 	.short	(.L_7941 - .L_7940)
.L_7940:
        /*0030*/ 	.word	0x00000000
        /*0034*/ 	.short	0x0004
        /*0036*/ 	.short	0x001c
        /*0038*/ 	.byte	0x00, 0xf0, 0x11, 0x00


	//----- nvinfo : EIATTR_KPARAM_INFO
	.align		4
.L_7941:
        /*003c*/ 	.byte	0x04, 0x17
        /*003e*/ 	.short	(.L_7943 - .L_7942)
.L_7942:
        /*0040*/ 	.word	0x00000000
        /*0044*/ 	.short	0x0003
        /*0046*/ 	.short	0x0018
        /*0048*/ 	.byte	0x00, 0xf0, 0x11, 0x00


	//----- nvinfo : EIATTR_KPARAM_INFO
	.align		4
.L_7943:
        /*004c*/ 	.byte	0x04, 0x17
        /*004e*/ 	.short	(.L_7945 - .L_7944)
.L_7944:
        /*0050*/ 	.word	0x00000000
        /*0054*/ 	.short	0x0002
        /*0056*/ 	.short	0x0010
        /*0058*/ 	.byte	0x00, 0xf0, 0x21, 0x00


	//----- nvinfo : EIATTR_KPARAM_INFO
	.align		4
.L_7945:
        /*005c*/ 	.byte	0x04, 0x17
        /*005e*/ 	.short	(.L_7947 - .L_7946)
.L_7946:
        /*0060*/ 	.word	0x00000000
        /*0064*/ 	.short	0x0001
        /*0066*/ 	.short	0x0008
        /*0068*/ 	.byte	0x00, 0xf0, 0x21, 0x00


	//----- nvinfo : EIATTR_KPARAM_INFO
	.align		4
.L_7947:
        /*006c*/ 	.byte	0x04, 0x17
        /*006e*/ 	.short	(.L_7949 - .L_7948)
.L_7948:
        /*0070*/ 	.word	0x00000000
        /*0074*/ 	.short	0x0000
        /*0076*/ 	.short	0x0000
        /*0078*/ 	.byte	0x00, 0xf0, 0x21, 0x00


	//----- nvinfo : EIATTR_MAXREG_COUNT
	.align		4
.L_7949:
        /*007c*/ 	.byte	0x03, 0x1b
        /*007e*/ 	.short	0x00ff


	//----- nvinfo : EIATTR_MERCURY_ISA_VERSION
	.align		4
        /*0080*/ 	.byte	0x03, 0x5f
        /*0082*/ 	.short	0x0000


	//----- nvinfo : EIATTR_COOP_GROUP_MASK_REGIDS
	.align		4
        /*0084*/ 	.byte	0x04, 0x29
        /*0086*/ 	.short	(.L_7951 - .L_7950)


	//   ....[0]....
.L_7950:
        /*0088*/ 	.word	0xffffffff


	//   ....[1]....
        /*008c*/ 	.word	0xffffffff


	//   ....[2]....
        /*0090*/ 	.word	0xffffffff


	//   ....[3]....
        /*0094*/ 	.word	0xffffffff


	//   ....[4]....
        /*0098*/ 	.word	0xffffffff


	//----- nvinfo : EIATTR_COOP_GROUP_INSTR_OFFSETS
	.align		4
.L_7951:
        /*009c*/ 	.byte	0x04, 0x28
        /*009e*/ 	.short	(.L_7953 - .L_7952)


	//   ....[0]....
.L_7952:
        /*00a0*/ 	.word	0x00001080


	//   ....[1]....
        /*00a4*/ 	.word	0x000010b0


	//   ....[2]....
        /*00a8*/ 	.word	0x000010d0


	//   ....[3]....
        /*00ac*/ 	.word	0x000010f0


	//   ....[4]....
        /*00b0*/ 	.word	0x00001110


	//----- nvinfo : EIATTR_EXIT_INSTR_OFFSETS
	.align		4
.L_7953:
        /*00b4*/ 	.byte	0x04, 0x1c
        /*00b6*/ 	.short	(.L_7955 - .L_7954)


	//   ....[0]....
.L_7954:
        /*00b8*/ 	.word	0x00000070


	//   ....[1]....
        /*00bc*/ 	.word	0x00001120


	//   ....[2]....
        /*00c0*/ 	.word	0x00001180


	//----- nvinfo : EIATTR_CRS_STACK_SIZE
	.align		4
.L_7955:
        /*00c4*/ 	.byte	0x04, 0x1e
        /*00c6*/ 	.short	(.L_7957 - .L_7956)
.L_7956:
        /*00c8*/ 	.word	0x00000000
.L_7957:


//--------------------- .nv.info._Z13mul_mat_vec_qIfLi32ELi4E10block_q5_1Li2EXadL_ZN45_INTERNAL_8d5cb472_14_gguf_kernel_cu_cd24131917vec_dot_q5_1_q8_1EPKvPK10block_q8_1RKiEEEvS3_S3_PT_iii --------------------------
	.section	.nv.info._Z13mul_mat_vec_qIfLi32ELi4E10block_q5_1Li2EXadL_ZN45_INTERNAL_8d5cb472_14_gguf_kernel_cu_cd24131917vec_dot_q5_1_q8_1EPKvPK10block_q8_1RKiEEEvS3_S3_PT_iii,"",@"SHT_CUDA_INFO"
	.sectionflags	@""
	.align	4


	//----- nvinfo : EIATTR_CUDA_API_VERSION
	.align		4
        /*0000*/ 	.byte	0x04, 0x37
        /*0002*/ 	.short	(.L_7959 - .L_7958)
.L_7958:
        /*0004*/ 	.word	0x00000082


	//----- nvinfo : EIATTR_SW2861232_WAR
	.align		4
.L_7959:
        /*0008*/ 	.byte	0x01, 0x35
	.zero		2


	//----- nvinfo : EIATTR_PARAM_CBANK
	.align		4
        /*000c*/ 	.byte	0x04, 0x0a
        /*000e*/ 	.short	(.L_7961 - .L_7960)
	.align		4
.L_7960:
        /*0010*/ 	.word	index@(.nv.constant0._Z13mul_mat_vec_qIfLi32ELi4E10block_q5_1Li2EXadL_ZN45_INTERNAL_8d5cb472_14_gguf_kernel_cu_cd24131917vec_dot_q5_1_q8_1EPKvPK10block_q8_1RKiEEEvS3_S3_PT_iii)
        /*0014*/ 	.short	0x0160
        /*0016*/ 	.short	0x0024


	//----- nvinfo : EIATTR_CBANK_PARAM_SIZE
	.align		4
.L_7961:
        /*0018*/ 	.byte	0x03, 0x19
        /*001a*/ 	.short	0x0024


	//----- nvinfo : EIATTR_KPARAM_INFO
	.align		4
        /*001c*/ 	.byte	0x04, 0x17
        /*001e*/ 	.short	(.L_7963 - .L_7962)
.L_7962:
        /*0020*/ 	.word	0x00000000
        /*0024*/ 	.short	0x0005
        /*0026*/ 	.short	0x0020
        /*0028*/ 	.byte	0x00, 0xf0, 0x11, 0x00


	//----- nvinfo : EIATTR_KPARAM_INFO
	.align		4
.L_7963:
        /*002c*/ 	.byte	0x04, 0x17
        /*002e*/ 	.short	(.L_7965 - .L_7964)
.L_7964:
        /*0030*/ 	.word	0x00000000
        /*0034*/ 	.short	0x0004
        /*0036*/ 	.short	0x001c
        /*0038*/ 	.byte	0x00, 0xf0, 0x11, 0x00


	//----- nvinfo : EIATTR_KPARAM_INFO
	.align		4
.L_7965:
        /*003c*/ 	.byte	0x04, 0x17
        /*003e*/ 	.short	(.L_7967 - .L_7966)
.L_7966:
        /*0040*/ 	.word	0x00000000
        /*0044*/ 	.short	0x0003
        /*0046*/ 	.short	0x0018
        /*0048*/ 	.byte	0x00, 0xf0, 0x11, 0x00


	//----- nvinfo : EIATTR_KPARAM_INFO
	.align		4
.L_7967:
        /*004c*/ 	.byte	0x04, 0x17
        /*004e*/ 	.short	(.L_7969 - .L_7968)
.L_7968:
        /*0050*/ 	.word	0x00000000
        /*0054*/ 	.short	0x0002
        /*0056*/ 	.short	0x0010
        /*0058*/ 	.byte	0x00, 0xf0, 0x21, 0x00


	//----- nvinfo : EIATTR_KPARAM_INFO
	.align		4
.L_7969:
        /*005c*/ 	.byte	0x04, 0x17
        /*005e*/ 	.short	(.L_7971 - .L_7970)
.L_7970:
        /*0060*/ 	.word	0x00000000
        /*0064*/ 	.short	0x0001
        /*0066*/ 	.short	0x0008
        /*0068*/ 	.byte	0x00, 0xf0, 0x21, 0x00


	//----- nvinfo : EIATTR_KPARAM_INFO
	.align		4
.L_7971:
        /*006c*/ 	.byte	0x04, 0x17
        /*006e*/ 	.short	(.L_7973 - .L_7972)
.L_7972:
        /*0070*/ 	.word	0x00000000
        /*0074*/ 	.short	0x0000
        /*0076*/ 	.short	0x0000
        /*0078*/ 	.byte	0x00, 0xf0, 0x21, 0x00


	//----- nvinfo : EIATTR_MAXREG_COUNT
	.align		4
.L_7973:
        /*007c*/ 	.byte	0x03, 0x1b
        /*007e*/ 	.short	0x00ff


	//----- nvinfo : EIATTR_MERCURY_ISA_VERSION
	.align		4
        /*0080*/ 	.byte	0x03, 0x5f
        /*0082*/ 	.short	0x0000


	//----- nvinfo : EIATTR_COOP_GROUP_MASK_REGIDS
	.align		4
        /*0084*/ 	.byte	0x04, 0x29
        /*0086*/ 	.short	(.L_7975 - .L_7974)


	//   ....[0]....
.L_7974:
        /*0088*/ 	.word	0xffffffff


	//   ....[1]....
        /*008c*/ 	.word	0xffffffff


	//   ....[2]....
        /*0090*/ 	.word	0xffffffff


	//   ....[3]....
        /*0094*/ 	.word	0xffffffff


	//   ....[4]....
        /*0098*/ 	.word	0xffffffff


	//----- nvinfo : EIATTR_COOP_GROUP_INSTR_OFFSETS
	.align		4
.L_7975:
        /*009c*/ 	.byte	0x04, 0x28
        /*009e*/ 	.short	(.L_7977 - .L_7976)


	//   ....[0]....
.L_7976:
        /*00a0*/ 	.word	0x00000680


	//   ....[1]....
        /*00a4*/ 	.word	0x000006b0


	//   ....[2]....
        /*00a8*/ 	.word	0x000006d0


	//   ....[3]....
        /*00ac*/ 	.word	0x000006f0


	//   ....[4]....
        /*00b0*/ 	.word	0x00000710


	//----- nvinfo : EIATTR_EXIT_INSTR_OFFSETS
	.align		4
.L_7977:
        /*00b4*/ 	.byte	0x04, 0x1c
        /*00b6*/ 	.short	(.L_7979 - .L_7978)


	//   ....[0]....
.L_7978:
        /*00b8*/ 	.word	0x00000070


	//   ....[1]....
        /*00bc*/ 	.word	0x00000720


	//   ....[2]....
        /*00c0*/ 	.word	0x00000780


	//----- nvinfo : EIATTR_CRS_STACK_SIZE
	.align		4
.L_7979:
        /*00c4*/ 	.byte	0x04, 0x1e
        /*00c6*/ 	.short	(.L_7981 - .L_7980)
.L_7980:
        /*00c8*/ 	.word	0x00000000
.L_7981:


//--------------------- .nv.info._Z13mul_mat_vec_qIfLi32ELi4E10block_q5_0Li2EXadL_ZN45_INTERNAL_8d5cb472_14_gguf_kernel_cu_cd24131917vec_dot_q5_0_q8_1EPKvPK10block_q8_1RKiEEEvS3_S3_PT_iii --------------------------
	.section	.nv.info._Z13mul_mat_vec_qIfLi32ELi4E10block_q5_0Li2EXadL_ZN45_INTERNAL_8d5cb472_14_gguf_kernel_cu_cd24131917vec_dot_q5_0_q8_1EPKvPK10block_q8_1RKiEEEvS3_S3_PT_iii,"",@"SHT_CUDA_INFO"
	.sectionflags	@""
	.align	4


	//----- nvinfo : EIATTR_CUDA_API_VERSION
	.align		4
        /*0000*/ 	.byte	0x04, 0x37
        /*0002*/ 	.short	(.L_7983 - .L_7982)
.L_7982:
        /*0004*/ 	.word	0x00000082


	//----- nvinfo : EIATTR_SW2861232_WAR
	.align		4
.L_7983:
        /*0008*/ 	.byte	0x01, 0x35
	.zero		2


	//----- nvinfo : EIATTR_PARAM_CBANK
	.align		4
        /*000c*/ 	.byte	0x04, 0x0a
        /*000e*/ 	.short	(.L_7985 - .L_7984)
	.align		4
.L_7984:
        /*0010*/ 	.word	index@(.nv.constant0._Z13mul_mat_vec_qIfLi32ELi4E10block_q5_0Li2EXadL_ZN45_INTERNAL_8d5cb472_14_gguf_kernel_cu_cd24131917vec_dot_q5_0_q8_1EPKvPK10block_q8_1RKiEEEvS3_S3_PT_iii)
        /*0014*/ 	.short	0x0160
        /*0016*/ 	.short	0x0024


	//----- nvinfo : EIATTR_CBANK_PARAM_SIZE
	.align		4
.L_7985:
        /*0018*/ 	.byte	0x03, 0x19
        /*001a*/ 	.short	0x0024


	//----- nvinfo : EIATTR_KPARAM_INFO
	.align		4
        /*001c*/ 	.byte	0x04, 0x17
        /*001e*/ 	.short	(.L_7987 - .L_7986)
.L_7986:
        /*0020*/ 	.word	0x00000000
        /*0024*/ 	.short	0x0005
        /*0026*/ 	.short	0x0020
        /*0028*/ 	.byte	0x00, 0xf0, 0x11, 0x00


	//----- nvinfo : EIATTR_KPARAM_INFO
	.align		4
.L_7987:
        /*002c*/ 	.byte	0x04, 0x17
        /*002e*/ 	.short	(.L_7989 - .L_7988)
.L_7988:
        /*0030*/ 	.word	0x00000000
        /*0034*/ 	.short	0x0004
        /*0036*/ 	.short	0x001c
        /*0038*/ 	.byte	0x00, 0xf0, 0x11, 0x00


	//----- nvinfo : EIATTR_KPARAM_INFO
	.align		4
.L_7989:
        /*003c*/ 	.byte	0x04, 0x17
        /*003e*/ 	.short	(.L_7991 - .L_7990)
.L_7990:
        /*0040*/ 	.word	0x00000000
        /*0044*/ 	.short	0x0003
        /*0046*/ 	.short	0x0018
        /*0048*/ 	.byte	0x00, 0xf0, 0x11, 0x00


	//----- nvinfo : EIATTR_KPARAM_INFO
	.align		4
.L_7991:
        /*004c*/ 	.byte	0x04, 0x17
        /*004e*/ 	.short	(.L_7993 - .L_7992)
.L_7992:
        /*0050*/ 	.word	0x00000000
        /*0054*/ 	.short	0x0002
        /*0056*/ 	.short	0x0010
        /*0058*/ 	.byte	0x00, 0xf0, 0x21, 0x00


	//----- nvinfo : EIATTR_KPARAM_INFO
	.align		4
.L_7993:
        /*005c*/ 	.byte	0x04, 0x17
        /*005e*/ 	.short	(.L_7995 - .L_7994)
.L_7994:
        /*0060*/ 	.word	0x00000000
        /*0064*/ 	.short	0x0001
        /*0066*/ 	.short	0x0008
        /*0068*/ 	.byte	0x00, 0xf0, 0x21, 0x00


	//----- nvinfo : EIATTR_KPARAM_INFO
	.align		4
.L_7995:
        /*006c*/ 	.byte	0x04, 0x17
        /*006e*/ 	.short	(.L_7997 - .L_7996)
.L_7996:
        /*0070*/ 	.word	0x00000000
        /*0074*/ 	.short	0x0000
        /*0076*/ 	.short	0x0000
        /*0078*/ 	.byte	0x00, 0xf0, 0x21, 0x00


	//----- nvinfo : EIATTR_MAXREG_COUNT
	.align		4
.L_7997:
        /*007c*/ 	.byte	0x03, 0x1b
        /*007e*/ 	.short	0x00ff


	//----- nvinfo : EIATTR_MERCURY_ISA_VERSION
	.align		4
        /*0080*/ 	.byte	0x03, 0x5f
        /*0082*/ 	.short	0x0000


	//----- nvinfo : EIATTR_COOP_GROUP_MASK_REGIDS
	.align		4
        /*0084*/ 	.byte	0x04, 0x29
        /*0086*/ 	.short	(.L_7999 - .L_7998)


	//   ....[0]....
.L_7998:
        /*0088*/ 	.word	0xffffffff


	//   ....[1]....
        /*008c*/ 	.word	0xffffffff


	//   ....[2]....
        /*0090*/ 	.word	0xffffffff


	//   ....[3]....
        /*0094*/ 	.word	0xffffffff


	//   ....[4]....
        /*0098*/ 	.word	0xffffffff


	//----- nvinfo : EIATTR_COOP_GROUP_INSTR_OFFSETS
	.align		4
.L_7999:
        /*009c*/ 	.byte	0x04, 0x28
        /*009e*/ 	.short	(.L_8001 - .L_8000)


	//   ....[0]....
.L_8000:
        /*00a0*/ 	.word	0x000006e0


	//   ....[1]....
        /*00a4*/ 	.word	0x00000710


	//   ....[2]....
        /*00a8*/ 	.word	0x00000730


	//   ....[3]....
        /*00ac*/ 	.word	0x00000750


	//   ....[4]....
        /*00b0*/ 	.word	0x00000770


	//----- nvinfo : EIATTR_EXIT_INSTR_OFFSETS
	.align		4
.L_8001:
        /*00b4*/ 	.byte	0x04, 0x1c
        /*00b6*/ 	.short	(.L_8003 - .L_8002)


	//   ....[0]....
.L_8002:
        /*00b8*/ 	.word	0x00000070


	//   ....[1]....
        /*00bc*/ 	.word	0x00000780


	//   ....[2]....
        /*00c0*/ 	.word	0x000007e0


	//----- nvinfo : EIATTR_CRS_STACK_SIZE
	.align		4
.L_8003:
        /*00c4*/ 	.byte	0x04, 0x1e
        /*00c6*/ 	.short	(.L_8005 - .L_8004)
.L_8004:
        /*00c8*/ 	.word	0x00000000
.L_8005:


//--------------------- .nv.info._Z13mul_mat_vec_qIfLi32ELi4E10block_q4_1Li2EXadL_ZN45_INTERNAL_8d5cb472_14_gguf_kernel_cu_cd24131917vec_dot_q4_1_q8_1EPKvPK10block_q8_1RKiEEEvS3_S3_PT_iii --------------------------
	.section	.nv.info._Z13mul_mat_vec_qIfLi32ELi4E10block_q4_1Li2EXadL_ZN45_INTERNAL_8d5cb472_14_gguf_kernel_cu_cd24131917vec_dot_q4_1_q8_1EPKvPK10block_q8_1RKiEEEvS3_S3_PT_iii,"",@"SHT_CUDA_INFO"
	.sectionflags	@""
	.align	4


	//----- nvinfo : EIATTR_CUDA_API_VERSION
	.align		4
        /*0000*/ 	.byte	0x04, 0x37
        /*0002*/ 	.short	(.L_8007 - .L_8006)
.L_8006:
        /*0004*/ 	.word	0x00000082


	//----- nvinfo : EIATTR_SW2861232_WAR
	.align		4
.L_8007:
        /*0008*/ 	.byte	0x01, 0x35
	.zero		2


	//----- nvinfo : EIATTR_PARAM_CBANK
	.align		4
        /*000c*/ 	.byte	0x04, 0x0a
        /*000e*/ 	.short	(.L_8009 - .L_8008)
	.align		4
.L_8008:
        /*0010*/ 	.word	index@(.nv.constant0._Z13mul_mat_vec_qIfLi32ELi4E10block_q4_1Li2EXadL_ZN45_INTERNAL_8d5cb472_14_gguf_kernel_cu_cd24131917vec_dot_q4_1_q8_1EPKvPK10block_q8_1RKiEEEvS3_S3_PT_iii)
        /*0014*/ 	.short	0x0160
        /*0016*/ 	.short	0x0024


	//----- nvinfo : EIATTR_CBANK_PARAM_SIZE
	.align		4
.L_8009:
        /*0018*/ 	.byte	0x03, 0x19
        /*001a*/ 	.short	0x0024


	//----- nvinfo : EIATTR_KPARAM_INFO
	.align		4
        /*001c*/ 	.byte	0x04, 0x17
        /*001e*/ 	.short	(.L_8011 - .L_8010)
.L_8010:
        /*0020*/ 	.word	0x00000000
        /*0024*/ 	.short	0x0005
        /*0026*/ 	.short	0x0020
        /*0028*/ 	.byte	0x00, 0xf0, 0x11, 0x00


	//----- nvinfo : EIATTR_KPARAM_INFO
	.align		4
.L_8011:
        /*002c*/ 	.byte	0x04, 0x17
        /*002e*/ 	.short	(.L_8013 - .L_8012)
.L_8012:
        /*0030*/ 	.word	0x00000000
        /*0034*/ 	.short	0x0004
        /*0036*/ 	.short	0x001c
        /*0038*/ 	.byte	0x00, 0xf0, 0x11, 0x00


	//----- nvinfo : EIATTR_KPARAM_INFO
	.align		4
.L_8013:
        /*003c*/ 	.byte	0x04, 0x17
        /*003e*/ 	.short	(.L_8015 - .L_8014)
.L_8014:
        /*0040*/ 	.word	0x00000000
        /*0044*/ 	.short	0x0003
        /*0046*/ 	.short	0x0018
        /*0048*/ 	.byte	0x00, 0xf0, 0x11, 0x00


	//----- nvinfo : EIATTR_KPARAM_INFO
	.align		4
.L_8015:
        /*004c*/ 	.byte	0x04, 0x17
        /*004e*/ 	.short	(.L_8017 - .L_8016)
.L_8016:
        /*0050*/ 	.word	0x00000000
        /*0054*/ 	.short	0x0002
        /*0056*/ 	.short	0x0010
        /*0058*/ 	.byte	0x00, 0xf0, 0x21, 0x00


	//----- nvinfo : EIATTR_KPARAM_INFO
	.align		4
.L_8017:
        /*005c*/ 	.byte	0x04, 0x17
        /*005e*/ 	.short	(.L_8019 - .L_8018)
.L_8018:
        /*0060*/ 	.word	0x00000000
        /*0064*/ 	.short	0x0001
        /*0066*/ 	.short	0x0008
        /*0068*/ 	.byte	0x00, 0xf0, 0x21, 0x00


	//----- nvinfo : EIATTR_KPARAM_INFO
	.align		4
.L_8019:
        /*006c*/ 	.byte	0x04, 0x17
        /*006e*/ 	.short	(.L_8021 - .L_8020)
.L_8020:
        /*0070*/ 	.word	0x00000000
        /*0074*/ 	.short	0x0000
        /*0076*/ 	.short	0x0000
        /*0078*/ 	.byte	0x00, 0xf0, 0x21, 0x00


	//----- nvinfo : EIATTR_MAXREG_COUNT
	.align		4
.L_8021:
        /*007c*/ 	.byte	0x03, 0x1b
        /*007e*/ 	.short	0x00ff


	//----- nvinfo : EIATTR_MERCURY_ISA_VERSION
	.align		4
        /*0080*/ 	.byte	0x03, 0x5f
        /*0082*/ 	.short	0x0000


	//----- nvinfo : EIATTR_COOP_GROUP_MASK_REGIDS
	.align		4
        /*0084*/ 	.byte	0x04, 0x29
        /*0086*/ 	.short	(.L_8023 - .L_8022)


	//   ....[0]....
.L_8022:
        /*0088*/ 	.word	0xffffffff


	//   ....[1]....
        /*008c*/ 	.word	0xffffffff


	//   ....[2]....
        /*0090*/ 	.word	0xffffffff


	//   ....[3]....
        /*0094*/ 	.word	0xffffffff


	//   ....[4]....
        /*0098*/ 	.word	0xffffffff


	//----- nvinfo : EIATTR_COOP_GROUP_INSTR_OFFSETS
	.align		4
.L_8023:
        /*009c*/ 	.byte	0x04, 0x28
        /*009e*/ 	.short	(.L_8025 - .L_8024)


	//   ....[0]....
.L_8024:
        /*00a0*/ 	.word	0x00001480


	//   ....[1]....
        /*00a4*/ 	.word	0x000014b0


	//   ....[2]....
        /*00a8*/ 	.word	0x000014d0


	//   ....[3]....
        /*00ac*/ 	.word	0x000014f0


	//   ....[4]....
        /*00b0*/ 	.word	0x00001510


	//----- nvinfo : EIATTR_EXIT_INSTR_OFFSETS
	.align		4
.L_8025:
        /*00b4*/ 	.byte	0x04, 0x1c
        /*00b6*/ 	.short	(.L_8027 - .L_8026)


	//   ....[0]....
.L_8026:
        /*00b8*/ 	.word	0x00000070


	//   ....[1]....
        /*00bc*/ 	.word	0x00001520


	//   ....[2]....
        /*00c0*/ 	.word	0x00001580


	//----- nvinfo : EIATTR_CRS_STACK_SIZE
	.align		4
.L_8027:
        /*00c4*/ 	.byte	0x04, 0x1e
        /*00c6*/ 	.short	(.L_8029 - .L_8028)
.L_8028:
        /*00c8*/ 	.word	0x00000000
.L_8029:


//--------------------- .nv.info._Z13mul_mat_vec_qIfLi32ELi4E10block_q4_0Li2EXadL_ZN45_INTERNAL_8d5cb472_14_gguf_kernel_cu_cd24131917vec_dot_q4_0_q8_1EPKvPK10block_q8_1RKiEEEvS3_S3_PT_iii --------------------------
	.section	.nv.info._Z13mul_mat_vec_qIfLi32ELi4E10block_q4_0Li2EXadL_ZN45_INTERNAL_8d5cb472_14_gguf_kernel_cu_cd24131917vec_dot_q4_0_q8_1EPKvPK10block_q8_1RKiEEEvS3_S3_PT_iii,"",@"SHT_CUDA_INFO"
	.sectionflags	@""
	.align	4


	//----- nvinfo : EIATTR_CUDA_API_VERSION
	.align		4
        /*0000*/ 	.byte	0x04, 0x37
        /*0002*/ 	.short	(.L_8031 - .L_8030)
.L_8030:
        /*0004*/ 	.word	0x00000082


	//----- nvinfo : EIATTR_SW2861232_WAR
	.align		4
.L_8031:
        /*0008*/ 	.byte	0x01, 0x35
	.zero		2


	//----- nvinfo : EIATTR_PARAM_CBANK
	.align		4
        /*000c*/ 	.byte	0x04, 0x0a
        /*000e*/ 	.short	(.L_8033 - .L_8032)
	.align		4
.L_8032:
        /*0010*/ 	.word	index@(.nv.constant0._Z13mul_mat_vec_qIfLi32ELi4E10block_q4_0Li2EXadL_ZN45_INTERNAL_8d5cb472_14_gguf_kernel_cu_cd24131917vec_dot_q4_0_q8_1EPKvPK10block_q8_1RKiEEEvS3_S3_PT_iii)
        /*0014*/ 	.short	0x0160
        /*0016*/ 	.short	0x0024


	//----- nvinfo : EIATTR_CBANK_PARAM_SIZE
	.align		4
.L_8033:
        /*0018*/ 	.byte	0x03, 0x19
        /*001a*/ 	.short	0x0024


	//----- nvinfo : EIATTR_KPARAM_INFO
	.align		4
        /*001c*/ 	.byte	0x04, 0x17
        /*001e*/ 	.short	(.L_8035 - .L_8034)
.L_8034:
        /*0020*/ 	.word	0x00000000
        /*0024*/ 	.short	0x0005
        /*0026*/ 	.short	0x0020
        /*0028*/ 	.byte	0x00, 0xf0, 0x11, 0x00


	//----- nvinfo : EIATTR_KPARAM_INFO
	.align		4
.L_8035:
        /*002c*/ 	.byte	0x04, 0x17
        /*002e*/ 	.short	(.L_8037 - .L_8036)
.L_8036:
        /*0030*/ 	.word	0x00000000
        /*0034*/ 	.short	0x0004
        /*0036*/ 	.short	0x001c
        /*0038*/ 	.byte	0x00, 0xf0, 0x11, 0x00


	//----- nvinfo : EIATTR_KPARAM_INFO
	.align		4
.L_8037:
        /*003c*/ 	.byte	0x04, 0x17
        /*003e*/ 	.short	(.L_8039 - .L_8038)
.L_8038:
        /*0040*/ 	.word	0x00000000
        /*0044*/ 	.short	0x0003
        /*0046*/ 	.short	0x0018
        /*0048*/ 	.byte	0x00, 0xf0, 0x11, 0x00


	//----- nvinfo : EIATTR_KPARAM_INFO
	.align		4
.L_8039:
        /*004c*/ 	.byte	0x04, 0x17
        /*004e*/ 	.short	(.L_8041 - .L_8040)
.L_8040:
        /*0050*/ 	.word	0x00000000
        /*0054*/ 	.short	0x0002
        /*0056*/ 	.short	0x0010
        /*0058*/ 	.byte	0x00, 0xf0, 0x21, 0x00


	//----- nvinfo : EIATTR_KPARAM_INFO
	.align		4
.L_8041:
        /*005c*/ 	.byte	0x04, 0x17
        /*005e*/ 	.short	(.L_8043 - .L_8042)
.L_8042:
        /*0060*/ 	.word	0x00000000
        /*0064*/ 	.short	0x0001
        /*0066*/ 	.short	0x0008
        /*0068*/ 	.byte	0x00, 0xf0, 0x21, 0x00


	//----- nvinfo : EIATTR_KPARAM_INFO
	.align		4
.L_8043:
        /*006c*/ 	.byte	0x04, 0x17
        /*006e*/ 	.short	(.L_8045 - .L_8044)
.L_8044:
        /*0070*/ 	.word	0x00000000
        /*0074*/ 	.short	0x0000
        /*0076*/ 	.short	0x0000
        /*0078*/ 	.byte	0x00, 0xf0, 0x21, 0x00


	//----- nvinfo : EIATTR_MAXREG_COUNT
	.align		4
.L_8045:
        /*007c*/ 	.byte	0x03, 0x1b
        /*007e*/ 	.short	0x00ff


	//----- nvinfo : EIATTR_MERCURY_ISA_VERSION
	.align		4
        /*0080*/ 	.byte	0x03, 0x5f
        /*0082*/ 	.short	0x0000


	//----- nvinfo : EIATTR_COOP_GROUP_MASK_REGIDS
	.align		4
        /*0084*/ 	.byte	0x04, 0x29
        /*0086*/ 	.short	(.L_8047 - .L_8046)


	//   ....[0]....
.L_8046:
        /*0088*/ 	.word	0xffffffff


	//   ....[1]....
        /*008c*/ 	.word	0xffffffff


	//   ....[2]....
        /*0090*/ 	.word	0xffffffff


	//   ....[3]....
        /*0094*/ 	.word	0xffffffff


	//   ....[4]....
        /*0098*/ 	.word	0xffffffff


	//----- nvinfo : EIATTR_COOP_GROUP_INSTR_OFFSETS
	.align		4
.L_8047:
        /*009c*/ 	.byte	0x04, 0x28
        /*009e*/ 	.short	(.L_8049 - .L_8048)


	//   ....[0]....
.L_8048:
        /*00a0*/ 	.word	0x00001680


	//   ....[1]....
        /*00a4*/ 	.word	0x000016b0


	//   ....[2]....
        /*00a8*/ 	.word	0x000016d0


	//   ....[3]....
        /*00ac*/ 	.word	0x000016f0


	//   ....[4]....
        /*00b0*/ 	.word	0x00001710


	//----- nvinfo : EIATTR_EXIT_INSTR_OFFSETS
	.align		4
.L_8049:
        /*00b4*/ 	.byte	0x04, 0x1c
        /*00b6*/ 	.short	(.L_8051 - .L_8050)


	//   ....[0]....
.L_8050:
        /*00b8*/ 	.word	0x00000070


	//   ....[1]....
        /*00bc*/ 	.word	0x00001720


	//   ....[2]....
        /*00c0*/ 	.word	0x00001780


	//----- nvinfo : EIATTR_CRS_STACK_SIZE
	.align		4
.L_8051:
        /*00c4*/ 	.byte	0x04, 0x1e
        /*00c6*/ 	.short	(.L_8053 - .L_8052)
.L_8052:
        /*00c8*/ 	.word	0x00000000
.L_8053:


//--------------------- .nv.info._Z13quantize_q8_1IfEvPKT_Pvii --------------------------
	.section	.nv.info._Z13quantize_q8_1IfEvPKT_Pvii,"",@"SHT_CUDA_INFO"
	.sectionflags	@""
	.align	4


	//----- nvinfo : EIATTR_CUDA_API_VERSION
	.align		4
        /*0000*/ 	.byte	0x04, 0x37
        /*0002*/ 	.short	(.L_8055 - .L_8054)
.L_8054:
        /*0004*/ 	.word	0x00000082


	//----- nvinfo : EIATTR_SW2861232_WAR
	.align		4
.L_8055:
        /*0008*/ 	.byte	0x01, 0x35
	.zero		2


	//----- nvinfo : EIATTR_PARAM_CBANK
	.align		4
        /*000c*/ 	.byte	0x04, 0x0a
        /*000e*/ 	.short	(.L_8057 - .L_8056)
	.align		4
.L_8056:
        /*0010*/ 	.word	index@(.nv.constant0._Z13quantize_q8_1IfEvPKT_Pvii)
        /*0014*/ 	.short	0x0160
        /*0016*/ 	.short	0x0018


	//----- nvinfo : EIATTR_CBANK_PARAM_SIZE
	.align		4
.L_8057:
        /*0018*/ 	.byte	0x03, 0x19
        /*001a*/ 	.short	0x0018


	//----- nvinfo : EIATTR_KPARAM_INFO
	.align		4
        /*001c*/ 	.byte	0x04, 0x17
        /*001e*/ 	.short	(.L_8059 - .L_8058)
.L_8058:
        /*0020*/ 	.word	0x00000000
        /*0024*/ 	.short	0x0003
        /*0026*/ 	.short	0x0014
        /*0028*/ 	.byte	0x00, 0xf0, 0x11, 0x00


	//----- nvinfo : EIATTR_KPARAM_INFO
	.align		4
.L_8059:
        /*002c*/ 	.byte	0x04, 0x17
        /*002e*/ 	.short	(.L_8061 - .L_8060)
.L_8060:
        /*0030*/ 	.word	0x00000000
        /*0034*/ 	.short	0x0002
        /*0036*/ 	.short	0x0010
        /*0038*/ 	.byte	0x00, 0xf0, 0x11, 0x00


	//----- nvinfo : EIATTR_KPARAM_INFO
	.align		4
.L_8061:
        /*003c*/ 	.byte	0x04, 0x17
        /*003e*/ 	.short	(.L_8063 - .L_8062)
.L_8062:
        /*0040*/ 	.word	0x00000000
        /*0044*/ 	.short	0x0001
        /*0046*/ 	.short	0x0008
        /*0048*/ 	.byte	0x00, 0xf0, 0x21, 0x00


	//----- nvinfo : EIATTR_KPARAM_INFO
	.align		4
.L_8063:
        /*004c*/ 	.byte	0x04, 0x17
        /*004e*/ 	.short	(.L_8065 - .L_8064)
.L_8064:
        /*0050*/ 	.word	0x00000000
        /*0054*/ 	.short	0x0000
        /*0056*/ 	.short	0x0000
        /*0058*/ 	.byte	0x00, 0xf0, 0x21, 0x00


	//----- nvinfo : EIATTR_MAXREG_COUNT
	.align		4
.L_8065:
        /*005c*/ 	.byte	0x03, 0x1b
        /*005e*/ 	.short	0x00ff


	//----- nvinfo : EIATTR_MERCURY_ISA_VERSION
	.align		4
        /*0060*/ 	.byte	0x03, 0x5f
        /*0062*/ 	.short	0x0000


	//----- nvinfo : EIATTR_COOP_GROUP_MASK_REGIDS
	.align		4
        /*0064*/ 	.byte	0x04, 0x29
        /*0066*/ 	.short	(.L_8067 - .L_8066)


	//   ....[0]....
.L_8066:
        /*0068*/ 	.word	0xffffffff


	//   ....[1]....
        /*006c*/ 	.word	0xffffffff


	//   ....[2]....
        /*0070*/ 	.word	0xffffffff


	//   ....[3]....
        /*0074*/ 	.word	0xffffffff


	//   ....[4]....
        /*0078*/ 	.word	0xffffffff


	//   ....[5]....
        /*007c*/ 	.word	0xffffffff


	//   ....[6]....
        /*0080*/ 	.word	0xffffffff


	//   ....[7]....
        /*0084*/ 	.word	0xffffffff


	//   ....[8]....
        /*0088*/ 	.word	0xffffffff


	//   ....[9]....
        /*008c*/ 	.word	0xffffffff


	//----- nvinfo : EIATTR_COOP_GROUP_INSTR_OFFSETS
	.align		4
.L_8067:
        /*0090*/ 	.byte	0x04, 0x28
        /*0092*/ 	.short	(.L_8069 - .L_8068)


	//   ....[0]....
.L_8068:
        /*0094*/ 	.word	0x00000150


	//   ....[1]....
        /*0098*/ 	.word	0x00000190


	//   ....[2]....
        /*009c*/ 	.word	0x000001b0


	//   ....[3]....
        /*00a0*/ 	.word	0x000001d0


	//   ....[4]....
        /*00a4*/ 	.word	0x000001e0


	//   ....[5]....
        /*00a8*/ 	.word	0x00000210


	//   ....[6]....
        /*00ac*/ 	.word	0x00000220


	//   ....[7]....
        /*00b0*/ 	.word	0x00000250


	//   ....[8]....
        /*00b4*/ 	.word	0x000002d0


	//   ....[9]....
        /*00b8*/ 	.word	0x000003a0


	//----- nvinfo : EIATTR_EXIT_INSTR_OFFSETS
	.align		4
.L_8069:
        /*00bc*/ 	.byte	0x04, 0x1c
        /*00be*/ 	.short	(.L_8071 - .L_8070)


	//   ....[0]....
.L_8070:
        /*00c0*/ 	.word	0x00000050


	//   ....[1]....
        /*00c4*/ 	.word	0x000003d0


	//   ....[2]....
        /*00c8*/ 	.word	0x00000490


	//----- nvinfo : EIATTR_CRS_STACK_SIZE
	.align		4
.L_8071:
        /*00cc*/ 	.byte	0x04, 0x1e
        /*00ce*/ 	.short	(.L_8073 - .L_8072)
.L_8072:
        /*00d0*/ 	.word	0x00000000
.L_8073:


//--------------------- .nv.info._Z22dequantize_block_iq1_mIN3c108BFloat16EEvPKvPT_ --------------------------
	.section	.nv.info._Z22dequantize_block_iq1_mIN3c108BFloat16EEvPKvPT_,"",@"SHT_CUDA_INFO"
	.sectionflags	@""
	.align	4


	//----- nvinfo : EIATTR_CUDA_API_VERSION
	.align		4
        /*0000*/ 	.byte	0x04, 0x37
        /*0002*/ 	.short	(.L_8075 - .L_8074)
.L_8074:
        /*0004*/ 	.word	0x00000082


	//----- nvinfo : EIATTR_SW2861232_WAR
	.align		4
.L_8075:
        /*0008*/ 	.byte	0x01, 0x35
	.zero		2


	//----- nvinfo : EIATTR_PARAM_CBANK
	.align		4
        /*000c*/ 	.byte	0x04, 0x0a
        /*000e*/ 	.short	(.L_8077 - .L_8076)
	.align		4
.L_8076:
        /*0010*/ 	.word	index@(.nv.constant0._Z22dequantize_block_iq1_mIN3c108BFloat16EEvPKvPT_)
        /*0014*/ 	.short	0x0160
        /*0016*/ 	.short	0x0010


	//----- nvinfo : EIATTR_CBANK_PARAM_SIZE
	.align		4
.L_8077:
        /*0018*/ 	.byte	0x03, 0x19
        /*001a*/ 	.short	0x0010


	//----- nvinfo : EIATTR_KPARAM_INFO
	.align		4
        /*001c*/ 	.byte	0x04, 0x17
        /*001e*/ 	.short	(.L_8079 - .L_8078)
.L_8078:
        /*0020*/ 	.word	0x00000000
        /*0024*/ 	.short	0x0001
        /*0026*/ 	.short	0x0008
        /*0028*/ 	.byte	0x00, 0xf0, 0x21, 0x00


	//----- nvinfo : EIATTR_KPARAM_INFO
	.align		4
.L_8079:
        /*002c*/ 	.byte	0x04, 0x17
        /*002e*/ 	.short	(.L_8081 - .L_8080)
.L_8080:
        /*0030*/ 	.word	0x00000000
        /*0034*/ 	.short	0x0000
        /*0036*/ 	.short	0x0000
        /*0038*/ 	.byte	0x00, 0xf0, 0x21, 0x00


	//----- nvinfo : EIATTR_MAXREG_COUNT
	.align		4
.L_8081:
        /*003c*/ 	.byte	0x03, 0x1b
        /*003e*/ 	.short	0x00ff


	//----- nvinfo : EIATTR_MERCURY_ISA_VERSION
	.align		4
        /*0040*/ 	.byte	0x03, 0x5f
        /*0042*/ 	.short	0x0000


	//----- nvinfo : EIATTR_EXIT_INSTR_OFFSETS
	.align		4
        /*0044*/ 	.byte	0x04, 0x1c
        /*0046*/ 	.short	(.L_8083 - .L_8082)


	//   ....[0]....
.L_8082:
        /*0048*/ 	.word	0x00000790
.L_8083:


//--------------------- .nv.info._Z23dequantize_block_iq4_xsIN3c108BFloat16EEvPKvPT_ --------------------------
	.section	.nv.info._Z23dequantize_block_iq4_xsIN3c108BFloat16EEvPKvPT_,"",@"SHT_CUDA_INFO"
	.sectionflags	@""
	.align	4


	//----- nvinfo : EIATTR_CUDA_API_VERSION
	.align		4
        /*0000*/ 	.byte	0x04, 0x37
        /*0002*/ 	.short	(.L_8085 - .L_8084)
.L_8084:
        /*0004*/ 	.word	0x00000082


	//----- nvinfo : EIATTR_SW2861232_WAR
	.align		4
.L_8085:
        /*0008*/ 	.byte	0x01, 0x35
	.zero		2


	//----- nvinfo : EIATTR_PARAM_CBANK
	.align		4
        /*000c*/ 	.byte	0x04, 0x0a
        /*000e*/ 	.short	(.L_8087 - .L_8086)
	.align		4
.L_8086:
        /*0010*/ 	.word	index@(.nv.constant0._Z23dequantize_block_iq4_xsIN3c108BFloat16EEvPKvPT_)
        /*0014*/ 	.short	0x0160
        /*0016*/ 	.short	0x0010


	//----- nvinfo : EIATTR_CBANK_PARAM_SIZE
	.align		4
.L_8087:
        /*0018*/ 	.byte	0x03, 0x19
        /*001a*/ 	.short	0x0010


	//----- nvinfo : EIATTR_KPARAM_INFO
	.align		4
        /*001c*/ 	.byte	0x04, 0x17
        /*001e*/ 	.short	(.L_8089 - .L_8088)
.L_8088:
        /*0020*/ 	.word	0x00000000
        /*0024*/ 	.short	0x0001
        /*0026*/ 	.short	0x0008
        /*0028*/ 	.byte	0x00, 0xf0, 0x21, 0x00


	//----- nvinfo : EIATTR_KPARAM_INFO
	.align		4
.L_8089:
        /*002c*/ 	.byte	0x04, 0x17
        /*002e*/ 	.short	(.L_8091 - .L_8090)
.L_8090:
        /*0030*/ 	.word	0x00000000
        /*0034*/ 	.short	0x0000
        /*0036*/ 	.short	0x0000
        /*0038*/ 	.byte	0x00, 0xf0, 0x21, 0x00


	//----- nvinfo : EIATTR_MAXREG_COUNT
	.align		4
.L_8091:
        /*003c*/ 	.byte	0x03, 0x1b
        /*003e*/ 	.short	0x00ff


	//----- nvinfo : EIATTR_MERCURY_ISA_VERSION
	.align		4
        /*0040*/ 	.byte	0x03, 0x5f
        /*0042*/ 	.short	0x0000


	//----- nvinfo : EIATTR_EXIT_INSTR_OFFSETS
	.align		4
        /*0044*/ 	.byte	0x04, 0x1c
        /*0046*/ 	.short	(.L_8093 - .L_8092)


	//   ....[0]....
.L_8092:
        /*0048*/ 	.word	0x00000730
.L_8093:


//--------------------- .nv.info._Z22dequantize_block_iq2_sIN3c108BFloat16EEvPKvPT_ --------------------------
	.section	.nv.info._Z22dequantize_block_iq2_sIN3c108BFloat16EEvPKvPT_,"",@"SHT_CUDA_INFO"
	.sectionflags	@""
	.align	4


	//----- nvinfo : EIATTR_CUDA_API_VERSION
	.align		4
        /*0000*/ 	.byte	0x04, 0x37
        /*0002*/ 	.short	(.L_8095 - .L_8094)
.L_8094:
        /*0004*/ 	.word	0x00000082


	//----- nvinfo : EIATTR_SW2861232_WAR
	.align		4
.L_8095:
        /*0008*/ 	.byte	0x01, 0x35
	.zero		2


	//----- nvinfo : EIATTR_PARAM_CBANK
	.align		4
        /*000c*/ 	.byte	0x04, 0x0a
        /*000e*/ 	.short	(.L_8097 - .L_8096)
	.align		4
.L_8096:
        /*0010*/ 	.word	index@(.nv.constant0._Z22dequantize_block_iq2_sIN3c108BFloat16EEvPKvPT_)
        /*0014*/ 	.short	0x0160
        /*0016*/ 	.short	0x0010


	//----- nvinfo : EIATTR_CBANK_PARAM_SIZE
	.align		4
.L_8097:
        /*0018*/ 	.byte	0x03, 0x19
        /*001a*/ 	.short	0x0010


	//----- nvinfo : EIATTR_KPARAM_INFO
	.align		4
        /*001c*/ 	.byte	0x04, 0x17
        /*001e*/ 	.short	(.L_8099 - .L_8098)
.L_8098:
        /*0020*/ 	.word	0x00000000
        /*0024*/ 	.short	0x0001
        /*0026*/ 	.short	0x0008
        /*0028*/ 	.byte	0x00, 0xf0, 0x21, 0x00


	//----- nvinfo : EIATTR_KPARAM_INFO
	.align		4
.L_8099:
        /*002c*/ 	.byte	0x04, 0x17
        /*002e*/ 	.short	(.L_8101 - .L_8100)
.L_8100:
        /*0030*/ 	.word	0x00000000
        /*0034*/ 	.short	0x0000
        /*0036*/ 	.short	0x0000
        /*0038*/ 	.byte	0x00, 0xf0, 0x21, 0x00


	//----- nvinfo : EIATTR_MAXREG_COUNT
	.align		4
.L_8101:
        /*003c*/ 	.byte	0x03, 0x1b
        /*003e*/ 	.short	0x00ff


	//----- nvinfo : EIATTR_MERCURY_ISA_VERSION
	.align		4
        /*0040*/ 	.byte	0x03, 0x5f
        /*0042*/ 	.short	0x0000


	//----- nvinfo : EIATTR_EXIT_INSTR_OFFSETS
	.align		4
        /*0044*/ 	.byte	0x04, 0x1c
        /*0046*/ 	.short	(.L_8103 - .L_8102)


	//   ....[0]....
.L_8102:
        /*0048*/ 	.word	0x00000690
.L_8103:


//--------------------- .nv.info._Z22dequantize_block_iq3_sIN3c108BFloat16EEvPKvPT_ --------------------------
	.section	.nv.info._Z22dequantize_block_iq3_sIN3c108BFloat16EEvPKvPT_,"",@"SHT_CUDA_INFO"
	.sectionflags	@""
	.align	4


	//----- nvinfo : EIATTR_CUDA_API_VERSION
	.align		4
        /*0000*/ 	.byte	0x04, 0x37
        /*0002*/ 	.short	(.L_8105 - .L_8104)
.L_8104:
        /*0004*/ 	.word	0x00000082


	//----- nvinfo : EIATTR_SW2861232_WAR
	.align		4
.L_8105:
        /*0008*/ 	.byte	0x01, 0x35
	.zero		2


	//----- nvinfo : EIATTR_PARAM_CBANK
	.align		4
        /*000c*/ 	.byte	0x04, 0x0a
        /*000e*/ 	.short	(.L_8107 - .L_8106)
	.align		4
.L_8106:
        /*0010*/ 	.word	index@(.nv.constant0._Z22dequantize_block_iq3_sIN3c108BFloat16EEvPKvPT_)
        /*0014*/ 	.short	0x0160
        /*0016*/ 	.short	0x0010


	//----- nvinfo : EIATTR_CBANK_PARAM_SIZE
	.align		4
.L_8107:
        /*0018*/ 	.byte	0x03, 0x19
        /*001a*/ 	.short	0x0010


	//----- nvinfo : EIATTR_KPARAM_INFO
	.align		4
        /*001c*/ 	.byte	0x04, 0x17
        /*001e*/ 	.short	(.L_8109 - .L_8108)
.L_8108:
        /*0020*/ 	.word	0x00000000
        /*0024*/ 	.short	0x0001
        /*0026*/ 	.short	0x0008
        /*0028*/ 	.byte	0x00, 0xf0, 0x21, 0x00


	//----- nvinfo : EIATTR_KPARAM_INFO
	.align		4
.L_8109:
        /*002c*/ 	.byte	0x04, 0x17
        /*002e*/ 	.short	(.L_8111 - .L_8110)
.L_8110:
        /*0030*/ 	.word	0x00000000
        /*0034*/ 	.short	0x0000
        /*0036*/ 	.short	0x0000
        /*0038*/ 	.byte	0x00, 0xf0, 0x21, 0x00


	//----- nvinfo : EIATTR_MAXREG_COUNT
	.align		4
.L_8111:
        /*003c*/ 	.byte	0x03, 0x1b
        /*003e*/ 	.short	0x00ff


	//----- nvinfo : EIATTR_MERCURY_ISA_VERSION
	.align		4
        /*0040*/ 	.byte	0x03, 0x5f
        /*0042*/ 	.short	0x0000


	//----- nvinfo : EIATTR_EXIT_INSTR_OFFSETS
	.align		4
        /*0044*/ 	.byte	0x04, 0x1c
        /*0046*/ 	.short	(.L_8113 - .L_8112)


	//   ....[0]....
.L_8112:
        /*0048*/ 	.word	0x00000770
.L_8113:


//--------------------- .nv.info._Z23dequantize_block_iq4_nlIN3c108BFloat16EEvPKvPT_ --------------------------
	.section	.nv.info._Z23dequantize_block_iq4_nlIN3c108BFloat16EEvPKvPT_,"",@"SHT_CUDA_INFO"
	.sectionflags	@""
	.align	4


	//----- nvinfo : EIATTR_CUDA_API_VERSION
	.align		4
        /*0000*/ 	.byte	0x04, 0x37
        /*0002*/ 	.short	(.L_8115 - .L_8114)
.L_8114:
        /*0004*/ 	.word	0x00000082


	//----- nvinfo : EIATTR_SW2861232_WAR
	.align		4
.L_8115:
        /*0008*/ 	.byte	0x01, 0x35
	.zero		2


	//----- nvinfo : EIATTR_PARAM_CBANK
	.align		4
        /*000c*/ 	.byte	0x04, 0x0a
        /*000e*/ 	.short	(.L_8117 - .L_8116)
	.align		4
.L_8116:
        /*0010*/ 	.word	index@(.nv.constant0._Z23dequantize_block_iq4_nlIN3c108BFloat16EEvPKvPT_)
        /*0014*/ 	.short	0x0160
        /*0016*/ 	.short	0x0010


	//----- nvinfo : EIATTR_CBANK_PARAM_SIZE
	.align		4
.L_8117:
        /*0018*/ 	.byte	0x03, 0x19
        /*001a*/ 	.short	0x0010


	//----- nvinfo : EIATTR_KPARAM_INFO
	.align		4
        /*001c*/ 	.byte	0x04, 0x17
        /*001e*/ 	.short	(.L_8119 - .L_8118)
.L_8118:
        /*0020*/ 	.word	0x00000000
        /*0024*/ 	.short	0x0001
        /*0026*/ 	.short	0x0008
        /*0028*/ 	.byte	0x00, 0xf0, 0x21, 0x00


	//----- nvinfo : EIATTR_KPARAM_INFO
	.align		4
.L_8119:
        /*002c*/ 	.byte	0x04, 0x17
        /*002e*/ 	.short	(.L_8121 - .L_8120)
.L_8120:
        /*0030*/ 	.word	0x00000000
        /*0034*/ 	.short	0x0000
        /*0036*/ 	.short	0x0000
        /*0038*/ 	.byte	0x00, 0xf0, 0x21, 0x00


	//----- nvinfo : EIATTR_MAXREG_COUNT
	.align		4
.L_8121:
        /*003c*/ 	.byte	0x03, 0x1b
        /*003e*/ 	.short	0x00ff


	//----- nvinfo : EIATTR_MERCURY_ISA_VERSION
	.align		4
        /*0040*/ 	.byte	0x03, 0x5f
        /*0042*/ 	.short	0x0000


	//----- nvinfo : EIATTR_EXIT_INSTR_OFFSETS
	.align		4
        /*0044*/ 	.byte	0x04, 0x1c
        /*0046*/ 	.short	(.L_8123 - .L_8122)


	//   ....[0]....
.L_8122:
        /*0048*/ 	.word	0x00000610
.L_8123:


//--------------------- .nv.info._Z22dequantize_block_iq1_sIN3c108BFloat16EEvPKvPT_ --------------------------
	.section	.nv.info._Z22dequantize_block_iq1_sIN3c108BFloat16EEvPKvPT_,"",@"SHT_CUDA_INFO"
	.sectionflags	@""
	.align	4


	//----- nvinfo : EIATTR_CUDA_API_VERSION
	.align		4
        /*0000*/ 	.byte	0x04, 0x37
        /*0002*/ 	.short	(.L_8125 - .L_8124)
.L_8124:
        /*0004*/ 	.word	0x00000082


	//----- nvinfo : EIATTR_SW2861232_WAR
	.align		4
.L_8125:
        /*0008*/ 	.byte	0x01, 0x35
	.zero		2


	//----- nvinfo : EIATTR_PARAM_CBANK
	.align		4
        /*000c*/ 	.byte	0x04, 0x0a
        /*000e*/ 	.short	(.L_8127 - .L_8126)
	.align		4
.L_8126:
        /*0010*/ 	.word	index@(.nv.constant0._Z22dequantize_block_iq1_sIN3c108BFloat16EEvPKvPT_)
        /*0014*/ 	.short	0x0160
        /*0016*/ 	.short	0x0010


	//----- nvinfo : EIATTR_CBANK_PARAM_SIZE
	.align		4
.L_8127:
        /*0018*/ 	.byte	0x03, 0x19
        /*001a*/ 	.short	0x0010


	//----- nvinfo : EIATTR_KPARAM_INFO
	.align		4
        /*001c*/ 	.byte	0x04, 0x17
        /*001e*/ 	.short	(.L_8129 - .L_8128)
.L_8128:
        /*0020*/ 	.word	0x00000000
        /*0024*/ 	.short	0x0001
        /*0026*/ 	.short	0x0008
        /*0028*/ 	.byte	0x00, 0xf0, 0x21, 0x00


	//----- nvinfo : EIATTR_KPARAM_INFO
	.align		4
.L_8129:
        /*002c*/ 	.byte	0x04, 0x17
        /*002e*/ 	.short	(.L_8131 - .L_8130)
.L_8130:
        /*0030*/ 	.word	0x00000000
        /*0034*/ 	.short	0x0000
        /*0036*/ 	.short	0x0000
        /*0038*/ 	.byte	0x00, 0xf0, 0x21, 0x00


	//----- nvinfo : EIATTR_MAXREG_COUNT
	.align		4
.L_8131:
        /*003c*/ 	.byte	0x03, 0x1b
        /*003e*/ 	.short	0x00ff


	//----- nvinfo : EIATTR_MERCURY_ISA_VERSION
	.align		4
        /*0040*/ 	.byte	0x03, 0x5f
        /*0042*/ 	.short	0x0000


	//----- nvinfo : EIATTR_EXIT_INSTR_OFFSETS
	.align		4
        /*0044*/ 	.byte	0x04, 0x1c
        /*0046*/ 	.short	(.L_8133 - .L_8132)


	//   ....[0]....
.L_8132:
        /*0048*/ 	.word	0x00000640
.L_8133:


//--------------------- .nv.info._Z24dequantize_block_iq3_xxsIN3c108BFloat16EEvPKvPT_ --------------------------
	.section	.nv.info._Z24dequantize_block_iq3_xxsIN3c108BFloat16EEvPKvPT_,"",@"SHT_CUDA_INFO"
	.sectionflags	@""
	.align	4


	//----- nvinfo : EIATTR_CUDA_API_VERSION
	.align		4
        /*0000*/ 	.byte	0x04, 0x37
        /*0002*/ 	.short	(.L_8135 - .L_8134)
.L_8134:
        /*0004*/ 	.word	0x00000082


	//----- nvinfo : EIATTR_SW2861232_WAR
	.align		4
.L_8135:
        /*0008*/ 	.byte	0x01, 0x35
	.zero		2


	//----- nvinfo : EIATTR_PARAM_CBANK
	.align		4
        /*000c*/ 	.byte	0x04, 0x0a
        /*000e*/ 	.short	(.L_8137 - .L_8136)
	.align		4
.L_8136:
        /*0010*/ 	.word	index@(.nv.constant0._Z24dequantize_block_iq3_xxsIN3c108BFloat16EEvPKvPT_)
        /*0014*/ 	.short	0x0160
        /*0016*/ 	.short	0x0010


	//----- nvinfo : EIATTR_CBANK_PARAM_SIZE
	.align		4
.L_8137:
        /*0018*/ 	.byte	0x03, 0x19
        /*001a*/ 	.short	0x0010


	//----- nvinfo : EIATTR_KPARAM_INFO
	.align		4
        /*001c*/ 	.byte	0x04, 0x17
        /*001e*/ 	.short	(.L_8139 - .L_8138)
.L_8138:
        /*0020*/ 	.word	0x00000000
        /*0024*/ 	.short	0x0001
        /*0026*/ 	.short	0x0008
        /*0028*/ 	.byte	0x00, 0xf0, 0x21, 0x00


	//----- nvinfo : EIATTR_KPARAM_INFO
	.align		4
.L_8139:
        /*002c*/ 	.byte	0x04, 0x17
        /*002e*/ 	.short	(.L_8141 - .L_8140)
.L_8140:
        /*0030*/ 	.word	0x00000000
        /*0034*/ 	.short	0x0000
        /*0036*/ 	.short	0x0000
        /*0038*/ 	.byte	0x00, 0xf0, 0x21, 0x00


	//----- nvinfo : EIATTR_MAXREG_COUNT
	.align		4
.L_8141:
        /*003c*/ 	.byte	0x03, 0x1b
        /*003e*/ 	.short	0x00ff


	//----- nvinfo : EIATTR_MERCURY_ISA_VERSION
	.align		4
        /*0040*/ 	.byte	0x03, 0x5f
        /*0042*/ 	.short	0x0000


	//----- nvinfo : EIATTR_EXIT_INSTR_OFFSETS
	.align		4
        /*0044*/ 	.byte	0x04, 0x1c
        /*0046*/ 	.short	(.L_8143 - .L_8142)


	//   ....[0]....
.L_8142:
        /*0048*/ 	.word	0x000006e0
.L_8143:


//--------------------- .nv.info._Z23dequantize_block_iq2_xsIN3c108BFloat16EEvPKvPT_ --------------------------
	.section	.nv.info._Z23dequantize_block_iq2_xsIN3c108BFloat16EEvPKvPT_,"",@"SHT_CUDA_INFO"
	.sectionflags	@""
	.align	4


	//----- nvinfo : EIATTR_CUDA_API_VERSION
	.align		4
        /*0000*/ 	.byte	0x04, 0x37
        /*0002*/ 	.short	(.L_8145 - .L_8144)
.L_8144:
        /*0004*/ 	.word	0x00000082


	//----- nvinfo : EIATTR_SW2861232_WAR
	.align		4
.L_8145:
        /*0008*/ 	.byte	0x01, 0x35
	.zero		2


	//----- nvinfo : EIATTR_PARAM_CBANK
	.align		4
        /*000c*/ 	.byte	0x04, 0x0a
        /*000e*/ 	.short	(.L_8147 - .L_8146)
	.align		4
.L_8146:
        /*0010*/ 	.word	index@(.nv.constant0._Z23dequantize_block_iq2_xsIN3c108BFloat16EEvPKvPT_)
        /*0014*/ 	.short	0x0160
        /*0016*/ 	.short	0x0010


	//----- nvinfo : EIATTR_CBANK_PARAM_SIZE
	.align		4
.L_8147:
        /*0018*/ 	.byte	0x03, 0x19
        /*001a*/ 	.short	0x0010


	//----- nvinfo : EIATTR_KPARAM_INFO
	.align		4
        /*001c*/ 	.byte	0x04, 0x17
        /*001e*/ 	.short	(.L_8149 - .L_8148)
.L_8148:
        /*0020*/ 	.word	0x00000000
        /*0024*/ 	.short	0x0001
        /*0026*/ 	.short	0x0008
        /*0028*/ 	.byte	0x00, 0xf0, 0x21, 0x00


	//----- nvinfo : EIATTR_KPARAM_INFO
	.align		4
.L_8149:
        /*002c*/ 	.byte	0x04, 0x17
        /*002e*/ 	.short	(.L_8151 - .L_8150)
.L_8150:
        /*0030*/ 	.word	0x00000000
        /*0034*/ 	.short	0x0000
        /*0036*/ 	.short	0x0000
        /*0038*/ 	.byte	0x00, 0xf0, 0x21, 0x00


	//----- nvinfo : EIATTR_MAXREG_COUNT
	.align		4
.L_8151:
        /*003c*/ 	.byte	0x03, 0x1b
        /*003e*/ 	.short	0x00ff


	//----- nvinfo : EIATTR_MERCURY_ISA_VERSION
	.align		4
        /*0040*/ 	.byte	0x03, 0x5f
        /*0042*/ 	.short	0x0000


	//----- nvinfo : EIATTR_EXIT_INSTR_OFFSETS
	.align		4
        /*0044*/ 	.byte	0x04, 0x1c
        /*0046*/ 	.short	(.L_8153 - .L_8152)


	//   ....[0]....
.L_8152:
        /*0048*/ 	.word	0x000006c0
.L_8153:


//--------------------- .nv.info._Z24dequantize_block_iq2_xxsIN3c108BFloat16EEvPKvPT_ --------------------------
	.section	.nv.info._Z24dequantize_block_iq2_xxsIN3c108BFloat16EEvPKvPT_,"",@"SHT_CUDA_INFO"
	.sectionflags	@""
	.align	4


	//----- nvinfo : EIATTR_CUDA_API_VERSION
	.align		4
        /*0000*/ 	.byte	0x04, 0x37
        /*0002*/ 	.short	(.L_8155 - .L_8154)
.L_8154:
        /*0004*/ 	.word	0x00000082


	//----- nvinfo : EIATTR_SW2861232_WAR
	.align		4
.L_8155:
        /*0008*/ 	.byte	0x01, 0x35
	.zero		2


	//----- nvinfo : EIATTR_PARAM_CBANK
	.align		4
        /*000c*/ 	.byte	0x04, 0x0a
        /*000e*/ 	.short	(.L_8157 - .L_8156)
	.align		4
.L_8156:
        /*0010*/ 	.word	index@(.nv.constant0._Z24dequantize_block_iq2_xxsIN3c108BFloat16EEvPKvPT_)
        /*0014*/ 	.short	0x0160
        /*0016*/ 	.short	0x0010


	//----- nvinfo : EIATTR_CBANK_PARAM_SIZE
	.align		4
.L_8157:
        /*0018*/ 	.byte	0x03, 0x19
        /*001a*/ 	.short	0x0010


	//----- nvinfo : EIATTR_KPARAM_INFO
	.align		4
        /*001c*/ 	.byte	0x04, 0x17
        /*001e*/ 	.short	(.L_8159 - .L_8158)
.L_8158:
        /*0020*/ 	.word	0x00000000
        /*0024*/ 	.short	0x0001
        /*0026*/ 	.short	0x0008
        /*0028*/ 	.byte	0x00, 0xf0, 0x21, 0x00


	//----- nvinfo : EIATTR_KPARAM_INFO
	.align		4
.L_8159:
        /*002c*/ 	.byte	0x04, 0x17
        /*002e*/ 	.short	(.L_8161 - .L_8160)
.L_8160:
        /*0030*/ 	.word	0x00000000
        /*0034*/ 	.short	0x0000
        /*0036*/ 	.short	0x0000
        /*0038*/ 	.byte	0x00, 0xf0, 0x21, 0x00


	//----- nvinfo : EIATTR_MAXREG_COUNT
	.align		4
.L_8161:
        /*003c*/ 	.byte	0x03, 0x1b
        /*003e*/ 	.short	0x00ff


	//----- nvinfo : EIATTR_MERCURY_ISA_VERSION
	.align		4
        /*0040*/ 	.byte	0x03, 0x5f
        /*0042*/ 	.short	0x0000


	//----- nvinfo : EIATTR_EXIT_INSTR_OFFSETS
	.align		4
        /*0044*/ 	.byte	0x04, 0x1c
        /*0046*/ 	.short	(.L_8163 - .L_8162)


	//   ....[0]....
.L_8162:
        /*0048*/ 	.word	0x00000670
.L_8163:


//--------------------- .nv.info._Z21dequantize_block_q6_KIN3c108BFloat16EEvPKvPT_ --------------------------
	.section	.nv.info._Z21dequantize_block_q6_KIN3c108BFloat16EEvPKvPT_,"",@"SHT_CUDA_INFO"
	.sectionflags	@""
	.align	4


	//----- nvinfo : EIATTR_CUDA_API_VERSION
	.align		4
        /*0000*/ 	.byte	0x04, 0x37
        /*0002*/ 	.short	(.L_8165 - .L_8164)
.L_8164:
        /*0004*/ 	.word	0x00000082


	//----- nvinfo : EIATTR_SW2861232_WAR
	.align		4
.L_8165:
        /*0008*/ 	.byte	0x01, 0x35
	.zero		2


	//----- nvinfo : EIATTR_PARAM_CBANK
	.align		4
        /*000c*/ 	.byte	0x04, 0x0a
        /*000e*/ 	.short	(.L_8167 - .L_8166)
	.align		4
.L_8166:
        /*0010*/ 	.word	index@(.nv.constant0._Z21dequantize_block_q6_KIN3c108BFloat16EEvPKvPT_)
        /*0014*/ 	.short	0x0160
        /*0016*/ 	.short	0x0010


	//----- nvinfo : EIATTR_CBANK_PARAM_SIZE
	.align		4
.L_8167:
        /*0018*/ 	.byte	0x03, 0x19
        /*001a*/ 	.short	0x0010


	//----- nvinfo : EIATTR_KPARAM_INFO
	.align		4
        /*001c*/ 	.byte	0x04, 0x17
        /*001e*/ 	.short	(.L_8169 - .L_8168)
.L_8168:
        /*0020*/ 	.word	0x00000000
        /*0024*/ 	.short	0x0001
        /*0026*/ 	.short	0x0008
        /*0028*/ 	.byte	0x00, 0xf0, 0x21, 0x00


	//----- nvinfo : EIATTR_KPARAM_INFO
	.align		4
.L_8169:
        /*002c*/ 	.byte	0x04, 0x17
        /*002e*/ 	.short	(.L_8171 - .L_8170)
.L_8170:
        /*0030*/ 	.word	0x00000000
        /*0034*/ 	.short	0x0000
        /*0036*/ 	.short	0x0000
        /*0038*/ 	.byte	0x00, 0xf0, 0x21, 0x00


	//----- nvinfo : EIATTR_MAXREG_COUNT
	.align		4
.L_8171:
        /*003c*/ 	.byte	0x03, 0x1b
        /*003e*/ 	.short	0x00ff


	//----- nvinfo : EIATTR_MERCURY_ISA_VERSION
	.align		4
        /*0040*/ 	.byte	0x03, 0x5f
        /*0042*/ 	.short	0x0000


	//----- nvinfo : EIATTR_EXIT_INSTR_OFFSETS
	.align		4
        /*0044*/ 	.byte	0x04, 0x1c
        /*0046*/ 	.short	(.L_8173 - .L_8172)


	//   ....[0]....
.L_8172:
        /*0048*/ 	.word	0x00000530
.L_8173:


//--------------------- .nv.info._Z21dequantize_block_q5_KIN3c108BFloat16EEvPKvPT_ --------------------------
	.section	.nv.info._Z21dequantize_block_q5_KIN3c108BFloat16EEvPKvPT_,"",@"SHT_CUDA_INFO"
	.sectionflags	@""
	.align	4


	//----- nvinfo : EIATTR_CUDA_API_VERSION
	.align		4
        /*0000*/ 	.byte	0x04, 0x37
        /*0002*/ 	.short	(.L_8175 - .L_8174)
.L_8174:
        /*0004*/ 	.word	0x00000082


	//----- nvinfo : EIATTR_SW2861232_WAR
	.align		4
.L_8175:
        /*0008*/ 	.byte	0x01, 0x35
	.zero		2


	//----- nvinfo : EIATTR_PARAM_CBANK
	.align		4
        /*000c*/ 	.byte	0x04, 0x0a
        /*000e*/ 	.short	(.L_8177 - .L_8176)
	.align		4
.L_8176:
        /*0010*/ 	.word	index@(.nv.constant0._Z21dequantize_block_q5_KIN3c108BFloat16EEvPKvPT_)
        /*0014*/ 	.short	0x0160
        /*0016*/ 	.short	0x0010


	//----- nvinfo : EIATTR_CBANK_PARAM_SIZE
	.align		4
.L_8177:
        /*0018*/ 	.byte	0x03, 0x19
        /*001a*/ 	.short	0x0010


	//----- nvinfo : EIATTR_KPARAM_INFO
	.align		4
        /*001c*/ 	.byte	0x04, 0x17
        /*001e*/ 	.short	(.L_8179 - .L_8178)
.L_8178:
        /*0020*/ 	.word	0x00000000
        /*0024*/ 	.short	0x0001
        /*0026*/ 	.short	0x0008
        /*0028*/ 	.byte	0x00, 0xf0, 0x21, 0x00


	//----- nvinfo : EIATTR_KPARAM_INFO
	.align		4
.L_8179:
        /*002c*/ 	.byte	0x04, 0x17
        /*002e*/ 	.short	(.L_8181 - .L_8180)
.L_8180:
        /*0030*/ 	.word	0x00000000
        /*0034*/ 	.short	0x0000
        /*0036*/ 	.short	0x0000
        /*0038*/ 	.byte	0x00, 0xf0, 0x21, 0x00


	//----- nvinfo : EIATTR_MAXREG_COUNT
	.align		4
.L_8181:
        /*003c*/ 	.byte	0x03, 0x1b
        /*003e*/ 	.short	0x00ff


	//----- nvinfo : EIATTR_MERCURY_ISA_VERSION
	.align		4
        /*0040*/ 	.byte	0x03, 0x5f
        /*0042*/ 	.short	0x0000


	//----- nvinfo : EIATTR_EXIT_INSTR_OFFSETS
	.align		4
        /*0044*/ 	.byte	0x04, 0x1c
        /*0046*/ 	.short	(.L_8183 - .L_8182)


	//   ....[0]....
.L_8182:
        /*0048*/ 	.word	0x000006a0
.L_8183:


//--------------------- .nv.info._Z21dequantize_block_q4_KIN3c108BFloat16EEvPKvPT_ --------------------------
	.section	.nv.info._Z21dequantize_block_q4_KIN3c108BFloat16EEvPKvPT_,"",@"SHT_CUDA_INFO"
	.sectionflags	@""
	.align	4


	//----- nvinfo : EIATTR_CUDA_API_VERSION
	.align		4
        /*0000*/ 	.byte	0x04, 0x37
        /*0002*/ 	.short	(.L_8185 - .L_8184)
.L_8184:
        /*0004*/ 	.word	0x00000082


	//----- nvinfo : EIATTR_SW2861232_WAR
	.align		4
.L_8185:
        /*0008*/ 	.byte	0x01, 0x35
	.zero		2


	//----- nvinfo : EIATTR_PARAM_CBANK
	.align		4
        /*000c*/ 	.byte	0x04, 0x0a
        /*000e*/ 	.short	(.L_8187 - .L_8186)
	.align		4
.L_8186:
        /*0010*/ 	.word	index@(.nv.constant0._Z21dequantize_block_q4_KIN3c108BFloat16EEvPKvPT_)
        /*0014*/ 	.short	0x0160
        /*0016*/ 	.short	0x0010


	//----- nvinfo : EIATTR_CBANK_PARAM_SIZE
	.align		4
.L_8187:
        /*0018*/ 	.byte	0x03, 0x19
        /*001a*/ 	.short	0x0010


	//----- nvinfo : EIATTR_KPARAM_INFO
	.align		4
        /*001c*/ 	.byte	0x04, 0x17
        /*001e*/ 	.short	(.L_8189 - .L_8188)
.L_8188:
        /*0020*/ 	.word	0x00000000
        /*0024*/ 	.short	0x0001
        /*0026*/ 	.short	0x0008
        /*0028*/ 	.byte	0x00, 0xf0, 0x21, 0x00


	//----- nvinfo : EIATTR_KPARAM_INFO
	.align		4
.L_8189:
        /*002c*/ 	.byte	0x04, 0x17
        /*002e*/ 	.short	(.L_8191 - .L_8190)
.L_8190:
        /*0030*/ 	.word	0x00000000
        /*0034*/ 	.short	0x0000
        /*0036*/ 	.short	0x0000
        /*0038*/ 	.byte	0x00, 0xf0, 0x21, 0x00


	//----- nvinfo : EIATTR_MAXREG_COUNT
	.align		4
.L_8191:
        /*003c*/ 	.byte	0x03, 0x1b
        /*003e*/ 	.short	0x00ff


	//----- nvinfo : EIATTR_MERCURY_ISA_VERSION
	.align		4
        /*0040*/ 	.byte	0x03, 0x5f
        /*0042*/ 	.short	0x0000


	//----- nvinfo : EIATTR_EXIT_INSTR_OFFSETS
	.align		4
        /*0044*/ 	.byte	0x04, 0x1c
        /*0046*/ 	.short	(.L_8193 - .L_8192)


	//   ....[0]....
.L_8192:
        /*0048*/ 	.word	0x00000770
.L_8193:


//--------------------- .nv.info._Z21dequantize_block_q3_KIN3c108BFloat16EEvPKvPT_ --------------------------
	.section	.nv.info._Z21dequantize_block_q3_KIN3c108BFloat16EEvPKvPT_,"",@"SHT_CUDA_INFO"
	.sectionflags	@""
	.align	4


	//----- nvinfo : EIATTR_CUDA_API_VERSION
	.align		4
        /*0000*/ 	.byte	0x04, 0x37
        /*0002*/ 	.short	(.L_8195 - .L_8194)
.L_8194:
        /*0004*/ 	.word	0x00000082


	//----- nvinfo : EIATTR_SW2861232_WAR
	.align		4
.L_8195:
        /*0008*/ 	.byte	0x01, 0x35
	.zero		2


	//----- nvinfo : EIATTR_PARAM_CBANK
	.align		4
        /*000c*/ 	.byte	0x04, 0x0a
        /*000e*/ 	.short	(.L_8197 - .L_8196)
	.align		4
.L_8196:
        /*0010*/ 	.word	index@(.nv.constant0._Z21dequantize_block_q3_KIN3c108BFloat16EEvPKvPT_)
        /*0014*/ 	.short	0x0160
        /*0016*/ 	.short	0x0010


	//----- nvinfo : EIATTR_CBANK_PARAM_SIZE
	.align		4
.L_8197:
        /*0018*/ 	.byte	0x03, 0x19
        /*001a*/ 	.short	0x0010


	//----- nvinfo : EIATTR_KPARAM_INFO
	.align		4
        /*001c*/ 	.byte	0x04, 0x17
        /*001e*/ 	.short	(.L_8199 - .L_8198)
.L_8198:
        /*0020*/ 	.word	0x00000000
        /*0024*/ 	.short	0x0001
        /*0026*/ 	.short	0x0008
        /*0028*/ 	.byte	0x00, 0xf0, 0x21, 0x00


	//----- nvinfo : EIATTR_KPARAM_INFO
	.align		4
.L_8199:
        /*002c*/ 	.byte	0x04, 0x17
        /*002e*/ 	.short	(.L_8201 - .L_8200)
.L_8200:
        /*0030*/ 	.word	0x00000000
        /*0034*/ 	.short	0x0000
        /*0036*/ 	.short	0x0000
        /*0038*/ 	.byte	0x00, 0xf0, 0x21, 0x00


	//----- nvinfo : EIATTR_MAXREG_COUNT
	.align		4
.L_8201:
        /*003c*/ 	.byte	0x03, 0x1b
        /*003e*/ 	.short	0x00ff


	//----- nvinfo : EIATTR_MERCURY_ISA_VERSION
	.align		4
        /*0040*/ 	.byte	0x03, 0x5f
        /*0042*/ 	.short	0x0000


	//----- nvinfo : EIATTR_EXIT_INSTR_OFFSETS
	.align		4
        /*0044*/ 	.byte	0x04, 0x1c
        /*0046*/ 	.short	(.L_8203 - .L_8202)


	//   ....[0]....
.L_8202:
        /*0048*/ 	.word	0x00000820


	//----- nvinfo : EIATTR_CRS_STACK_SIZE
	.align		4
.L_8203:
        /*004c*/ 	.byte	0x04, 0x1e
        /*004e*/ 	.short	(.L_8205 - .L_8204)
.L_8204:
        /*0050*/ 	.word	0x00000000
.L_8205:


//--------------------- .nv.info._Z21dequantize_block_q2_KIN3c108BFloat16EEvPKvPT_ --------------------------
	.section	.nv.info._Z21dequantize_block_q2_KIN3c108BFloat16EEvPKvPT_,"",@"SHT_CUDA_INFO"
	.sectionflags	@""
	.align	4


	//----- nvinfo : EIATTR_CUDA_API_VERSION
	.align		4
        /*0000*/ 	.byte	0x04, 0x37
        /*0002*/ 	.short	(.L_8207 - .L_8206)
.L_8206:
        /*0004*/ 	.word	0x00000082


	//----- nvinfo : EIATTR_SW2861232_WAR
	.align		4
.L_8207:
        /*0008*/ 	.byte	0x01, 0x35
	.zero		2


	//----- nvinfo : EIATTR_PARAM_CBANK
	.align		4
        /*000c*/ 	.byte	0x04, 0x0a
        /*000e*/ 	.short	(.L_8209 - .L_8208)
	.align		4
.L_8208:
        /*0010*/ 	.word	index@(.nv.constant0._Z21dequantize_block_q2_KIN3c108BFloat16EEvPKvPT_)
        /*0014*/ 	.short	0x0160
        /*0016*/ 	.short	0x0010


	//----- nvinfo : EIATTR_CBANK_PARAM_SIZE
	.align		4
.L_8209:
        /*0018*/ 	.byte	0x03, 0x19
        /*001a*/ 	.short	0x0010


	//----- nvinfo : EIATTR_KPARAM_INFO
	.align		4
        /*001c*/ 	.byte	0x04, 0x17
        /*001e*/ 	.short	(.L_8211 - .L_8210)
.L_8210:
        /*0020*/ 	.word	0x00000000
        /*0024*/ 	.short	0x0001
        /*0026*/ 	.short	0x0008
        /*0028*/ 	.byte	0x00, 0xf0, 0x21, 0x00


	//----- nvinfo : EIATTR_KPARAM_INFO
	.align		4
.L_8211:
        /*002c*/ 	.byte	0x04, 0x17
        /*002e*/ 	.short	(.L_8213 - .L_8212)
.L_8212:
        /*0030*/ 	.word	0x00000000
        /*0034*/ 	.short	0x0000
        /*0036*/ 	.short	0x0000
        /*0038*/ 	.byte	0x00, 0xf0, 0x21, 0x00


	//----- nvinfo : EIATTR_MAXREG_COUNT
	.align		4
.L_8213:
        /*003c*/ 	.byte	0x03, 0x1b
        /*003e*/ 	.short	0x00ff


	//----- nvinfo : EIATTR_MERCURY_ISA_VERSION
	.align		4
        /*0040*/ 	.byte	0x03, 0x5f
        /*0042*/ 	.short	0x0000


	//----- nvinfo : EIATTR_EXIT_INSTR_OFFSETS
	.align		4
        /*0044*/ 	.byte	0x04, 0x1c
        /*0046*/ 	.short	(.L_8215 - .L_8214)


	//   ....[0]....
.L_8214:
        /*0048*/ 	.word	0x000004f0
.L_8215:


//--------------------- .nv.info._Z16dequantize_blockILi32ELi1EXadL_ZN45_INTERNAL_8d5cb472_14_gguf_kernel_cu_cd24131915dequantize_q8_0EPKviiR7__half2EEN3c108BFloat16EEvS2_PT2_i --------------------------
	.section	.nv.info._Z16dequantize_blockILi32ELi1EXadL_ZN45_INTERNAL_8d5cb472_14_gguf_kernel_cu_cd24131915dequantize_q8_0EPKviiR7__half2EEN3c108BFloat16EEvS2_PT2_i,"",@"SHT_CUDA_INFO"
	.sectionflags	@""
	.align	4


	//----- nvinfo : EIATTR_CUDA_API_VERSION
	.align		4
        /*0000*/ 	.byte	0x04, 0x37
        /*0002*/ 	.short	(.L_8217 - .L_8216)
.L_8216:
        /*0004*/ 	.word	0x00000082


	//----- nvinfo : EIATTR_SW2861232_WAR
	.align		4
.L_8217:
        /*0008*/ 	.byte	0x01, 0x35
	.zero		2


	//----- nvinfo : EIATTR_PARAM_CBANK
	.align		4
        /*000c*/ 	.byte	0x04, 0x0a
        /*000e*/ 	.short	(.L_8219 - .L_8218)
	.align		4
.L_8218:
        /*0010*/ 	.word	index@(.nv.constant0._Z16dequantize_blockILi32ELi1EXadL_ZN45_INTERNAL_8d5cb472_14_gguf_kernel_cu_cd24131915dequantize_q8_0EPKviiR7__half2EEN3c108BFloat16EEvS2_PT2_i)
        /*0014*/ 	.short	0x0160
        /*0016*/ 	.short	0x0014


	//----- nvinfo : EIATTR_CBANK_PARAM_SIZE
	.align		4
.L_8219:
        /*0018*/ 	.byte	0x03, 0x19
        /*001a*/ 	.short	0x0014


	//----- nvinfo : EIATTR_KPARAM_INFO
	.align		4
        /*001c*/ 	.byte	0x04, 0x17
        /*001e*/ 	.short	(.L_8221 - .L_8220)
.L_8220:
        /*0020*/ 	.word	0x00000000
        /*0024*/ 	.short	0x0002
        /*0026*/ 	.short	0x0010
        /*0028*/ 	.byte	0x00, 0xf0, 0x11, 0x00


	//----- nvinfo : EIATTR_KPARAM_INFO
	.align		4
.L_8221:
        /*002c*/ 	.byte	0x04, 0x17
        /*002e*/ 	.short	(.L_8223 - .L_8222)
.L_8222:
        /*0030*/ 	.word	0x00000000
        /*0034*/ 	.short	0x0001
        /*0036*/ 	.short	0x0008
        /*0038*/ 	.byte	0x00, 0xf0, 0x21, 0x00


	//----- nvinfo : EIATTR_KPARAM_INFO
	.align		4
.L_8223:
        /*003c*/ 	.byte	0x04, 0x17
        /*003e*/ 	.short	(.L_8225 - .L_8224)
.L_8224:
        /*0040*/ 	.word	0x00000000
        /*0044*/ 	.short	0x0000
        /*0046*/ 	.short	0x0000
        /*0048*/ 	.byte	0x00, 0xf0, 0x21, 0x00


	//----- nvinfo : EIATTR_MAXREG_COUNT
	.align		4
.L_8225:
        /*004c*/ 	.byte	0x03, 0x1b
        /*004e*/ 	.short	0x00ff


	//----- nvinfo : EIATTR_MERCURY_ISA_VERSION
	.align		4
        /*0050*/ 	.byte	0x03, 0x5f
        /*0052*/ 	.short	0x0000


	//----- nvinfo : EIATTR_EXIT_INSTR_OFFSETS
	.align		4
        /*0054*/ 	.byte	0x04, 0x1c
        /*0056*/ 	.short	(.L_8227 - .L_8226)


	//   ....[0]....
.L_8226:
        /*0058*/ 	.word	0x00000060


	//   ....[1]....
        /*005c*/ 	.word	0x00000220
.L_8227:


//--------------------- .nv.info._Z16dequantize_blockILi32ELi2EXadL_ZN45_INTERNAL_8d5cb472_14_gguf_kernel_cu_cd24131915dequantize_q5_1EPKviiR7__half2EEN3c108BFloat16EEvS2_PT2_i --------------------------
	.section	.nv.info._Z16dequantize_blockILi32ELi2EXadL_ZN45_INTERNAL_8d5cb472_14_gguf_kernel_cu_cd24131915dequantize_q5_1EPKviiR7__half2EEN3c108BFloat16EEvS2_PT2_i,"",@"SHT_CUDA_INFO"
	.sectionflags	@""
	.align	4


	//----- nvinfo : EIATTR_CUDA_API_VERSION
	.align		4
        /*0000*/ 	.byte	0x04, 0x37
        /*0002*/ 	.short	(.L_8229 - .L_8228)
.L_8228:
        /*0004*/ 	.word	0x00000082


	//----- nvinfo : EIATTR_SW2861232_WAR
	.align		4
.L_8229:
        /*0008*/ 	.byte	0x01, 0x35
	.zero		2


	//----- nvinfo : EIATTR_PARAM_CBANK
	.align		4
        /*000c*/ 	.byte	0x04, 0x0a
        /*000e*/ 	.short	(.L_8231 - .L_8230)
	.align		4
.L_8230:
        /*0010*/ 	.word	index@(.nv.constant0._Z16dequantize_blockILi32ELi2EXadL_ZN45_INTERNAL_8d5cb472_14_gguf_kernel_cu_cd24131915dequantize_q5_1EPKviiR7__half2EEN3c108BFloat16EEvS2_PT2_i)
        /*0014*/ 	.short	0x0160
        /*0016*/ 	.short	0x0014


	//----- nvinfo : EIATTR_CBANK_PARAM_SIZE
	.align		4
.L_8231:
        /*0018*/ 	.byte	0x03, 0x19
        /*001a*/ 	.short	0x0014


	//----- nvinfo : EIATTR_KPARAM_INFO
	.align		4
        /*001c*/ 	.byte	0x04, 0x17
        /*001e*/ 	.short	(.L_8233 - .L_8232)
.L_8232:
        /*0020*/ 	.word	0x00000000
        /*0024*/ 	.short	0x0002
        /*0026*/ 	.short	0x0010
        /*0028*/ 	.byte	0x00, 0xf0, 0x11, 0x00


	//----- nvinfo : EIATTR_KPARAM_INFO
	.align		4
.L_8233:
        /*002c*/ 	.byte	0x04, 0x17
        /*002e*/ 	.short	(.L_8235 - .L_8234)
.L_8234:
        /*0030*/ 	.word	0x00000000
        /*0034*/ 	.short	0x0001
        /*0036*/ 	.short	0x0008
        /*0038*/ 	.byte	0x00, 0xf0, 0x21, 0x00


	//----- nvinfo : EIATTR_KPARAM_INFO
	.align		4
.L_8235:
        /*003c*/ 	.byte	0x04, 0x17
        /*003e*/ 	.short	(.L_8237 - .L_8236)
.L_8236:
        /*0040*/ 	.word	0x00000000
        /*0044*/ 	.short	0x0000
        /*0046*/ 	.short	0x0000
        /*0048*/ 	.byte	0x00, 0xf0, 0x21, 0x00


	//----- nvinfo : EIATTR_MAXREG_COUNT
	.align		4
.L_8237:
        /*004c*/ 	.byte	0x03, 0x1b
        /*004e*/ 	.short	0x00ff


	//----- nvinfo : EIATTR_MERCURY_ISA_VERSION
	.align		4
        /*0050*/ 	.byte	0x03, 0x5f
        /*0052*/ 	.short	0x0000


	//----- nvinfo : EIATTR_EXIT_INSTR_OFFSETS
	.align		4
        /*0054*/ 	.byte	0x04, 0x1c
        /*0056*/ 	.short	(.L_8239 - .L_8238)


	//   ....[0]....
.L_8238:
        /*0058*/ 	.word	0x00000060


	//   ....[1]....
        /*005c*/ 	.word	0x00000320
.L_8239:


//--------------------- .nv.info._Z16dequantize_blockILi32ELi2EXadL_ZN45_INTERNAL_8d5cb472_14_gguf_kernel_cu_cd24131915dequantize_q5_0EPKviiR7__half2EEN3c108BFloat16EEvS2_PT2_i --------------------------
	.section	.nv.info._Z16dequantize_blockILi32ELi2EXadL_ZN45_INTERNAL_8d5cb472_14_gguf_kernel_cu_cd24131915dequantize_q5_0EPKviiR7__half2EEN3c108BFloat16EEvS2_PT2_i,"",@"SHT_CUDA_INFO"
	.sectionflags	@""
	.align	4


	//----- nvinfo : EIATTR_CUDA_API_VERSION
	.align		4
        /*0000*/ 	.byte	0x04, 0x37
        /*0002*/ 	.short	(.L_8241 - .L_8240)
.L_8240:
        /*0004*/ 	.word	0x00000082


	//----- nvinfo : EIATTR_SW2861232_WAR
	.align		4
.L_8241:
        /*0008*/ 	.byte	0x01, 0x35
	.zero		2


	//----- nvinfo : EIATTR_PARAM_CBANK
	.align		4
        /*000c*/ 	.byte	0x04, 0x0a
        /*000e*/ 	.short	(.L_8243 - .L_8242)
	.align		4
.L_8242:
        /*0010*/ 	.word	index@(.nv.constant0._Z16dequantize_blockILi32ELi2EXadL_ZN45_INTERNAL_8d5cb472_14_gguf_kernel_cu_cd24131915dequantize_q5_0EPKviiR7__half2EEN3c108BFloat16EEvS2_PT2_i)
        /*0014*/ 	.short	0x0160
        /*0016*/ 	.short	0x0014


	//----- nvinfo : EIATTR_CBANK_PARAM_SIZE
	.align		4
.L_8243:
        /*0018*/ 	.byte	0x03, 0x19
        /*001a*/ 	.short	0x0014


	//----- nvinfo : EIATTR_KPARAM_INFO
	.align		4
        /*001c*/ 	.byte	0x04, 0x17
        /*001e*/ 	.short	(.L_8245 - .L_8244)
.L_8244:
        /*0020*/ 	.word	0x00000000
        /*0024*/ 	.short	0x0002
        /*0026*/ 	.short	0x0010
        /*0028*/ 	.byte	0x00, 0xf0, 0x11, 0x00


	//----- nvinfo : EIATTR_KPARAM_INFO
	.align		4
.L_8245:
        /*002c*/ 	.byte	0x04, 0x17
        /*002e*/ 	.short	(.L_8247 - .L_8246)
.L_8246:
        /*0030*/ 	.word	0x00000000
        /*0034*/ 	.short	0x0001
        /*0036*/ 	.short	0x0008
        /*0038*/ 	.byte	0x00, 0xf0, 0x21, 0x00


	//----- nvinfo : EIATTR_KPARAM_INFO
	.align		4
.L_8247:
        /*003c*/ 	.byte	0x04, 0x17
        /*003e*/ 	.short	(.L_8249 - .L_8248)
.L_8248:
        /*0040*/ 	.word	0x00000000
        /*0044*/ 	.short	0x0000
        /*0046*/ 	.short	0x0000
        /*0048*/ 	.byte	0x00, 0xf0, 0x21, 0x00


	//----- nvinfo : EIATTR_MAXREG_COUNT
	.align		4
.L_8249:
        /*004c*/ 	.byte	0x03, 0x1b
        /*004e*/ 	.short	0x00ff


	//----- nvinfo : EIATTR_MERCURY_ISA_VERSION
	.align		4
        /*0050*/ 	.byte	0x03, 0x5f
        /*0052*/ 	.short	0x0000


	//----- nvinfo : EIATTR_EXIT_INSTR_OFFSETS
	.align		4
        /*0054*/ 	.byte	0x04, 0x1c
        /*0056*/ 	.short	(.L_8251 - .L_8250)


	//   ....[0]....
.L_8250:
        /*0058*/ 	.word	0x00000060


	//   ....[1]....
        /*005c*/ 	.word	0x00000330
.L_8251:


//--------------------- .nv.info._Z16dequantize_blockILi32ELi2EXadL_ZN45_INTERNAL_8d5cb472_14_gguf_kernel_cu_cd24131915dequantize_q4_1EPKviiR7__half2EEN3c108BFloat16EEvS2_PT2_i --------------------------
	.section	.nv.info._Z16dequantize_blockILi32ELi2EXadL_ZN45_INTERNAL_8d5cb472_14_gguf_kernel_cu_cd24131915dequantize_q4_1EPKviiR7__half2EEN3c108BFloat16EEvS2_PT2_i,"",@"SHT_CUDA_INFO"
	.sectionflags	@""
	.align	4


	//----- nvinfo : EIATTR_CUDA_API_VERSION
	.align		4
        /*0000*/ 	.byte	0x04, 0x37
        /*0002*/ 	.short	(.L_8253 - .L_8252)
.L_8252:
        /*0004*/ 	.word	0x00000082


	//----- nvinfo : EIATTR_SW2861232_WAR
	.align		4
.L_8253:
        /*0008*/ 	.byte	0x01, 0x35
	.zero		2


	//----- nvinfo : EIATTR_PARAM_CBANK
	.align		4
        /*000c*/ 	.byte	0x04, 0x0a
        /*000e*/ 	.short	(.L_8255 - .L_8254)
	.align		4
.L_8254:
        /*0010*/ 	.word	index@(.nv.constant0._Z16dequantize_blockILi32ELi2EXadL_ZN45_INTERNAL_8d5cb472_14_gguf_kernel_cu_cd24131915dequantize_q4_1EPKviiR7__half2EEN3c108BFloat16EEvS2_PT2_i)
        /*0014*/ 	.short	0x0160
        /*0016*/ 	.short	0x0014


	//----- nvinfo : EIATTR_CBANK_PARAM_SIZE
	.align		4
.L_8255:
        /*0018*/ 	.byte	0x03, 0x19
        /*001a*/ 	.short	0x0014


	//----- nvinfo : EIATTR_KPARAM_INFO
	.align		4
        /*001c*/ 	.byte	0x04, 0x17
        /*001e*/ 	.short	(.L_8257 - .L_8256)
.L_8256:
        /*0020*/ 	.word	0x00000000
        /*0024*/ 	.short	0x0002
        /*0026*/ 	.short	0x0010
        /*0028*/ 	.byte	0x00, 0xf0, 0x11, 0x00


	//----- nvinfo : EIATTR_KPARAM_INFO
	.align		4
.L_8257:
        /*002c*/ 	.byte	0x04, 0x17
        /*002e*/ 	.short	(.L_8259 - .L_8258)
.L_8258:
        /*0030*/ 	.word	0x00000000
        /*0034*/ 	.short	0x0001
        /*0036*/ 	.short	0x0008
        /*0038*/ 	.byte	0x00, 0xf0, 0x21, 0x00


	//----- nvinfo : EIATTR_KPARAM_INFO
	.align		4
.L_8259:
        /*003c*/ 	.byte	0x04, 0x17
        /*003e*/ 	.short	(.L_8261 - .L_8260)
.L_8260:
        /*0040*/ 	.word	0x00000000
        /*0044*/ 	.short	0x0000
        /*0046*/ 	.short	0x0000
        /*0048*/ 	.byte	0x00, 0xf0, 0x21, 0x00


	//----- nvinfo : EIATTR_MAXREG_COUNT
	.align		4
.L_8261:
        /*004c*/ 	.byte	0x03, 0x1b
        /*004e*/ 	.short	0x00ff


	//----- nvinfo : EIATTR_MERCURY_ISA_VERSION
	.align		4
        /*0050*/ 	.byte	0x03, 0x5f
        /*0052*/ 	.short	0x0000


	//----- nvinfo : EIATTR_EXIT_INSTR_OFFSETS
	.align		4
        /*0054*/ 	.byte	0x04, 0x1c
        /*0056*/ 	.short	(.L_8263 - .L_8262)


	//   ....[0]....
.L_8262:
        /*0058*/ 	.word	0x00000060


	//   ....[1]....
        /*005c*/ 	.word	0x00000250
.L_8263:


//--------------------- .nv.info._Z16dequantize_blockILi32ELi2EXadL_ZN45_INTERNAL_8d5cb472_14_gguf_kernel_cu_cd24131915dequantize_q4_0EPKviiR7__half2EEN3c108BFloat16EEvS2_PT2_i --------------------------
	.section	.nv.info._Z16dequantize_blockILi32ELi2EXadL_ZN45_INTERNAL_8d5cb472_14_gguf_kernel_cu_cd24131915dequantize_q4_0EPKviiR7__half2EEN3c108BFloat16EEvS2_PT2_i,"",@"SHT_CUDA_INFO"
	.sectionflags	@""
	.align	4


	//----- nvinfo : EIATTR_CUDA_API_VERSION
	.align		4
        /*0000*/ 	.byte	0x04, 0x37
        /*0002*/ 	.short	(.L_8265 - .L_8264)
.L_8264:
        /*0004*/ 	.word	0x00000082


	//----- nvinfo : EIATTR_SW2861232_WAR
	.align		4
.L_8265:
        /*0008*/ 	.byte	0x01, 0x35
	.zero		2


	//----- nvinfo : EIATTR_PARAM_CBANK
	.align		4
        /*000c*/ 	.byte	0x04, 0x0a
        /*000e*/ 	.short	(.L_8267 - .L_8266)
	.align		4
.L_8266:
        /*0010*/ 	.word	index@(.nv.constant0._Z16dequantize_blockILi32ELi2EXadL_ZN45_INTERNAL_8d5cb472_14_gguf_kernel_cu_cd24131915dequantize_q4_0EPKviiR7__half2EEN3c108BFloat16EEvS2_PT2_i)
        /*0014*/ 	.short	0x0160
        /*0016*/ 	.short	0x0014


	//----- nvinfo : EIATTR_CBANK_PARAM_SIZE
	.align		4
.L_8267:
        /*0018*/ 	.byte	0x03, 0x19
        /*001a*/ 	.short	0x0014


	//----- nvinfo : EIATTR_KPARAM_INFO
	.align		4
        /*001c*/ 	.byte	0x04, 0x17
        /*001e*/ 	.short	(.L_8269 - .L_8268)
.L_8268:
        /*0020*/ 	.word	0x00000000
        /*0024*/ 	.short	0x0002
        /*0026*/ 	.short	0x0010
        /*0028*/ 	.byte	0x00, 0xf0, 0x11, 0x00


	//----- nvinfo : EIATTR_KPARAM_INFO
	.align		4
.L_8269:
        /*002c*/ 	.byte	0x04, 0x17
        /*002e*/ 	.short	(.L_8271 - .L_8270)
.L_8270:
        /*0030*/ 	.word	0x00000000
        /*0034*/ 	.short	0x0001
        /*0036*/ 	.short	0x0008
        /*0038*/ 	.byte	0x00, 0xf0, 0x21, 0x00


	//----- nvinfo : EIATTR_KPARAM_INFO
	.align		4
.L_8271:
        /*003c*/ 	.byte	0x04, 0x17
        /*003e*/ 	.short	(.L_8273 - .L_8272)
.L_8272:
        /*0040*/ 	.word	0x00000000
        /*0044*/ 	.short	0x0000
        /*0046*/ 	.short	0x0000
        /*0048*/ 	.byte	0x00, 0xf0, 0x21, 0x00


	//----- nvinfo : EIATTR_MAXREG_COUNT
	.align		4
.L_8273:
        /*004c*/ 	.byte	0x03, 0x1b
        /*004e*/ 	.short	0x00ff


	//----- nvinfo : EIATTR_MERCURY_ISA_VERSION
	.align		4
        /*0050*/ 	.byte	0x03, 0x5f
        /*0052*/ 	.short	0x0000


	//----- nvinfo : EIATTR_EXIT_INSTR_OFFSETS
	.align		4
        /*0054*/ 	.byte	0x04, 0x1c
        /*0056*/ 	.short	(.L_8275 - .L_8274)


	//   ....[0]....
.L_8274:
        /*0058*/ 	.word	0x00000060


	//   ....[1]....
        /*005c*/ 	.word	0x00000260
.L_8275:


//--------------------- .nv.info._Z22dequantize_block_iq1_mIN3c104HalfEEvPKvPT_ --------------------------
	.section	.nv.info._Z22dequantize_block_iq1_mIN3c104HalfEEvPKvPT_,"",@"SHT_CUDA_INFO"
	.sectionflags	@""
	.align	4


	//----- nvinfo : EIATTR_CUDA_API_VERSION
	.align		4
        /*0000*/ 	.byte	0x04, 0x37
        /*0002*/ 	.short	(.L_8277 - .L_8276)
.L_8276:
        /*0004*/ 	.word	0x00000082


	//----- nvinfo : EIATTR_SW2861232_WAR
	.align		4
.L_8277:
        /*0008*/ 	.byte	0x01, 0x35
	.zero		2


	//----- nvinfo : EIATTR_PARAM_CBANK
	.align		4
        /*000c*/ 	.byte	0x04, 0x0a
        /*000e*/ 	.short	(.L_8279 - .L_8278)
	.align		4
.L_8278:
        /*0010*/ 	.word	index@(.nv.constant0._Z22dequantize_block_iq1_mIN3c104HalfEEvPKvPT_)
        /*0014*/ 	.short	0x0160
        /*0016*/ 	.short	0x0010


	//----- nvinfo : EIATTR_CBANK_PARAM_SIZE
	.align		4
.L_8279:
        /*0018*/ 	.byte	0x03, 0x19
        /*001a*/ 	.short	0x0010


	//----- nvinfo : EIATTR_KPARAM_INFO
	.align		4
        /*001c*/ 	.byte	0x04, 0x17
        /*001e*/ 	.short	(.L_8281 - .L_8280)
.L_8280:
        /*0020*/ 	.word	0x00000000
        /*0024*/ 	.short	0x0001
        /*0026*/ 	.short	0x0008
        /*0028*/ 	.byte	0x00, 0xf0, 0x21, 0x00


	//----- nvinfo : EIATTR_KPARAM_INFO
	.align		4
.L_8281:
        /*002c*/ 	.byte	0x04, 0x17
        /*002e*/ 	.short	(.L_8283 - .L_8282)
.L_8282:
        /*0030*/ 	.word	0x00000000
        /*0034*/ 	.short	0x0000
        /*0036*/ 	.short	0x0000
        /*0038*/ 	.byte	0x00, 0xf0, 0x21, 0x00


	//----- nvinfo : EIATTR_MAXREG_COUNT
	.align		4
.L_8283:
        /*003c*/ 	.byte	0x03, 0x1b
        /*003e*/ 	.short	0x00ff


	//----- nvinfo : EIATTR_MERCURY_ISA_VERSION
	.align		4
        /*0040*/ 	.byte	0x03, 0x5f
        /*0042*/ 	.short	0x0000


	//----- nvinfo : EIATTR_EXIT_INSTR_OFFSETS
	.align		4
        /*0044*/ 	.byte	0x04, 0x1c
        /*0046*/ 	.short	(.L_8285 - .L_8284)


	//   ....[0]....
.L_8284:
        /*0048*/ 	.word	0x00000790
.L_8285:


//--------------------- .nv.info._Z23dequantize_block_iq4_xsIN3c104HalfEEvPKvPT_ --------------------------
	.section	.nv.info._Z23dequantize_block_iq4_xsIN3c104HalfEEvPKvPT_,"",@"SHT_CUDA_INFO"
	.sectionflags	@""
	.align	4


	//----- nvinfo : EIATTR_CUDA_API_VERSION
	.align		4
        /*0000*/ 	.byte	0x04, 0x37
        /*0002*/ 	.short	(.L_8287 - .L_8286)
.L_8286:
        /*0004*/ 	.word	0x00000082


	//----- nvinfo : EIATTR_SW2861232_WAR
	.align		4
.L_8287:
        /*0008*/ 	.byte	0x01, 0x35
	.zero		2


	//----- nvinfo : EIATTR_PARAM_CBANK
	.align		4
        /*000c*/ 	.byte	0x04, 0x0a
        /*000e*/ 	.short	(.L_8289 - .L_8288)
	.align		4
.L_8288:
        /*0010*/ 	.word	index@(.nv.constant0._Z23dequantize_block_iq4_xsIN3c104HalfEEvPKvPT_)
        /*0014*/ 	.short	0x0160
        /*0016*/ 	.short	0x0010


	//----- nvinfo : EIATTR_CBANK_PARAM_SIZE
	.align		4
.L_8289:
        /*0018*/ 	.byte	0x03, 0x19
        /*001a*/ 	.short	0x0010


	//----- nvinfo : EIATTR_KPARAM_INFO
	.align		4
        /*001c*/ 	.byte	0x04, 0x17
        /*001e*/ 	.short	(.L_8291 - .L_8290)
.L_8290:
        /*0020*/ 	.word	0x00000000
        /*0024*/ 	.short	0x0001
        /*0026*/ 	.short	0x0008
        /*0028*/ 	.byte	0x00, 0xf0, 0x21, 0x00


	//----- nvinfo : EIATTR_KPARAM_INFO
	.align		4
.L_8291:
        /*002c*/ 	.byte	0x04, 0x17
        /*002e*/ 	.short	(.L_8293 - .L_8292)
.L_8292:
        /*0030*/ 	.word	0x00000000
        /*0034*/ 	.short	0x0000
        /*0036*/ 	.short	0x0000
        /*0038*/ 	.byte	0x00, 0xf0, 0x21, 0x00


	//----- nvinfo : EIATTR_MAXREG_COUNT
	.align		4
.L_8293:
        /*003c*/ 	.byte	0x03, 0x1b
        /*003e*/ 	.short	0x00ff


	//----- nvinfo : EIATTR_MERCURY_ISA_VERSION
	.align		4
        /*0040*/ 	.byte	0x03, 0x5f
        /*0042*/ 	.short	0x0000


	//----- nvinfo : EIATTR_EXIT_INSTR_OFFSETS
	.align		4
        /*0044*/ 	.byte	0x04, 0x1c
        /*0046*/ 	.short	(.L_8295 - .L_8294)


	//   ....[0]....
.L_8294:
        /*0048*/ 	.word	0x00000730
.L_8295:


//--------------------- .nv.info._Z22dequantize_block_iq2_sIN3c104HalfEEvPKvPT_ --------------------------
	.section	.nv.info._Z22dequantize_block_iq2_sIN3c104HalfEEvPKvPT_,"",@"SHT_CUDA_INFO"
	.sectionflags	@""
	.align	4


	//----- nvinfo : EIATTR_CUDA_API_VERSION
	.align		4
        /*0000*/ 	.byte	0x04, 0x37
        /*0002*/ 	.short	(.L_8297 - .L_8296)
.L_8296:
        /*0004*/ 	.word	0x00000082


	//----- nvinfo : EIATTR_SW2861232_WAR
	.align		4
.L_8297:
        /*0008*/ 	.byte	0x01, 0x35
	.zero		2


	//----- nvinfo : EIATTR_PARAM_CBANK
	.align		4
        /*000c*/ 	.byte	0x04, 0x0a
        /*000e*/ 	.short	(.L_8299 - .L_8298)
	.align		4
.L_8298:
        /*0010*/ 	.word	index@(.nv.constant0._Z22dequantize_block_iq2_sIN3c104HalfEEvPKvPT_)
        /*0014*/ 	.short	0x0160
        /*0016*/ 	.short	0x0010


	//----- nvinfo : EIATTR_CBANK_PARAM_SIZE
	.align		4
.L_8299:
        /*0018*/ 	.byte	0x03, 0x19
        /*001a*/ 	.short	0x0010


	//----- nvinfo : EIATTR_KPARAM_INFO
	.align		4
        /*001c*/ 	.byte	0x04, 0x17
        /*001e*/ 	.short	(.L_8301 - .L_8300)
.L_8300:
        /*0020*/ 	.word	0x00000000
        /*0024*/ 	.short	0x0001
        /*0026*/ 	.short	0x0008
        /*0028*/ 	.byte	0x00, 0xf0, 0x21, 0x00


	//----- nvinfo : EIATTR_KPARAM_INFO
	.align		4
.L_8301:
        /*002c*/ 	.byte	0x04, 0x17
        /*002e*/ 	.short	(.L_8303 - .L_8302)
.L_8302:
        /*0030*/ 	.word	0x00000000
        /*0034*/ 	.short	0x0000
        /*0036*/ 	.short	0x0000
        /*0038*/ 	.byte	0x00, 0xf0, 0x21, 0x00


	//----- nvinfo : EIATTR_MAXREG_COUNT
	.align		4
.L_8303:
        /*003c*/ 	.byte	0x03, 0x1b
        /*003e*/ 	.short	0x00ff


	//----- nvinfo : EIATTR_MERCURY_ISA_VERSION
	.align		4
        /*0040*/ 	.byte	0x03, 0x5f
        /*0042*/ 	.short	0x0000


	//----- nvinfo : EIATTR_EXIT_INSTR_OFFSETS
	.align		4
        /*0044*/ 	.byte	0x04, 0x1c
        /*0046*/ 	.short	(.L_8305 - .L_8304)


	//   ....[0]....
.L_8304:
        /*0048*/ 	.word	0x00000690
.L_8305:


//--------------------- .nv.info._Z22dequantize_block_iq3_sIN3c104HalfEEvPKvPT_ --------------------------
	.section	.nv.info._Z22dequantize_block_iq3_sIN3c104HalfEEvPKvPT_,"",@"SHT_CUDA_INFO"
	.sectionflags	@""
	.align	4


	//----- nvinfo : EIATTR_CUDA_API_VERSION
	.align		4
        /*0000*/ 	.byte	0x04, 0x37
        /*0002*/ 	.short	(.L_8307 - .L_8306)
.L_8306:
        /*0004*/ 	.word	0x00000082


	//----- nvinfo : EIATTR_SW2861232_WAR
	.align		4
.L_8307:
        /*0008*/ 	.byte	0x01, 0x35
	.zero		2


	//----- nvinfo : EIATTR_PARAM_CBANK
	.align		4
        /*000c*/ 	.byte	0x04, 0x0a
        /*000e*/ 	.short	(.L_8309 - .L_8308)
	.align		4
.L_8308:
        /*0010*/ 	.word	index@(.nv.constant0._Z22dequantize_block_iq3_sIN3c104HalfEEvPKvPT_)
        /*0014*/ 	.short	0x0160
        /*0016*/ 	.short	0x0010


	//----- nvinfo : EIATTR_CBANK_PARAM_SIZE
	.align		4
.L_8309:
        /*0018*/ 	.byte	0x03, 0x19
        /*001a*/ 	.short	0x0010


	//----- nvinfo : EIATTR_KPARAM_INFO
	.align		4
        /*001c*/ 	.byte	0x04, 0x17
        /*001e*/ 	.short	(.L_8311 - .L_8310)
.L_8310:
        /*0020*/ 	.word	0x00000000
        /*0024*/ 	.short	0x0001
        /*0026*/ 	.short	0x0008
        /*0028*/ 	.byte	0x00, 0xf0, 0x21, 0x00


	//----- nvinfo : EIATTR_KPARAM_INFO
	.align		4
.L_8311:
        /*002c*/ 	.byte	0x04, 0x17
        /*002e*/ 	.short	(.L_8313 - .L_8312)
.L_8312:
        /*0030*/ 	.word	0x00000000
        /*0034*/ 	.short	0x0000
        /*0036*/ 	.short	0x0000
        /*0038*/ 	.byte	0x00, 0xf0, 0x21, 0x00


	//----- nvinfo : EIATTR_MAXREG_COUNT
	.align		4
.L_8313:
        /*003c*/ 	.byte	0x03, 0x1b
        /*003e*/ 	.short	0x00ff


	//----- nvinfo : EIATTR_MERCURY_ISA_VERSION
	.align		4
        /*0040*/ 	.byte	0x03, 0x5f
        /*0042*/ 	.short	0x0000


	//----- nvinfo : EIATTR_EXIT_INSTR_OFFSETS
	.align		4
        /*0044*/ 	.byte	0x04, 0x1c
        /*0046*/ 	.short	(.L_8315 - .L_8314)


	//   ....[0]....
.L_8314:
        /*0048*/ 	.word	0x00000770
.L_8315:


//--------------------- .nv.info._Z23dequantize_block_iq4_nlIN3c104HalfEEvPKvPT_ --------------------------
	.section	.nv.info._Z23dequantize_block_iq4_nlIN3c104HalfEEvPKvPT_,"",@"SHT_CUDA_INFO"
	.sectionflags	@""
	.align	4


	//----- nvinfo : EIATTR_CUDA_API_VERSION
	.align		4
        /*0000*/ 	.byte	0x04, 0x37
        /*0002*/ 	.short	(.L_8317 - .L_8316)
.L_8316:
        /*0004*/ 	.word	0x00000082


	//----- nvinfo : EIATTR_SW2861232_WAR
	.align		4
.L_8317:
        /*0008*/ 	.byte	0x01, 0x35
	.zero		2


	//----- nvinfo : EIATTR_PARAM_CBANK
	.align		4
        /*000c*/ 	.byte	0x04, 0x0a
        /*000e*/ 	.short	(.L_8319 - .L_8318)
	.align		4
.L_8318:
        /*0010*/ 	.word	index@(.nv.constant0._Z23dequantize_block_iq4_nlIN3c104HalfEEvPKvPT_)
        /*0014*/ 	.short	0x0160
        /*0016*/ 	.short	0x0010


	//----- nvinfo : EIATTR_CBANK_PARAM_SIZE
	.align		4
.L_8319:
        /*0018*/ 	.byte	0x03, 0x19
        /*001a*/ 	.short	0x0010


	//----- nvinfo : EIATTR_KPARAM_INFO
	.align		4
        /*001c*/ 	.byte	0x04, 0x17
        /*001e*/ 	.short	(.L_8321 - .L_8320)
.L_8320:
        /*0020*/ 	.word	0x00000000
        /*0024*/ 	.short	0x0001
        /*0026*/ 	.short	0x0008
        /*0028*/ 	.byte	0x00, 0xf0, 0x21, 0x00


	//----- nvinfo : EIATTR_KPARAM_INFO
	.align		4
.L_8321:
        /*002c*/ 	.byte	0x04, 0x17
        /*002e*/ 	.short	(.L_8323 - .L_8322)
.L_8322:
        /*0030*/ 	.word	0x00000000
        /*0034*/ 	.short	0x0000
        /*0036*/ 	.short	0x0000
        /*0038*/ 	.byte	0x00, 0xf0, 0x21, 0x00


	//----- nvinfo : EIATTR_MAXREG_COUNT
	.align		4
.L_8323:
        /*003c*/ 	.byte	0x03, 0x1b
        /*003e*/ 	.short	0x00ff


	//----- nvinfo : EIATTR_MERCURY_ISA_VERSION
	.align		4
        /*0040*/ 	.byte	0x03, 0x5f
        /*0042*/ 	.short	0x0000


	//----- nvinfo : EIATTR_EXIT_INSTR_OFFSETS
	.align		4
        /*0044*/ 	.byte	0x04, 0x1c
        /*0046*/ 	.short	(.L_8325 - .L_8324)


	//   ....[0]....
.L_8324:
        /*0048*/ 	.word	0x00000610
.L_8325:


//--------------------- .nv.info._Z22dequantize_block_iq1_sIN3c104HalfEEvPKvPT_ --------------------------
	.section	.nv.info._Z22dequantize_block_iq1_sIN3c104HalfEEvPKvPT_,"",@"SHT_CUDA_INFO"
	.sectionflags	@""
	.align	4


	//----- nvinfo : EIATTR_CUDA_API_VERSION
	.align		4
        /*0000*/ 	.byte	0x04, 0x37
        /*0002*/ 	.short	(.L_8327 - .L_8326)
.L_8326:
        /*0004*/ 	.word	0x00000082


	//----- nvinfo : EIATTR_SW2861232_WAR
	.align		4
.L_8327:
        /*0008*/ 	.byte	0x01, 0x35
	.zero		2


	//----- nvinfo : EIATTR_PARAM_CBANK
	.align		4
        /*000c*/ 	.byte	0x04, 0x0a
        /*000e*/ 	.short	(.L_8329 - .L_8328)
	.align		4
.L_8328:
        /*0010*/ 	.word	index@(.nv.constant0._Z22dequantize_block_iq1_sIN3c104HalfEEvPKvPT_)
        /*0014*/ 	.short	0x0160
        /*0016*/ 	.short	0x0010


	//----- nvinfo : EIATTR_CBANK_PARAM_SIZE
	.align		4
.L_8329:
        /*0018*/ 	.byte	0x03, 0x19
        /*001a*/ 	.short	0x0010


	//----- nvinfo : EIATTR_KPARAM_INFO
	.align		4
        /*001c*/ 	.byte	0x04, 0x17
        /*001e*/ 	.short	(.L_8331 - .L_8330)
.L_8330:
        /*0020*/ 	.word	0x00000000
        /*0024*/ 	.short	0x0001
        /*0026*/ 	.short	0x0008
        /*0028*/ 	.byte	0x00, 0xf0, 0x21, 0x00


	//----- nvinfo : EIATTR_KPARAM_INFO
	.align		4
.L_8331:
        /*002c*/ 	.byte	0x04, 0x17
        /*002e*/ 	.short	(.L_8333 - .L_8332)
.L_8332:
        /*0030*/ 	.word	0x00000000
        /*0034*/ 	.short	0x0000
        /*0036*/ 	.short	0x0000
        /*0038*/ 	.byte	0x00, 0xf0, 0x21, 0x00


	//----- nvinfo : EIATTR_MAXREG_COUNT
	.align		4
.L_8333:
        /*003c*/ 	.byte	0x03, 0x1b
        /*003e*/ 	.short	0x00ff


	//----- nvinfo : EIATTR_MERCURY_ISA_VERSION
	.align		4
        /*0040*/ 	.byte	0x03, 0x5f
        /*0042*/ 	.short	0x0000


	//----- nvinfo : EIATTR_EXIT_INSTR_OFFSETS
	.align		4
        /*0044*/ 	.byte	0x04, 0x1c
        /*0046*/ 	.short	(.L_8335 - .L_8334)


	//   ....[0]....
.L_8334:
        /*0048*/ 	.word	0x00000640
.L_8335:


//--------------------- .nv.info._Z24dequantize_block_iq3_xxsIN3c104HalfEEvPKvPT_ --------------------------
	.section	.nv.info._Z24dequantize_block_iq3_xxsIN3c104HalfEEvPKvPT_,"",@"SHT_CUDA_INFO"
	.sectionflags	@""
	.align	4


	//----- nvinfo : EIATTR_CUDA_API_VERSION
	.align		4
        /*0000*/ 	.byte	0x04, 0x37
        /*0002*/ 	.short	(.L_8337 - .L_8336)
.L_8336:
        /*0004*/ 	.word	0x00000082


	//----- nvinfo : EIATTR_SW2861232_WAR
	.align		4
.L_8337:
        /*0008*/ 	.byte	0x01, 0x35
	.zero		2


	//----- nvinfo : EIATTR_PARAM_CBANK
	.align		4
        /*000c*/ 	.byte	0x04, 0x0a
        /*000e*/ 	.short	(.L_8339 - .L_8338)
	.align		4
.L_8338:
        /*0010*/ 	.word	index@(.nv.constant0._Z24dequantize_block_iq3_xxsIN3c104HalfEEvPKvPT_)
        /*0014*/ 	.short	0x0160
        /*0016*/ 	.short	0x0010


	//----- nvinfo : EIATTR_CBANK_PARAM_SIZE
	.align		4
.L_8339:
        /*0018*/ 	.byte	0x03, 0x19
        /*001a*/ 	.short	0x0010


	//----- nvinfo : EIATTR_KPARAM_INFO
	.align		4
        /*001c*/ 	.byte	0x04, 0x17
        /*001e*/ 	.short	(.L_8341 - .L_8340)
.L_8340:
        /*0020*/ 	.word	0x00000000
        /*0024*/ 	.short	0x0001
        /*0026*/ 	.short	0x0008
        /*0028*/ 	.byte	0x00, 0xf0, 0x21, 0x00


	//----- nvinfo : EIATTR_KPARAM_INFO
	.align		4
.L_8341:
        /*002c*/ 	.byte	0x04, 0x17
        /*002e*/ 	.short	(.L_8343 - .L_8342)
.L_8342:
        /*0030*/ 	.word	0x00000000
        /*0034*/ 	.short	0x0000
        /*0036*/ 	.short	0x0000
        /*0038*/ 	.byte	0x00, 0xf0, 0x21, 0x00


	//----- nvinfo : EIATTR_MAXREG_COUNT
	.align		4
.L_8343:
        /*003c*/ 	.byte	0x03, 0x1b
        /*003e*/ 	.short	0x00ff


	//----- nvinfo : EIATTR_MERCURY_ISA_VERSION
	.align		4
        /*0040*/ 	.byte	0x03, 0x5f
        /*0042*/ 	.short	0x0000


	//----- nvinfo : EIATTR_EXIT_INSTR_OFFSETS
	.align		4
        /*0044*/ 	.byte	0x04, 0x1c
        /*0046*/ 	.short	(.L_8345 - .L_8344)


	//   ....[0]....
.L_8344:
        /*0048*/ 	.word	0x000006e0
.L_8345:


//--------------------- .nv.info._Z23dequantize_block_iq2_xsIN3c104HalfEEvPKvPT_ --------------------------
	.section	.nv.info._Z23dequantize_block_iq2_xsIN3c104HalfEEvPKvPT_,"",@"SHT_CUDA_INFO"
	.sectionflags	@""
	.align	4


	//----- nvinfo : EIATTR_CUDA_API_VERSION
	.align		4
        /*0000*/ 	.byte	0x04, 0x37
        /*0002*/ 	.short	(.L_8347 - .L_8346)
.L_8346:
        /*0004*/ 	.word	0x00000082


	//----- nvinfo : EIATTR_SW2861232_WAR
	.align		4
.L_8347:
        /*0008*/ 	.byte	0x01, 0x35
	.zero		2


	//----- nvinfo : EIATTR_PARAM_CBANK
	.align		4
        /*000c*/ 	.byte	0x04, 0x0a
        /*000e*/ 	.short	(.L_8349 - .L_8348)
	.align		4
.L_8348:
        /*0010*/ 	.word	index@(.nv.constant0._Z23dequantize_block_iq2_xsIN3c104HalfEEvPKvPT_)
        /*0014*/ 	.short	0x0160
        /*0016*/ 	.short	0x0010


	//----- nvinfo : EIATTR_CBANK_PARAM_SIZE
	.align		4
.L_8349:
        /*0018*/ 	.byte	0x03, 0x19
        /*001a*/ 	.short	0x0010


	//----- nvinfo : EIATTR_KPARAM_INFO
	.align		4
        /*001c*/ 	.byte	0x04, 0x17
        /*001e*/ 	.short	(.L_8351 - .L_8350)
.L_8350:
        /*0020*/ 	.word	0x00000000
        /*0024*/ 	.short	0x0001
        /*0026*/ 	.short	0x0008
        /*0028*/ 	.byte	0x00, 0xf0, 0x21, 0x00


	//----- nvinfo : EIATTR_KPARAM_INFO
	.align		4
.L_8351:
        /*002c*/ 	.byte	0x04, 0x17
        /*002e*/ 	.short	(.L_8353 - .L_8352)
.L_8352:
        /*0030*/ 	.word	0x00000000
        /*0034*/ 	.short	0x0000
        /*0036*/ 	.short	0x0000
        /*0038*/ 	.byte	0x00, 0xf0, 0x21, 0x00


	//----- nvinfo : EIATTR_MAXREG_COUNT
	.align		4
.L_8353:
        /*003c*/ 	.byte	0x03, 0x1b
        /*003e*/ 	.short	0x00ff


	//----- nvinfo : EIATTR_MERCURY_ISA_VERSION
	.align		4
        /*0040*/ 	.byte	0x03, 0x5f
        /*0042*/ 	.short	0x0000


	//----- nvinfo : EIATTR_EXIT_INSTR_OFFSETS
	.align		4
        /*0044*/ 	.byte	0x04, 0x1c
        /*0046*/ 	.short	(.L_8355 - .L_8354)


	//   ....[0]....
.L_8354:
        /*0048*/ 	.word	0x000006c0
.L_8355:


//--------------------- .nv.info._Z24dequantize_block_iq2_xxsIN3c104HalfEEvPKvPT_ --------------------------
	.section	.nv.info._Z24dequantize_block_iq2_xxsIN3c104HalfEEvPKvPT_,"",@"SHT_CUDA_INFO"
	.sectionflags	@""
	.align	4


	//----- nvinfo : EIATTR_CUDA_API_VERSION
	.align		4
        /*0000*/ 	.byte	0x04, 0x37
        /*0002*/ 	.short	(.L_8357 - .L_8356)
.L_8356:
        /*0004*/ 	.word	0x00000082


	//----- nvinfo : EIATTR_SW2861232_WAR
	.align		4
.L_8357:
        /*0008*/ 	.byte	0x01, 0x35
	.zero		2


	//----- nvinfo : EIATTR_PARAM_CBANK
	.align		4
        /*000c*/ 	.byte	0x04, 0x0a
        /*000e*/ 	.short	(.L_8359 - .L_8358)
	.align		4
.L_8358:
        /*0010*/ 	.word	index@(.nv.constant0._Z24dequantize_block_iq2_xxsIN3c104HalfEEvPKvPT_)
        /*0014*/ 	.short	0x0160
        /*0016*/ 	.short	0x0010


	//----- nvinfo : EIATTR_CBANK_PARAM_SIZE
	.align		4
.L_8359:
        /*0018*/ 	.byte	0x03, 0x19
        /*001a*/ 	.short	0x0010


	//----- nvinfo : EIATTR_KPARAM_INFO
	.align		4
        /*001c*/ 	.byte	0x04, 0x17
        /*001e*/ 	.short	(.L_8361 - .L_8360)
.L_8360:
        /*0020*/ 	.word	0x00000000
        /*0024*/ 	.short	0x0001
        /*0026*/ 	.short	0x0008
        /*0028*/ 	.byte	0x00, 0xf0, 0x21, 0x00


	//----- nvinfo : EIATTR_KPARAM_INFO
	.align		4
.L_8361:
        /*002c*/ 	.byte	0x04, 0x17
        /*002e*/ 	.short	(.L_8363 - .L_8362)
.L_8362:
        /*0030*/ 	.word	0x00000000
        /*0034*/ 	.short	0x0000
        /*0036*/ 	.short	0x0000
        /*0038*/ 	.byte	0x00, 0xf0, 0x21, 0x00


	//----- nvinfo : EIATTR_MAXREG_COUNT
	.align		4
.L_8363:
        /*003c*/ 	.byte	0x03, 0x1b
        /*003e*/ 	.short	0x00ff


	//----- nvinfo : EIATTR_MERCURY_ISA_VERSION
	.align		4
        /*0040*/ 	.byte	0x03, 0x5f
        /*0042*/ 	.short	0x0000


	//----- nvinfo : EIATTR_EXIT_INSTR_OFFSETS
	.align		4
        /*0044*/ 	.byte	0x04, 0x1c
        /*0046*/ 	.short	(.L_8365 - .L_8364)


	//   ....[0]....
.L_8364:
        /*0048*/ 	.word	0x00000670
.L_8365:


//--------------------- .nv.info._Z21dequantize_block_q6_KIN3c104HalfEEvPKvPT_ --------------------------
	.section	.nv.info._Z21dequantize_block_q6_KIN3c104HalfEEvPKvPT_,"",@"SHT_CUDA_INFO"
	.sectionflags	@""
	.align	4


	//----- nvinfo : EIATTR_CUDA_API_VERSION
	.align		4
        /*0000*/ 	.byte	0x04, 0x37
        /*0002*/ 	.short	(.L_8367 - .L_8366)
.L_8366:
        /*0004*/ 	.word	0x00000082


	//----- nvinfo : EIATTR_SW2861232_WAR
	.align		4
.L_8367:
        /*0008*/ 	.byte	0x01, 0x35
	.zero		2


	//----- nvinfo : EIATTR_PARAM_CBANK
	.align		4
        /*000c*/ 	.byte	0x04, 0x0a
        /*000e*/ 	.short	(.L_8369 - .L_8368)
	.align		4
.L_8368:
        /*0010*/ 	.word	index@(.nv.constant0._Z21dequantize_block_q6_KIN3c104HalfEEvPKvPT_)
        /*0014*/ 	.short	0x0160
        /*0016*/ 	.short	0x0010


	//----- nvinfo : EIATTR_CBANK_PARAM_SIZE
	.align		4
.L_8369:
        /*0018*/ 	.byte	0x03, 0x19
        /*001a*/ 	.short	0x0010


	//----- nvinfo : EIATTR_KPARAM_INFO
	.align		4
        /*001c*/ 	.byte	0x04, 0x17
        /*001e*/ 	.short	(.L_8371 - .L_8370)
.L_8370:
        /*0020*/ 	.word	0x00000000
        /*0024*/ 	.short	0x0001
        /*0026*/ 	.short	0x0008
        /*0028*/ 	.byte	0x00, 0xf0, 0x21, 0x00


	//----- nvinfo : EIATTR_KPARAM_INFO
	.align		4
.L_8371:
        /*002c*/ 	.byte	0x04, 0x17
        /*002e*/ 	.short	(.L_8373 - .L_8372)
.L_8372:
        /*0030*/ 	.word	0x00000000
        /*0034*/ 	.short	0x0000
        /*0036*/ 	.short	0x0000
        /*0038*/ 	.byte	0x00, 0xf0, 0x21, 0x00


	//----- nvinfo : EIATTR_MAXREG_COUNT
	.align		4
.L_8373:
        /*003c*/ 	.byte	0x03, 0x1b
        /*003e*/ 	.short	0x00ff


	//----- nvinfo : EIATTR_MERCURY_ISA_VERSION
	.align		4
        /*0040*/ 	.byte	0x03, 0x5f
        /*0042*/ 	.short	0x0000


	//----- nvinfo : EIATTR_EXIT_INSTR_OFFSETS
	.align		4
        /*0044*/ 	.byte	0x04, 0x1c
        /*0046*/ 	.short	(.L_8375 - .L_8374)


	//   ....[0]....
.L_8374:
        /*0048*/ 	.word	0x000004b0
.L_8375:


//--------------------- .nv.info._Z21dequantize_block_q5_KIN3c104HalfEEvPKvPT_ --------------------------
	.section	.nv.info._Z21dequantize_block_q5_KIN3c104HalfEEvPKvPT_,"",@"SHT_CUDA_INFO"
	.sectionflags	@""
	.align	4


	//----- nvinfo : EIATTR_CUDA_API_VERSION
	.align		4
        /*0000*/ 	.byte	0x04, 0x37
        /*0002*/ 	.short	(.L_8377 - .L_8376)
.L_8376:
        /*0004*/ 	.word	0x00000082


	//----- nvinfo : EIATTR_SW2861232_WAR
	.align		4
.L_8377:
        /*0008*/ 	.byte	0x01, 0x35
	.zero		2


	//----- nvinfo : EIATTR_PARAM_CBANK
	.align		4
        /*000c*/ 	.byte	0x04, 0x0a
        /*000e*/ 	.short	(.L_8379 - .L_8378)
	.align		4
.L_8378:
        /*0010*/ 	.word	index@(.nv.constant0._Z21dequantize_block_q5_KIN3c104HalfEEvPKvPT_)
        /*0014*/ 	.short	0x0160
        /*0016*/ 	.short	0x0010


	//----- nvinfo : EIATTR_CBANK_PARAM_SIZE
	.align		4
.L_8379:
        /*0018*/ 	.byte	0x03, 0x19
        /*001a*/ 	.short	0x0010


	//----- nvinfo : EIATTR_KPARAM_INFO
	.align		4
        /*001c*/ 	.byte	0x04, 0x17
        /*001e*/ 	.short	(.L_8381 - .L_8380)
.L_8380:
        /*0020*/ 	.word	0x00000000
        /*0024*/ 	.short	0x0001
        /*0026*/ 	.short	0x0008
        /*0028*/ 	.byte	0x00, 0xf0, 0x21, 0x00


	//----- nvinfo : EIATTR_KPARAM_INFO
	.align		4
.L_8381:
        /*002c*/ 	.byte	0x04, 0x17
        /*002e*/ 	.short	(.L_8383 - .L_8382)
.L_8382:
        /*0030*/ 	.word	0x00000000
        /*0034*/ 	.short	0x0000
        /*0036*/ 	.short	0x0000
        /*0038*/ 	.byte	0x00, 0xf0, 0x21, 0x00


	//----- nvinfo : EIATTR_MAXREG_COUNT
	.align		4
.L_8383:
        /*003c*/ 	.byte	0x03, 0x1b
        /*003e*/ 	.short	0x00ff


	//----- nvinfo : EIATTR_MERCURY_ISA_VERSION
	.align		4
        /*0040*/ 	.byte	0x03, 0x5f
        /*0042*/ 	.short	0x0000


	//----- nvinfo : EIATTR_EXIT_INSTR_OFFSETS
	.align		4
        /*0044*/ 	.byte	0x04, 0x1c
        /*0046*/ 	.short	(.L_8385 - .L_8384)


	//   ....[0]....
.L_8384:
        /*0048*/ 	.word	0x00000620
.L_8385:


//--------------------- .nv.info._Z21dequantize_block_q4_KIN3c104HalfEEvPKvPT_ --------------------------
	.section	.nv.info._Z21dequantize_block_q4_KIN3c104HalfEEvPKvPT_,"",@"SHT_CUDA_INFO"
	.sectionflags	@""
	.align	4


	//----- nvinfo : EIATTR_CUDA_API_VERSION
	.align		4
        /*0000*/ 	.byte	0x04, 0x37
        /*0002*/ 	.short	(.L_8387 - .L_8386)
.L_8386:
        /*0004*/ 	.word	0x00000082


	//----- nvinfo : EIATTR_SW2861232_WAR
	.align		4
.L_8387:
        /*0008*/ 	.byte	0x01, 0x35
	.zero		2


	//----- nvinfo : EIATTR_PARAM_CBANK
	.align		4
        /*000c*/ 	.byte	0x04, 0x0a
        /*000e*/ 	.short	(.L_8389 - .L_8388)
	.align		4
.L_8388:
        /*0010*/ 	.word	index@(.nv.constant0._Z21dequantize_block_q4_KIN3c104HalfEEvPKvPT_)
        /*0014*/ 	.short	0x0160
        /*0016*/ 	.short	0x0010


	//----- nvinfo : EIATTR_CBANK_PARAM_SIZE
	.align		4
.L_8389:
        /*0018*/ 	.byte	0x03, 0x19
        /*001a*/ 	.short	0x0010


	//----- nvinfo : EIATTR_KPARAM_INFO
	.align		4
        /*001c*/ 	.byte	0x04, 0x17
        /*001e*/ 	.short	(.L_8391 - .L_8390)
.L_8390:
        /*0020*/ 	.word	0x00000000
        /*0024*/ 	.short	0x0001
        /*0026*/ 	.short	0x0008
        /*0028*/ 	.byte	0x00, 0xf0, 0x21, 0x00


	//----- nvinfo : EIATTR_KPARAM_INFO
	.align		4
.L_8391:
        /*002c*/ 	.byte	0x04, 0x17
        /*002e*/ 	.short	(.L_8393 - .L_8392)
.L_8392:
        /*0030*/ 	.word	0x00000000
        /*0034*/ 	.short	0x0000
        /*0036*/ 	.short	0x0000
        /*0038*/ 	.byte	0x00, 0xf0, 0x21, 0x00


	//----- nvinfo : EIATTR_MAXREG_COUNT
	.align		4
.L_8393:
        /*003c*/ 	.byte	0x03, 0x1b
        /*003e*/ 	.short	0x00ff


	//----- nvinfo : EIATTR_MERCURY_ISA_VERSION
	.align		4
        /*0040*/ 	.byte	0x03, 0x5f
        /*0042*/ 	.short	0x0000


	//----- nvinfo : EIATTR_EXIT_INSTR_OFFSETS
	.align		4
        /*0044*/ 	.byte	0x04, 0x1c
        /*0046*/ 	.short	(.L_8395 - .L_8394)


	//   ....[0]....
.L_8394:
        /*0048*/ 	.word	0x00000670
.L_8395:


//--------------------- .nv.info._Z21dequantize_block_q3_KIN3c104HalfEEvPKvPT_ --------------------------
	.section	.nv.info._Z21dequantize_block_q3_KIN3c104HalfEEvPKvPT_,"",@"SHT_CUDA_INFO"
	.sectionflags	@""
	.align	4


	//----- nvinfo : EIATTR_CUDA_API_VERSION
	.align		4
        /*0000*/ 	.byte	0x04, 0x37
        /*0002*/ 	.short	(.L_8397 - .L_8396)
.L_8396:
        /*0004*/ 	.word	0x00000082


	//----- nvinfo : EIATTR_SW2861232_WAR
	.align		4
.L_8397:
        /*0008*/ 	.byte	0x01, 0x35
	.zero		2


	//----- nvinfo : EIATTR_PARAM_CBANK
	.align		4
        /*000c*/ 	.byte	0x04, 0x0a
        /*000e*/ 	.short	(.L_8399 - .L_8398)
	.align		4
.L_8398:
        /*0010*/ 	.word	index@(.nv.constant0._Z21dequantize_block_q3_KIN3c104HalfEEvPKvPT_)
        /*0014*/ 	.short	0x0160
        /*0016*/ 	.short	0x0010


	//----- nvinfo : EIATTR_CBANK_PARAM_SIZE
	.align		4
.L_8399:
        /*0018*/ 	.byte	0x03, 0x19
        /*001a*/ 	.short	0x0010


	//----- nvinfo : EIATTR_KPARAM_INFO
	.align		4
        /*001c*/ 	.byte	0x04, 0x17
        /*001e*/ 	.short	(.L_8401 - .L_8400)
.L_8400:
        /*0020*/ 	.word	0x00000000
        /*0024*/ 	.short	0x0001
        /*0026*/ 	.short	0x0008
        /*0028*/ 	.byte	0x00, 0xf0, 0x21, 0x00


	//----- nvinfo : EIATTR_KPARAM_INFO
	.align		4
.L_8401:
        /*002c*/ 	.byte	0x04, 0x17
        /*002e*/ 	.short	(.L_8403 - .L_8402)
.L_8402:
        /*0030*/ 	.word	0x00000000
        /*0034*/ 	.short	0x0000
        /*0036*/ 	.short	0x0000
        /*0038*/ 	.byte	0x00, 0xf0, 0x21, 0x00


	//----- nvinfo : EIATTR_MAXREG_COUNT
	.align		4
.L_8403:
        /*003c*/ 	.byte	0x03, 0x1b
        /*003e*/ 	.short	0x00ff


	//----- nvinfo : EIATTR_MERCURY_ISA_VERSION
	.align		4
        /*0040*/ 	.byte	0x03, 0x5f
        /*0042*/ 	.short	0x0000


	//----- nvinfo : EIATTR_EXIT_INSTR_OFFSETS
	.align		4
        /*0044*/ 	.byte	0x04, 0x1c
        /*0046*/ 	.short	(.L_8405 - .L_8404)


	//   ....[0]....
.L_8404:
        /*0048*/ 	.word	0x000007a0


	//----- nvinfo : EIATTR_CRS_STACK_SIZE
	.align		4
.L_8405:
        /*004c*/ 	.byte	0x04, 0x1e
        /*004e*/ 	.short	(.L_8407 - .L_8406)
.L_8406:
        /*0050*/ 	.word	0x00000000
.L_8407:


//--------------------- .nv.info._Z21dequantize_block_q2_KIN3c104HalfEEvPKvPT_ --------------------------
	.section	.nv.info._Z21dequantize_block_q2_KIN3c104HalfEEvPKvPT_,"",@"SHT_CUDA_INFO"
	.sectionflags	@""
	.align	4


	//----- nvinfo : EIATTR_CUDA_API_VERSION
	.align		4
        /*0000*/ 	.byte	0x04, 0x37
        /*0002*/ 	.short	(.L_8409 - .L_8408)
.L_8408:
        /*0004*/ 	.word	0x00000082


	//----- nvinfo : EIATTR_SW2861232_WAR
	.align		4
.L_8409:
        /*0008*/ 	.byte	0x01, 0x35
	.zero		2


	//----- nvinfo : EIATTR_PARAM_CBANK
	.align		4
        /*000c*/ 	.byte	0x04, 0x0a
        /*000e*/ 	.short	(.L_8411 - .L_8410)
	.align		4
.L_8410:
        /*0010*/ 	.word	index@(.nv.constant0._Z21dequantize_block_q2_KIN3c104HalfEEvPKvPT_)
        /*0014*/ 	.short	0x0160
        /*0016*/ 	.short	0x0010


	//----- nvinfo : EIATTR_CBANK_PARAM_SIZE
	.align		4
.L_8411:
        /*0018*/ 	.byte	0x03, 0x19
        /*001a*/ 	.short	0x0010


	//----- nvinfo : EIATTR_KPARAM_INFO
	.align		4
        /*001c*/ 	.byte	0x04, 0x17
        /*001e*/ 	.short	(.L_8413 - .L_8412)
.L_8412:
        /*0020*/ 	.word	0x00000000
        /*0024*/ 	.short	0x0001
        /*0026*/ 	.short	0x0008
        /*0028*/ 	.byte	0x00, 0xf0, 0x21, 0x00


	//----- nvinfo : EIATTR_KPARAM_INFO
	.align		4
.L_8413:
        /*002c*/ 	.byte	0x04, 0x17
        /*002e*/ 	.short	(.L_8415 - .L_8414)
.L_8414:
        /*0030*/ 	.word	0x00000000
        /*0034*/ 	.short	0x0000
        /*0036*/ 	.short	0x0000
        /*0038*/ 	.byte	0x00, 0xf0, 0x21, 0x00


	//----- nvinfo : EIATTR_MAXREG_COUNT
	.align		4
.L_8415:
        /*003c*/ 	.byte	0x03, 0x1b
        /*003e*/ 	.short	0x00ff


	//----- nvinfo : EIATTR_MERCURY_ISA_VERSION
	.align		4
        /*0040*/ 	.byte	0x03, 0x5f
        /*0042*/ 	.short	0x0000


	//----- nvinfo : EIATTR_EXIT_INSTR_OFFSETS
	.align		4
        /*0044*/ 	.byte	0x04, 0x1c
        /*0046*/ 	.short	(.L_8417 - .L_8416)


	//   ....[0]....
.L_8416:
        /*0048*/ 	.word	0x00000470
.L_8417:


//--------------------- .nv.info._Z16dequantize_blockILi32ELi1EXadL_ZN45_INTERNAL_8d5cb472_14_gguf_kernel_cu_cd24131915dequantize_q8_0EPKviiR7__half2EEN3c104HalfEEvS2_PT2_i --------------------------
	.section	.nv.info._Z16dequantize_blockILi32ELi1EXadL_ZN45_INTERNAL_8d5cb472_14_gguf_kernel_cu_cd24131915dequantize_q8_0EPKviiR7__half2EEN3c104HalfEEvS2_PT2_i,"",@"SHT_CUDA_INFO"
	.sectionflags	@""
	.align	4


	//----- nvinfo : EIATTR_CUDA_API_VERSION
	.align		4
        /*0000*/ 	.byte	0x04, 0x37
        /*0002*/ 	.short	(.L_8419 - .L_8418)
.L_8418:
        /*0004*/ 	.word	0x00000082


	//----- nvinfo : EIATTR_SW2861232_WAR
	.align		4
.L_8419:
        /*0008*/ 	.byte	0x01, 0x35
	.zero		2


	//----- nvinfo : EIATTR_PARAM_CBANK
	.align		4
        /*000c*/ 	.byte	0x04, 0x0a
        /*000e*/ 	.short	(.L_8421 - .L_8420)
	.align		4
.L_8420:
        /*0010*/ 	.word	index@(.nv.constant0._Z16dequantize_blockILi32ELi1EXadL_ZN45_INTERNAL_8d5cb472_14_gguf_kernel_cu_cd24131915dequantize_q8_0EPKviiR7__half2EEN3c104HalfEEvS2_PT2_i)
        /*0014*/ 	.short	0x0160
        /*0016*/ 	.short	0x0014


	//----- nvinfo : EIATTR_CBANK_PARAM_SIZE
	.align		4
.L_8421:
        /*0018*/ 	.byte	0x03, 0x19
        /*001a*/ 	.short	0x0014


	//----- nvinfo : EIATTR_KPARAM_INFO
	.align		4
        /*001c*/ 	.byte	0x04, 0x17
        /*001e*/ 	.short	(.L_8423 - .L_8422)
.L_8422:
        /*0020*/ 	.word	0x00000000
        /*0024*/ 	.short	0x0002
        /*0026*/ 	.short	0x0010
        /*0028*/ 	.byte	0x00, 0xf0, 0x11, 0x00


	//----- nvinfo : EIATTR_KPARAM_INFO
	.align		4
.L_8423:
        /*002c*/ 	.byte	0x04, 0x17
        /*002e*/ 	.short	(.L_8425 - .L_8424)
.L_8424:
        /*0030*/ 	.word	0x00000000
        /*0034*/ 	.short	0x0001
        /*0036*/ 	.short	0x0008
        /*0038*/ 	.byte	0x00, 0xf0, 0x21, 0x00


	//----- nvinfo : EIATTR_KPARAM_INFO
	.align		4
.L_8425:
        /*003c*/ 	.byte	0x04, 0x17
        /*003e*/ 	.short	(.L_8427 - .L_8426)
.L_8426:
        /*0040*/ 	.word	0x00000000
        /*0044*/ 	.short	0x0000
        /*0046*/ 	.short	0x0000
        /*0048*/ 	.byte	0x00, 0xf0, 0x21, 0x00


	//----- nvinfo : EIATTR_MAXREG_COUNT
	.align		4
.L_8427:
        /*004c*/ 	.byte	0x03, 0x1b
        /*004e*/ 	.short	0x00ff


	//----- nvinfo : EIATTR_MERCURY_ISA_VERSION
	.align		4
        /*0050*/ 	.byte	0x03, 0x5f
        /*0052*/ 	.short	0x0000


	//----- nvinfo : EIATTR_EXIT_INSTR_OFFSETS
	.align		4
        /*0054*/ 	.byte	0x04, 0x1c
        /*0056*/ 	.short	(.L_8429 - .L_8428)


	//   ....[0]....
.L_8428:
        /*0058*/ 	.word	0x00000060


	//   ....[1]....
        /*005c*/ 	.word	0x000001f0
.L_8429:


//--------------------- .nv.info._Z16dequantize_blockILi32ELi2EXadL_ZN45_INTERNAL_8d5cb472_14_gguf_kernel_cu_cd24131915dequantize_q5_1EPKviiR7__half2EEN3c104HalfEEvS2_PT2_i --------------------------
	.section	.nv.info._Z16dequantize_blockILi32ELi2EXadL_ZN45_INTERNAL_8d5cb472_14_gguf_kernel_cu_cd24131915dequantize_q5_1EPKviiR7__half2EEN3c104HalfEEvS2_PT2_i,"",@"SHT_CUDA_INFO"
	.sectionflags	@""
	.align	4


	//----- nvinfo : EIATTR_CUDA_API_VERSION
	.align		4
        /*0000*/ 	.byte	0x04, 0x37
        /*0002*/ 	.short	(.L_8431 - .L_8430)
.L_8430:
        /*0004*/ 	.word	0x00000082


	//----- nvinfo : EIATTR_SW2861232_WAR
	.align		4
.L_8431:
        /*0008*/ 	.byte	0x01, 0x35
	.zero		2


	//----- nvinfo : EIATTR_PARAM_CBANK
	.align		4
        /*000c*/ 	.byte	0x04, 0x0a
        /*000e*/ 	.short	(.L_8433 - .L_8432)
	.align		4
.L_8432:
        /*0010*/ 	.word	index@(.nv.constant0._Z16dequantize_blockILi32ELi2EXadL_ZN45_INTERNAL_8d5cb472_14_gguf_kernel_cu_cd24131915dequantize_q5_1EPKviiR7__half2EEN3c104HalfEEvS2_PT2_i)
        /*0014*/ 	.short	0x0160
        /*0016*/ 	.short	0x0014


	//----- nvinfo : EIATTR_CBANK_PARAM_SIZE
	.align		4
.L_8433:
        /*0018*/ 	.byte	0x03, 0x19
        /*001a*/ 	.short	0x0014


	//----- nvinfo : EIATTR_KPARAM_INFO
	.align		4
        /*001c*/ 	.byte	0x04, 0x17
        /*001e*/ 	.short	(.L_8435 - .L_8434)
.L_8434:
        /*0020*/ 	.word	0x00000000
        /*0024*/ 	.short	0x0002
        /*0026*/ 	.short	0x0010
        /*0028*/ 	.byte	0x00, 0xf0, 0x11, 0x00


	//----- nvinfo : EIATTR_KPARAM_INFO
	.align		4
.L_8435:
        /*002c*/ 	.byte	0x04, 0x17
        /*002e*/ 	.short	(.L_8437 - .L_8436)
.L_8436:
        /*0030*/ 	.word	0x00000000
        /*0034*/ 	.short	0x0001
        /*0036*/ 	.short	0x0008
        /*0038*/ 	.byte	0x00, 0xf0, 0x21, 0x00


	//----- nvinfo : EIATTR_KPARAM_INFO
	.align		4
.L_8437:
        /*003c*/ 	.byte	0x04, 0x17
        /*003e*/ 	.short	(.L_8439 - .L_8438)
.L_8438:
        /*0040*/ 	.word	0x00000000
        /*0044*/ 	.short	0x0000
        /*0046*/ 	.short	0x0000
        /*0048*/ 	.byte	0x00, 0xf0, 0x21, 0x00


	//----- nvinfo : EIATTR_MAXREG_COUNT
	.align		4
.L_8439:
        /*004c*/ 	.byte	0x03, 0x1b
        /*004e*/ 	.short	0x00ff


	//----- nvinfo : EIATTR_MERCURY_ISA_VERSION
	.align		4
        /*0050*/ 	.byte	0x03, 0x5f
        /*0052*/ 	.short	0x0000


	//----- nvinfo : EIATTR_EXIT_INSTR_OFFSETS
	.align		4
        /*0054*/ 	.byte	0x04, 0x1c
        /*0056*/ 	.short	(.L_8441 - .L_8440)


	//   ....[0]....
.L_8440:
        /*0058*/ 	.word	0x00000060


	//   ....[1]....
        /*005c*/ 	.word	0x000002f0
.L_8441:


//--------------------- .nv.info._Z16dequantize_blockILi32ELi2EXadL_ZN45_INTERNAL_8d5cb472_14_gguf_kernel_cu_cd24131915dequantize_q5_0EPKviiR7__half2EEN3c104HalfEEvS2_PT2_i --------------------------
	.section	.nv.info._Z16dequantize_blockILi32ELi2EXadL_ZN45_INTERNAL_8d5cb472_14_gguf_kernel_cu_cd24131915dequantize_q5_0EPKviiR7__half2EEN3c104HalfEEvS2_PT2_i,"",@"SHT_CUDA_INFO"
	.sectionflags	@""
	.align	4


	//----- nvinfo : EIATTR_CUDA_API_VERSION
	.align		4
        /*0000*/ 	.byte	0x04, 0x37
        /*0002*/ 	.short	(.L_8443 - .L_8442)
.L_8442:
        /*0004*/ 	.word	0x00000082


	//----- nvinfo : EIATTR_SW2861232_WAR
	.align		4
.L_8443:
        /*0008*/ 	.byte	0x01, 0x35
	.zero		2


	//----- nvinfo : EIATTR_PARAM_CBANK
	.align		4
        /*000c*/ 	.byte	0x04, 0x0a
        /*000e*/ 	.short	(.L_8445 - .L_8444)
	.align		4
.L_8444:
        /*0010*/ 	.word	index@(.nv.constant0._Z16dequantize_blockILi32ELi2EXadL_ZN45_INTERNAL_8d5cb472_14_gguf_kernel_cu_cd24131915dequantize_q5_0EPKviiR7__half2EEN3c104HalfEEvS2_PT2_i)
        /*0014*/ 	.short	0x0160
        /*0016*/ 	.short	0x0014


	//----- nvinfo : EIATTR_CBANK_PARAM_SIZE
	.align		4
.L_8445:
        /*0018*/ 	.byte	0x03, 0x19
        /*001a*/ 	.short	0x0014


	//----- nvinfo : EIATTR_KPARAM_INFO
	.align		4
        /*001c*/ 	.byte	0x04, 0x17
        /*001e*/ 	.short	(.L_8447 - .L_8446)
.L_8446:
        /*0020*/ 	.word	0x00000000
        /*0024*/ 	.short	0x0002
        /*0026*/ 	.short	0x0010
        /*0028*/ 	.byte	0x00, 0xf0, 0x11, 0x00


	//----- nvinfo : EIATTR_KPARAM_INFO
	.align		4
.L_8447:
        /*002c*/ 	.byte	0x04, 0x17
        /*002e*/ 	.short	(.L_8449 - .L_8448)
.L_8448:
        /*0030*/ 	.word	0x00000000
        /*0034*/ 	.short	0x0001
        /*0036*/ 	.short	0x0008
        /*0038*/ 	.byte	0x00, 0xf0, 0x21, 0x00


	//----- nvinfo : EIATTR_KPARAM_INFO
	.align		4
.L_8449:
        /*003c*/ 	.byte	0x04, 0x17
        /*003e*/ 	.short	(.L_8451 - .L_8450)
.L_8450:
        /*0040*/ 	.word	0x00000000
        /*0044*/ 	.short	0x0000
        /*0046*/ 	.short	0x0000
        /*0048*/ 	.byte	0x00, 0xf0, 0x21, 0x00


	//----- nvinfo : EIATTR_MAXREG_COUNT
	.align		4
.L_8451:
        /*004c*/ 	.byte	0x03, 0x1b
        /*004e*/ 	.short	0x00ff


	//----- nvinfo : EIATTR_MERCURY_ISA_VERSION
	.align		4
        /*0050*/ 	.byte	0x03, 0x5f
        /*0052*/ 	.short	0x0000


	//----- nvinfo : EIATTR_EXIT_INSTR_OFFSETS
	.align		4
        /*0054*/ 	.byte	0x04, 0x1c
        /*0056*/ 	.short	(.L_8453 - .L_8452)


	//   ....[0]....
.L_8452:
        /*0058*/ 	.word	0x00000060


	//   ....[1]....
        /*005c*/ 	.word	0x00000300
.L_8453:


//--------------------- .nv.info._Z16dequantize_blockILi32ELi2EXadL_ZN45_INTERNAL_8d5cb472_14_gguf_kernel_cu_cd24131915dequantize_q4_1EPKviiR7__half2EEN3c104HalfEEvS2_PT2_i --------------------------
	.section	.nv.info._Z16dequantize_blockILi32ELi2EXadL_ZN45_INTERNAL_8d5cb472_14_gguf_kernel_cu_cd24131915dequantize_q4_1EPKviiR7__half2EEN3c104HalfEEvS2_PT2_i,"",@"SHT_CUDA_INFO"
	.sectionflags	@""
	.align	4


	//----- nvinfo : EIATTR_CUDA_API_VERSION
	.align		4
        /*0000*/ 	.byte	0x04, 0x37
        /*0002*/ 	.short	(.L_8455 - .L_8454)
.L_8454:
        /*0004*/ 	.word	0x00000082


	//----- nvinfo : EIATTR_SW2861232_WAR
	.align		4
.L_8455:
        /*0008*/ 	.byte	0x01, 0x35
	.zero		2


	//----- nvinfo : EIATTR_PARAM_CBANK
	.align		4
        /*000c*/ 	.byte	0x04, 0x0a
        /*000e*/ 	.short	(.L_8457 - .L_8456)
	.align		4
.L_8456:
        /*0010*/ 	.word	index@(.nv.constant0._Z16dequantize_blockILi32ELi2EXadL_ZN45_INTERNAL_8d5cb472_14_gguf_kernel_cu_cd24131915dequantize_q4_1EPKviiR7__half2EEN3c104HalfEEvS2_PT2_i)
        /*0014*/ 	.short	0x0160
        /*0016*/ 	.short	0x0014


	//----- nvinfo : EIATTR_CBANK_PARAM_SIZE
	.align		4
.L_8457:
        /*0018*/ 	.byte	0x03, 0x19
        /*001a*/ 	.short	0x0014


	//----- nvinfo : EIATTR_KPARAM_INFO
	.align		4
        /*001c*/ 	.byte	0x04, 0x17
        /*001e*/ 	.short	(.L_8459 - .L_8458)
.L_8458:
        /*0020*/ 	.word	0x00000000
        /*0024*/ 	.short	0x0002
        /*0026*/ 	.short	0x0010
        /*0028*/ 	.byte	0x00, 0xf0, 0x11, 0x00


	//----- nvinfo : EIATTR_KPARAM_INFO
	.align		4
.L_8459:
        /*002c*/ 	.byte	0x04, 0x17
        /*002e*/ 	.short	(.L_8461 - .L_8460)
.L_8460:
        /*0030*/ 	.word	0x00000000
        /*0034*/ 	.short	0x0001
        /*0036*/ 	.short	0x0008
        /*0038*/ 	.byte	0x00, 0xf0, 0x21, 0x00


	//----- nvinfo : EIATTR_KPARAM_INFO
	.align		4
.L_8461:
        /*003c*/ 	.byte	0x04, 0x17
        /*003e*/ 	.short	(.L_8463 - .L_8462)
.L_8462:
        /*0040*/ 	.word	0x00000000
        /*0044*/ 	.short	0x0000
        /*0046*/ 	.short	0x0000
        /*0048*/ 	.byte	0x00, 0xf0, 0x21, 0x00


	//----- nvinfo : EIATTR_MAXREG_COUNT
	.align		4
.L_8463:
        /*004c*/ 	.byte	0x03, 0x1b
        /*004e*/ 	.short	0x00ff


	//----- nvinfo : EIATTR_MERCURY_ISA_VERSION
	.align		4
        /*0050*/ 	.byte	0x03, 0x5f
        /*0052*/ 	.short	0x0000


	//----- nvinfo : EIATTR_EXIT_INSTR_OFFSETS
	.align		4
        /*0054*/ 	.byte	0x04, 0x1c
        /*0056*/ 	.short	(.L_8465 - .L_8464)


	//   ....[0]....
.L_8464:
        /*0058*/ 	.word	0x00000060


	//   ....[1]....
        /*005c*/ 	.word	0x00000220
.L_8465:


//--------------------- .nv.info._Z16dequantize_blockILi32ELi2EXadL_ZN45_INTERNAL_8d5cb472_14_gguf_kernel_cu_cd24131915dequantize_q4_0EPKviiR7__half2EEN3c104HalfEEvS2_PT2_i --------------------------
	.section	.nv.info._Z16dequantize_blockILi32ELi2EXadL_ZN45_INTERNAL_8d5cb472_14_gguf_kernel_cu_cd24131915dequantize_q4_0EPKviiR7__half2EEN3c104HalfEEvS2_PT2_i,"",@"SHT_CUDA_INFO"
	.sectionflags	@""
	.align	4


	//----- nvinfo : EIATTR_CUDA_API_VERSION
	.align		4
        /*0000*/ 	.byte	0x04, 0x37
        /*0002*/ 	.short	(.L_8467 - .L_8466)
.L_8466:
        /*0004*/ 	.word	0x00000082


	//----- nvinfo : EIATTR_SW2861232_WAR
	.align		4
.L_8467:
        /*0008*/ 	.byte	0x01, 0x35
	.zero		2


	//----- nvinfo : EIATTR_PARAM_CBANK
	.align		4
        /*000c*/ 	.byte	0x04, 0x0a
        /*000e*/ 	.short	(.L_8469 - .L_8468)
	.align		4
.L_8468:
        /*0010*/ 	.word	index@(.nv.constant0._Z16dequantize_blockILi32ELi2EXadL_ZN45_INTERNAL_8d5cb472_14_gguf_kernel_cu_cd24131915dequantize_q4_0EPKviiR7__half2EEN3c104HalfEEvS2_PT2_i)
        /*0014*/ 	.short	0x0160
        /*0016*/ 	.short	0x0014


	//----- nvinfo : EIATTR_CBANK_PARAM_SIZE
	.align		4
.L_8469:
        /*0018*/ 	.byte	0x03, 0x19
        /*001a*/ 	.short	0x0014


	//----- nvinfo : EIATTR_KPARAM_INFO
	.align		4
        /*001c*/ 	.byte	0x04, 0x17
        /*001e*/ 	.short	(.L_8471 - .L_8470)
.L_8470:
        /*0020*/ 	.word	0x00000000
        /*0024*/ 	.short	0x0002
        /*0026*/ 	.short	0x0010
        /*0028*/ 	.byte	0x00, 0xf0, 0x11, 0x00


	//----- nvinfo : EIATTR_KPARAM_INFO
	.align		4
.L_8471:
        /*002c*/ 	.byte	0x04, 0x17
        /*002e*/ 	.short	(.L_8473 - .L_8472)
.L_8472:
        /*0030*/ 	.word	0x00000000
        /*0034*/ 	.short	0x0001
        /*0036*/ 	.short	0x0008
        /*0038*/ 	.byte	0x00, 0xf0, 0x21, 0x00


	//----- nvinfo : EIATTR_KPARAM_INFO
	.align		4
.L_8473:
        /*003c*/ 	.byte	0x04, 0x17
        /*003e*/ 	.short	(.L_8475 - .L_8474)
.L_8474:
        /*0040*/ 	.word	0x00000000
        /*0044*/ 	.short	0x0000
        /*0046*/ 	.short	0x0000
        /*0048*/ 	.byte	0x00, 0xf0, 0x21, 0x00


	//----- nvinfo : EIATTR_MAXREG_COUNT
	.align		4
.L_8475:
        /*004c*/ 	.byte	0x03, 0x1b
        /*004e*/ 	.short	0x00ff


	//----- nvinfo : EIATTR_MERCURY_ISA_VERSION
	.align		4
        /*0050*/ 	.byte	0x03, 0x5f
        /*0052*/ 	.short	0x0000


	//----- nvinfo : EIATTR_EXIT_INSTR_OFFSETS
	.align		4
        /*0054*/ 	.byte	0x04, 0x1c
        /*0056*/ 	.short	(.L_8477 - .L_8476)


	//   ....[0]....
.L_8476:
        /*0058*/ 	.word	0x00000060


	//   ....[1]....
        /*005c*/ 	.word	0x00000230
.L_8477:


//--------------------- .nv.info._Z22dequantize_block_iq1_mIfEvPKvPT_ --------------------------
	.section	.nv.info._Z22dequantize_block_iq1_mIfEvPKvPT_,"",@"SHT_CUDA_INFO"
	.sectionflags	@""
	.align	4


	//----- nvinfo : EIATTR_CUDA_API_VERSION
	.align		4
        /*0000*/ 	.byte	0x04, 0x37
        /*0002*/ 	.short	(.L_8479 - .L_8478)
.L_8478:
        /*0004*/ 	.word	0x00000082


	//----- nvinfo : EIATTR_SW2861232_WAR
	.align		4
.L_8479:
        /*0008*/ 	.byte	0x01, 0x35
	.zero		2


	//----- nvinfo : EIATTR_PARAM_CBANK
	.align		4
        /*000c*/ 	.byte	0x04, 0x0a
        /*000e*/ 	.short	(.L_8481 - .L_8480)
	.align		4
.L_8480:
        /*0010*/ 	.word	index@(.nv.constant0._Z22dequantize_block_iq1_mIfEvPKvPT_)
        /*0014*/ 	.short	0x0160
        /*0016*/ 	.short	0x0010


	//----- nvinfo : EIATTR_CBANK_PARAM_SIZE
	.align		4
.L_8481:
        /*0018*/ 	.byte	0x03, 0x19
        /*001a*/ 	.short	0x0010


	//----- nvinfo : EIATTR_KPARAM_INFO
	.align		4
        /*001c*/ 	.byte	0x04, 0x17
        /*001e*/ 	.short	(.L_8483 - .L_8482)
.L_8482:
        /*0020*/ 	.word	0x00000000
        /*0024*/ 	.short	0x0001
        /*0026*/ 	.short	0x0008
        /*0028*/ 	.byte	0x00, 0xf0, 0x21, 0x00


	//----- nvinfo : EIATTR_KPARAM_INFO
	.align		4
.L_8483:
        /*002c*/ 	.byte	0x04, 0x17
        /*002e*/ 	.short	(.L_8485 - .L_8484)
.L_8484:
        /*0030*/ 	.word	0x00000000
        /*0034*/ 	.short	0x0000
        /*0036*/ 	.short	0x0000
        /*0038*/ 	.byte	0x00, 0xf0, 0x21, 0x00


	//----- nvinfo : EIATTR_MAXREG_COUNT
	.align		4
.L_8485:
        /*003c*/ 	.byte	0x03, 0x1b
        /*003e*/ 	.short	0x00ff


	//----- nvinfo : EIATTR_MERCURY_ISA_VERSION
	.align		4
        /*0040*/ 	.byte	0x03, 0x5f
        /*0042*/ 	.short	0x0000


	//----- nvinfo : EIATTR_EXIT_INSTR_OFFSETS
	.align		4
        /*0044*/ 	.byte	0x04, 0x1c
        /*0046*/ 	.short	(.L_8487 - .L_8486)


	//   ....[0]....
.L_8486:
        /*0048*/ 	.word	0x00000710
.L_8487:


//--------------------- .nv.info._Z23dequantize_block_iq4_xsIfEvPKvPT_ --------------------------
	.section	.nv.info._Z23dequantize_block_iq4_xsIfEvPKvPT_,"",@"SHT_CUDA_INFO"
	.sectionflags	@""
	.align	4


	//----- nvinfo : EIATTR_CUDA_API_VERSION
	.align		4
        /*0000*/ 	.byte	0x04, 0x37
        /*0002*/ 	.short	(.L_8489 - .L_8488)
.L_8488:
        /*0004*/ 	.word	0x00000082


	//----- nvinfo : EIATTR_SW2861232_WAR
	.align		4
.L_8489:
        /*0008*/ 	.byte	0x01, 0x35
	.zero		2


	//----- nvinfo : EIATTR_PARAM_CBANK
	.align		4
        /*000c*/ 	.byte	0x04, 0x0a
        /*000e*/ 	.short	(.L_8491 - .L_8490)
	.align		4
.L_8490:
        /*0010*/ 	.word	index@(.nv.constant0._Z23dequantize_block_iq4_xsIfEvPKvPT_)
        /*0014*/ 	.short	0x0160
        /*0016*/ 	.short	0x0010


	//----- nvinfo : EIATTR_CBANK_PARAM_SIZE
	.align		4
.L_8491:
        /*0018*/ 	.byte	0x03, 0x19
        /*001a*/ 	.short	0x0010


	//----- nvinfo : EIATTR_KPARAM_INFO
	.align		4
        /*001c*/ 	.byte	0x04, 0x17
        /*001e*/ 	.short	(.L_8493 - .L_8492)
.L_8492:
        /*0020*/ 	.word	0x00000000
        /*0024*/ 	.short	0x0001
        /*0026*/ 	.short	0x0008
        /*0028*/ 	.byte	0x00, 0xf0, 0x21, 0x00


	//----- nvinfo : EIATTR_KPARAM_INFO
	.align		4
.L_8493:
        /*002c*/ 	.byte	0x04, 0x17
        /*002e*/ 	.short	(.L_8495 - .L_8494)
.L_8494:
        /*0030*/ 	.word	0x00000000
        /*0034*/ 	.short	0x0000
        /*0036*/ 	.short	0x0000
        /*0038*/ 	.byte	0x00, 0xf0, 0x21, 0x00


	//----- nvinfo : EIATTR_MAXREG_COUNT
	.align		4
.L_8495:
        /*003c*/ 	.byte	0x03, 0x1b
        /*003e*/ 	.short	0x00ff


	//----- nvinfo : EIATTR_MERCURY_ISA_VERSION
	.align		4
        /*0040*/ 	.byte	0x03, 0x5f
        /*0042*/ 	.short	0x0000


	//----- nvinfo : EIATTR_EXIT_INSTR_OFFSETS
	.align		4
        /*0044*/ 	.byte	0x04, 0x1c
        /*0046*/ 	.short	(.L_8497 - .L_8496)


	//   ....[0]....
.L_8496:
        /*0048*/ 	.word	0x000006b0
.L_8497:


//--------------------- .nv.info._Z22dequantize_block_iq2_sIfEvPKvPT_ --------------------------
	.section	.nv.info._Z22dequantize_block_iq2_sIfEvPKvPT_,"",@"SHT_CUDA_INFO"
	.sectionflags	@""
	.align	4


	//----- nvinfo : EIATTR_CUDA_API_VERSION
	.align		4
        /*0000*/ 	.byte	0x04, 0x37
        /*0002*/ 	.short	(.L_8499 - .L_8498)
.L_8498:
        /*0004*/ 	.word	0x00000082


	//----- nvinfo : EIATTR_SW2861232_WAR
	.align		4
.L_8499:
        /*0008*/ 	.byte	0x01, 0x35
	.zero		2


	//----- nvinfo : EIATTR_PARAM_CBANK
	.align		4
        /*000c*/ 	.byte	0x04, 0x0a
        /*000e*/ 	.short	(.L_8501 - .L_8500)
	.align		4
.L_8500:
        /*0010*/ 	.word	index@(.nv.constant0._Z22dequantize_block_iq2_sIfEvPKvPT_)
        /*0014*/ 	.short	0x0160
        /*0016*/ 	.short	0x0010


	//----- nvinfo : EIATTR_CBANK_PARAM_SIZE
	.align		4
.L_8501:
        /*0018*/ 	.byte	0x03, 0x19
        /*001a*/ 	.short	0x0010


	//----- nvinfo : EIATTR_KPARAM_INFO
	.align		4
        /*001c*/ 	.byte	0x04, 0x17
        /*001e*/ 	.short	(.L_8503 - .L_8502)
.L_8502:
        /*0020*/ 	.word	0x00000000
        /*0024*/ 	.short	0x0001
        /*0026*/ 	.short	0x0008
        /*0028*/ 	.byte	0x00, 0xf0, 0x21, 0x00


	//----- nvinfo : EIATTR_KPARAM_INFO
	.align		4
.L_8503:
        /*002c*/ 	.byte	0x04, 0x17
        /*002e*/ 	.short	(.L_8505 - .L_8504)
.L_8504:
        /*0030*/ 	.word	0x00000000
        /*0034*/ 	.short	0x0000
        /*0036*/ 	.short	0x0000
        /*0038*/ 	.byte	0x00, 0xf0, 0x21, 0x00


	//----- nvinfo : EIATTR_MAXREG_COUNT
	.align		4
.L_8505:
        /*003c*/ 	.byte	0x03, 0x1b
        /*003e*/ 	.short	0x00ff


	//----- nvinfo : EIATTR_MERCURY_ISA_VERSION
	.align		4
        /*0040*/ 	.byte	0x03, 0x5f
        /*0042*/ 	.short	0x0000


	//----- nvinfo : EIATTR_EXIT_INSTR_OFFSETS
	.align		4
        /*0044*/ 	.byte	0x04, 0x1c
        /*0046*/ 	.short	(.L_8507 - .L_8506)


	//   ....[0]....
.L_8506:
        /*0048*/ 	.word	0x00000680
.L_8507:


//--------------------- .nv.info._Z22dequantize_block_iq3_sIfEvPKvPT_ --------------------------
	.section	.nv.info._Z22dequantize_block_iq3_sIfEvPKvPT_,"",@"SHT_CUDA_INFO"
	.sectionflags	@""
	.align	4


	//----- nvinfo : EIATTR_CUDA_API_VERSION
	.align		4
        /*0000*/ 	.byte	0x04, 0x37
        /*0002*/ 	.short	(.L_8509 - .L_8508)
.L_8508:
        /*0004*/ 	.word	0x00000082


	//----- nvinfo : EIATTR_SW2861232_WAR
	.align		4
.L_8509:
        /*0008*/ 	.byte	0x01, 0x35
	.zero		2


	//----- nvinfo : EIATTR_PARAM_CBANK
	.align		4
        /*000c*/ 	.byte	0x04, 0x0a
        /*000e*/ 	.short	(.L_8511 - .L_8510)
	.align		4
.L_8510:
        /*0010*/ 	.word	index@(.nv.constant0._Z22dequantize_block_iq3_sIfEvPKvPT_)
        /*0014*/ 	.short	0x0160
        /*0016*/ 	.short	0x0010


	//----- nvinfo : EIATTR_CBANK_PARAM_SIZE
	.align		4
.L_8511:
        /*0018*/ 	.byte	0x03, 0x19
        /*001a*/ 	.short	0x0010


	//----- nvinfo : EIATTR_KPARAM_INFO
	.align		4
        /*001c*/ 	.byte	0x04, 0x17
        /*001e*/ 	.short	(.L_8513 - .L_8512)
.L_8512:
        /*0020*/ 	.word	0x00000000
        /*0024*/ 	.short	0x0001
        /*0026*/ 	.short	0x0008
        /*0028*/ 	.byte	0x00, 0xf0, 0x21, 0x00


	//----- nvinfo : EIATTR_KPARAM_INFO
	.align		4
.L_8513:
        /*002c*/ 	.byte	0x04, 0x17
        /*002e*/ 	.short	(.L_8515 - .L_8514)
.L_8514:
        /*0030*/ 	.word	0x00000000
        /*0034*/ 	.short	0x0000
        /*0036*/ 	.short	0x0000
        /*0038*/ 	.byte	0x00, 0xf0, 0x21, 0x00


	//----- nvinfo : EIATTR_MAXREG_COUNT
	.align		4
.L_8515:
        /*003c*/ 	.byte	0x03, 0x1b
        /*003e*/ 	.short	0x00ff


	//----- nvinfo : EIATTR_MERCURY_ISA_VERSION
	.align		4
        /*0040*/ 	.byte	0x03, 0x5f
        /*0042*/ 	.short	0x0000


	//----- nvinfo : EIATTR_EXIT_INSTR_OFFSETS
	.align		4
        /*0044*/ 	.byte	0x04, 0x1c
        /*0046*/ 	.short	(.L_8517 - .L_8516)


	//   ....[0]....
.L_8516:
        /*0048*/ 	.word	0x00000670
.L_8517:


//--------------------- .nv.info._Z23dequantize_block_iq4_nlIfEvPKvPT_ --------------------------
	.section	.nv.info._Z23dequantize_block_iq4_nlIfEvPKvPT_,"",@"SHT_CUDA_INFO"
	.sectionflags	@""
	.align	4


	//----- nvinfo : EIATTR_CUDA_API_VERSION
	.align		4
        /*0000*/ 	.byte	0x04, 0x37
        /*0002*/ 	.short	(.L_8519 - .L_8518)
.L_8518:
        /*0004*/ 	.word	0x00000082


	//----- nvinfo : EIATTR_SW2861232_WAR
	.align		4
.L_8519:
        /*0008*/ 	.byte	0x01, 0x35
	.zero		2


	//----- nvinfo : EIATTR_PARAM_CBANK
	.align		4
        /*000c*/ 	.byte	0x04, 0x0a
        /*000e*/ 	.short	(.L_8521 - .L_8520)
	.align		4
.L_8520:
        /*0010*/ 	.word	index@(.nv.constant0._Z23dequantize_block_iq4_nlIfEvPKvPT_)
        /*0014*/ 	.short	0x0160
        /*0016*/ 	.short	0x0010


	//----- nvinfo : EIATTR_CBANK_PARAM_SIZE
	.align		4
.L_8521:
        /*0018*/ 	.byte	0x03, 0x19
        /*001a*/ 	.short	0x0010


	//----- nvinfo : EIATTR_KPARAM_INFO
	.align		4
        /*001c*/ 	.byte	0x04, 0x17
        /*001e*/ 	.short	(.L_8523 - .L_8522)
.L_8522:
        /*0020*/ 	.word	0x00000000
        /*0024*/ 	.short	0x0001
        /*0026*/ 	.short	0x0008
        /*0028*/ 	.byte	0x00, 0xf0, 0x21, 0x00


	//----- nvinfo : EIATTR_KPARAM_INFO
	.align		4
.L_8523:
        /*002c*/ 	.byte	0x04, 0x17
        /*002e*/ 	.short	(.L_8525 - .L_8524)
.L_8524:
        /*0030*/ 	.word	0x00000000
        /*0034*/ 	.short	0x0000
        /*0036*/ 	.short	0x0000
        /*0038*/ 	.byte	0x00, 0xf0, 0x21, 0x00


	//----- nvinfo : EIATTR_MAXREG_COUNT
	.align		4
.L_8525:
        /*003c*/ 	.byte	0x03, 0x1b
        /*003e*/ 	.short	0x00ff


	//----- nvinfo : EIATTR_MERCURY_ISA_VERSION
	.align		4
        /*0040*/ 	.byte	0x03, 0x5f
        /*0042*/ 	.short	0x0000


	//----- nvinfo : EIATTR_EXIT_INSTR_OFFSETS
	.align		4
        /*0044*/ 	.byte	0x04, 0x1c
        /*0046*/ 	.short	(.L_8527 - .L_8526)


	//   ....[0]....
.L_8526:
        /*0048*/ 	.word	0x00000590
.L_8527:


//--------------------- .nv.info._Z22dequantize_block_iq1_sIfEvPKvPT_ --------------------------
	.section	.nv.info._Z22dequantize_block_iq1_sIfEvPKvPT_,"",@"SHT_CUDA_INFO"
	.sectionflags	@""
	.align	4


	//----- nvinfo : EIATTR_CUDA_API_VERSION
	.align		4
        /*0000*/ 	.byte	0x04, 0x37
        /*0002*/ 	.short	(.L_8529 - .L_8528)
.L_8528:
        /*0004*/ 	.word	0x00000082


	//----- nvinfo : EIATTR_SW2861232_WAR
	.align		4
.L_8529:
        /*0008*/ 	.byte	0x01, 0x35
	.zero		2


	//----- nvinfo : EIATTR_PARAM_CBANK
	.align		4
        /*000c*/ 	.byte	0x04, 0x0a
        /*000e*/ 	.short	(.L_8531 - .L_8530)
	.align		4
.L_8530:
        /*0010*/ 	.word	index@(.nv.constant0._Z22dequantize_block_iq1_sIfEvPKvPT_)
        /*0014*/ 	.short	0x0160
        /*0016*/ 	.short	0x0010


	//----- nvinfo : EIATTR_CBANK_PARAM_SIZE
	.align		4
.L_8531:
        /*0018*/ 	.byte	0x03, 0x19
        /*001a*/ 	.short	0x0010


	//----- nvinfo : EIATTR_KPARAM_INFO
	.align		4
        /*001c*/ 	.byte	0x04, 0x17
        /*001e*/ 	.short	(.L_8533 - .L_8532)
.L_8532:
        /*0020*/ 	.word	0x00000000
        /*0024*/ 	.short	0x0001
        /*0026*/ 	.short	0x0008
        /*0028*/ 	.byte	0x00, 0xf0, 0x21, 0x00


	//----- nvinfo : EIATTR_KPARAM_INFO
	.align		4
.L_8533:
        /*002c*/ 	.byte	0x04, 0x17
        /*002e*/ 	.short	(.L_8535 - .L_8534)
.L_8534:
        /*0030*/ 	.word	0x00000000
        /*0034*/ 	.short	0x0000
        /*0036*/ 	.short	0x0000
        /*0038*/ 	.byte	0x00, 0xf0, 0x21, 0x00


	//----- nvinfo : EIATTR_MAXREG_COUNT
	.align		4
.L_8535:
        /*003c*/ 	.byte	0x03, 0x1b
        /*003e*/ 	.short	0x00ff


	//----- nvinfo : EIATTR_MERCURY_ISA_VERSION
	.align		4
        /*0040*/ 	.byte	0x03, 0x5f
        /*0042*/ 	.short	0x0000


	//----- nvinfo : EIATTR_EXIT_INSTR_OFFSETS
	.align		4
        /*0044*/ 	.byte	0x04, 0x1c
        /*0046*/ 	.short	(.L_8537 - .L_8536)


	//   ....[0]....
.L_8536:
        /*0048*/ 	.word	0x000005c0
.L_8537:


//--------------------- .nv.info._Z24dequantize_block_iq3_xxsIfEvPKvPT_ --------------------------
	.section	.nv.info._Z24dequantize_block_iq3_xxsIfEvPKvPT_,"",@"SHT_CUDA_INFO"
	.sectionflags	@""
	.align	4


	//----- nvinfo : EIATTR_CUDA_API_VERSION
	.align		4
        /*0000*/ 	.byte	0x04, 0x37
        /*0002*/ 	.short	(.L_8539 - .L_8538)
.L_8538:
        /*0004*/ 	.word	0x00000082


	//----- nvinfo : EIATTR_SW2861232_WAR
	.align		4
.L_8539:
        /*0008*/ 	.byte	0x01, 0x35
	.zero		2


	//----- nvinfo : EIATTR_PARAM_CBANK
	.align		4
        /*000c*/ 	.byte	0x04, 0x0a
        /*000e*/ 	.short	(.L_8541 - .L_8540)
	.align		4
.L_8540:
        /*0010*/ 	.word	index@(.nv.constant0._Z24dequantize_block_iq3_xxsIfEvPKvPT_)
        /*0014*/ 	.short	0x0160
        /*0016*/ 	.short	0x0010


	//----- nvinfo : EIATTR_CBANK_PARAM_SIZE
	.align		4
.L_8541:
        /*0018*/ 	.byte	0x03, 0x19
        /*001a*/ 	.short	0x0010


	//----- nvinfo : EIATTR_KPARAM_INFO
	.align		4
        /*001c*/ 	.byte	0x04, 0x17
        /*001e*/ 	.short	(.L_8543 - .L_8542)
.L_8542:
        /*0020*/ 	.word	0x00000000
        /*0024*/ 	.short	0x0001
        /*0026*/ 	.short	0x0008
        /*0028*/ 	.byte	0x00, 0xf0, 0x21, 0x00


	//----- nvinfo : EIATTR_KPARAM_INFO
	.align		4
.L_8543:
        /*002c*/ 	.byte	0x04, 0x17
        /*002e*/ 	.short	(.L_8545 - .L_8544)
.L_8544:
        /*0030*/ 	.word	0x00000000
        /*0034*/ 	.short	0x0000
        /*0036*/ 	.short	0x0000
        /*0038*/ 	.byte	0x00, 0xf0, 0x21, 0x00


	//----- nvinfo : EIATTR_MAXREG_COUNT
	.align		4
.L_8545:
        /*003c*/ 	.byte	0x03, 0x1b
        /*003e*/ 	.short	0x00ff


	//----- nvinfo : EIATTR_MERCURY_ISA_VERSION
	.align		4
        /*0040*/ 	.byte	0x03, 0x5f
        /*0042*/ 	.short	0x0000


	//----- nvinfo : EIATTR_EXIT_INSTR_OFFSETS
	.align		4
        /*0044*/ 	.byte	0x04, 0x1c
        /*0046*/ 	.short	(.L_8547 - .L_8546)


	//   ....[0]....
.L_8546:
        /*0048*/ 	.word	0x00000610
.L_8547:


//--------------------- .nv.info._Z23dequantize_block_iq2_xsIfEvPKvPT_ --------------------------
	.section	.nv.info._Z23dequantize_block_iq2_xsIfEvPKvPT_,"",@"SHT_CUDA_INFO"
	.sectionflags	@""
	.align	4


	//----- nvinfo : EIATTR_CUDA_API_VERSION
	.align		4
        /*0000*/ 	.byte	0x04, 0x37
        /*0002*/ 	.short	(.L_8549 - .L_8548)
.L_8548:
        /*0004*/ 	.word	0x00000082


	//----- nvinfo : EIATTR_SW2861232_WAR
	.align		4
.L_8549:
        /*0008*/ 	.byte	0x01, 0x35
	.zero		2


	//----- nvinfo : EIATTR_PARAM_CBANK
	.align		4
        /*000c*/ 	.byte	0x04, 0x0a
        /*000e*/ 	.short	(.L_8551 - .L_8550)
	.align		4
.L_8550:
        /*0010*/ 	.word	index@(.nv.constant0._Z23dequantize_block_iq2_xsIfEvPKvPT_)
        /*0014*/ 	.short	0x0160
        /*0016*/ 	.short	0x0010


	//----- nvinfo : EIATTR_CBANK_PARAM_SIZE
	.align		4
.L_8551:
        /*0018*/ 	.byte	0x03, 0x19
        /*001a*/ 	.short	0x0010


	//----- nvinfo : EIATTR_KPARAM_INFO
	.align		4
        /*001c*/ 	.byte	0x04, 0x17
        /*001e*/ 	.short	(.L_8553 - .L_8552)
.L_8552:
        /*0020*/ 	.word	0x00000000
        /*0024*/ 	.short	0x0001
        /*0026*/ 	.short	0x0008
        /*0028*/ 	.byte	0x00, 0xf0, 0x21, 0x00


	//----- nvinfo : EIATTR_KPARAM_INFO
	.align		4
.L_8553:
        /*002c*/ 	.byte	0x04, 0x17
        /*002e*/ 	.short	(.L_8555 - .L_8554)
.L_8554:
        /*0030*/ 	.word	0x00000000
        /*0034*/ 	.short	0x0000
        /*0036*/ 	.short	0x0000
        /*0038*/ 	.byte	0x00, 0xf0, 0x21, 0x00


	//----- nvinfo : EIATTR_MAXREG_COUNT
	.align		4
.L_8555:
        /*003c*/ 	.byte	0x03, 0x1b
        /*003e*/ 	.short	0x00ff


	//----- nvinfo : EIATTR_MERCURY_ISA_VERSION
	.align		4
        /*0040*/ 	.byte	0x03, 0x5f
        /*0042*/ 	.short	0x0000


	//----- nvinfo : EIATTR_EXIT_INSTR_OFFSETS
	.align		4
        /*0044*/ 	.byte	0x04, 0x1c
        /*0046*/ 	.short	(.L_8557 - .L_8556)


	//   ....[0]....
.L_8556:
        /*0048*/ 	.word	0x000006b0
.L_8557:


//--------------------- .nv.info._Z24dequantize_block_iq2_xxsIfEvPKvPT_ --------------------------
	.section	.nv.info._Z24dequantize_block_iq2_xxsIfEvPKvPT_,"",@"SHT_CUDA_INFO"
	.sectionflags	@""
	.align	4


	//----- nvinfo : EIATTR_CUDA_API_VERSION
	.align		4
        /*0000*/ 	.byte	0x04, 0x37
        /*0002*/ 	.short	(.L_8559 - .L_8558)
.L_8558:
        /*0004*/ 	.word	0x00000082


	//----- nvinfo : EIATTR_SW2861232_WAR
	.align		4
.L_8559:
        /*0008*/ 	.byte	0x01, 0x35
	.zero		2


	//----- nvinfo : EIATTR_PARAM_CBANK
	.align		4
        /*000c*/ 	.byte	0x04, 0x0a
        /*000e*/ 	.short	(.L_8561 - .L_8560)
	.align		4
.L_8560:
        /*0010*/ 	.word	index@(.nv.constant0._Z24dequantize_block_iq2_xxsIfEvPKvPT_)
        /*0014*/ 	.short	0x0160
        /*0016*/ 	.short	0x0010


	//----- nvinfo : EIATTR_CBANK_PARAM_SIZE
	.align		4
.L_8561:
        /*0018*/ 	.byte	0x03, 0x19
        /*001a*/ 	.short	0x0010


	//----- nvinfo : EIATTR_KPARAM_INFO
	.align		4
        /*001c*/ 	.byte	0x04, 0x17
        /*001e*/ 	.short	(.L_8563 - .L_8562)
.L_8562:
        /*0020*/ 	.word	0x00000000
        /*0024*/ 	.short	0x0001
        /*0026*/ 	.short	0x0008
        /*0028*/ 	.byte	0x00, 0xf0, 0x21, 0x00


	//----- nvinfo : EIATTR_KPARAM_INFO
	.align		4
.L_8563:
        /*002c*/ 	.byte	0x04, 0x17
        /*002e*/ 	.short	(.L_8565 - .L_8564)
.L_8564:
        /*0030*/ 	.word	0x00000000
        /*0034*/ 	.short	0x0000
        /*0036*/ 	.short	0x0000
        /*0038*/ 	.byte	0x00, 0xf0, 0x21, 0x00


	//----- nvinfo : EIATTR_MAXREG_COUNT
	.align		4
.L_8565:
        /*003c*/ 	.byte	0x03, 0x1b
        /*003e*/ 	.short	0x00ff


	//----- nvinfo : EIATTR_MERCURY_ISA_VERSION
	.align		4
        /*0040*/ 	.byte	0x03, 0x5f
        /*0042*/ 	.short	0x0000


	//----- nvinfo : EIATTR_EXIT_INSTR_OFFSETS
	.align		4
        /*0044*/ 	.byte	0x04, 0x1c
        /*0046*/ 	.short	(.L_8567 - .L_8566)


	//   ....[0]....
.L_8566:
        /*0048*/ 	.word	0x00000660
.L_8567:


//--------------------- .nv.info._Z21dequantize_block_q6_KIfEvPKvPT_ --------------------------
	.section	.nv.info._Z21dequantize_block_q6_KIfEvPKvPT_,"",@"SHT_CUDA_INFO"
	.sectionflags	@""
	.align	4


	//----- nvinfo : EIATTR_CUDA_API_VERSION
	.align		4
        /*0000*/ 	.byte	0x04, 0x37
        /*0002*/ 	.short	(.L_8569 - .L_8568)
.L_8568:
        /*0004*/ 	.word	0x00000082


	//----- nvinfo : EIATTR_SW2861232_WAR
	.align		4
.L_8569:
        /*0008*/ 	.byte	0x01, 0x35
	.zero		2


	//----- nvinfo : EIATTR_PARAM_CBANK
	.align		4
        /*000c*/ 	.byte	0x04, 0x0a
        /*000e*/ 	.short	(.L_8571 - .L_8570)
	.align		4
.L_8570:
        /*0010*/ 	.word	index@(.nv.constant0._Z21dequantize_block_q6_KIfEvPKvPT_)
        /*0014*/ 	.short	0x0160
        /*0016*/ 	.short	0x0010


	//----- nvinfo : EIATTR_CBANK_PARAM_SIZE
	.align		4
.L_8571:
        /*0018*/ 	.byte	0x03, 0x19
        /*001a*/ 	.short	0x0010


	//----- nvinfo : EIATTR_KPARAM_INFO
	.align		4
        /*001c*/ 	.byte	0x04, 0x17
        /*001e*/ 	.short	(.L_8573 - .L_8572)
.L_8572:
        /*0020*/ 	.word	0x00000000
        /*0024*/ 	.short	0x0001
        /*0026*/ 	.short	0x0008
        /*0028*/ 	.byte	0x00, 0xf0, 0x21, 0x00


	//----- nvinfo : EIATTR_KPARAM_INFO
	.align		4
.L_8573:
        /*002c*/ 	.byte	0x04, 0x17
        /*002e*/ 	.short	(.L_8575 - .L_8574)
.L_8574:
        /*0030*/ 	.word	0x00000000
        /*0034*/ 	.short	0x0000
        /*0036*/ 	.short	0x0000
        /*0038*/ 	.byte	0x00, 0xf0, 0x21, 0x00


	//----- nvinfo : EIATTR_MAXREG_COUNT
	.align		4
.L_8575:
        /*003c*/ 	.byte	0x03, 0x1b
        /*003e*/ 	.short	0x00ff


	//----- nvinfo : EIATTR_MERCURY_ISA_VERSION
	.align		4
        /*0040*/ 	.byte	0x03, 0x5f
        /*0042*/ 	.short	0x0000


	//----- nvinfo : EIATTR_EXIT_INSTR_OFFSETS
	.align		4
        /*0044*/ 	.byte	0x04, 0x1c
        /*0046*/ 	.short	(.L_8577 - .L_8576)


	//   ....[0]....
.L_8576:
        /*0048*/ 	.word	0x00000530
.L_8577:


//--------------------- .nv.info._Z21dequantize_block_q5_KIfEvPKvPT_ --------------------------
	.section	.nv.info._Z21dequantize_block_q5_KIfEvPKvPT_,"",@"SHT_CUDA_INFO"
	.sectionflags	@""
	.align	4


	//----- nvinfo : EIATTR_CUDA_API_VERSION
	.align		4
        /*0000*/ 	.byte	0x04, 0x37
        /*0002*/ 	.short	(.L_8579 - .L_8578)
.L_8578:
        /*0004*/ 	.word	0x00000082


	//----- nvinfo : EIATTR_SW2861232_WAR
	.align		4
.L_8579:
        /*0008*/ 	.byte	0x01, 0x35
	.zero		2


	//----- nvinfo : EIATTR_PARAM_CBANK
	.align		4
        /*000c*/ 	.byte	0x04, 0x0a
        /*000e*/ 	.short	(.L_8581 - .L_8580)
	.align		4
.L_8580:
        /*0010*/ 	.word	index@(.nv.constant0._Z21dequantize_block_q5_KIfEvPKvPT_)
        /*0014*/ 	.short	0x0160
        /*0016*/ 	.short	0x0010


	//----- nvinfo : EIATTR_CBANK_PARAM_SIZE
	.align		4
.L_8581:
        /*0018*/ 	.byte	0x03, 0x19
        /*001a*/ 	.short	0x0010


	//----- nvinfo : EIATTR_KPARAM_INFO
	.align		4
        /*001c*/ 	.byte	0x04, 0x17
        /*001e*/ 	.short	(.L_8583 - .L_8582)
.L_8582:
        /*0020*/ 	.word	0x00000000
        /*0024*/ 	.short	0x0001
        /*0026*/ 	.short	0x0008
        /*0028*/ 	.byte	0x00, 0xf0, 0x21, 0x00


	//----- nvinfo : EIATTR_KPARAM_INFO
	.align		4
.L_8583:
        /*002c*/ 	.byte	0x04, 0x17
        /*002e*/ 	.short	(.L_8585 - .L_8584)
.L_8584:
        /*0030*/ 	.word	0x00000000
        /*0034*/ 	.short	0x0000
        /*0036*/ 	.short	0x0000
        /*0038*/ 	.byte	0x00, 0xf0, 0x21, 0x00


	//----- nvinfo : EIATTR_MAXREG_COUNT
	.align		4
.L_8585:
        /*003c*/ 	.byte	0x03, 0x1b
        /*003e*/ 	.short	0x00ff


	//----- nvinfo : EIATTR_MERCURY_ISA_VERSION
	.align		4
        /*0040*/ 	.byte	0x03, 0x5f
        /*0042*/ 	.short	0x0000


	//----- nvinfo : EIATTR_EXIT_INSTR_OFFSETS
	.align		4
        /*0044*/ 	.byte	0x04, 0x1c
        /*0046*/ 	.short	(.L_8587 - .L_8586)


	//   ....[0]....
.L_8586:
        /*0048*/ 	.word	0x00000640
.L_8587:


//--------------------- .nv.info._Z21dequantize_block_q4_KIfEvPKvPT_ --------------------------
	.section	.nv.info._Z21dequantize_block_q4_KIfEvPKvPT_,"",@"SHT_CUDA_INFO"
	.sectionflags	@""
	.align	4


	//----- nvinfo : EIATTR_CUDA_API_VERSION
	.align		4
        /*0000*/ 	.byte	0x04, 0x37
        /*0002*/ 	.short	(.L_8589 - .L_8588)
.L_8588:
        /*0004*/ 	.word	0x00000082


	//----- nvinfo : EIATTR_SW2861232_WAR
	.align		4
.L_8589:
        /*0008*/ 	.byte	0x01, 0x35
	.zero		2


	//----- nvinfo : EIATTR_PARAM_CBANK
	.align		4
        /*000c*/ 	.byte	0x04, 0x0a
        /*000e*/ 	.short	(.L_8591 - .L_8590)
	.align		4
.L_8590:
        /*0010*/ 	.word	index@(.nv.constant0._Z21dequantize_block_q4_KIfEvPKvPT_)
        /*0014*/ 	.short	0x0160
        /*0016*/ 	.short	0x0010


	//----- nvinfo : EIATTR_CBANK_PARAM_SIZE
	.align		4
.L_8591:
        /*0018*/ 	.byte	0x03, 0x19
        /*001a*/ 	.short	0x0010


	//----- nvinfo : EIATTR_KPARAM_INFO
	.align		4
        /*001c*/ 	.byte	0x04, 0x17
        /*001e*/ 	.short	(.L_8593 - .L_8592)
.L_8592:
        /*0020*/ 	.word	0x00000000
        /*0024*/ 	.short	0x0001
        /*0026*/ 	.short	0x0008
        /*0028*/ 	.byte	0x00, 0xf0, 0x21, 0x00


	//----- nvinfo : EIATTR_KPARAM_INFO
	.align		4
.L_8593:
        /*002c*/ 	.byte	0x04, 0x17
        /*002e*/ 	.short	(.L_8595 - .L_8594)
.L_8594:
        /*0030*/ 	.word	0x00000000
        /*0034*/ 	.short	0x0000
        /*0036*/ 	.short	0x0000
        /*0038*/ 	.byte	0x00, 0xf0, 0x21, 0x00


	//----- nvinfo : EIATTR_MAXREG_COUNT
	.align		4
.L_8595:
        /*003c*/ 	.byte	0x03, 0x1b
        /*003e*/ 	.short	0x00ff


	//----- nvinfo : EIATTR_MERCURY_ISA_VERSION
	.align		4
        /*0040*/ 	.byte	0x03, 0x5f
        /*0042*/ 	.short	0x0000


	//----- nvinfo : EIATTR_EXIT_INSTR_OFFSETS
	.align		4
        /*0044*/ 	.byte	0x04, 0x1c
        /*0046*/ 	.short	(.L_8597 - .L_8596)


	//   ....[0]....
.L_8596:
        /*0048*/ 	.word	0x000006f0
.L_8597:


//--------------------- .nv.info._Z21dequantize_block_q3_KIfEvPKvPT_ --------------------------
	.section	.nv.info._Z21dequantize_block_q3_KIfEvPKvPT_,"",@"SHT_CUDA_INFO"
	.sectionflags	@""
	.align	4


	//----- nvinfo : EIATTR_CUDA_API_VERSION
	.align		4
        /*0000*/ 	.byte	0x04, 0x37
        /*0002*/ 	.short	(.L_8599 - .L_8598)
.L_8598:
        /*0004*/ 	.word	0x00000082


	//----- nvinfo : EIATTR_SW2861232_WAR
	.align		4
.L_8599:
        /*0008*/ 	.byte	0x01, 0x35
	.zero		2


	//----- nvinfo : EIATTR_PARAM_CBANK
	.align		4
        /*000c*/ 	.byte	0x04, 0x0a
        /*000e*/ 	.short	(.L_8601 - .L_8600)
	.align		4
.L_8600:
        /*0010*/ 	.word	index@(.nv.constant0._Z21dequantize_block_q3_KIfEvPKvPT_)
        /*0014*/ 	.short	0x0160
        /*0016*/ 	.short	0x0010


	//----- nvinfo : EIATTR_CBANK_PARAM_SIZE
	.align		4
.L_8601:
        /*0018*/ 	.byte	0x03, 0x19
        /*001a*/ 	.short	0x0010


	//----- nvinfo : EIATTR_KPARAM_INFO
	.align		4
        /*001c*/ 	.byte	0x04, 0x17
        /*001e*/ 	.short	(.L_8603 - .L_8602)
.L_8602:
        /*0020*/ 	.word	0x00000000
        /*0024*/ 	.short	0x0001
        /*0026*/ 	.short	0x0008
        /*0028*/ 	.byte	0x00, 0xf0, 0x21, 0x00


	//----- nvinfo : EIATTR_KPARAM_INFO
	.align		4
.L_8603:
        /*002c*/ 	.byte	0x04, 0x17
        /*002e*/ 	.short	(.L_8605 - .L_8604)
.L_8604:
        /*0030*/ 	.word	0x00000000
        /*0034*/ 	.short	0x0000
        /*0036*/ 	.short	0x0000
        /*0038*/ 	.byte	0x00, 0xf0, 0x21, 0x00


	//----- nvinfo : EIATTR_MAXREG_COUNT
	.align		4
.L_8605:
        /*003c*/ 	.byte	0x03, 0x1b
        /*003e*/ 	.short	0x00ff


	//----- nvinfo : EIATTR_MERCURY_ISA_VERSION
	.align		4
        /*0040*/ 	.byte	0x03, 0x5f
        /*0042*/ 	.short	0x0000


	//----- nvinfo : EIATTR_EXIT_INSTR_OFFSETS
	.align		4
        /*0044*/ 	.byte	0x04, 0x1c
        /*0046*/ 	.short	(.L_8607 - .L_8606)


	//   ....[0]....
.L_8606:
        /*0048*/ 	.word	0x000007e0


	//----- nvinfo : EIATTR_CRS_STACK_SIZE
	.align		4
.L_8607:
        /*004c*/ 	.byte	0x04, 0x1e
        /*004e*/ 	.short	(.L_8609 - .L_8608)
.L_8608:
        /*0050*/ 	.word	0x00000000
.L_8609:


//--------------------- .nv.info._Z21dequantize_block_q2_KIfEvPKvPT_ --------------------------
	.section	.nv.info._Z21dequantize_block_q2_KIfEvPKvPT_,"",@"SHT_CUDA_INFO"
	.sectionflags	@""
	.align	4


	//----- nvinfo : EIATTR_CUDA_API_VERSION
	.align		4
        /*0000*/ 	.byte	0x04, 0x37
        /*0002*/ 	.short	(.L_8611 - .L_8610)
.L_8610:
        /*0004*/ 	.word	0x00000082


	//----- nvinfo : EIATTR_SW2861232_WAR
	.align		4
.L_8611:
        /*0008*/ 	.byte	0x01, 0x35
	.zero		2


	//----- nvinfo : EIATTR_PARAM_CBANK
	.align		4
        /*000c*/ 	.byte	0x04, 0x0a
        /*000e*/ 	.short	(.L_8613 - .L_8612)
	.align		4
.L_8612:
        /*0010*/ 	.word	index@(.nv.constant0._Z21dequantize_block_q2_KIfEvPKvPT_)
        /*0014*/ 	.short	0x0160
        /*0016*/ 	.short	0x0010


	//----- nvinfo : EIATTR_CBANK_PARAM_SIZE
	.align		4
.L_8613:
        /*0018*/ 	.byte	0x03, 0x19
        /*001a*/ 	.short	0x0010


	//----- nvinfo : EIATTR_KPARAM_INFO
	.align		4
        /*001c*/ 	.byte	0x04, 0x17
        /*001e*/ 	.short	(.L_8615 - .L_8614)
.L_8614:
        /*0020*/ 	.word	0x00000000
        /*0024*/ 	.short	0x0001
        /*0026*/ 	.short	0x0008
        /*0028*/ 	.byte	0x00, 0xf0, 0x21, 0x00


	//----- nvinfo : EIATTR_KPARAM_INFO
	.align		4
.L_8615:
        /*002c*/ 	.byte	0x04, 0x17
        /*002e*/ 	.short	(.L_8617 - .L_8616)
.L_8616:
        /*0030*/ 	.word	0x00000000
        /*0034*/ 	.short	0x0000
        /*0036*/ 	.short	0x0000
        /*0038*/ 	.byte	0x00, 0xf0, 0x21, 0x00


	//----- nvinfo : EIATTR_MAXREG_COUNT
	.align		4
.L_8617:
        /*003c*/ 	.byte	0x03, 0x1b
        /*003e*/ 	.short	0x00ff


	//----- nvinfo : EIATTR_MERCURY_ISA_VERSION
	.align		4
        /*0040*/ 	.byte	0x03, 0x5f
        /*0042*/ 	.short	0x0000


	//----- nvinfo : EIATTR_EXIT_INSTR_OFFSETS
	.align		4
        /*0044*/ 	.byte	0x04, 0x1c
        /*0046*/ 	.short	(.L_8619 - .L_8618)


	//   ....[0]....
.L_8618:
        /*0048*/ 	.word	0x000004a0
.L_8619:


//--------------------- .nv.info._Z16dequantize_blockILi32ELi1EXadL_ZN45_INTERNAL_8d5cb472_14_gguf_kernel_cu_cd24131915dequantize_q8_0EPKviiR7__half2EEfEvS2_PT2_i --------------------------
	.section	.nv.info._Z16dequantize_blockILi32ELi1EXadL_ZN45_INTERNAL_8d5cb472_14_gguf_kernel_cu_cd24131915dequantize_q8_0EPKviiR7__half2EEfEvS2_PT2_i,"",@"SHT_CUDA_INFO"
	.sectionflags	@""
	.align	4


	//----- nvinfo : EIATTR_CUDA_API_VERSION
	.align		4
        /*0000*/ 	.byte	0x04, 0x37
        /*0002*/ 	.short	(.L_8621 - .L_8620)
.L_8620:
        /*0004*/ 	.word	0x00000082


	//----- nvinfo : EIATTR_SW2861232_WAR
	.align		4
.L_8621:
        /*0008*/ 	.byte	0x01, 0x35
	.zero		2


	//----- nvinfo : EIATTR_PARAM_CBANK
	.align		4
        /*000c*/ 	.byte	0x04, 0x0a
        /*000e*/ 	.short	(.L_8623 - .L_8622)
	.align		4
.L_8622:
        /*0010*/ 	.word	index@(.nv.constant0._Z16dequantize_blockILi32ELi1EXadL_ZN45_INTERNAL_8d5cb472_14_gguf_kernel_cu_cd24131915dequantize_q8_0EPKviiR7__half2EEfEvS2_PT2_i)
        /*0014*/ 	.short	0x0160
        /*0016*/ 	.short	0x0014


	//----- nvinfo : EIATTR_CBANK_PARAM_SIZE
	.align		4
.L_8623:
        /*0018*/ 	.byte	0x03, 0x19
        /*001a*/ 	.short	0x0014


	//----- nvinfo : EIATTR_KPARAM_INFO
	.align		4
        /*001c*/ 	.byte	0x04, 0x17
        /*001e*/ 	.short	(.L_8625 - .L_8624)
.L_8624:
        /*0020*/ 	.word	0x00000000
        /*0024*/ 	.short	0x0002
        /*0026*/ 	.short	0x0010
        /*0028*/ 	.byte	0x00, 0xf0, 0x11, 0x00


	//----- nvinfo : EIATTR_KPARAM_INFO
	.align		4
.L_8625:
        /*002c*/ 	.byte	0x04, 0x17
        /*002e*/ 	.short	(.L_8627 - .L_8626)
.L_8626:
        /*0030*/ 	.word	0x00000000
        /*0034*/ 	.short	0x0001
        /*0036*/ 	.short	0x0008
        /*0038*/ 	.byte	0x00, 0xf0, 0x21, 0x00


	//----- nvinfo : EIATTR_KPARAM_INFO
	.align		4
.L_8627:
        /*003c*/ 	.byte	0x04, 0x17
        /*003e*/ 	.short	(.L_8629 - .L_8628)
.L_8628:
        /*0040*/ 	.word	0x00000000
        /*0044*/ 	.short	0x0000
        /*0046*/ 	.short	0x0000
        /*0048*/ 	.byte	0x00, 0xf0, 0x21, 0x00


	//----- nvinfo : EIATTR_MAXREG_COUNT
	.align		4
.L_8629:
        /*004c*/ 	.byte	0x03, 0x1b
        /*004e*/ 	.short	0x00ff


	//----- nvinfo : EIATTR_MERCURY_ISA_VERSION
	.align		4
        /*0050*/ 	.byte	0x03, 0x5f
        /*0052*/ 	.short	0x0000


	//----- nvinfo : EIATTR_EXIT_INSTR_OFFSETS
	.align		4
        /*0054*/ 	.byte	0x04, 0x1c
        /*0056*/ 	.short	(.L_8631 - .L_8630)


	//   ....[0]....
.L_8630:
        /*0058*/ 	.word	0x00000060


	//   ....[1]....
        /*005c*/ 	.word	0x00000200
.L_8631:


//--------------------- .nv.info._Z16dequantize_blockILi32ELi2EXadL_ZN45_INTERNAL_8d5cb472_14_gguf_kernel_cu_cd24131915dequantize_q5_1EPKviiR7__half2EEfEvS2_PT2_i --------------------------
	.section	.nv.info._Z16dequantize_blockILi32ELi2EXadL_ZN45_INTERNAL_8d5cb472_14_gguf_kernel_cu_cd24131915dequantize_q5_1EPKviiR7__half2EEfEvS2_PT2_i,"",@"SHT_CUDA_INFO"
	.sectionflags	@""
	.align	4


	//----- nvinfo : EIATTR_CUDA_API_VERSION
	.align		4
        /*0000*/ 	.byte	0x04, 0x37
        /*0002*/ 	.short	(.L_8633 - .L_8632)
.L_8632:
        /*0004*/ 	.word	0x00000082


	//----- nvinfo : EIATTR_SW2861232_WAR
	.align		4
.L_8633:
        /*0008*/ 	.byte	0x01, 0x35
	.zero		2


	//----- nvinfo : EIATTR_PARAM_CBANK
	.align		4
        /*000c*/ 	.byte	0x04, 0x0a
        /*000e*/ 	.short	(.L_8635 - .L_8634)
	.align		4
.L_8634:
        /*0010*/ 	.word	index@(.nv.constant0._Z16dequantize_blockILi32ELi2EXadL_ZN45_INTERNAL_8d5cb472_14_gguf_kernel_cu_cd24131915dequantize_q5_1EPKviiR7__half2EEfEvS2_PT2_i)
        /*0014*/ 	.short	0x0160
        /*0016*/ 	.short	0x0014


	//----- nvinfo : EIATTR_CBANK_PARAM_SIZE
	.align		4
.L_8635:
        /*0018*/ 	.byte	0x03, 0x19
        /*001a*/ 	.short	0x0014


	//----- nvinfo : EIATTR_KPARAM_INFO
	.align		4
        /*001c*/ 	.byte	0x04, 0x17
        /*001e*/ 	.short	(.L_8637 - .L_8636)
.L_8636:
        /*0020*/ 	.word	0x00000000
        /*0024*/ 	.short	0x0002
        /*0026*/ 	.short	0x0010
        /*0028*/ 	.byte	0x00, 0xf0, 0x11, 0x00


	//----- nvinfo : EIATTR_KPARAM_INFO
	.align		4
.L_8637:
        /*002c*/ 	.byte	0x04, 0x17
        /*002e*/ 	.short	(.L_8639 - .L_8638)
.L_8638:
        /*0030*/ 	.word	0x00000000
        /*0034*/ 	.short	0x0001
        /*0036*/ 	.short	0x0008
        /*0038*/ 	.byte	0x00, 0xf0, 0x21, 0x00


	//----- nvinfo : EIATTR_KPARAM_INFO
	.align		4
.L_8639:
        /*003c*/ 	.byte	0x04, 0x17
        /*003e*/ 	.short	(.L_8641 - .L_8640)
.L_8640:
        /*0040*/ 	.word	0x00000000
        /*0044*/ 	.short	0x0000
        /*0046*/ 	.short	0x0000
        /*0048*/ 	.byte	0x00, 0xf0, 0x21, 0x00


	//----- nvinfo : EIATTR_MAXREG_COUNT
	.align		4
.L_8641:
        /*004c*/ 	.byte	0x03, 0x1b
        /*004e*/ 	.short	0x00ff


	//----- nvinfo : EIATTR_MERCURY_ISA_VERSION
	.align		4
        /*0050*/ 	.byte	0x03, 0x5f
        /*0052*/ 	.short	0x0000


	//----- nvinfo : EIATTR_EXIT_INSTR_OFFSETS
	.align		4
        /*0054*/ 	.byte	0x04, 0x1c
        /*0056*/ 	.short	(.L_8643 - .L_8642)


	//   ....[0]....
.L_8642:
        /*0058*/ 	.word	0x00000060


	//   ....[1]....
        /*005c*/ 	.word	0x00000300
.L_8643:


//--------------------- .nv.info._Z16dequantize_blockILi32ELi2EXadL_ZN45_INTERNAL_8d5cb472_14_gguf_kernel_cu_cd24131915dequantize_q5_0EPKviiR7__half2EEfEvS2_PT2_i --------------------------
	.section	.nv.info._Z16dequantize_blockILi32ELi2EXadL_ZN45_INTERNAL_8d5cb472_14_gguf_kernel_cu_cd24131915dequantize_q5_0EPKviiR7__half2EEfEvS2_PT2_i,"",@"SHT_CUDA_INFO"
	.sectionflags	@""
	.align	4


	//----- nvinfo : EIATTR_CUDA_API_VERSION
	.align		4
        /*0000*/ 	.byte	0x04, 0x37
        /*0002*/ 	.short	(.L_8645 - .L_8644)
.L_8644:
        /*0004*/ 	.word	0x00000082


	//----- nvinfo : EIATTR_SW2861232_WAR
	.align		4
.L_8645:
        /*0008*/ 	.byte	0x01, 0x35
	.zero		2


	//----- nvinfo : EIATTR_PARAM_CBANK
	.align		4
        /*000c*/ 	.byte	0x04, 0x0a
        /*000e*/ 	.short	(.L_8647 - .L_8646)
	.align		4
.L_8646:
        /*0010*/ 	.word	index@(.nv.constant0._Z16dequantize_blockILi32ELi2EXadL_ZN45_INTERNAL_8d5cb472_14_gguf_kernel_cu_cd24131915dequantize_q5_0EPKviiR7__half2EEfEvS2_PT2_i)
        /*0014*/ 	.short	0x0160
        /*0016*/ 	.short	0x0014


	//----- nvinfo : EIATTR_CBANK_PARAM_SIZE
	.align		4
.L_8647:
        /*0018*/ 	.byte	0x03, 0x19
        /*001a*/ 	.short	0x0014


	//----- nvinfo : EIATTR_KPARAM_INFO
	.align		4
        /*001c*/ 	.byte	0x04, 0x17
        /*001e*/ 	.short	(.L_8649 - .L_8648)
.L_8648:
        /*0020*/ 	.word	0x00000000
        /*0024*/ 	.short	0x0002
        /*0026*/ 	.short	0x0010
        /*0028*/ 	.byte	0x00, 0xf0, 0x11, 0x00


	//----- nvinfo : EIATTR_KPARAM_INFO
	.align		4
.L_8649:
        /*002c*/ 	.byte	0x04, 0x17
        /*002e*/ 	.short	(.L_8651 - .L_8650)
.L_8650:
        /*0030*/ 	.word	0x00000000
        /*0034*/ 	.short	0x0001
        /*0036*/ 	.short	0x0008
        /*0038*/ 	.byte	0x00, 0xf0, 0x21, 0x00


	//----- nvinfo : EIATTR_KPARAM_INFO
	.align		4
.L_8651:
        /*003c*/ 	.byte	0x04, 0x17
        /*003e*/ 	.short	(.L_8653 - .L_8652)
.L_8652:
        /*0040*/ 	.word	0x00000000
        /*0044*/ 	.short	0x0000
        /*0046*/ 	.short	0x0000
        /*0048*/ 	.byte	0x00, 0xf0, 0x21, 0x00


	//----- nvinfo : EIATTR_MAXREG_COUNT
	.align		4
.L_8653:
        /*004c*/ 	.byte	0x03, 0x1b
        /*004e*/ 	.short	0x00ff


	//----- nvinfo : EIATTR_MERCURY_ISA_VERSION
	.align		4
        /*0050*/ 	.byte	0x03, 0x5f
        /*0052*/ 	.short	0x0000


	//----- nvinfo : EIATTR_EXIT_INSTR_OFFSETS
	.align		4
        /*0054*/ 	.byte	0x04, 0x1c
        /*0056*/ 	.short	(.L_8655 - .L_8654)


	//   ....[0]....
.L_8654:
        /*0058*/ 	.word	0x00000060


	//   ....[1]....
        /*005c*/ 	.word	0x00000310
.L_8655:


//--------------------- .nv.info._Z16dequantize_blockILi32ELi2EXadL_ZN45_INTERNAL_8d5cb472_14_gguf_kernel_cu_cd24131915dequantize_q4_1EPKviiR7__half2EEfEvS2_PT2_i --------------------------
	.section	.nv.info._Z16dequantize_blockILi32ELi2EXadL_ZN45_INTERNAL_8d5cb472_14_gguf_kernel_cu_cd24131915dequantize_q4_1EPKviiR7__half2EEfEvS2_PT2_i,"",@"SHT_CUDA_INFO"
	.sectionflags	@""
	.align	4


	//----- nvinfo : EIATTR_CUDA_API_VERSION
	.align		4
        /*0000*/ 	.byte	0x04, 0x37
        /*0002*/ 	.short	(.L_8657 - .L_8656)
.L_8656:
        /*0004*/ 	.word	0x00000082


	//----- nvinfo : EIATTR_SW2861232_WAR
	.align		4
.L_8657:
        /*0008*/ 	.byte	0x01, 0x35
	.zero		2


	//----- nvinfo : EIATTR_PARAM_CBANK
	.align		4
        /*000c*/ 	.byte	0x04, 0x0a
        /*000e*/ 	.short	(.L_8659 - .L_8658)
	.align		4
.L_8658:
        /*0010*/ 	.word	index@(.nv.constant0._Z16dequantize_blockILi32ELi2EXadL_ZN45_INTERNAL_8d5cb472_14_gguf_kernel_cu_cd24131915dequantize_q4_1EPKviiR7__half2EEfEvS2_PT2_i)
        /*0014*/ 	.short	0x0160
        /*0016*/ 	.short	0x0014


	//----- nvinfo : EIATTR_CBANK_PARAM_SIZE
	.align		4
.L_8659:
        /*0018*/ 	.byte	0x03, 0x19
        /*001a*/ 	.short	0x0014


	//----- nvinfo : EIATTR_KPARAM_INFO
	.align		4
        /*001c*/ 	.byte	0x04, 0x17
        /*001e*/ 	.short	(.L_8661 - .L_8660)
.L_8660:
        /*0020*/ 	.word	0x00000000
        /*0024*/ 	.short	0x0002
        /*0026*/ 	.short	0x0010
        /*0028*/ 	.byte	0x00, 0xf0, 0x11, 0x00


	//----- nvinfo : EIATTR_KPARAM_INFO
	.align		4
.L_8661:
        /*002c*/ 	.byte	0x04, 0x17
        /*002e*/ 	.short	(.L_8663 - .L_8662)
.L_8662:
        /*0030*/ 	.word	0x00000000
        /*0034*/ 	.short	0x0001
        /*0036*/ 	.short	0x0008
        /*0038*/ 	.byte	0x00, 0xf0, 0x21, 0x00


	//----- nvinfo : EIATTR_KPARAM_INFO
	.align		4
.L_8663:
        /*003c*/ 	.byte	0x04, 0x17
        /*003e*/ 	.short	(.L_8665 - .L_8664)
.L_8664:
        /*0040*/ 	.word	0x00000000
        /*0044*/ 	.short	0x0000
        /*0046*/ 	.short	0x0000
        /*0048*/ 	.byte	0x00, 0xf0, 0x21, 0x00


	//----- nvinfo : EIATTR_MAXREG_COUNT
	.align		4
.L_8665:
        /*004c*/ 	.byte	0x03, 0x1b
        /*004e*/ 	.short	0x00ff


	//----- nvinfo : EIATTR_MERCURY_ISA_VERSION
	.align		4
        /*0050*/ 	.byte	0x03, 0x5f
        /*0052*/ 	.short	0x0000


	//----- nvinfo : EIATTR_EXIT_INSTR_OFFSETS
	.align		4
        /*0054*/ 	.byte	0x04, 0x1c
        /*0056*/ 	.short	(.L_8667 - .L_8666)


	//   ....[0]....
.L_8666:
        /*0058*/ 	.word	0x00000060


	//   ....[1]....
        /*005c*/ 	.word	0x00000230
.L_8667:


//--------------------- .nv.info._Z16dequantize_blockILi32ELi2EXadL_ZN45_INTERNAL_8d5cb472_14_gguf_kernel_cu_cd24131915dequantize_q4_0EPKviiR7__half2EEfEvS2_PT2_i --------------------------
	.section	.nv.info._Z16dequantize_blockILi32ELi2EXadL_ZN45_INTERNAL_8d5cb472_14_gguf_kernel_cu_cd24131915dequantize_q4_0EPKviiR7__half2EEfEvS2_PT2_i,"",@"SHT_CUDA_INFO"
	.sectionflags	@""
	.align	4


	//----- nvinfo : EIATTR_CUDA_API_VERSION
	.align		4
        /*0000*/ 	.byte	0x04, 0x37
        /*0002*/ 	.short	(.L_8669 - .L_8668)
.L_8668:
        /*0004*/ 	.word	0x00000082


	//----- nvinfo : EIATTR_SW2861232_WAR
	.align		4
.L_8669:
        /*0008*/ 	.byte	0x01, 0x35
	.zero		2


	//----- nvinfo : EIATTR_PARAM_CBANK
	.align		4
        /*000c*/ 	.byte	0x04, 0x0a
        /*000e*/ 	.short	(.L_8671 - .L_8670)
	.align		4
.L_8670:
        /*0010*/ 	.word	index@(.nv.constant0._Z16dequantize_blockILi32ELi2EXadL_ZN45_INTERNAL_8d5cb472_14_gguf_kernel_cu_cd24131915dequantize_q4_0EPKviiR7__half2EEfEvS2_PT2_i)
        /*0014*/ 	.short	0x0160
        /*0016*/ 	.short	0x0014


	//----- nvinfo : EIATTR_CBANK_PARAM_SIZE
	.align		4
.L_8671:
        /*0018*/ 	.byte	0x03, 0x19
        /*001a*/ 	.short	0x0014


	//----- nvinfo : EIATTR_KPARAM_INFO
	.align		4
        /*001c*/ 	.byte	0x04, 0x17
        /*001e*/ 	.short	(.L_8673 - .L_8672)
.L_8672:
        /*0020*/ 	.word	0x00000000
        /*0024*/ 	.short	0x0002
        /*0026*/ 	.short	0x0010
        /*0028*/ 	.byte	0x00, 0xf0, 0x11, 0x00


	//----- nvinfo : EIATTR_KPARAM_INFO
	.align		4
.L_8673:
        /*002c*/ 	.byte	0x04, 0x17
        /*002e*/ 	.short	(.L_8675 - .L_8674)
.L_8674:
        /*0030*/ 	.word	0x00000000
        /*0034*/ 	.short	0x0001
        /*0036*/ 	.short	0x0008
        /*0038*/ 	.byte	0x00, 0xf0, 0x21, 0x00


	//----- nvinfo : EIATTR_KPARAM_INFO
	.align		4
.L_8675:
        /*003c*/ 	.byte	0x04, 0x17
        /*003e*/ 	.short	(.L_8677 - .L_8676)
.L_8676:
        /*0040*/ 	.word	0x00000000
        /*0044*/ 	.short	0x0000
        /*0046*/ 	.short	0x0000
        /*0048*/ 	.byte	0x00, 0xf0, 0x21, 0x00


	//----- nvinfo : EIATTR_MAXREG_COUNT
	.align		4
.L_8677:
        /*004c*/ 	.byte	0x03, 0x1b
        /*004e*/ 	.short	0x00ff


	//----- nvinfo : EIATTR_MERCURY_ISA_VERSION
	.align		4
        /*0050*/ 	.byte	0x03, 0x5f
        /*0052*/ 	.short	0x0000


	//----- nvinfo : EIATTR_EXIT_INSTR_OFFSETS
	.align		4
        /*0054*/ 	.byte	0x04, 0x1c
        /*0056*/ 	.short	(.L_8679 - .L_8678)


	//   ....[0]....
.L_8678:
        /*0058*/ 	.word	0x00000060


	//   ....[1]....
        /*005c*/ 	.word	0x00000240
.L_8679:


//--------------------- .nv.callgraph             --------------------------
	.section	.nv.callgraph,"",@"SHT_CUDA_CALLGRAPH"
	.align	4
	.sectionentsize	8
	.align		4
        /*0000*/ 	.word	0x00000000
	.align		4
        /*0004*/ 	.word	0xffffffff
	.align		4
        /*0008*/ 	.word	0x00000000
	.align		4
        /*000c*/ 	.word	0xfffffffe
	.align		4
        /*0010*/ 	.word	0x00000000
	.align		4
        /*0014*/ 	.word	0xfffffffd
	.align		4
        /*0018*/ 	.word	0x00000000
	.align		4
        /*001c*/ 	.word	0xfffffffc


//--------------------- .nv.rel.action            --------------------------
	.section	.nv.rel.action,"",@"SHT_CUDA_RELOCINFO"
	.align	8
	.sectionentsize	8
        /*0000*/ 	.byte	0x73, 0x00, 0x00, 0x00, 0x00, 0x00, 0x00, 0x00, 0x00, 0x00, 0x00, 0x11, 0x25, 0x00, 0x05, 0x36


//--------------------- .nv.constant4             --------------------------
	.section	.nv.constant4,"a",@progbits
	.align	8
	.align		8
.nv.constant4:
        /*0000*/ 	.dword	iq2xxs_grid
	.align		8
        /*0008*/ 	.dword	iq2xs_grid
	.align		8
        /*0010*/ 	.dword	iq2s_grid
	.align		8
        /*0018*/ 	.dword	iq3xxs_grid
	.align		8
        /*0020*/ 	.dword	iq3xs_grid
	.align		8
        /*0028*/ 	.dword	iq1s_grid_gpu
	.align		8
        /*0030*/ 	.dword	ksigns_iq2xs
	.align		8
        /*0038*/ 	.dword	ksigns64
	.align		8
        /*0040*/ 	.dword	kmask_iq2xs
	.align		8
        /*0048*/ 	.dword	kvalues_iq4nl
	.align		8
        /*0050*/ 	.dword	_ZN45_INTERNAL_8d5cb472_14_gguf_kernel_cu_cd2413194cuda3std3__45__cpo5beginE
	.align		8
        /*0058*/ 	.dword	_ZN45_INTERNAL_8d5cb472_14_gguf_kernel_cu_cd2413194cuda3std3__45__cpo3endE
	.align		8
        /*0060*/ 	.dword	_ZN45_INTERNAL_8d5cb472_14_gguf_kernel_cu_cd2413194cuda3std3__45__cpo6cbeginE
	.align		8
        /*0068*/ 	.dword	_ZN45_INTERNAL_8d5cb472_14_gguf_kernel_cu_cd2413194cuda3std3__45__cpo4cendE
	.align		8
        /*0070*/ 	.dword	_ZN45_INTERNAL_8d5cb472_14_gguf_kernel_cu_cd2413194cuda3std3__45__cpo6rbeginE
	.align		8
        /*0078*/ 	.dword	_ZN45_INTERNAL_8d5cb472_14_gguf_kernel_cu_cd2413194cuda3std3__45__cpo4rendE
	.align		8
        /*0080*/ 	.dword	_ZN45_INTERNAL_8d5cb472_14_gguf_kernel_cu_cd2413194cuda3std3__45__cpo7crbeginE
	.align		8
        /*0088*/ 	.dword	_ZN45_INTERNAL_8d5cb472_14_gguf_kernel_cu_cd2413194cuda3std3__45__cpo5crendE
	.align		8
        /*0090*/ 	.dword	_ZN45_INTERNAL_8d5cb472_14_gguf_kernel_cu_cd2413194cuda3std3__447_GLOBAL__N__8d5cb472_14_gguf_kernel_cu_cd2413196ignoreE
	.align		8
        /*0098*/ 	.dword	_ZN45_INTERNAL_8d5cb472_14_gguf_kernel_cu_cd2413194cuda3std3__419piecewise_constructE
	.align		8
        /*00a0*/ 	.dword	_ZN45_INTERNAL_8d5cb472_14_gguf_kernel_cu_cd2413194cuda3std3__48in_placeE
	.align		8
        /*00a8*/ 	.dword	_ZN45_INTERNAL_8d5cb472_14_gguf_kernel_cu_cd2413194cuda3std3__420unreachable_sentinelE
	.align		8
        /*00b0*/ 	.dword	_ZN45_INTERNAL_8d5cb472_14_gguf_kernel_cu_cd2413194cuda3std6ranges3__45__cpo4swapE
	.align		8
        /*00b8*/ 	.dword	_ZN45_INTERNAL_8d5cb472_14_gguf_kernel_cu_cd2413194cuda3std6ranges3__45__cpo9iter_moveE
	.align		8
        /*00c0*/ 	.dword	_ZN45_INTERNAL_8d5cb472_14_gguf_kernel_cu_cd2413194cuda3std6ranges3__45__cpo5beginE
	.align		8
        /*00c8*/ 	.dword	_ZN45_INTERNAL_8d5cb472_14_gguf_kernel_cu_cd2413194cuda3std6ranges3__45__cpo3endE
	.align		8
        /*00d0*/ 	.dword	_ZN45_INTERNAL_8d5cb472_14_gguf_kernel_cu_cd2413194cuda3std6ranges3__45__cpo6cbeginE
	.align		8
        /*00d8*/ 	.dword	_ZN45_INTERNAL_8d5cb472_14_gguf_kernel_cu_cd2413194cuda3std6ranges3__45__cpo4cendE
	.align		8
        /*00e0*/ 	.dword	_ZN45_INTERNAL_8d5cb472_14_gguf_kernel_cu_cd2413194cuda3std6ranges3__45__cpo7advanceE
	.align		8
        /*00e8*/ 	.dword	_ZN45_INTERNAL_8d5cb472_14_gguf_kernel_cu_cd2413194cuda3std6ranges3__45__cpo9iter_swapE
	.align		8
        /*00f0*/ 	.dword	_ZN45_INTERNAL_8d5cb472_14_gguf_kernel_cu_cd2413194cuda3std6ranges3__45__cpo4nextE
	.align		8
        /*00f8*/ 	.dword	_ZN45_INTERNAL_8d5cb472_14_gguf_kernel_cu_cd2413194cuda3std6ranges3__45__cpo4prevE
	.align		8
        /*0100*/ 	.dword	_ZN45_INTERNAL_8d5cb472_14_gguf_kernel_cu_cd2413194cuda3std6ranges3__45__cpo4dataE
	.align		8
        /*0108*/ 	.dword	_ZN45_INTERNAL_8d5cb472_14_gguf_kernel_cu_cd2413194cuda3std6ranges3__45__cpo5cdataE
	.align		8
        /*0110*/ 	.dword	_ZN45_INTERNAL_8d5cb472_14_gguf_kernel_cu_cd2413194cuda3std6ranges3__45__cpo4sizeE
	.align		8
        /*0118*/ 	.dword	_ZN45_INTERNAL_8d5cb472_14_gguf_kernel_cu_cd2413194cuda3std6ranges3__45__cpo5ssizeE
	.align		8
        /*0120*/ 	.dword	_ZN45_INTERNAL_8d5cb472_14_gguf_kernel_cu_cd2413194cuda3std6ranges3__45__cpo8distanceE
	.align		8
        /*0128*/ 	.dword	_ZN45_INTERNAL_8d5cb472_14_gguf_kernel_cu_cd2413196thrust23THRUST_300001_SM_800_NS6system6detail10sequential3seqE


//--------------------- .nv.constant2._Z9moe_vec_qIN3c108BFloat16ELi256ELi8E11block_iq1_mLi1EXadL_ZN45_INTERNAL_8d5cb472_14_gguf_kernel_cu_cd24131918vec_dot_iq1_m_q8_1EPKvPK10block_q8_1RKiEEEvS5_S5_PT_PS9_iiii --------------------------
	.section	.nv.constant2._Z9moe_vec_qIN3c108BFloat16ELi256ELi8E11block_iq1_mLi1EXadL_ZN45_INTERNAL_8d5cb472_14_gguf_kernel_cu_cd24131918vec_dot_iq1_m_q8_1EPKvPK10block_q8_1RKiEEEvS5_S5_PT_PS9_iiii,"a",@progbits
	.sectionflags	@""
	.align	4
.nv.constant2._Z9moe_vec_qIN3c108BFloat16ELi256ELi8E11block_iq1_mLi1EXadL_ZN45_INTERNAL_8d5cb472_14_gguf_kernel_cu_cd24131918vec_dot_iq1_m_q8_1EPKvPK10block_q8_1RKiEEEvS5_S5_PT_PS9_iiii:
        /*0000*/ 	.byte	0x01, 0x01, 0x01, 0x01


//--------------------- .nv.constant0._Z9moe_vec_qIN3c108BFloat16ELi256ELi8E11block_iq1_mLi1EXadL_ZN45_INTERNAL_8d5cb472_14_gguf_kernel_cu_cd24131918vec_dot_iq1_m_q8_1EPKvPK10block_q8_1RKiEEEvS5_S5_PT_PS9_iiii --------------------------
	.section	.nv.constant0._Z9moe_vec_qIN3c108BFloat16ELi256ELi8E11block_iq1_mLi1EXadL_ZN45_INTERNAL_8d5cb472_14_gguf_kernel_cu_cd24131918vec_dot_iq1_m_q8_1EPKvPK10block_q8_1RKiEEEvS5_S5_PT_PS9_iiii,"a",@progbits
	.sectionflags	@""
	.align	4
.nv.constant0._Z9moe_vec_qIN3c108BFloat16ELi256ELi8E11block_iq1_mLi1EXadL_ZN45_INTERNAL_8d5cb472_14_gguf_kernel_cu_cd24131918vec_dot_iq1_m_q8_1EPKvPK10block_q8_1RKiEEEvS5_S5_PT_PS9_iiii:
	.zero		400


//--------------------- .nv.constant0._Z9moe_vec_qIN3c108BFloat16ELi256ELi8E12block_iq4_xsLi1EXadL_ZN45_INTERNAL_8d5cb472_14_gguf_kernel_cu_cd24131919vec_dot_iq4_xs_q8_1EPKvPK10block_q8_1RKiEEEvS5_S5_PT_PS9_iiii --------------------------
	.section	.nv.constant0._Z9moe_vec_qIN3c108BFloat16ELi256ELi8E12block_iq4_xsLi1EXadL_ZN45_INTERNAL_8d5cb472_14_gguf_kernel_cu_cd24131919vec_dot_iq4_xs_q8_1EPKvPK10block_q8_1RKiEEEvS5_S5_PT_PS9_iiii,"a",@progbits
	.sectionflags	@""
	.align	4
.nv.constant0._Z9moe_vec_qIN3c108BFloat16ELi256ELi8E12block_iq4_xsLi1EXadL_ZN45_INTERNAL_8d5cb472_14_gguf_kernel_cu_cd24131919vec_dot_iq4_xs_q8_1EPKvPK10block_q8_1RKiEEEvS5_S5_PT_PS9_iiii:
	.zero		400


//--------------------- .nv.constant0._Z9moe_vec_qIN3c108BFloat16ELi256ELi8E11block_iq2_sLi1EXadL_ZN45_INTERNAL_8d5cb472_14_gguf_kernel_cu_cd24131918vec_dot_iq2_s_q8_1EPKvPK10block_q8_1RKiEEEvS5_S5_PT_PS9_iiii --------------------------
	.section	.nv.constant0._Z9moe_vec_qIN3c108BFloat16ELi256ELi8E11block_iq2_sLi1EXadL_ZN45_INTERNAL_8d5cb472_14_gguf_kernel_cu_cd24131918vec_dot_iq2_s_q8_1EPKvPK10block_q8_1RKiEEEvS5_S5_PT_PS9_iiii,"a",@progbits
	.sectionflags	@""
	.align	4
.nv.constant0._Z9moe_vec_qIN3c108BFloat16ELi256ELi8E11block_iq2_sLi1EXadL_ZN45_INTERNAL_8d5cb472_14_gguf_kernel_cu_cd24131918vec_dot_iq2_s_q8_1EPKvPK10block_q8_1RKiEEEvS5_S5_PT_PS9_iiii:
	.zero		400


//--------------------- .nv.constant0._Z9moe_vec_qIN3c108BFloat16ELi256ELi8E11block_iq3_sLi1EXadL_ZN45_INTERNAL_8d5cb472_14_gguf_kernel_cu_cd24131918vec_dot_iq3_s_q8_1EPKvPK10block_q8_1RKiEEEvS5_S5_PT_PS9_iiii --------------------------
	.section	.nv.constant0._Z9moe_vec_qIN3c108BFloat16ELi256ELi8E11block_iq3_sLi1EXadL_ZN45_INTERNAL_8d5cb472_14_gguf_kernel_cu_cd24131918vec_dot_iq3_s_q8_1EPKvPK10block_q8_1RKiEEEvS5_S5_PT_PS9_iiii,"a",@progbits
	.sectionflags	@""
	.align	4
.nv.constant0._Z9moe_vec_qIN3c108BFloat16ELi256ELi8E11block_iq3_sLi1EXadL_ZN45_INTERNAL_8d5cb472_14_gguf_kernel_cu_cd24131918vec_dot_iq3_s_q8_1EPKvPK10block_q8_1RKiEEEvS5_S5_PT_PS9_iiii:
	.zero		400


//--------------------- .nv.constant0._Z9moe_vec_qIN3c108BFloat16ELi32ELi4E12block_iq4_nlLi2EXadL_ZN45_INTERNAL_8d5cb472_14_gguf_kernel_cu_cd24131919vec_dot_iq4_nl_q8_1EPKvPK10block_q8_1RKiEEEvS5_S5_PT_PS9_iiii --------------------------
	.section	.nv.constant0._Z9moe_vec_qIN3c108BFloat16ELi32ELi4E12block_iq4_nlLi2EXadL_ZN45_INTERNAL_8d5cb472_14_gguf_kernel_cu_cd24131919vec_dot_iq4_nl_q8_1EPKvPK10block_q8_1RKiEEEvS5_S5_PT_PS9_iiii,"a",@progbits
	.sectionflags	@""
	.align	4
.nv.constant0._Z9moe_vec_qIN3c108BFloat16ELi32ELi4E12block_iq4_nlLi2EXadL_ZN45_INTERNAL_8d5cb472_14_gguf_kernel_cu_cd24131919vec_dot_iq4_nl_q8_1EPKvPK10block_q8_1RKiEEEvS5_S5_PT_PS9_iiii:
	.zero		400


//--------------------- .nv.constant0._Z9moe_vec_qIN3c108BFloat16ELi256ELi8E11block_iq1_sLi1EXadL_ZN45_INTERNAL_8d5cb472_14_gguf_kernel_cu_cd24131918vec_dot_iq1_s_q8_1EPKvPK10block_q8_1RKiEEEvS5_S5_PT_PS9_iiii --------------------------
	.section	.nv.constant0._Z9moe_vec_qIN3c108BFloat16ELi256ELi8E11block_iq1_sLi1EXadL_ZN45_INTERNAL_8d5cb472_14_gguf_kernel_cu_cd24131918vec_dot_iq1_s_q8_1EPKvPK10block_q8_1RKiEEEvS5_S5_PT_PS9_iiii,"a",@progbits
	.sectionflags	@""
	.align	4
.nv.constant0._Z9moe_vec_qIN3c108BFloat16ELi256ELi8E11block_iq1_sLi1EXadL_ZN45_INTERNAL_8d5cb472_14_gguf_kernel_cu_cd24131918vec_dot_iq1_s_q8_1EPKvPK10block_q8_1RKiEEEvS5_S5_PT_PS9_iiii:
	.zero		400


//--------------------- .nv.constant0._Z9moe_vec_qIN3c108BFloat16ELi256ELi8E13block_iq3_xxsLi1EXadL_ZN45_INTERNAL_8d5cb472_14_gguf_kernel_cu_cd24131920vec_dot_iq3_xxs_q8_1EPKvPK10block_q8_1RKiEEEvS5_S5_PT_PS9_iiii --------------------------
	.section	.nv.constant0._Z9moe_vec_qIN3c108BFloat16ELi256ELi8E13block_iq3_xxsLi1EXadL_ZN45_INTERNAL_8d5cb472_14_gguf_kernel_cu_cd24131920vec_dot_iq3_xxs_q8_1EPKvPK10block_q8_1RKiEEEvS5_S5_PT_PS9_iiii,"a",@progbits
	.sectionflags	@""
	.align	4
.nv.constant0._Z9moe_vec_qIN3c108BFloat16ELi256ELi8E13block_iq3_xxsLi1EXadL_ZN45_INTERNAL_8d5cb472_14_gguf_kernel_cu_cd24131920vec_dot_iq3_xxs_q8_1EPKvPK10block_q8_1RKiEEEvS5_S5_PT_PS9_iiii:
	.zero		400


//--------------------- .nv.constant0._Z9moe_vec_qIN3c108BFloat16ELi256ELi8E12block_iq2_xsLi1EXadL_ZN45_INTERNAL_8d5cb472_14_gguf_kernel_cu_cd24131919vec_dot_iq2_xs_q8_1EPKvPK10block_q8_1RKiEEEvS5_S5_PT_PS9_iiii --------------------------
	.section	.nv.constant0._Z9moe_vec_qIN3c108BFloat16ELi256ELi8E12block_iq2_xsLi1EXadL_ZN45_INTERNAL_8d5cb472_14_gguf_kernel_cu_cd24131919vec_dot_iq2_xs_q8_1EPKvPK10block_q8_1RKiEEEvS5_S5_PT_PS9_iiii,"a",@progbits
	.sectionflags	@""
	.align	4
.nv.constant0._Z9moe_vec_qIN3c108BFloat16ELi256ELi8E12block_iq2_xsLi1EXadL_ZN45_INTERNAL_8d5cb472_14_gguf_kernel_cu_cd24131919vec_dot_iq2_xs_q8_1EPKvPK10block_q8_1RKiEEEvS5_S5_PT_PS9_iiii:
	.zero		400


//--------------------- .nv.constant0._Z9moe_vec_qIN3c108BFloat16ELi256ELi8E13block_iq2_xxsLi1EXadL_ZN45_INTERNAL_8d5cb472_14_gguf_kernel_cu_cd24131920vec_dot_iq2_xxs_q8_1EPKvPK10block_q8_1RKiEEEvS5_S5_PT_PS9_iiii --------------------------
	.section	.nv.constant0._Z9moe_vec_qIN3c108BFloat16ELi256ELi8E13block_iq2_xxsLi1EXadL_ZN45_INTERNAL_8d5cb472_14_gguf_kernel_cu_cd24131920vec_dot_iq2_xxs_q8_1EPKvPK10block_q8_1RKiEEEvS5_S5_PT_PS9_iiii,"a",@progbits
	.sectionflags	@""
	.align	4
.nv.constant0._Z9moe_vec_qIN3c108BFloat16ELi256ELi8E13block_iq2_xxsLi1EXadL_ZN45_INTERNAL_8d5cb472_14_gguf_kernel_cu_cd24131920vec_dot_iq2_xxs_q8_1EPKvPK10block_q8_1RKiEEEvS5_S5_PT_PS9_iiii:
	.zero		400


//--------------------- .nv.constant0._Z9moe_vec_qIN3c108BFloat16ELi256ELi32E10block_q6_KLi1EXadL_ZN45_INTERNAL_8d5cb472_14_gguf_kernel_cu_cd24131917vec_dot_q6_K_q8_1EPKvPK10block_q8_1RKiEEEvS5_S5_PT_PS9_iiii --------------------------
	.section	.nv.constant0._Z9moe_vec_qIN3c108BFloat16ELi256ELi32E10block_q6_KLi1EXadL_ZN45_INTERNAL_8d5cb472_14_gguf_kernel_cu_cd24131917vec_dot_q6_K_q8_1EPKvPK10block_q8_1RKiEEEvS5_S5_PT_PS9_iiii,"a",@progbits
	.sectionflags	@""
	.align	4
.nv.constant0._Z9moe_vec_qIN3c108BFloat16ELi256ELi32E10block_q6_KLi1EXadL_ZN45_INTERNAL_8d5cb472_14_gguf_kernel_cu_cd24131917vec_dot_q6_K_q8_1EPKvPK10block_q8_1RKiEEEvS5_S5_PT_PS9_iiii:
	.zero		400


//--------------------- .nv.constant2._Z9moe_vec_qIN3c108BFloat16ELi256ELi32E10block_q5_KLi2EXadL_ZN45_INTERNAL_8d5cb472_14_gguf_kernel_cu_cd24131917vec_dot_q5_K_q8_1EPKvPK10block_q8_1RKiEEEvS5_S5_PT_PS9_iiii --------------------------
	.section	.nv.constant2._Z9moe_vec_qIN3c108BFloat16ELi256ELi32E10block_q5_KLi2EXadL_ZN45_INTERNAL_8d5cb472_14_gguf_kernel_cu_cd24131917vec_dot_q5_K_q8_1EPKvPK10block_q8_1RKiEEEvS5_S5_PT_PS9_iiii,"a",@progbits
	.sectionflags	@""
	.align	4
.nv.constant2._Z9moe_vec_qIN3c108BFloat16ELi256ELi32E10block_q5_KLi2EXadL_ZN45_INTERNAL_8d5cb472_14_gguf_kernel_cu_cd24131917vec_dot_q5_K_q8_1EPKvPK10block_q8_1RKiEEEvS5_S5_PT_PS9_iiii:
        /*0000*/ 	.byte	0x01, 0x01, 0x01, 0x01


//--------------------- .nv.constant0._Z9moe_vec_qIN3c108BFloat16ELi256ELi32E10block_q5_KLi2EXadL_ZN45_INTERNAL_8d5cb472_14_gguf_kernel_cu_cd24131917vec_dot_q5_K_q8_1EPKvPK10block_q8_1RKiEEEvS5_S5_PT_PS9_iiii --------------------------
	.section	.nv.constant0._Z9moe_vec_qIN3c108BFloat16ELi256ELi32E10block_q5_KLi2EXadL_ZN45_INTERNAL_8d5cb472_14_gguf_kernel_cu_cd24131917vec_dot_q5_K_q8_1EPKvPK10block_q8_1RKiEEEvS5_S5_PT_PS9_iiii,"a",@progbits
	.sectionflags	@""
	.align	4
.nv.constant0._Z9moe_vec_qIN3c108BFloat16ELi256ELi32E10block_q5_KLi2EXadL_ZN45_INTERNAL_8d5cb472_14_gguf_kernel_cu_cd24131917vec_dot_q5_K_q8_1EPKvPK10block_q8_1RKiEEEvS5_S5_PT_PS9_iiii:
	.zero		400


//--------------------- .nv.constant2._Z9moe_vec_qIN3c108BFloat16ELi256ELi32E10block_q4_KLi2EXadL_ZN45_INTERNAL_8d5cb472_14_gguf_kernel_cu_cd24131917vec_dot_q4_K_q8_1EPKvPK10block_q8_1RKiEEEvS5_S5_PT_PS9_iiii --------------------------
	.section	.nv.constant2._Z9moe_vec_qIN3c108BFloat16ELi256ELi32E10block_q4_KLi2EXadL_ZN45_INTERNAL_8d5cb472_14_gguf_kernel_cu_cd24131917vec_dot_q4_K_q8_1EPKvPK10block_q8_1RKiEEEvS5_S5_PT_PS9_iiii,"a",@progbits
	.sectionflags	@""
	.align	4
.nv.constant2._Z9moe_vec_qIN3c108BFloat16ELi256ELi32E10block_q4_KLi2EXadL_ZN45_INTERNAL_8d5cb472_14_gguf_kernel_cu_cd24131917vec_dot_q4_K_q8_1EPKvPK10block_q8_1RKiEEEvS5_S5_PT_PS9_iiii:
        /*0000*/ 	.byte	0x01, 0x01, 0x01, 0x01


//--------------------- .nv.constant0._Z9moe_vec_qIN3c108BFloat16ELi256ELi32E10block_q4_KLi2EXadL_ZN45_INTERNAL_8d5cb472_14_gguf_kernel_cu_cd24131917vec_dot_q4_K_q8_1EPKvPK10block_q8_1RKiEEEvS5_S5_PT_PS9_iiii --------------------------
	.section	.nv.constant0._Z9moe_vec_qIN3c108BFloat16ELi256ELi32E10block_q4_KLi2EXadL_ZN45_INTERNAL_8d5cb472_14_gguf_kernel_cu_cd24131917vec_dot_q4_K_q8_1EPKvPK10block_q8_1RKiEEEvS5_S5_PT_PS9_iiii,"a",@progbits
	.sectionflags	@""
	.align	4
.nv.constant0._Z9moe_vec_qIN3c108BFloat16ELi256ELi32E10block_q4_KLi2EXadL_ZN45_INTERNAL_8d5cb472_14_gguf_kernel_cu_cd24131917vec_dot_q4_K_q8_1EPKvPK10block_q8_1RKiEEEvS5_S5_PT_PS9_iiii:
	.zero		400


//--------------------- .nv.constant0._Z9moe_vec_qIN3c108BFloat16ELi256ELi16E10block_q3_KLi1EXadL_ZN45_INTERNAL_8d5cb472_14_gguf_kernel_cu_cd24131917vec_dot_q3_K_q8_1EPKvPK10block_q8_1RKiEEEvS5_S5_PT_PS9_iiii --------------------------
	.section	.nv.constant0._Z9moe_vec_qIN3c108BFloat16ELi256ELi16E10block_q3_KLi1EXadL_ZN45_INTERNAL_8d5cb472_14_gguf_kernel_cu_cd24131917vec_dot_q3_K_q8_1EPKvPK10block_q8_1RKiEEEvS5_S5_PT_PS9_iiii,"a",@progbits
	.sectionflags	@""
	.align	4
.nv.constant0._Z9moe_vec_qIN3c108BFloat16ELi256ELi16E10block_q3_KLi1EXadL_ZN45_INTERNAL_8d5cb472_14_gguf_kernel_cu_cd24131917vec_dot_q3_K_q8_1EPKvPK10block_q8_1RKiEEEvS5_S5_PT_PS9_iiii:
	.zero		400


//--------------------- .nv.constant0._Z9moe_vec_qIN3c108BFloat16ELi256ELi16E10block_q2_KLi1EXadL_ZN45_INTERNAL_8d5cb472_14_gguf_kernel_cu_cd24131917vec_dot_q2_K_q8_1EPKvPK10block_q8_1RKiEEEvS5_S5_PT_PS9_iiii --------------------------
	.section	.nv.constant0._Z9moe_vec_qIN3c108BFloat16ELi256ELi16E10block_q2_KLi1EXadL_ZN45_INTERNAL_8d5cb472_14_gguf_kernel_cu_cd24131917vec_dot_q2_K_q8_1EPKvPK10block_q8_1RKiEEEvS5_S5_PT_PS9_iiii,"a",@progbits
	.sectionflags	@""
	.align	4
.nv.constant0._Z9moe_vec_qIN3c108BFloat16ELi256ELi16E10block_q2_KLi1EXadL_ZN45_INTERNAL_8d5cb472_14_gguf_kernel_cu_cd24131917vec_dot_q2_K_q8_1EPKvPK10block_q8_1RKiEEEvS5_S5_PT_PS9_iiii:
	.zero		400


//--------------------- .nv.constant0._Z9moe_vec_qIN3c108BFloat16ELi32ELi8E10block_q8_0Li2EXadL_ZN45_INTERNAL_8d5cb472_14_gguf_kernel_cu_cd24131917vec_dot_q8_0_q8_1EPKvPK10block_q8_1RKiEEEvS5_S5_PT_PS9_iiii --------------------------
	.section	.nv.constant0._Z9moe_vec_qIN3c108BFloat16ELi32ELi8E10block_q8_0Li2EXadL_ZN45_INTERNAL_8d5cb472_14_gguf_kernel_cu_cd24131917vec_dot_q8_0_q8_1EPKvPK10block_q8_1RKiEEEvS5_S5_PT_PS9_iiii,"a",@progbits
	.sectionflags	@""
	.align	4
.nv.constant0._Z9moe_vec_qIN3c108BFloat16ELi32ELi8E10block_q8_0Li2EXadL_ZN45_INTERNAL_8d5cb472_14_gguf_kernel_cu_cd24131917vec_dot_q8_0_q8_1EPKvPK10block_q8_1RKiEEEvS5_S5_PT_PS9_iiii:
	.zero		400


//--------------------- .nv.constant0._Z9moe_vec_qIN3c108BFloat16ELi32ELi4E10block_q5_1Li2EXadL_ZN45_INTERNAL_8d5cb472_14_gguf_kernel_cu_cd24131917vec_dot_q5_1_q8_1EPKvPK10block_q8_1RKiEEEvS5_S5_PT_PS9_iiii --------------------------
	.section	.nv.constant0._Z9moe_vec_qIN3c108BFloat16ELi32ELi4E10block_q5_1Li2EXadL_ZN45_INTERNAL_8d5cb472_14_gguf_kernel_cu_cd24131917vec_dot_q5_1_q8_1EPKvPK10block_q8_1RKiEEEvS5_S5_PT_PS9_iiii,"a",@progbits
	.sectionflags	@""
	.align	4
.nv.constant0._Z9moe_vec_qIN3c108BFloat16ELi32ELi4E10block_q5_1Li2EXadL_ZN45_INTERNAL_8d5cb472_14_gguf_kernel_cu_cd24131917vec_dot_q5_1_q8_1EPKvPK10block_q8_1RKiEEEvS5_S5_PT_PS9_iiii:
	.zero		400


//--------------------- .nv.constant0._Z9moe_vec_qIN3c108BFloat16ELi32ELi4E10block_q5_0Li2EXadL_ZN45_INTERNAL_8d5cb472_14_gguf_kernel_cu_cd24131917vec_dot_q5_0_q8_1EPKvPK10block_q8_1RKiEEEvS5_S5_PT_PS9_iiii --------------------------
	.section	.nv.constant0._Z9moe_vec_qIN3c108BFloat16ELi32ELi4E10block_q5_0Li2EXadL_ZN45_INTERNAL_8d5cb472_14_gguf_kernel_cu_cd24131917vec_dot_q5_0_q8_1EPKvPK10block_q8_1RKiEEEvS5_S5_PT_PS9_iiii,"a",@progbits
	.sectionflags	@""
	.align	4
.nv.constant0._Z9moe_vec_qIN3c108BFloat16ELi32ELi4E10block_q5_0Li2EXadL_ZN45_INTERNAL_8d5cb472_14_gguf_kernel_cu_cd24131917vec_dot_q5_0_q8_1EPKvPK10block_q8_1RKiEEEvS5_S5_PT_PS9_iiii:
	.zero		400


//--------------------- .nv.constant0._Z9moe_vec_qIN3c108BFloat16ELi32ELi4E10block_q4_1Li2EXadL_ZN45_INTERNAL_8d5cb472_14_gguf_kernel_cu_cd24131917vec_dot_q4_1_q8_1EPKvPK10block_q8_1RKiEEEvS5_S5_PT_PS9_iiii --------------------------
	.section	.nv.constant0._Z9moe_vec_qIN3c108BFloat16ELi32ELi4E10block_q4_1Li2EXadL_ZN45_INTERNAL_8d5cb472_14_gguf_kernel_cu_cd24131917vec_dot_q4_1_q8_1EPKvPK10block_q8_1RKiEEEvS5_S5_PT_PS9_iiii,"a",@progbits
	.sectionflags	@""
	.align	4
.nv.constant0._Z9moe_vec_qIN3c108BFloat16ELi32ELi4E10block_q4_1Li2EXadL_ZN45_INTERNAL_8d5cb472_14_gguf_kernel_cu_cd24131917vec_dot_q4_1_q8_1EPKvPK10block_q8_1RKiEEEvS5_S5_PT_PS9_iiii:
	.zero		400


//--------------------- .nv.constant0._Z9moe_vec_qIN3c108BFloat16ELi32ELi4E10block_q4_0Li2EXadL_ZN45_INTERNAL_8d5cb472_14_gguf_kernel_cu_cd24131917vec_dot_q4_0_q8_1EPKvPK10block_q8_1RKiEEEvS5_S5_PT_PS9_iiii --------------------------
	.section	.nv.constant0._Z9moe_vec_qIN3c108BFloat16ELi32ELi4E10block_q4_0Li2EXadL_ZN45_INTERNAL_8d5cb472_14_gguf_kernel_cu_cd24131917vec_dot_q4_0_q8_1EPKvPK10block_q8_1RKiEEEvS5_S5_PT_PS9_iiii,"a",@progbits
	.sectionflags	@""
	.align	4
.nv.constant0._Z9moe_vec_qIN3c108BFloat16ELi32ELi4E10block_q4_0Li2EXadL_ZN45_INTERNAL_8d5cb472_14_gguf_kernel_cu_cd24131917vec_dot_q4_0_q8_1EPKvPK10block_q8_1RKiEEEvS5_S5_PT_PS9_iiii:
	.zero		400


//--------------------- .nv.constant2._Z9moe_vec_qIN3c104HalfELi256ELi8E11block_iq1_mLi1EXadL_ZN45_INTERNAL_8d5cb472_14_gguf_kernel_cu_cd24131918vec_dot_iq1_m_q8_1EPKvPK10block_q8_1RKiEEEvS5_S5_PT_PS9_iiii --------------------------
	.section	.nv.constant2._Z9moe_vec_qIN3c104HalfELi256ELi8E11block_iq1_mLi1EXadL_ZN45_INTERNAL_8d5cb472_14_gguf_kernel_cu_cd24131918vec_dot_iq1_m_q8_1EPKvPK10block_q8_1RKiEEEvS5_S5_PT_PS9_iiii,"a",@progbits
	.sectionflags	@""
	.align	4
.nv.constant2._Z9moe_vec_qIN3c104HalfELi256ELi8E11block_iq1_mLi1EXadL_ZN45_INTERNAL_8d5cb472_14_gguf_kernel_cu_cd24131918vec_dot_iq1_m_q8_1EPKvPK10block_q8_1RKiEEEvS5_S5_PT_PS9_iiii:
        /*0000*/ 	.byte	0x01, 0x01, 0x01, 0x01


//--------------------- .nv.constant0._Z9moe_vec_qIN3c104HalfELi256ELi8E11block_iq1_mLi1EXadL_ZN45_INTERNAL_8d5cb472_14_gguf_kernel_cu_cd24131918vec_dot_iq1_m_q8_1EPKvPK10block_q8_1RKiEEEvS5_S5_PT_PS9_iiii --------------------------
	.section	.nv.constant0._Z9moe_vec_qIN3c104HalfELi256ELi8E11block_iq1_mLi1EXadL_ZN45_INTERNAL_8d5cb472_14_gguf_kernel_cu_cd24131918vec_dot_iq1_m_q8_1EPKvPK10block_q8_1RKiEEEvS5_S5_PT_PS9_iiii,"a",@progbits
	.sectionflags	@""
	.align	4
.nv.constant0._Z9moe_vec_qIN3c104HalfELi256ELi8E11block_iq1_mLi1EXadL_ZN45_INTERNAL_8d5cb472_14_gguf_kernel_cu_cd24131918vec_dot_iq1_m_q8_1EPKvPK10block_q8_1RKiEEEvS5_S5_PT_PS9_iiii:
	.zero		400


//--------------------- .nv.constant0._Z9moe_vec_qIN3c104HalfELi256ELi8E12block_iq4_xsLi1EXadL_ZN45_INTERNAL_8d5cb472_14_gguf_kernel_cu_cd24131919vec_dot_iq4_xs_q8_1EPKvPK10block_q8_1RKiEEEvS5_S5_PT_PS9_iiii --------------------------
	.section	.nv.constant0._Z9moe_vec_qIN3c104HalfELi256ELi8E12block_iq4_xsLi1EXadL_ZN45_INTERNAL_8d5cb472_14_gguf_kernel_cu_cd24131919vec_dot_iq4_xs_q8_1EPKvPK10block_q8_1RKiEEEvS5_S5_PT_PS9_iiii,"a",@progbits
	.sectionflags	@""
	.align	4
.nv.constant0._Z9moe_vec_qIN3c104HalfELi256ELi8E12block_iq4_xsLi1EXadL_ZN45_INTERNAL_8d5cb472_14_gguf_kernel_cu_cd24131919vec_dot_iq4_xs_q8_1EPKvPK10block_q8_1RKiEEEvS5_S5_PT_PS9_iiii:
	.zero		400


//--------------------- .nv.constant0._Z9moe_vec_qIN3c104HalfELi256ELi8E11block_iq2_sLi1EXadL_ZN45_INTERNAL_8d5cb472_14_gguf_kernel_cu_cd24131918vec_dot_iq2_s_q8_1EPKvPK10block_q8_1RKiEEEvS5_S5_PT_PS9_iiii --------------------------
	.section	.nv.constant0._Z9moe_vec_qIN3c104HalfELi256ELi8E11block_iq2_sLi1EXadL_ZN45_INTERNAL_8d5cb472_14_gguf_kernel_cu_cd24131918vec_dot_iq2_s_q8_1EPKvPK10block_q8_1RKiEEEvS5_S5_PT_PS9_iiii,"a",@progbits
	.sectionflags	@""
	.align	4
.nv.constant0._Z9moe_vec_qIN3c104HalfELi256ELi8E11block_iq2_sLi1EXadL_ZN45_INTERNAL_8d5cb472_14_gguf_kernel_cu_cd24131918vec_dot_iq2_s_q8_1EPKvPK10block_q8_1RKiEEEvS5_S5_PT_PS9_iiii:
	.zero		400


//--------------------- .nv.constant0._Z9moe_vec_qIN3c104HalfELi256ELi8E11block_iq3_sLi1EXadL_ZN45_INTERNAL_8d5cb472_14_gguf_kernel_cu_cd24131918vec_dot_iq3_s_q8_1EPKvPK10block_q8_1RKiEEEvS5_S5_PT_PS9_iiii --------------------------
	.section	.nv.constant0._Z9moe_vec_qIN3c104HalfELi256ELi8E11block_iq3_sLi1EXadL_ZN45_INTERNAL_8d5cb472_14_gguf_kernel_cu_cd24131918vec_dot_iq3_s_q8_1EPKvPK10block_q8_1RKiEEEvS5_S5_PT_PS9_iiii,"a",@progbits
	.sectionflags	@""
	.align	4
.nv.constant0._Z9moe_vec_qIN3c104HalfELi256ELi8E11block_iq3_sLi1EXadL_ZN45_INTERNAL_8d5cb472_14_gguf_kernel_cu_cd24131918vec_dot_iq3_s_q8_1EPKvPK10block_q8_1RKiEEEvS5_S5_PT_PS9_iiii:
	.zero		400


//--------------------- .nv.constant0._Z9moe_vec_qIN3c104HalfELi32ELi4E12block_iq4_nlLi2EXadL_ZN45_INTERNAL_8d5cb472_14_gguf_kernel_cu_cd24131919vec_dot_iq4_nl_q8_1EPKvPK10block_q8_1RKiEEEvS5_S5_PT_PS9_iiii --------------------------
	.section	.nv.constant0._Z9moe_vec_qIN3c104HalfELi32ELi4E12block_iq4_nlLi2EXadL_ZN45_INTERNAL_8d5cb472_14_gguf_kernel_cu_cd24131919vec_dot_iq4_nl_q8_1EPKvPK10block_q8_1RKiEEEvS5_S5_PT_PS9_iiii,"a",@progbits
	.sectionflags	@""
	.align	4
.nv.constant0._Z9moe_vec_qIN3c104HalfELi32ELi4E12block_iq4_nlLi2EXadL_ZN45_INTERNAL_8d5cb472_14_gguf_kernel_cu_cd24131919vec_dot_iq4_nl_q8_1EPKvPK10block_q8_1RKiEEEvS5_S5_PT_PS9_iiii:
	.zero		400


//--------------------- .nv.constant0._Z9moe_vec_qIN3c104HalfELi256ELi8E11block_iq1_sLi1EXadL_ZN45_INTERNAL_8d5cb472_14_gguf_kernel_cu_cd24131918vec_dot_iq1_s_q8_1EPKvPK10block_q8_1RKiEEEvS5_S5_PT_PS9_iiii --------------------------
	.section	.nv.constant0._Z9moe_vec_qIN3c104HalfELi256ELi8E11block_iq1_sLi1EXadL_ZN45_INTERNAL_8d5cb472_14_gguf_kernel_cu_cd24131918vec_dot_iq1_s_q8_1EPKvPK10block_q8_1RKiEEEvS5_S5_PT_PS9_iiii,"a",@progbits
	.sectionflags	@""
	.align	4
.nv.constant0._Z9moe_vec_qIN3c104HalfELi256ELi8E11block_iq1_sLi1EXadL_ZN45_INTERNAL_8d5cb472_14_gguf_kernel_cu_cd24131918vec_dot_iq1_s_q8_1EPKvPK10block_q8_1RKiEEEvS5_S5_PT_PS9_iiii:
	.zero		400


//--------------------- .nv.constant0._Z9moe_vec_qIN3c104HalfELi256ELi8E13block_iq3_xxsLi1EXadL_ZN45_INTERNAL_8d5cb472_14_gguf_kernel_cu_cd24131920vec_dot_iq3_xxs_q8_1EPKvPK10block_q8_1RKiEEEvS5_S5_PT_PS9_iiii --------------------------
	.section	.nv.constant0._Z9moe_vec_qIN3c104HalfELi256ELi8E13block_iq3_xxsLi1EXadL_ZN45_INTERNAL_8d5cb472_14_gguf_kernel_cu_cd24131920vec_dot_iq3_xxs_q8_1EPKvPK10block_q8_1RKiEEEvS5_S5_PT_PS9_iiii,"a",@progbits
	.sectionflags	@""
	.align	4
.nv.constant0._Z9moe_vec_qIN3c104HalfELi256ELi8E13block_iq3_xxsLi1EXadL_ZN45_INTERNAL_8d5cb472_14_gguf_kernel_cu_cd24131920vec_dot_iq3_xxs_q8_1EPKvPK10block_q8_1RKiEEEvS5_S5_PT_PS9_iiii:
	.zero		400


//--------------------- .nv.constant0._Z9moe_vec_qIN3c104HalfELi256ELi8E12block_iq2_xsLi1EXadL_ZN45_INTERNAL_8d5cb472_14_gguf_kernel_cu_cd24131919vec_dot_iq2_xs_q8_1EPKvPK10block_q8_1RKiEEEvS5_S5_PT_PS9_iiii --------------------------
	.section	.nv.constant0._Z9moe_vec_qIN3c104HalfELi256ELi8E12block_iq2_xsLi1EXadL_ZN45_INTERNAL_8d5cb472_14_gguf_kernel_cu_cd24131919vec_dot_iq2_xs_q8_1EPKvPK10block_q8_1RKiEEEvS5_S5_PT_PS9_iiii,"a",@progbits
	.sectionflags	@""
	.align	4
.nv.constant0._Z9moe_vec_qIN3c104HalfELi256ELi8E12block_iq2_xsLi1EXadL_ZN45_INTERNAL_8d5cb472_14_gguf_kernel_cu_cd24131919vec_dot_iq2_xs_q8_1EPKvPK10block_q8_1RKiEEEvS5_S5_PT_PS9_iiii:
	.zero		400


//--------------------- .nv.constant0._Z9moe_vec_qIN3c104HalfELi256ELi8E13block_iq2_xxsLi1EXadL_ZN45_INTERNAL_8d5cb472_14_gguf_kernel_cu_cd24131920vec_dot_iq2_xxs_q8_1EPKvPK10block_q8_1RKiEEEvS5_S5_PT_PS9_iiii --------------------------
	.section	.nv.constant0._Z9moe_vec_qIN3c104HalfELi256ELi8E13block_iq2_xxsLi1EXadL_ZN45_INTERNAL_8d5cb472_14_gguf_kernel_cu_cd24131920vec_dot_iq2_xxs_q8_1EPKvPK10block_q8_1RKiEEEvS5_S5_PT_PS9_iiii,"a",@progbits
	.sectionflags	@""
	.align	4
.nv.constant0._Z9moe_vec_qIN3c104HalfELi256ELi8E13block_iq2_xxsLi1EXadL_ZN45_INTERNAL_8d5cb472_14_gguf_kernel_cu_cd24131920vec_dot_iq2_xxs_q8_1EPKvPK10block_q8_1RKiEEEvS5_S5_PT_PS9_iiii:
	.zero		400


//--------------------- .nv.constant0._Z9moe_vec_qIN3c104HalfELi256ELi32E10block_q6_KLi1EXadL_ZN45_INTERNAL_8d5cb472_14_gguf_kernel_cu_cd24131917vec_dot_q6_K_q8_1EPKvPK10block_q8_1RKiEEEvS5_S5_PT_PS9_iiii --------------------------
	.section	.nv.constant0._Z9moe_vec_qIN3c104HalfELi256ELi32E10block_q6_KLi1EXadL_ZN45_INTERNAL_8d5cb472_14_gguf_kernel_cu_cd24131917vec_dot_q6_K_q8_1EPKvPK10block_q8_1RKiEEEvS5_S5_PT_PS9_iiii,"a",@progbits
	.sectionflags	@""
	.align	4
.nv.constant0._Z9moe_vec_qIN3c104HalfELi256ELi32E10block_q6_KLi1EXadL_ZN45_INTERNAL_8d5cb472_14_gguf_kernel_cu_cd24131917vec_dot_q6_K_q8_1EPKvPK10block_q8_1RKiEEEvS5_S5_PT_PS9_iiii:
	.zero		400


//--------------------- .nv.constant2._Z9moe_vec_qIN3c104HalfELi256ELi32E10block_q5_KLi2EXadL_ZN45_INTERNAL_8d5cb472_14_gguf_kernel_cu_cd24131917vec_dot_q5_K_q8_1EPKvPK10block_q8_1RKiEEEvS5_S5_PT_PS9_iiii --------------------------
	.section	.nv.constant2._Z9moe_vec_qIN3c104HalfELi256ELi32E10block_q5_KLi2EXadL_ZN45_INTERNAL_8d5cb472_14_gguf_kernel_cu_cd24131917vec_dot_q5_K_q8_1EPKvPK10block_q8_1RKiEEEvS5_S5_PT_PS9_iiii,"a",@progbits
	.sectionflags	@""
	.align	4
.nv.constant2._Z9moe_vec_qIN3c104HalfELi256ELi32E10block_q5_KLi2EXadL_ZN45_INTERNAL_8d5cb472_14_gguf_kernel_cu_cd24131917vec_dot_q5_K_q8_1EPKvPK10block_q8_1RKiEEEvS5_S5_PT_PS9_iiii:
        /*0000*/ 	.byte	0x01, 0x01, 0x01, 0x01


//--------------------- .nv.constant0._Z9moe_vec_qIN3c104HalfELi256ELi32E10block_q5_KLi2EXadL_ZN45_INTERNAL_8d5cb472_14_gguf_kernel_cu_cd24131917vec_dot_q5_K_q8_1EPKvPK10block_q8_1RKiEEEvS5_S5_PT_PS9_iiii --------------------------
	.section	.nv.constant0._Z9moe_vec_qIN3c104HalfELi256ELi32E10block_q5_KLi2EXadL_ZN45_INTERNAL_8d5cb472_14_gguf_kernel_cu_cd24131917vec_dot_q5_K_q8_1EPKvPK10block_q8_1RKiEEEvS5_S5_PT_PS9_iiii,"a",@progbits
	.sectionflags	@""
	.align	4
.nv.constant0._Z9moe_vec_qIN3c104HalfELi256ELi32E10block_q5_KLi2EXadL_ZN45_INTERNAL_8d5cb472_14_gguf_kernel_cu_cd24131917vec_dot_q5_K_q8_1EPKvPK10block_q8_1RKiEEEvS5_S5_PT_PS9_iiii:
	.zero		400


//--------------------- .nv.constant2._Z9moe_vec_qIN3c104HalfELi256ELi32E10block_q4_KLi2EXadL_ZN45_INTERNAL_8d5cb472_14_gguf_kernel_cu_cd24131917vec_dot_q4_K_q8_1EPKvPK10block_q8_1RKiEEEvS5_S5_PT_PS9_iiii --------------------------
	.section	.nv.constant2._Z9moe_vec_qIN3c104HalfELi256ELi32E10block_q4_KLi2EXadL_ZN45_INTERNAL_8d5cb472_14_gguf_kernel_cu_cd24131917vec_dot_q4_K_q8_1EPKvPK10block_q8_1RKiEEEvS5_S5_PT_PS9_iiii,"a",@progbits
	.sectionflags	@""
	.align	4
.nv.constant2._Z9moe_vec_qIN3c104HalfELi256ELi32E10block_q4_KLi2EXadL_ZN45_INTERNAL_8d5cb472_14_gguf_kernel_cu_cd24131917vec_dot_q4_K_q8_1EPKvPK10block_q8_1RKiEEEvS5_S5_PT_PS9_iiii:
        /*0000*/ 	.byte	0x01, 0x01, 0x01, 0x01


//--------------------- .nv.constant0._Z9moe_vec_qIN3c104HalfELi256ELi32E10block_q4_KLi2EXadL_ZN45_INTERNAL_8d5cb472_14_gguf_kernel_cu_cd24131917vec_dot_q4_K_q8_1EPKvPK10block_q8_1RKiEEEvS5_S5_PT_PS9_iiii --------------------------
	.section	.nv.constant0._Z9moe_vec_qIN3c104HalfELi256ELi32E10block_q4_KLi2EXadL_ZN45_INTERNAL_8d5cb472_14_gguf_kernel_cu_cd24131917vec_dot_q4_K_q8_1EPKvPK10block_q8_1RKiEEEvS5_S5_PT_PS9_iiii,"a",@progbits
	.sectionflags	@""
	.align	4
.nv.constant0._Z9moe_vec_qIN3c104HalfELi256ELi32E10block_q4_KLi2EXadL_ZN45_INTERNAL_8d5cb472_14_gguf_kernel_cu_cd24131917vec_dot_q4_K_q8_1EPKvPK10block_q8_1RKiEEEvS5_S5_PT_PS9_iiii:
	.zero		400


//--------------------- .nv.constant0._Z9moe_vec_qIN3c104HalfELi256ELi16E10block_q3_KLi1EXadL_ZN45_INTERNAL_8d5cb472_14_gguf_kernel_cu_cd24131917vec_dot_q3_K_q8_1EPKvPK10block_q8_1RKiEEEvS5_S5_PT_PS9_iiii --------------------------
	.section	.nv.constant0._Z9moe_vec_qIN3c104HalfELi256ELi16E10block_q3_KLi1EXadL_ZN45_INTERNAL_8d5cb472_14_gguf_kernel_cu_cd24131917vec_dot_q3_K_q8_1EPKvPK10block_q8_1RKiEEEvS5_S5_PT_PS9_iiii,"a",@progbits
	.sectionflags	@""
	.align	4
.nv.constant0._Z9moe_vec_qIN3c104HalfELi256ELi16E10block_q3_KLi1EXadL_ZN45_INTERNAL_8d5cb472_14_gguf_kernel_cu_cd24131917vec_dot_q3_K_q8_1EPKvPK10block_q8_1RKiEEEvS5_S5_PT_PS9_iiii:
	.zero		400


//--------------------- .nv.constant0._Z9moe_vec_qIN3c104HalfELi256ELi16E10block_q2_KLi1EXadL_ZN45_INTERNAL_8d5cb472_14_gguf_kernel_cu_cd24131917vec_dot_q2_K_q8_1EPKvPK10block_q8_1RKiEEEvS5_S5_PT_PS9_iiii --------------------------
	.section	.nv.constant0._Z9moe_vec_qIN3c104HalfELi256ELi16E10block_q2_KLi1EXadL_ZN45_INTERNAL_8d5cb472_14_gguf_kernel_cu_cd24131917vec_dot_q2_K_q8_1EPKvPK10block_q8_1RKiEEEvS5_S5_PT_PS9_iiii,"a",@progbits
	.sectionflags	@""
	.align	4
.nv.constant0._Z9moe_vec_qIN3c104HalfELi256ELi16E10block_q2_KLi1EXadL_ZN45_INTERNAL_8d5cb472_14_gguf_kernel_cu_cd24131917vec_dot_q2_K_q8_1EPKvPK10block_q8_1RKiEEEvS5_S5_PT_PS9_iiii:
	.zero		400


//--------------------- .nv.constant0._Z9moe_vec_qIN3c104HalfELi32ELi8E10block_q8_0Li2EXadL_ZN45_INTERNAL_8d5cb472_14_gguf_kernel_cu_cd24131917vec_dot_q8_0_q8_1EPKvPK10block_q8_1RKiEEEvS5_S5_PT_PS9_iiii --------------------------
	.section	.nv.constant0._Z9moe_vec_qIN3c104HalfELi32ELi8E10block_q8_0Li2EXadL_ZN45_INTERNAL_8d5cb472_14_gguf_kernel_cu_cd24131917vec_dot_q8_0_q8_1EPKvPK10block_q8_1RKiEEEvS5_S5_PT_PS9_iiii,"a",@progbits
	.sectionflags	@""
	.align	4
.nv.constant0._Z9moe_vec_qIN3c104HalfELi32ELi8E10block_q8_0Li2EXadL_ZN45_INTERNAL_8d5cb472_14_gguf_kernel_cu_cd24131917vec_dot_q8_0_q8_1EPKvPK10block_q8_1RKiEEEvS5_S5_PT_PS9_iiii:
	.zero		400


//--------------------- .nv.constant0._Z9moe_vec_qIN3c104HalfELi32ELi4E10block_q5_1Li2EXadL_ZN45_INTERNAL_8d5cb472_14_gguf_kernel_cu_cd24131917vec_dot_q5_1_q8_1EPKvPK10block_q8_1RKiEEEvS5_S5_PT_PS9_iiii --------------------------
	.section	.nv.constant0._Z9moe_vec_qIN3c104HalfELi32ELi4E10block_q5_1Li2EXadL_ZN45_INTERNAL_8d5cb472_14_gguf_kernel_cu_cd24131917vec_dot_q5_1_q8_1EPKvPK10block_q8_1RKiEEEvS5_S5_PT_PS9_iiii,"a",@progbits
	.sectionflags	@""
	.align	4
.nv.constant0._Z9moe_vec_qIN3c104HalfELi32ELi4E10block_q5_1Li2EXadL_ZN45_INTERNAL_8d5cb472_14_gguf_kernel_cu_cd24131917vec_dot_q5_1_q8_1EPKvPK10block_q8_1RKiEEEvS5_S5_PT_PS9_iiii:
	.zero		400


//--------------------- .nv.constant0._Z9moe_vec_qIN3c104HalfELi32ELi4E10block_q5_0Li2EXadL_ZN45_INTERNAL_8d5cb472_14_gguf_kernel_cu_cd24131917vec_dot_q5_0_q8_1EPKvPK10block_q8_1RKiEEEvS5_S5_PT_PS9_iiii --------------------------
	.section	.nv.constant0._Z9moe_vec_qIN3c104HalfELi32ELi4E10block_q5_0Li2EXadL_ZN45_INTERNAL_8d5cb472_14_gguf_kernel_cu_cd24131917vec_dot_q5_0_q8_1EPKvPK10block_q8_1RKiEEEvS5_S5_PT_PS9_iiii,"a",@progbits
	.sectionflags	@""
	.align	4
.nv.constant0._Z9moe_vec_qIN3c104HalfELi32ELi4E10block_q5_0Li2EXadL_ZN45_INTERNAL_8d5cb472_14_gguf_kernel_cu_cd24131917vec_dot_q5_0_q8_1EPKvPK10block_q8_1RKiEEEvS5_S5_PT_PS9_iiii:
	.zero		400


//--------------------- .nv.constant0._Z9moe_vec_qIN3c104HalfELi32ELi4E10block_q4_1Li2EXadL_ZN45_INTERNAL_8d5cb472_14_gguf_kernel_cu_cd24131917vec_dot_q4_1_q8_1EPKvPK10block_q8_1RKiEEEvS5_S5_PT_PS9_iiii --------------------------
	.section	.nv.constant0._Z9moe_vec_qIN3c104HalfELi32ELi4E10block_q4_1Li2EXadL_ZN45_INTERNAL_8d5cb472_14_gguf_kernel_cu_cd24131917vec_dot_q4_1_q8_1EPKvPK10block_q8_1RKiEEEvS5_S5_PT_PS9_iiii,"a",@progbits
	.sectionflags	@""
	.align	4
.nv.constant0._Z9moe_vec_qIN3c104HalfELi32ELi4E10block_q4_1Li2EXadL_ZN45_INTERNAL_8d5cb472_14_gguf_kernel_cu_cd24131917vec_dot_q4_1_q8_1EPKvPK10block_q8_1RKiEEEvS5_S5_PT_PS9_iiii:
	.zero		400


//--------------------- .nv.constant0._Z9moe_vec_qIN3c104HalfELi32ELi4E10block_q4_0Li2EXadL_ZN45_INTERNAL_8d5cb472_14_gguf_kernel_cu_cd24131917vec_dot_q4_0_q8_1EPKvPK10block_q8_1RKiEEEvS5_S5_PT_PS9_iiii --------------------------
	.section	.nv.constant0._Z9moe_vec_qIN3c104HalfELi32ELi4E10block_q4_0Li2EXadL_ZN45_INTERNAL_8d5cb472_14_gguf_kernel_cu_cd24131917vec_dot_q4_0_q8_1EPKvPK10block_q8_1RKiEEEvS5_S5_PT_PS9_iiii,"a",@progbits
	.sectionflags	@""
	.align	4
.nv.constant0._Z9moe_vec_qIN3c104HalfELi32ELi4E10block_q4_0Li2EXadL_ZN45_INTERNAL_8d5cb472_14_gguf_kernel_cu_cd24131917vec_dot_q4_0_q8_1EPKvPK10block_q8_1RKiEEEvS5_S5_PT_PS9_iiii:
	.zero		400


//--------------------- .nv.constant2._Z9moe_vec_qIfLi256ELi8E11block_iq1_mLi1EXadL_ZN45_INTERNAL_8d5cb472_14_gguf_kernel_cu_cd24131918vec_dot_iq1_m_q8_1EPKvPK10block_q8_1RKiEEEvS3_S3_PT_PS7_iiii --------------------------
	.section	.nv.constant2._Z9moe_vec_qIfLi256ELi8E11block_iq1_mLi1EXadL_ZN45_INTERNAL_8d5cb472_14_gguf_kernel_cu_cd24131918vec_dot_iq1_m_q8_1EPKvPK10block_q8_1RKiEEEvS3_S3_PT_PS7_iiii,"a",@progbits
	.sectionflags	@""
	.align	4
.nv.constant2._Z9moe_vec_qIfLi256ELi8E11block_iq1_mLi1EXadL_ZN45_INTERNAL_8d5cb472_14_gguf_kernel_cu_cd24131918vec_dot_iq1_m_q8_1EPKvPK10block_q8_1RKiEEEvS3_S3_PT_PS7_iiii:
        /*0000*/ 	.byte	0x01, 0x01, 0x01, 0x01


//--------------------- .nv.constant0._Z9moe_vec_qIfLi256ELi8E11block_iq1_mLi1EXadL_ZN45_INTERNAL_8d5cb472_14_gguf_kernel_cu_cd24131918vec_dot_iq1_m_q8_1EPKvPK10block_q8_1RKiEEEvS3_S3_PT_PS7_iiii --------------------------
	.section	.nv.constant0._Z9moe_vec_qIfLi256ELi8E11block_iq1_mLi1EXadL_ZN45_INTERNAL_8d5cb472_14_gguf_kernel_cu_cd24131918vec_dot_iq1_m_q8_1EPKvPK10block_q8_1RKiEEEvS3_S3_PT_PS7_iiii,"a",@progbits
	.sectionflags	@""
	.align	4
.nv.constant0._Z9moe_vec_qIfLi256ELi8E11block_iq1_mLi1EXadL_ZN45_INTERNAL_8d5cb472_14_gguf_kernel_cu_cd24131918vec_dot_iq1_m_q8_1EPKvPK10block_q8_1RKiEEEvS3_S3_PT_PS7_iiii:
	.zero		400


//--------------------- .nv.constant0._Z9moe_vec_qIfLi256ELi8E12block_iq4_xsLi1EXadL_ZN45_INTERNAL_8d5cb472_14_gguf_kernel_cu_cd24131919vec_dot_iq4_xs_q8_1EPKvPK10block_q8_1RKiEEEvS3_S3_PT_PS7_iiii --------------------------
	.section	.nv.constant0._Z9moe_vec_qIfLi256ELi8E12block_iq4_xsLi1EXadL_ZN45_INTERNAL_8d5cb472_14_gguf_kernel_cu_cd24131919vec_dot_iq4_xs_q8_1EPKvPK10block_q8_1RKiEEEvS3_S3_PT_PS7_iiii,"a",@progbits
	.sectionflags	@""
	.align	4
.nv.constant0._Z9moe_vec_qIfLi256ELi8E12block_iq4_xsLi1EXadL_ZN45_INTERNAL_8d5cb472_14_gguf_kernel_cu_cd24131919vec_dot_iq4_xs_q8_1EPKvPK10block_q8_1RKiEEEvS3_S3_PT_PS7_iiii:
	.zero		400


//--------------------- .nv.constant0._Z9moe_vec_qIfLi256ELi8E11block_iq2_sLi1EXadL_ZN45_INTERNAL_8d5cb472_14_gguf_kernel_cu_cd24131918vec_dot_iq2_s_q8_1EPKvPK10block_q8_1RKiEEEvS3_S3_PT_PS7_iiii --------------------------
	.section	.nv.constant0._Z9moe_vec_qIfLi256ELi8E11block_iq2_sLi1EXadL_ZN45_INTERNAL_8d5cb472_14_gguf_kernel_cu_cd24131918vec_dot_iq2_s_q8_1EPKvPK10block_q8_1RKiEEEvS3_S3_PT_PS7_iiii,"a",@progbits
	.sectionflags	@""
	.align	4
.nv.constant0._Z9moe_vec_qIfLi256ELi8E11block_iq2_sLi1EXadL_ZN45_INTERNAL_8d5cb472_14_gguf_kernel_cu_cd24131918vec_dot_iq2_s_q8_1EPKvPK10block_q8_1RKiEEEvS3_S3_PT_PS7_iiii:
	.zero		400


//--------------------- .nv.constant0._Z9moe_vec_qIfLi256ELi8E11block_iq3_sLi1EXadL_ZN45_INTERNAL_8d5cb472_14_gguf_kernel_cu_cd24131918vec_dot_iq3_s_q8_1EPKvPK10block_q8_1RKiEEEvS3_S3_PT_PS7_iiii --------------------------
	.section	.nv.constant0._Z9moe_vec_qIfLi256ELi8E11block_iq3_sLi1EXadL_ZN45_INTERNAL_8d5cb472_14_gguf_kernel_cu_cd24131918vec_dot_iq3_s_q8_1EPKvPK10block_q8_1RKiEEEvS3_S3_PT_PS7_iiii,"a",@progbits
	.sectionflags	@""
	.align	4
.nv.constant0._Z9moe_vec_qIfLi256ELi8E11block_iq3_sLi1EXadL_ZN45_INTERNAL_8d5cb472_14_gguf_kernel_cu_cd24131918vec_dot_iq3_s_q8_1EPKvPK10block_q8_1RKiEEEvS3_S3_PT_PS7_iiii:
	.zero		400


//--------------------- .nv.constant0._Z9moe_vec_qIfLi32ELi4E12block_iq4_nlLi2EXadL_ZN45_INTERNAL_8d5cb472_14_gguf_kernel_cu_cd24131919vec_dot_iq4_nl_q8_1EPKvPK10block_q8_1RKiEEEvS3_S3_PT_PS7_iiii --------------------------
	.section	.nv.constant0._Z9moe_vec_qIfLi32ELi4E12block_iq4_nlLi2EXadL_ZN45_INTERNAL_8d5cb472_14_gguf_kernel_cu_cd24131919vec_dot_iq4_nl_q8_1EPKvPK10block_q8_1RKiEEEvS3_S3_PT_PS7_iiii,"a",@progbits
	.sectionflags	@""
	.align	4
.nv.constant0._Z9moe_vec_qIfLi32ELi4E12block_iq4_nlLi2EXadL_ZN45_INTERNAL_8d5cb472_14_gguf_kernel_cu_cd24131919vec_dot_iq4_nl_q8_1EPKvPK10block_q8_1RKiEEEvS3_S3_PT_PS7_iiii:
	.zero		400


//--------------------- .nv.constant0._Z9moe_vec_qIfLi256ELi8E11block_iq1_sLi1EXadL_ZN45_INTERNAL_8d5cb472_14_gguf_kernel_cu_cd24131918vec_dot_iq1_s_q8_1EPKvPK10block_q8_1RKiEEEvS3_S3_PT_PS7_iiii --------------------------
	.section	.nv.constant0._Z9moe_vec_qIfLi256ELi8E11block_iq1_sLi1EXadL_ZN45_INTERNAL_8d5cb472_14_gguf_kernel_cu_cd24131918vec_dot_iq1_s_q8_1EPKvPK10block_q8_1RKiEEEvS3_S3_PT_PS7_iiii,"a",@progbits
	.sectionflags	@""
	.align	4
.nv.constant0._Z9moe_vec_qIfLi256ELi8E11block_iq1_sLi1EXadL_ZN45_INTERNAL_8d5cb472_14_gguf_kernel_cu_cd24131918vec_dot_iq1_s_q8_1EPKvPK10block_q8_1RKiEEEvS3_S3_PT_PS7_iiii:
	.zero		400


//--------------------- .nv.constant0._Z9moe_vec_qIfLi256ELi8E13block_iq3_xxsLi1EXadL_ZN45_INTERNAL_8d5cb472_14_gguf_kernel_cu_cd24131920vec_dot_iq3_xxs_q8_1EPKvPK10block_q8_1RKiEEEvS3_S3_PT_PS7_iiii --------------------------
	.section	.nv.constant0._Z9moe_vec_qIfLi256ELi8E13block_iq3_xxsLi1EXadL_ZN45_INTERNAL_8d5cb472_14_gguf_kernel_cu_cd24131920vec_dot_iq3_xxs_q8_1EPKvPK10block_q8_1RKiEEEvS3_S3_PT_PS7_iiii,"a",@progbits
	.sectionflags	@""
	.align	4
.nv.constant0._Z9moe_vec_qIfLi256ELi8E13block_iq3_xxsLi1EXadL_ZN45_INTERNAL_8d5cb472_14_gguf_kernel_cu_cd24131920vec_dot_iq3_xxs_q8_1EPKvPK10block_q8_1RKiEEEvS3_S3_PT_PS7_iiii:
	.zero		400


//--------------------- .nv.constant0._Z9moe_vec_qIfLi256ELi8E12block_iq2_xsLi1EXadL_ZN45_INTERNAL_8d5cb472_14_gguf_kernel_cu_cd24131919vec_dot_iq2_xs_q8_1EPKvPK10block_q8_1RKiEEEvS3_S3_PT_PS7_iiii --------------------------
	.section	.nv.constant0._Z9moe_vec_qIfLi256ELi8E12block_iq2_xsLi1EXadL_ZN45_INTERNAL_8d5cb472_14_gguf_kernel_cu_cd24131919vec_dot_iq2_xs_q8_1EPKvPK10block_q8_1RKiEEEvS3_S3_PT_PS7_iiii,"a",@progbits
	.sectionflags	@""
	.align	4
.nv.constant0._Z9moe_vec_qIfLi256ELi8E12block_iq2_xsLi1EXadL_ZN45_INTERNAL_8d5cb472_14_gguf_kernel_cu_cd24131919vec_dot_iq2_xs_q8_1EPKvPK10block_q8_1RKiEEEvS3_S3_PT_PS7_iiii:
	.zero		400


//--------------------- .nv.constant0._Z9moe_vec_qIfLi256ELi8E13block_iq2_xxsLi1EXadL_ZN45_INTERNAL_8d5cb472_14_gguf_kernel_cu_cd24131920vec_dot_iq2_xxs_q8_1EPKvPK10block_q8_1RKiEEEvS3_S3_PT_PS7_iiii --------------------------
	.section	.nv.constant0._Z9moe_vec_qIfLi256ELi8E13block_iq2_xxsLi1EXadL_ZN45_INTERNAL_8d5cb472_14_gguf_kernel_cu_cd24131920vec_dot_iq2_xxs_q8_1EPKvPK10block_q8_1RKiEEEvS3_S3_PT_PS7_iiii,"a",@progbits
	.sectionflags	@""
	.align	4
.nv.constant0._Z9moe_vec_qIfLi256ELi8E13block_iq2_xxsLi1EXadL_ZN45_INTERNAL_8d5cb472_14_gguf_kernel_cu_cd24131920vec_dot_iq2_xxs_q8_1EPKvPK10block_q8_1RKiEEEvS3_S3_PT_PS7_iiii:
	.zero		400


//--------------------- .nv.constant0._Z9moe_vec_qIfLi256ELi32E10block_q6_KLi1EXadL_ZN45_INTERNAL_8d5cb472_14_gguf_kernel_cu_cd24131917vec_dot_q6_K_q8_1EPKvPK10block_q8_1RKiEEEvS3_S3_PT_PS7_iiii --------------------------
	.section	.nv.constant0._Z9moe_vec_qIfLi256ELi32E10block_q6_KLi1EXadL_ZN45_INTERNAL_8d5cb472_14_gguf_kernel_cu_cd24131917vec_dot_q6_K_q8_1EPKvPK10block_q8_1RKiEEEvS3_S3_PT_PS7_iiii,"a",@progbits
	.sectionflags	@""
	.align	4
.nv.constant0._Z9moe_vec_qIfLi256ELi32E10block_q6_KLi1EXadL_ZN45_INTERNAL_8d5cb472_14_gguf_kernel_cu_cd24131917vec_dot_q6_K_q8_1EPKvPK10block_q8_1RKiEEEvS3_S3_PT_PS7_iiii:
	.zero		400


//--------------------- .nv.constant2._Z9moe_vec_qIfLi256ELi32E10block_q5_KLi2EXadL_ZN45_INTERNAL_8d5cb472_14_gguf_kernel_cu_cd24131917vec_dot_q5_K_q8_1EPKvPK10block_q8_1RKiEEEvS3_S3_PT_PS7_iiii --------------------------
	.section	.nv.constant2._Z9moe_vec_qIfLi256ELi32E10block_q5_KLi2EXadL_ZN45_INTERNAL_8d5cb472_14_gguf_kernel_cu_cd24131917vec_dot_q5_K_q8_1EPKvPK10block_q8_1RKiEEEvS3_S3_PT_PS7_iiii,"a",@progbits
	.sectionflags	@""
	.align	4
.nv.constant2._Z9moe_vec_qIfLi256ELi32E10block_q5_KLi2EXadL_ZN45_INTERNAL_8d5cb472_14_gguf_kernel_cu_cd24131917vec_dot_q5_K_q8_1EPKvPK10block_q8_1RKiEEEvS3_S3_PT_PS7_iiii:
        /*0000*/ 	.byte	0x01, 0x01, 0x01, 0x01


//--------------------- .nv.constant0._Z9moe_vec_qIfLi256ELi32E10block_q5_KLi2EXadL_ZN45_INTERNAL_8d5cb472_14_gguf_kernel_cu_cd24131917vec_dot_q5_K_q8_1EPKvPK10block_q8_1RKiEEEvS3_S3_PT_PS7_iiii --------------------------
	.section	.nv.constant0._Z9moe_vec_qIfLi256ELi32E10block_q5_KLi2EXadL_ZN45_INTERNAL_8d5cb472_14_gguf_kernel_cu_cd24131917vec_dot_q5_K_q8_1EPKvPK10block_q8_1RKiEEEvS3_S3_PT_PS7_iiii,"a",@progbits
	.sectionflags	@""
	.align	4
.nv.constant0._Z9moe_vec_qIfLi256ELi32E10block_q5_KLi2EXadL_ZN45_INTERNAL_8d5cb472_14_gguf_kernel_cu_cd24131917vec_dot_q5_K_q8_1EPKvPK10block_q8_1RKiEEEvS3_S3_PT_PS7_iiii:
	.zero		400


//--------------------- .nv.constant2._Z9moe_vec_qIfLi256ELi32E10block_q4_KLi2EXadL_ZN45_INTERNAL_8d5cb472_14_gguf_kernel_cu_cd24131917vec_dot_q4_K_q8_1EPKvPK10block_q8_1RKiEEEvS3_S3_PT_PS7_iiii --------------------------
	.section	.nv.constant2._Z9moe_vec_qIfLi256ELi32E10block_q4_KLi2EXadL_ZN45_INTERNAL_8d5cb472_14_gguf_kernel_cu_cd24131917vec_dot_q4_K_q8_1EPKvPK10block_q8_1RKiEEEvS3_S3_PT_PS7_iiii,"a",@progbits
	.sectionflags	@""
	.align	4
.nv.constant2._Z9moe_vec_qIfLi256ELi32E10block_q4_KLi2EXadL_ZN45_INTERNAL_8d5cb472_14_gguf_kernel_cu_cd24131917vec_dot_q4_K_q8_1EPKvPK10block_q8_1RKiEEEvS3_S3_PT_PS7_iiii:
        /*0000*/ 	.byte	0x01, 0x01, 0x01, 0x01


//--------------------- .nv.constant0._Z9moe_vec_qIfLi256ELi32E10block_q4_KLi2EXadL_ZN45_INTERNAL_8d5cb472_14_gguf_kernel_cu_cd24131917vec_dot_q4_K_q8_1EPKvPK10block_q8_1RKiEEEvS3_S3_PT_PS7_iiii --------------------------
	.section	.nv.constant0._Z9moe_vec_qIfLi256ELi32E10block_q4_KLi2EXadL_ZN45_INTERNAL_8d5cb472_14_gguf_kernel_cu_cd24131917vec_dot_q4_K_q8_1EPKvPK10block_q8_1RKiEEEvS3_S3_PT_PS7_iiii,"a",@progbits
	.sectionflags	@""
	.align	4
.nv.constant0._Z9moe_vec_qIfLi256ELi32E10block_q4_KLi2EXadL_ZN45_INTERNAL_8d5cb472_14_gguf_kernel_cu_cd24131917vec_dot_q4_K_q8_1EPKvPK10block_q8_1RKiEEEvS3_S3_PT_PS7_iiii:
	.zero		400


//--------------------- .nv.constant0._Z9moe_vec_qIfLi256ELi16E10block_q3_KLi1EXadL_ZN45_INTERNAL_8d5cb472_14_gguf_kernel_cu_cd24131917vec_dot_q3_K_q8_1EPKvPK10block_q8_1RKiEEEvS3_S3_PT_PS7_iiii --------------------------
	.section	.nv.constant0._Z9moe_vec_qIfLi256ELi16E10block_q3_KLi1EXadL_ZN45_INTERNAL_8d5cb472_14_gguf_kernel_cu_cd24131917vec_dot_q3_K_q8_1EPKvPK10block_q8_1RKiEEEvS3_S3_PT_PS7_iiii,"a",@progbits
	.sectionflags	@""
	.align	4
.nv.constant0._Z9moe_vec_qIfLi256ELi16E10block_q3_KLi1EXadL_ZN45_INTERNAL_8d5cb472_14_gguf_kernel_cu_cd24131917vec_dot_q3_K_q8_1EPKvPK10block_q8_1RKiEEEvS3_S3_PT_PS7_iiii:
	.zero		400


//--------------------- .nv.constant0._Z9moe_vec_qIfLi256ELi16E10block_q2_KLi1EXadL_ZN45_INTERNAL_8d5cb472_14_gguf_kernel_cu_cd24131917vec_dot_q2_K_q8_1EPKvPK10block_q8_1RKiEEEvS3_S3_PT_PS7_iiii --------------------------
	.section	.nv.constant0._Z9moe_vec_qIfLi256ELi16E10block_q2_KLi1EXadL_ZN45_INTERNAL_8d5cb472_14_gguf_kernel_cu_cd24131917vec_dot_q2_K_q8_1EPKvPK10block_q8_1RKiEEEvS3_S3_PT_PS7_iiii,"a",@progbits
	.sectionflags	@""
	.align	4
.nv.constant0._Z9moe_vec_qIfLi256ELi16E10block_q2_KLi1EXadL_ZN45_INTERNAL_8d5cb472_14_gguf_kernel_cu_cd24131917vec_dot_q2_K_q8_1EPKvPK10block_q8_1RKiEEEvS3_S3_PT_PS7_iiii:
	.zero		400


//--------------------- .nv.constant0._Z9moe_vec_qIfLi32ELi8E10block_q8_0Li2EXadL_ZN45_INTERNAL_8d5cb472_14_gguf_kernel_cu_cd24131917vec_dot_q8_0_q8_1EPKvPK10block_q8_1RKiEEEvS3_S3_PT_PS7_iiii --------------------------
	.section	.nv.constant0._Z9moe_vec_qIfLi32ELi8E10block_q8_0Li2EXadL_ZN45_INTERNAL_8d5cb472_14_gguf_kernel_cu_cd24131917vec_dot_q8_0_q8_1EPKvPK10block_q8_1RKiEEEvS3_S3_PT_PS7_iiii,"a",@progbits
	.sectionflags	@""
	.align	4
.nv.constant0._Z9moe_vec_qIfLi32ELi8E10block_q8_0Li2EXadL_ZN45_INTERNAL_8d5cb472_14_gguf_kernel_cu_cd24131917vec_dot_q8_0_q8_1EPKvPK10block_q8_1RKiEEEvS3_S3_PT_PS7_iiii:
	.zero		400


//--------------------- .nv.constant0._Z9moe_vec_qIfLi32ELi4E10block_q5_1Li2EXadL_ZN45_INTERNAL_8d5cb472_14_gguf_kernel_cu_cd24131917vec_dot_q5_1_q8_1EPKvPK10block_q8_1RKiEEEvS3_S3_PT_PS7_iiii --------------------------
	.section	.nv.constant0._Z9moe_vec_qIfLi32ELi4E10block_q5_1Li2EXadL_ZN45_INTERNAL_8d5cb472_14_gguf_kernel_cu_cd24131917vec_dot_q5_1_q8_1EPKvPK10block_q8_1RKiEEEvS3_S3_PT_PS7_iiii,"a",@progbits
	.sectionflags	@""
	.align	4
.nv.constant0._Z9moe_vec_qIfLi32ELi4E10block_q5_1Li2EXadL_ZN45_INTERNAL_8d5cb472_14_gguf_kernel_cu_cd24131917vec_dot_q5_1_q8_1EPKvPK10block_q8_1RKiEEEvS3_S3_PT_PS7_iiii:
	.zero		400


//--------------------- .nv.constant0._Z9moe_vec_qIfLi32ELi4E10block_q5_0Li2EXadL_ZN45_INTERNAL_8d5cb472_14_gguf_kernel_cu_cd24131917vec_dot_q5_0_q8_1EPKvPK10block_q8_1RKiEEEvS3_S3_PT_PS7_iiii --------------------------
	.section	.nv.constant0._Z9moe_vec_qIfLi32ELi4E10block_q5_0Li2EXadL_ZN45_INTERNAL_8d5cb472_14_gguf_kernel_cu_cd24131917vec_dot_q5_0_q8_1EPKvPK10block_q8_1RKiEEEvS3_S3_PT_PS7_iiii,"a",@progbits
	.sectionflags	@""
	.align	4
.nv.constant0._Z9moe_vec_qIfLi32ELi4E10block_q5_0Li2EXadL_ZN45_INTERNAL_8d5cb472_14_gguf_kernel_cu_cd24131917vec_dot_q5_0_q8_1EPKvPK10block_q8_1RKiEEEvS3_S3_PT_PS7_iiii:
	.zero		400


//--------------------- .nv.constant0._Z9moe_vec_qIfLi32ELi4E10block_q4_1Li2EXadL_ZN45_INTERNAL_8d5cb472_14_gguf_kernel_cu_cd24131917vec_dot_q4_1_q8_1EPKvPK10block_q8_1RKiEEEvS3_S3_PT_PS7_iiii --------------------------
	.section	.nv.constant0._Z9moe_vec_qIfLi32ELi4E10block_q4_1Li2EXadL_ZN45_INTERNAL_8d5cb472_14_gguf_kernel_cu_cd24131917vec_dot_q4_1_q8_1EPKvPK10block_q8_1RKiEEEvS3_S3_PT_PS7_iiii,"a",@progbits
	.sectionflags	@""
	.align	4
.nv.constant0._Z9moe_vec_qIfLi32ELi4E10block_q4_1Li2EXadL_ZN45_INTERNAL_8d5cb472_14_gguf_kernel_cu_cd24131917vec_dot_q4_1_q8_1EPKvPK10block_q8_1RKiEEEvS3_S3_PT_PS7_iiii:
	.zero		400


//--------------------- .nv.constant0._Z9moe_vec_qIfLi32ELi4E10block_q4_0Li2EXadL_ZN45_INTERNAL_8d5cb472_14_gguf_kernel_cu_cd24131917vec_dot_q4_0_q8_1EPKvPK10block_q8_1RKiEEEvS3_S3_PT_PS7_iiii --------------------------
	.section	.nv.constant0._Z9moe_vec_qIfLi32ELi4E10block_q4_0Li2EXadL_ZN45_INTERNAL_8d5cb472_14_gguf_kernel_cu_cd24131917vec_dot_q4_0_q8_1EPKvPK10block_q8_1RKiEEEvS3_S3_PT_PS7_iiii,"a",@progbits
	.sectionflags	@""
	.align	4
.nv.constant0._Z9moe_vec_qIfLi32ELi4E10block_q4_0Li2EXadL_ZN45_INTERNAL_8d5cb472_14_gguf_kernel_cu_cd24131917vec_dot_q4_0_q8_1EPKvPK10block_q8_1RKiEEEvS3_S3_PT_PS7_iiii:
	.zero		400


//--------------------- .nv.constant0._Z8moe_q6_KIN3c108BFloat16ELb1EEvPKvS3_PT_PKiS7_S7_iiiiiii --------------------------
	.section	.nv.constant0._Z8moe_q6_KIN3c108BFloat16ELb1EEvPKvS3_PT_PKiS7_S7_iiiiiii,"a",@progbits
	.sectionflags	@""
	.align	4
.nv.constant0._Z8moe_q6_KIN3c108BFloat16ELb1EEvPKvS3_PT_PKiS7_S7_iiiiiii:
	.zero		428


//--------------------- .nv.constant0._Z8moe_q6_KIN3c108BFloat16ELb0EEvPKvS3_PT_PKiS7_S7_iiiiiii --------------------------
	.section	.nv.constant0._Z8moe_q6_KIN3c108BFloat16ELb0EEvPKvS3_PT_PKiS7_S7_iiiiiii,"a",@progbits
	.sectionflags	@""
	.align	4
.nv.constant0._Z8moe_q6_KIN3c108BFloat16ELb0EEvPKvS3_PT_PKiS7_S7_iiiiiii:
	.zero		428


//--------------------- .nv.constant0._Z8moe_q5_KIN3c108BFloat16ELb1EEvPKvS3_PT_PKiS7_S7_iiiiiii --------------------------
	.section	.nv.constant0._Z8moe_q5_KIN3c108BFloat16ELb1EEvPKvS3_PT_PKiS7_S7_iiiiiii,"a",@progbits
	.sectionflags	@""
	.align	4
.nv.constant0._Z8moe_q5_KIN3c108BFloat16ELb1EEvPKvS3_PT_PKiS7_S7_iiiiiii:
	.zero		428


//--------------------- .nv.constant0._Z8moe_q5_KIN3c108BFloat16ELb0EEvPKvS3_PT_PKiS7_S7_iiiiiii --------------------------
	.section	.nv.constant0._Z8moe_q5_KIN3c108BFloat16ELb0EEvPKvS3_PT_PKiS7_S7_iiiiiii,"a",@progbits
	.sectionflags	@""
	.align	4
.nv.constant0._Z8moe_q5_KIN3c108BFloat16ELb0EEvPKvS3_PT_PKiS7_S7_iiiiiii:
	.zero		428


//--------------------- .nv.constant0._Z8moe_q4_KIN3c108BFloat16ELb1EEvPKvS3_PT_PKiS7_S7_iiiiiii --------------------------
	.section	.nv.constant0._Z8moe_q4_KIN3c108BFloat16ELb1EEvPKvS3_PT_PKiS7_S7_iiiiiii,"a",@progbits
	.sectionflags	@""
	.align	4
.nv.constant0._Z8moe_q4_KIN3c108BFloat16ELb1EEvPKvS3_PT_PKiS7_S7_iiiiiii:
	.zero		428


//--------------------- .nv.constant0._Z8moe_q4_KIN3c108BFloat16ELb0EEvPKvS3_PT_PKiS7_S7_iiiiiii --------------------------
	.section	.nv.constant0._Z8moe_q4_KIN3c108BFloat16ELb0EEvPKvS3_PT_PKiS7_S7_iiiiiii,"a",@progbits
	.sectionflags	@""
	.align	4
.nv.constant0._Z8moe_q4_KIN3c108BFloat16ELb0EEvPKvS3_PT_PKiS7_S7_iiiiiii:
	.zero		428


//--------------------- .nv.constant0._Z8moe_q3_KIN3c108BFloat16ELb1EEvPKvS3_PT_PKiS7_S7_iiiiiii --------------------------
	.section	.nv.constant0._Z8moe_q3_KIN3c108BFloat16ELb1EEvPKvS3_PT_PKiS7_S7_iiiiiii,"a",@progbits
	.sectionflags	@""
	.align	4
.nv.constant0._Z8moe_q3_KIN3c108BFloat16ELb1EEvPKvS3_PT_PKiS7_S7_iiiiiii:
	.zero		428


//--------------------- .nv.constant0._Z8moe_q3_KIN3c108BFloat16ELb0EEvPKvS3_PT_PKiS7_S7_iiiiiii --------------------------
	.section	.nv.constant0._Z8moe_q3_KIN3c108BFloat16ELb0EEvPKvS3_PT_PKiS7_S7_iiiiiii,"a",@progbits
	.sectionflags	@""
	.align	4
.nv.constant0._Z8moe_q3_KIN3c108BFloat16ELb0EEvPKvS3_PT_PKiS7_S7_iiiiiii:
	.zero		428


//--------------------- .nv.constant0._Z8moe_q2_KIN3c108BFloat16ELb1EEvPKvS3_PT_PKiS7_S7_iiiiiii --------------------------
	.section	.nv.constant0._Z8moe_q2_KIN3c108BFloat16ELb1EEvPKvS3_PT_PKiS7_S7_iiiiiii,"a",@progbits
	.sectionflags	@""
	.align	4
.nv.constant0._Z8moe_q2_KIN3c108BFloat16ELb1EEvPKvS3_PT_PKiS7_S7_iiiiiii:
	.zero		428


//--------------------- .nv.constant0._Z8moe_q2_KIN3c108BFloat16ELb0EEvPKvS3_PT_PKiS7_S7_iiiiiii --------------------------
	.section	.nv.constant0._Z8moe_q2_KIN3c108BFloat16ELb0EEvPKvS3_PT_PKiS7_S7_iiiiiii,"a",@progbits
	.sectionflags	@""
	.align	4
.nv.constant0._Z8moe_q2_KIN3c108BFloat16ELb0EEvPKvS3_PT_PKiS7_S7_iiiiiii:
	.zero		428


//--------------------- .nv.constant0._Z8moe_q8_0IN3c108BFloat16ELb1EEvPKvS3_PT_PKiS7_S7_iiiiiii --------------------------
	.section	.nv.constant0._Z8moe_q8_0IN3c108BFloat16ELb1EEvPKvS3_PT_PKiS7_S7_iiiiiii,"a",@progbits
	.sectionflags	@""
	.align	4
.nv.constant0._Z8moe_q8_0IN3c108BFloat16ELb1EEvPKvS3_PT_PKiS7_S7_iiiiiii:
	.zero		428


//--------------------- .nv.constant0._Z8moe_q8_0IN3c108BFloat16ELb0EEvPKvS3_PT_PKiS7_S7_iiiiiii --------------------------
	.section	.nv.constant0._Z8moe_q8_0IN3c108BFloat16ELb0EEvPKvS3_PT_PKiS7_S7_iiiiiii,"a",@progbits
	.sectionflags	@""
	.align	4
.nv.constant0._Z8moe_q8_0IN3c108BFloat16ELb0EEvPKvS3_PT_PKiS7_S7_iiiiiii:
	.zero		428


//--------------------- .nv.constant0._Z8moe_q5_1IN3c108BFloat16ELb1EEvPKvS3_PT_PKiS7_S7_iiiiiii --------------------------
	.section	.nv.constant0._Z8moe_q5_1IN3c108BFloat16ELb1EEvPKvS3_PT_PKiS7_S7_iiiiiii,"a",@progbits
	.sectionflags	@""
	.align	4
.nv.constant0._Z8moe_q5_1IN3c108BFloat16ELb1EEvPKvS3_PT_PKiS7_S7_iiiiiii:
	.zero		428


//--------------------- .nv.constant0._Z8moe_q5_1IN3c108BFloat16ELb0EEvPKvS3_PT_PKiS7_S7_iiiiiii --------------------------
	.section	.nv.constant0._Z8moe_q5_1IN3c108BFloat16ELb0EEvPKvS3_PT_PKiS7_S7_iiiiiii,"a",@progbits
	.sectionflags	@""
	.align	4
.nv.constant0._Z8moe_q5_1IN3c108BFloat16ELb0EEvPKvS3_PT_PKiS7_S7_iiiiiii:
	.zero		428


//--------------------- .nv.constant0._Z8moe_q5_0IN3c108BFloat16ELb1EEvPKvS3_PT_PKiS7_S7_iiiiiii --------------------------
	.section	.nv.constant0._Z8moe_q5_0IN3c108BFloat16ELb1EEvPKvS3_PT_PKiS7_S7_iiiiiii,"a",@progbits
	.sectionflags	@""
	.align	4
.nv.constant0._Z8moe_q5_0IN3c108BFloat16ELb1EEvPKvS3_PT_PKiS7_S7_iiiiiii:
	.zero		428


//--------------------- .nv.constant0._Z8moe_q5_0IN3c108BFloat16ELb0EEvPKvS3_PT_PKiS7_S7_iiiiiii --------------------------
	.section	.nv.constant0._Z8moe_q5_0IN3c108BFloat16ELb0EEvPKvS3_PT_PKiS7_S7_iiiiiii,"a",@progbits
	.sectionflags	@""
	.align	4
.nv.constant0._Z8moe_q5_0IN3c108BFloat16ELb0EEvPKvS3_PT_PKiS7_S7_iiiiiii:
	.zero		428


//--------------------- .nv.constant0._Z8moe_q4_1IN3c108BFloat16ELb1EEvPKvS3_PT_PKiS7_S7_iiiiiii --------------------------
	.section	.nv.constant0._Z8moe_q4_1IN3c108BFloat16ELb1EEvPKvS3_PT_PKiS7_S7_iiiiiii,"a",@progbits
	.sectionflags	@""
	.align	4
.nv.constant0._Z8moe_q4_1IN3c108BFloat16ELb1EEvPKvS3_PT_PKiS7_S7_iiiiiii:
	.zero		428


//--------------------- .nv.constant0._Z8moe_q4_1IN3c108BFloat16ELb0EEvPKvS3_PT_PKiS7_S7_iiiiiii --------------------------
	.section	.nv.constant0._Z8moe_q4_1IN3c108BFloat16ELb0EEvPKvS3_PT_PKiS7_S7_iiiiiii,"a",@progbits
	.sectionflags	@""
	.align	4
.nv.constant0._Z8moe_q4_1IN3c108BFloat16ELb0EEvPKvS3_PT_PKiS7_S7_iiiiiii:
	.zero		428


//--------------------- .nv.constant0._Z8moe_q4_0IN3c108BFloat16ELb1EEvPKvS3_PT_PKiS7_S7_iiiiiii --------------------------
	.section	.nv.constant0._Z8moe_q4_0IN3c108BFloat16ELb1EEvPKvS3_PT_PKiS7_S7_iiiiiii,"a",@progbits
	.sectionflags	@""
	.align	4
.nv.constant0._Z8moe_q4_0IN3c108BFloat16ELb1EEvPKvS3_PT_PKiS7_S7_iiiiiii:
	.zero		428


//--------------------- .nv.constant0._Z8moe_q4_0IN3c108BFloat16ELb0EEvPKvS3_PT_PKiS7_S7_iiiiiii --------------------------
	.section	.nv.constant0._Z8moe_q4_0IN3c108BFloat16ELb0EEvPKvS3_PT_PKiS7_S7_iiiiiii,"a",@progbits
	.sectionflags	@""
	.align	4
.nv.constant0._Z8moe_q4_0IN3c108BFloat16ELb0EEvPKvS3_PT_PKiS7_S7_iiiiiii:
	.zero		428


//--------------------- .nv.constant0._Z8moe_q6_KIN3c104HalfELb1EEvPKvS3_PT_PKiS7_S7_iiiiiii --------------------------
	.section	.nv.constant0._Z8moe_q6_KIN3c104HalfELb1EEvPKvS3_PT_PKiS7_S7_iiiiiii,"a",@progbits
	.sectionflags	@""
	.align	4
.nv.constant0._Z8moe_q6_KIN3c104HalfELb1EEvPKvS3_PT_PKiS7_S7_iiiiiii:
	.zero		428


//--------------------- .nv.constant0._Z8moe_q6_KIN3c104HalfELb0EEvPKvS3_PT_PKiS7_S7_iiiiiii --------------------------
	.section	.nv.constant0._Z8moe_q6_KIN3c104HalfELb0EEvPKvS3_PT_PKiS7_S7_iiiiiii,"a",@progbits
	.sectionflags	@""
	.align	4
.nv.constant0._Z8moe_q6_KIN3c104HalfELb0EEvPKvS3_PT_PKiS7_S7_iiiiiii:
	.zero		428


//--------------------- .nv.constant0._Z8moe_q5_KIN3c104HalfELb1EEvPKvS3_PT_PKiS7_S7_iiiiiii --------------------------
	.section	.nv.constant0._Z8moe_q5_KIN3c104HalfELb1EEvPKvS3_PT_PKiS7_S7_iiiiiii,"a",@progbits
	.sectionflags	@""
	.align	4
.nv.constant0._Z8moe_q5_KIN3c104HalfELb1EEvPKvS3_PT_PKiS7_S7_iiiiiii:
	.zero		428


//--------------------- .nv.constant0._Z8moe_q5_KIN3c104HalfELb0EEvPKvS3_PT_PKiS7_S7_iiiiiii --------------------------
	.section	.nv.constant0._Z8moe_q5_KIN3c104HalfELb0EEvPKvS3_PT_PKiS7_S7_iiiiiii,"a",@progbits
	.sectionflags	@""
	.align	4
.nv.constant0._Z8moe_q5_KIN3c104HalfELb0EEvPKvS3_PT_PKiS7_S7_iiiiiii:
	.zero		428


//--------------------- .nv.constant0._Z8moe_q4_KIN3c104HalfELb1EEvPKvS3_PT_PKiS7_S7_iiiiiii --------------------------
	.section	.nv.constant0._Z8moe_q4_KIN3c104HalfELb1EEvPKvS3_PT_PKiS7_S7_iiiiiii,"a",@progbits
	.sectionflags	@""
	.align	4
.nv.constant0._Z8moe_q4_KIN3c104HalfELb1EEvPKvS3_PT_PKiS7_S7_iiiiiii:
	.zero		428


//--------------------- .nv.constant0._Z8moe_q4_KIN3c104HalfELb0EEvPKvS3_PT_PKiS7_S7_iiiiiii --------------------------
	.section	.nv.constant0._Z8moe_q4_KIN3c104HalfELb0EEvPKvS3_PT_PKiS7_S7_iiiiiii,"a",@progbits
	.sectionflags	@""
	.align	4
.nv.constant0._Z8moe_q4_KIN3c104HalfELb0EEvPKvS3_PT_PKiS7_S7_iiiiiii:
	.zero		428


//--------------------- .nv.constant0._Z8moe_q3_KIN3c104HalfELb1EEvPKvS3_PT_PKiS7_S7_iiiiiii --------------------------
	.section	.nv.constant0._Z8moe_q3_KIN3c104HalfELb1EEvPKvS3_PT_PKiS7_S7_iiiiiii,"a",@progbits
	.sectionflags	@""
	.align	4
.nv.constant0._Z8moe_q3_KIN3c104HalfELb1EEvPKvS3_PT_PKiS7_S7_iiiiiii:
	.zero		428


//--------------------- .nv.constant0._Z8moe_q3_KIN3c104HalfELb0EEvPKvS3_PT_PKiS7_S7_iiiiiii --------------------------
	.section	.nv.constant0._Z8moe_q3_KIN3c104HalfELb0EEvPKvS3_PT_PKiS7_S7_iiiiiii,"a",@progbits
	.sectionflags	@""
	.align	4
.nv.constant0._Z8moe_q3_KIN3c104HalfELb0EEvPKvS3_PT_PKiS7_S7_iiiiiii:
	.zero		428


//--------------------- .nv.constant0._Z8moe_q2_KIN3c104HalfELb1EEvPKvS3_PT_PKiS7_S7_iiiiiii --------------------------
	.section	.nv.constant0._Z8moe_q2_KIN3c104HalfELb1EEvPKvS3_PT_PKiS7_S7_iiiiiii,"a",@progbits
	.sectionflags	@""
	.align	4
.nv.constant0._Z8moe_q2_KIN3c104HalfELb1EEvPKvS3_PT_PKiS7_S7_iiiiiii:
	.zero		428


//--------------------- .nv.constant0._Z8moe_q2_KIN3c104HalfELb0EEvPKvS3_PT_PKiS7_S7_iiiiiii --------------------------
	.section	.nv.constant0._Z8moe_q2_KIN3c104HalfELb0EEvPKvS3_PT_PKiS7_S7_iiiiiii,"a",@progbits
	.sectionflags	@""
	.align	4
.nv.constant0._Z8moe_q2_KIN3c104HalfELb0EEvPKvS3_PT_PKiS7_S7_iiiiiii:
	.zero		428


//--------------------- .nv.constant0._Z8moe_q8_0IN3c104HalfELb1EEvPKvS3_PT_PKiS7_S7_iiiiiii --------------------------
	.section	.nv.constant0._Z8moe_q8_0IN3c104HalfELb1EEvPKvS3_PT_PKiS7_S7_iiiiiii,"a",@progbits
	.sectionflags	@""
	.align	4
.nv.constant0._Z8moe_q8_0IN3c104HalfELb1EEvPKvS3_PT_PKiS7_S7_iiiiiii:
	.zero		428


//--------------------- .nv.constant0._Z8moe_q8_0IN3c104HalfELb0EEvPKvS3_PT_PKiS7_S7_iiiiiii --------------------------
	.section	.nv.constant0._Z8moe_q8_0IN3c104HalfELb0EEvPKvS3_PT_PKiS7_S7_iiiiiii,"a",@progbits
	.sectionflags	@""
	.align	4
.nv.constant0._Z8moe_q8_0IN3c104HalfELb0EEvPKvS3_PT_PKiS7_S7_iiiiiii:
	.zero		428


//--------------------- .nv.constant0._Z8moe_q5_1IN3c104HalfELb1EEvPKvS3_PT_PKiS7_S7_iiiiiii --------------------------
	.section	.nv.constant0._Z8moe_q5_1IN3c104HalfELb1EEvPKvS3_PT_PKiS7_S7_iiiiiii,"a",@progbits
	.sectionflags	@""
	.align	4
.nv.constant0._Z8moe_q5_1IN3c104HalfELb1EEvPKvS3_PT_PKiS7_S7_iiiiiii:
	.zero		428


//--------------------- .nv.constant0._Z8moe_q5_1IN3c104HalfELb0EEvPKvS3_PT_PKiS7_S7_iiiiiii --------------------------
	.section	.nv.constant0._Z8moe_q5_1IN3c104HalfELb0EEvPKvS3_PT_PKiS7_S7_iiiiiii,"a",@progbits
	.sectionflags	@""
	.align	4
.nv.constant0._Z8moe_q5_1IN3c104HalfELb0EEvPKvS3_PT_PKiS7_S7_iiiiiii:
	.zero		428


//--------------------- .nv.constant0._Z8moe_q5_0IN3c104HalfELb1EEvPKvS3_PT_PKiS7_S7_iiiiiii --------------------------
	.section	.nv.constant0._Z8moe_q5_0IN3c104HalfELb1EEvPKvS3_PT_PKiS7_S7_iiiiiii,"a",@progbits
	.sectionflags	@""
	.align	4
.nv.constant0._Z8moe_q5_0IN3c104HalfELb1EEvPKvS3_PT_PKiS7_S7_iiiiiii:
	.zero		428


//--------------------- .nv.constant0._Z8moe_q5_0IN3c104HalfELb0EEvPKvS3_PT_PKiS7_S7_iiiiiii --------------------------
	.section	.nv.constant0._Z8moe_q5_0IN3c104HalfELb0EEvPKvS3_PT_PKiS7_S7_iiiiiii,"a",@progbits
	.sectionflags	@""
	.align	4
.nv.constant0._Z8moe_q5_0IN3c104HalfELb0EEvPKvS3_PT_PKiS7_S7_iiiiiii:
	.zero		428


//--------------------- .nv.constant0._Z8moe_q4_1IN3c104HalfELb1EEvPKvS3_PT_PKiS7_S7_iiiiiii --------------------------
	.section	.nv.constant0._Z8moe_q4_1IN3c104HalfELb1EEvPKvS3_PT_PKiS7_S7_iiiiiii,"a",@progbits
	.sectionflags	@""
	.align	4
.nv.constant0._Z8moe_q4_1IN3c104HalfELb1EEvPKvS3_PT_PKiS7_S7_iiiiiii:
	.zero		428


//--------------------- .nv.constant0._Z8moe_q4_1IN3c104HalfELb0EEvPKvS3_PT_PKiS7_S7_iiiiiii --------------------------
	.section	.nv.constant0._Z8moe_q4_1IN3c104HalfELb0EEvPKvS3_PT_PKiS7_S7_iiiiiii,"a",@progbits
	.sectionflags	@""
	.align	4
.nv.constant0._Z8moe_q4_1IN3c104HalfELb0EEvPKvS3_PT_PKiS7_S7_iiiiiii:
	.zero		428


//--------------------- .nv.constant0._Z8moe_q4_0IN3c104HalfELb1EEvPKvS3_PT_PKiS7_S7_iiiiiii --------------------------
	.section	.nv.constant0._Z8moe_q4_0IN3c104HalfELb1EEvPKvS3_PT_PKiS7_S7_iiiiiii,"a",@progbits
	.sectionflags	@""
	.align	4
.nv.constant0._Z8moe_q4_0IN3c104HalfELb1EEvPKvS3_PT_PKiS7_S7_iiiiiii:
	.zero		428


//--------------------- .nv.constant0._Z8moe_q4_0IN3c104HalfELb0EEvPKvS3_PT_PKiS7_S7_iiiiiii --------------------------
	.section	.nv.constant0._Z8moe_q4_0IN3c104HalfELb0EEvPKvS3_PT_PKiS7_S7_iiiiiii,"a",@progbits
	.sectionflags	@""
	.align	4
.nv.constant0._Z8moe_q4_0IN3c104HalfELb0EEvPKvS3_PT_PKiS7_S7_iiiiiii:
	.zero		428


//--------------------- .nv.constant0._Z8moe_q6_KIfLb1EEvPKvS1_PT_PKiS5_S5_iiiiiii --------------------------
	.section	.nv.constant0._Z8moe_q6_KIfLb1EEvPKvS1_PT_PKiS5_S5_iiiiiii,"a",@progbits
	.sectionflags	@""
	.align	4
.nv.constant0._Z8moe_q6_KIfLb1EEvPKvS1_PT_PKiS5_S5_iiiiiii:
	.zero		428


//--------------------- .nv.constant0._Z8moe_q6_KIfLb0EEvPKvS1_PT_PKiS5_S5_iiiiiii --------------------------
	.section	.nv.constant0._Z8moe_q6_KIfLb0EEvPKvS1_PT_PKiS5_S5_iiiiiii,"a",@progbits
	.sectionflags	@""
	.align	4
.nv.constant0._Z8moe_q6_KIfLb0EEvPKvS1_PT_PKiS5_S5_iiiiiii:
	.zero		428


//--------------------- .nv.constant0._Z8moe_q5_KIfLb1EEvPKvS1_PT_PKiS5_S5_iiiiiii --------------------------
	.section	.nv.constant0._Z8moe_q5_KIfLb1EEvPKvS1_PT_PKiS5_S5_iiiiiii,"a",@progbits
	.sectionflags	@""
	.align	4
.nv.constant0._Z8moe_q5_KIfLb1EEvPKvS1_PT_PKiS5_S5_iiiiiii:
	.zero		428


//--------------------- .nv.constant0._Z8moe_q5_KIfLb0EEvPKvS1_PT_PKiS5_S5_iiiiiii --------------------------
	.section	.nv.constant0._Z8moe_q5_KIfLb0EEvPKvS1_PT_PKiS5_S5_iiiiiii,"a",@progbits
	.sectionflags	@""
	.align	4
.nv.constant0._Z8moe_q5_KIfLb0EEvPKvS1_PT_PKiS5_S5_iiiiiii:
	.zero		428


//--------------------- .nv.constant0._Z8moe_q4_KIfLb1EEvPKvS1_PT_PKiS5_S5_iiiiiii --------------------------
	.section	.nv.constant0._Z8moe_q4_KIfLb1EEvPKvS1_PT_PKiS5_S5_iiiiiii,"a",@progbits
	.sectionflags	@""
	.align	4
.nv.constant0._Z8moe_q4_KIfLb1EEvPKvS1_PT_PKiS5_S5_iiiiiii:
	.zero		428


//--------------------- .nv.constant0._Z8moe_q4_KIfLb0EEvPKvS1_PT_PKiS5_S5_iiiiiii --------------------------
	.section	.nv.constant0._Z8moe_q4_KIfLb0EEvPKvS1_PT_PKiS5_S5_iiiiiii,"a",@progbits
	.sectionflags	@""
	.align	4
.nv.constant0._Z8moe_q4_KIfLb0EEvPKvS1_PT_PKiS5_S5_iiiiiii:
	.zero		428


//--------------------- .nv.constant0._Z8moe_q3_KIfLb1EEvPKvS1_PT_PKiS5_S5_iiiiiii --------------------------
	.section	.nv.constant0._Z8moe_q3_KIfLb1EEvPKvS1_PT_PKiS5_S5_iiiiiii,"a",@progbits
	.sectionflags	@""
	.align	4
.nv.constant0._Z8moe_q3_KIfLb1EEvPKvS1_PT_PKiS5_S5_iiiiiii:
	.zero		428


//--------------------- .nv.constant0._Z8moe_q3_KIfLb0EEvPKvS1_PT_PKiS5_S5_iiiiiii --------------------------
	.section	.nv.constant0._Z8moe_q3_KIfLb0EEvPKvS1_PT_PKiS5_S5_iiiiiii,"a",@progbits
	.sectionflags	@""
	.align	4
.nv.constant0._Z8moe_q3_KIfLb0EEvPKvS1_PT_PKiS5_S5_iiiiiii:
	.zero		428


//--------------------- .nv.constant0._Z8moe_q2_KIfLb1EEvPKvS1_PT_PKiS5_S5_iiiiiii --------------------------
	.section	.nv.constant0._Z8moe_q2_KIfLb1EEvPKvS1_PT_PKiS5_S5_iiiiiii,"a",@progbits
	.sectionflags	@""
	.align	4
.nv.constant0._Z8moe_q2_KIfLb1EEvPKvS1_PT_PKiS5_S5_iiiiiii:
	.zero		428


//--------------------- .nv.constant0._Z8moe_q2_KIfLb0EEvPKvS1_PT_PKiS5_S5_iiiiiii --------------------------
	.section	.nv.constant0._Z8moe_q2_KIfLb0EEvPKvS1_PT_PKiS5_S5_iiiiiii,"a",@progbits
	.sectionflags	@""
	.align	4
.nv.constant0._Z8moe_q2_KIfLb0EEvPKvS1_PT_PKiS5_S5_iiiiiii:
	.zero		428


//--------------------- .nv.constant0._Z8moe_q8_0IfLb1EEvPKvS1_PT_PKiS5_S5_iiiiiii --------------------------
	.section	.nv.constant0._Z8moe_q8_0IfLb1EEvPKvS1_PT_PKiS5_S5_iiiiiii,"a",@progbits
	.sectionflags	@""
	.align	4
.nv.constant0._Z8moe_q8_0IfLb1EEvPKvS1_PT_PKiS5_S5_iiiiiii:
	.zero		428


//--------------------- .nv.constant0._Z8moe_q8_0IfLb0EEvPKvS1_PT_PKiS5_S5_iiiiiii --------------------------
	.section	.nv.constant0._Z8moe_q8_0IfLb0EEvPKvS1_PT_PKiS5_S5_iiiiiii,"a",@progbits
	.sectionflags	@""
	.align	4
.nv.constant0._Z8moe_q8_0IfLb0EEvPKvS1_PT_PKiS5_S5_iiiiiii:
	.zero		428


//--------------------- .nv.constant0._Z8moe_q5_1IfLb1EEvPKvS1_PT_PKiS5_S5_iiiiiii --------------------------
	.section	.nv.constant0._Z8moe_q5_1IfLb1EEvPKvS1_PT_PKiS5_S5_iiiiiii,"a",@progbits
	.sectionflags	@""
	.align	4
.nv.constant0._Z8moe_q5_1IfLb1EEvPKvS1_PT_PKiS5_S5_iiiiiii:
	.zero		428


//--------------------- .nv.constant0._Z8moe_q5_1IfLb0EEvPKvS1_PT_PKiS5_S5_iiiiiii --------------------------
	.section	.nv.constant0._Z8moe_q5_1IfLb0EEvPKvS1_PT_PKiS5_S5_iiiiiii,"a",@progbits
	.sectionflags	@""
	.align	4
.nv.constant0._Z8moe_q5_1IfLb0EEvPKvS1_PT_PKiS5_S5_iiiiiii:
	.zero		428


//--------------------- .nv.constant0._Z8moe_q5_0IfLb1EEvPKvS1_PT_PKiS5_S5_iiiiiii --------------------------
	.section	.nv.constant0._Z8moe_q5_0IfLb1EEvPKvS1_PT_PKiS5_S5_iiiiiii,"a",@progbits
	.sectionflags	@""
	.align	4
.nv.constant0._Z8moe_q5_0IfLb1EEvPKvS1_PT_PKiS5_S5_iiiiiii:
	.zero		428


//--------------------- .nv.constant0._Z8moe_q5_0IfLb0EEvPKvS1_PT_PKiS5_S5_iiiiiii --------------------------
	.section	.nv.constant0._Z8moe_q5_0IfLb0EEvPKvS1_PT_PKiS5_S5_iiiiiii,"a",@progbits
	.sectionflags	@""
	.align	4
.nv.constant0._Z8moe_q5_0IfLb0EEvPKvS1_PT_PKiS5_S5_iiiiiii:
	.zero		428


//--------------------- .nv.constant0._Z8moe_q4_1IfLb1EEvPKvS1_PT_PKiS5_S5_iiiiiii --------------------------
	.section	.nv.constant0._Z8moe_q4_1IfLb1EEvPKvS1_PT_PKiS5_S5_iiiiiii,"a",@progbits
	.sectionflags	@""
	.align	4
.nv.constant0._Z8moe_q4_1IfLb1EEvPKvS1_PT_PKiS5_S5_iiiiiii:
	.zero		428


//--------------------- .nv.constant0._Z8moe_q4_1IfLb0EEvPKvS1_PT_PKiS5_S5_iiiiiii --------------------------
	.section	.nv.constant0._Z8moe_q4_1IfLb0EEvPKvS1_PT_PKiS5_S5_iiiiiii,"a",@progbits
	.sectionflags	@""
	.align	4
.nv.constant0._Z8moe_q4_1IfLb0EEvPKvS1_PT_PKiS5_S5_iiiiiii:
	.zero		428


//--------------------- .nv.constant0._Z8moe_q4_0IfLb1EEvPKvS1_PT_PKiS5_S5_iiiiiii --------------------------
	.section	.nv.constant0._Z8moe_q4_0IfLb1EEvPKvS1_PT_PKiS5_S5_iiiiiii,"a",@progbits
	.sectionflags	@""
	.align	4
.nv.constant0._Z8moe_q4_0IfLb1EEvPKvS1_PT_PKiS5_S5_iiiiiii:
	.zero		428


//--------------------- .nv.constant0._Z8moe_q4_0IfLb0EEvPKvS1_PT_PKiS5_S5_iiiiiii --------------------------
	.section	.nv.constant0._Z8moe_q4_0IfLb0EEvPKvS1_PT_PKiS5_S5_iiiiiii,"a",@progbits
	.sectionflags	@""
	.align	4
.nv.constant0._Z8moe_q4_0IfLb0EEvPKvS1_PT_PKiS5_S5_iiiiiii:
	.zero		428


//--------------------- .nv.constant0._Z12mul_mat_q6_KIN3c108BFloat16ELb1EEvPKvS3_PT_iiiii --------------------------
	.section	.nv.constant0._Z12mul_mat_q6_KIN3c108BFloat16ELb1EEvPKvS3_PT_iiiii,"a",@progbits
	.sectionflags	@""
	.align	4
.nv.constant0._Z12mul_mat_q6_KIN3c108BFloat16ELb1EEvPKvS3_PT_iiiii:
	.zero		396


//--------------------- .nv.constant0._Z12mul_mat_q6_KIN3c108BFloat16ELb0EEvPKvS3_PT_iiiii --------------------------
	.section	.nv.constant0._Z12mul_mat_q6_KIN3c108BFloat16ELb0EEvPKvS3_PT_iiiii,"a",@progbits
	.sectionflags	@""
	.align	4
.nv.constant0._Z12mul_mat_q6_KIN3c108BFloat16ELb0EEvPKvS3_PT_iiiii:
	.zero		396


//--------------------- .nv.constant0._Z12mul_mat_q5_KIN3c108BFloat16ELb1EEvPKvS3_PT_iiiii --------------------------
	.section	.nv.constant0._Z12mul_mat_q5_KIN3c108BFloat16ELb1EEvPKvS3_PT_iiiii,"a",@progbits
	.sectionflags	@""
	.align	4
.nv.constant0._Z12mul_mat_q5_KIN3c108BFloat16ELb1EEvPKvS3_PT_iiiii:
	.zero		396


//--------------------- .nv.constant0._Z12mul_mat_q5_KIN3c108BFloat16ELb0EEvPKvS3_PT_iiiii --------------------------
	.section	.nv.constant0._Z12mul_mat_q5_KIN3c108BFloat16ELb0EEvPKvS3_PT_iiiii,"a",@progbits
	.sectionflags	@""
	.align	4
.nv.constant0._Z12mul_mat_q5_KIN3c108BFloat16ELb0EEvPKvS3_PT_iiiii:
	.zero		396


//--------------------- .nv.constant0._Z12mul_mat_q4_KIN3c108BFloat16ELb1EEvPKvS3_PT_iiiii --------------------------
	.section	.nv.constant0._Z12mul_mat_q4_KIN3c108BFloat16ELb1EEvPKvS3_PT_iiiii,"a",@progbits
	.sectionflags	@""
	.align	4
.nv.constant0._Z12mul_mat_q4_KIN3c108BFloat16ELb1EEvPKvS3_PT_iiiii:
	.zero		396


//--------------------- .nv.constant0._Z12mul_mat_q4_KIN3c108BFloat16ELb0EEvPKvS3_PT_iiiii --------------------------
	.section	.nv.constant0._Z12mul_mat_q4_KIN3c108BFloat16ELb0EEvPKvS3_PT_iiiii,"a",@progbits
	.sectionflags	@""
	.align	4
.nv.constant0._Z12mul_mat_q4_KIN3c108BFloat16ELb0EEvPKvS3_PT_iiiii:
	.zero		396


//--------------------- .nv.constant0._Z12mul_mat_q3_KIN3c108BFloat16ELb1EEvPKvS3_PT_iiiii --------------------------
	.section	.nv.constant0._Z12mul_mat_q3_KIN3c108BFloat16ELb1EEvPKvS3_PT_iiiii,"a",@progbits
	.sectionflags	@""
	.align	4
.nv.constant0._Z12mul_mat_q3_KIN3c108BFloat16ELb1EEvPKvS3_PT_iiiii:
	.zero		396


//--------------------- .nv.constant0._Z12mul_mat_q3_KIN3c108BFloat16ELb0EEvPKvS3_PT_iiiii --------------------------
	.section	.nv.constant0._Z12mul_mat_q3_KIN3c108BFloat16ELb0EEvPKvS3_PT_iiiii,"a",@progbits
	.sectionflags	@""
	.align	4
.nv.constant0._Z12mul_mat_q3_KIN3c108BFloat16ELb0EEvPKvS3_PT_iiiii:
	.zero		396


//--------------------- .nv.constant0._Z12mul_mat_q2_KIN3c108BFloat16ELb1EEvPKvS3_PT_iiiii --------------------------
	.section	.nv.constant0._Z12mul_mat_q2_KIN3c108BFloat16ELb1EEvPKvS3_PT_iiiii,"a",@progbits
	.sectionflags	@""
	.align	4
.nv.constant0._Z12mul_mat_q2_KIN3c108BFloat16ELb1EEvPKvS3_PT_iiiii:
	.zero		396


//--------------------- .nv.constant0._Z12mul_mat_q2_KIN3c108BFloat16ELb0EEvPKvS3_PT_iiiii --------------------------
	.section	.nv.constant0._Z12mul_mat_q2_KIN3c108BFloat16ELb0EEvPKvS3_PT_iiiii,"a",@progbits
	.sectionflags	@""
	.align	4
.nv.constant0._Z12mul_mat_q2_KIN3c108BFloat16ELb0EEvPKvS3_PT_iiiii:
	.zero		396


//--------------------- .nv.constant0._Z12mul_mat_q8_0IN3c108BFloat16ELb1EEvPKvS3_PT_iiiii --------------------------
	.section	.nv.constant0._Z12mul_mat_q8_0IN3c108BFloat16ELb1EEvPKvS3_PT_iiiii,"a",@progbits
	.sectionflags	@""
	.align	4
.nv.constant0._Z12mul_mat_q8_0IN3c108BFloat16ELb1EEvPKvS3_PT_iiiii:
	.zero		396


//--------------------- .nv.constant2._Z12mul_mat_q8_0IN3c108BFloat16ELb0EEvPKvS3_PT_iiiii --------------------------
	.section	.nv.constant2._Z12mul_mat_q8_0IN3c108BFloat16ELb0EEvPKvS3_PT_iiiii,"a",@progbits
	.sectionflags	@""
	.align	4
.nv.constant2._Z12mul_mat_q8_0IN3c108BFloat16ELb0EEvPKvS3_PT_iiiii:
        /*0000*/ 	.byte	0xfe, 0xff, 0xff, 0xff, 0xff, 0xff, 0xff, 0xff


//--------------------- .nv.constant0._Z12mul_mat_q8_0IN3c108BFloat16ELb0EEvPKvS3_PT_iiiii --------------------------
	.section	.nv.constant0._Z12mul_mat_q8_0IN3c108BFloat16ELb0EEvPKvS3_PT_iiiii,"a",@progbits
	.sectionflags	@""
	.align	4
.nv.constant0._Z12mul_mat_q8_0IN3c108BFloat16ELb0EEvPKvS3_PT_iiiii:
	.zero		396


//--------------------- .nv.constant0._Z12mul_mat_q5_1IN3c108BFloat16ELb1EEvPKvS3_PT_iiiii --------------------------
	.section	.nv.constant0._Z12mul_mat_q5_1IN3c108BFloat16ELb1EEvPKvS3_PT_iiiii,"a",@progbits
	.sectionflags	@""
	.align	4
.nv.constant0._Z12mul_mat_q5_1IN3c108BFloat16ELb1EEvPKvS3_PT_iiiii:
	.zero		396


//--------------------- .nv.constant0._Z12mul_mat_q5_1IN3c108BFloat16ELb0EEvPKvS3_PT_iiiii --------------------------
	.section	.nv.constant0._Z12mul_mat_q5_1IN3c108BFloat16ELb0EEvPKvS3_PT_iiiii,"a",@progbits
	.sectionflags	@""
	.align	4
.nv.constant0._Z12mul_mat_q5_1IN3c108BFloat16ELb0EEvPKvS3_PT_iiiii:
	.zero		396


//--------------------- .nv.constant0._Z12mul_mat_q5_0IN3c108BFloat16ELb1EEvPKvS3_PT_iiiii --------------------------
	.section	.nv.constant0._Z12mul_mat_q5_0IN3c108BFloat16ELb1EEvPKvS3_PT_iiiii,"a",@progbits
	.sectionflags	@""
	.align	4
.nv.constant0._Z12mul_mat_q5_0IN3c108BFloat16ELb1EEvPKvS3_PT_iiiii:
	.zero		396


//--------------------- .nv.constant0._Z12mul_mat_q5_0IN3c108BFloat16ELb0EEvPKvS3_PT_iiiii --------------------------
	.section	.nv.constant0._Z12mul_mat_q5_0IN3c108BFloat16ELb0EEvPKvS3_PT_iiiii,"a",@progbits
	.sectionflags	@""
	.align	4
.nv.constant0._Z12mul_mat_q5_0IN3c108BFloat16ELb0EEvPKvS3_PT_iiiii:
	.zero		396


//--------------------- .nv.constant0._Z12mul_mat_q4_1IN3c108BFloat16ELb1EEvPKvS3_PT_iiiii --------------------------
	.section	.nv.constant0._Z12mul_mat_q4_1IN3c108BFloat16ELb1EEvPKvS3_PT_iiiii,"a",@progbits
	.sectionflags	@""
	.align	4
.nv.constant0._Z12mul_mat_q4_1IN3c108BFloat16ELb1EEvPKvS3_PT_iiiii:
	.zero		396


//--------------------- .nv.constant2._Z12mul_mat_q4_1IN3c108BFloat16ELb0EEvPKvS3_PT_iiiii --------------------------
	.section	.nv.constant2._Z12mul_mat_q4_1IN3c108BFloat16ELb0EEvPKvS3_PT_iiiii,"a",@progbits
	.sectionflags	@""
	.align	4
.nv.constant2._Z12mul_mat_q4_1IN3c108BFloat16ELb0EEvPKvS3_PT_iiiii:
        /*0000*/ 	.byte	0xfc, 0xff, 0xff, 0xff, 0xff, 0xff, 0xff, 0xff


//--------------------- .nv.constant0._Z12mul_mat_q4_1IN3c108BFloat16ELb0EEvPKvS3_PT_iiiii --------------------------
	.section	.nv.constant0._Z12mul_mat_q4_1IN3c108BFloat16ELb0EEvPKvS3_PT_iiiii,"a",@progbits
	.sectionflags	@""
	.align	4
.nv.constant0._Z12mul_mat_q4_1IN3c108BFloat16ELb0EEvPKvS3_PT_iiiii:
	.zero		396


//--------------------- .nv.constant0._Z12mul_mat_q4_0IN3c108BFloat16ELb1EEvPKvS3_PT_iiiii --------------------------
	.section	.nv.constant0._Z12mul_mat_q4_0IN3c108BFloat16ELb1EEvPKvS3_PT_iiiii,"a",@progbits
	.sectionflags	@""
	.align	4
.nv.constant0._Z12mul_mat_q4_0IN3c108BFloat16ELb1EEvPKvS3_PT_iiiii:
	.zero		396


//--------------------- .nv.constant2._Z12mul_mat_q4_0IN3c108BFloat16ELb0EEvPKvS3_PT_iiiii --------------------------
	.section	.nv.constant2._Z12mul_mat_q4_0IN3c108BFloat16ELb0EEvPKvS3_PT_iiiii,"a",@progbits
	.sectionflags	@""
	.align	4
.nv.constant2._Z12mul_mat_q4_0IN3c108BFloat16ELb0EEvPKvS3_PT_iiiii:
        /*0000*/ 	.byte	0xfe, 0xff, 0xff, 0xff, 0xff, 0xff, 0xff, 0xff


//--------------------- .nv.constant0._Z12mul_mat_q4_0IN3c108BFloat16ELb0EEvPKvS3_PT_iiiii --------------------------
	.section	.nv.constant0._Z12mul_mat_q4_0IN3c108BFloat16ELb0EEvPKvS3_PT_iiiii,"a",@progbits
	.sectionflags	@""
	.align	4
.nv.constant0._Z12mul_mat_q4_0IN3c108BFloat16ELb0EEvPKvS3_PT_iiiii:
	.zero		396


//--------------------- .nv.constant0._Z12mul_mat_q6_KIN3c104HalfELb1EEvPKvS3_PT_iiiii --------------------------
	.section	.nv.constant0._Z12mul_mat_q6_KIN3c104HalfELb1EEvPKvS3_PT_iiiii,"a",@progbits
	.sectionflags	@""
	.align	4
.nv.constant0._Z12mul_mat_q6_KIN3c104HalfELb1EEvPKvS3_PT_iiiii:
	.zero		396


//--------------------- .nv.constant0._Z12mul_mat_q6_KIN3c104HalfELb0EEvPKvS3_PT_iiiii --------------------------
	.section	.nv.constant0._Z12mul_mat_q6_KIN3c104HalfELb0EEvPKvS3_PT_iiiii,"a",@progbits
	.sectionflags	@""
	.align	4
.nv.constant0._Z12mul_mat_q6_KIN3c104HalfELb0EEvPKvS3_PT_iiiii:
	.zero		396


//--------------------- .nv.constant0._Z12mul_mat_q5_KIN3c104HalfELb1EEvPKvS3_PT_iiiii --------------------------
	.section	.nv.constant0._Z12mul_mat_q5_KIN3c104HalfELb1EEvPKvS3_PT_iiiii,"a",@progbits
	.sectionflags	@""
	.align	4
.nv.constant0._Z12mul_mat_q5_KIN3c104HalfELb1EEvPKvS3_PT_iiiii:
	.zero		396


//--------------------- .nv.constant0._Z12mul_mat_q5_KIN3c104HalfELb0EEvPKvS3_PT_iiiii --------------------------
	.section	.nv.constant0._Z12mul_mat_q5_KIN3c104HalfELb0EEvPKvS3_PT_iiiii,"a",@progbits
	.sectionflags	@""
	.align	4
.nv.constant0._Z12mul_mat_q5_KIN3c104HalfELb0EEvPKvS3_PT_iiiii:
	.zero		396


//--------------------- .nv.constant0._Z12mul_mat_q4_KIN3c104HalfELb1EEvPKvS3_PT_iiiii --------------------------
	.section	.nv.constant0._Z12mul_mat_q4_KIN3c104HalfELb1EEvPKvS3_PT_iiiii,"a",@progbits
	.sectionflags	@""
	.align	4
.nv.constant0._Z12mul_mat_q4_KIN3c104HalfELb1EEvPKvS3_PT_iiiii:
	.zero		396


//--------------------- .nv.constant0._Z12mul_mat_q4_KIN3c104HalfELb0EEvPKvS3_PT_iiiii --------------------------
	.section	.nv.constant0._Z12mul_mat_q4_KIN3c104HalfELb0EEvPKvS3_PT_iiiii,"a",@progbits
	.sectionflags	@""
	.align	4
.nv.constant0._Z12mul_mat_q4_KIN3c104HalfELb0EEvPKvS3_PT_iiiii:
	.zero		396


//--------------------- .nv.constant0._Z12mul_mat_q3_KIN3c104HalfELb1EEvPKvS3_PT_iiiii --------------------------
	.section	.nv.constant0._Z12mul_mat_q3_KIN3c104HalfELb1EEvPKvS3_PT_iiiii,"a",@progbits
	.sectionflags	@""
	.align	4
.nv.constant0._Z12mul_mat_q3_KIN3c104HalfELb1EEvPKvS3_PT_iiiii:
	.zero		396


//--------------------- .nv.constant0._Z12mul_mat_q3_KIN3c104HalfELb0EEvPKvS3_PT_iiiii --------------------------
	.section	.nv.constant0._Z12mul_mat_q3_KIN3c104HalfELb0EEvPKvS3_PT_iiiii,"a",@progbits
	.sectionflags	@""
	.align	4
.nv.constant0._Z12mul_mat_q3_KIN3c104HalfELb0EEvPKvS3_PT_iiiii:
	.zero		396


//--------------------- .nv.constant0._Z12mul_mat_q2_KIN3c104HalfELb1EEvPKvS3_PT_iiiii --------------------------
	.section	.nv.constant0._Z12mul_mat_q2_KIN3c104HalfELb1EEvPKvS3_PT_iiiii,"a",@progbits
	.sectionflags	@""
	.align	4
.nv.constant0._Z12mul_mat_q2_KIN3c104HalfELb1EEvPKvS3_PT_iiiii:
	.zero		396


//--------------------- .nv.constant0._Z12mul_mat_q2_KIN3c104HalfELb0EEvPKvS3_PT_iiiii --------------------------
	.section	.nv.constant0._Z12mul_mat_q2_KIN3c104HalfELb0EEvPKvS3_PT_iiiii,"a",@progbits
	.sectionflags	@""
	.align	4
.nv.constant0._Z12mul_mat_q2_KIN3c104HalfELb0EEvPKvS3_PT_iiiii:
	.zero		396


//--------------------- .nv.constant0._Z12mul_mat_q8_0IN3c104HalfELb1EEvPKvS3_PT_iiiii --------------------------
	.section	.nv.constant0._Z12mul_mat_q8_0IN3c104HalfELb1EEvPKvS3_PT_iiiii,"a",@progbits
	.sectionflags	@""
	.align	4
.nv.constant0._Z12mul_mat_q8_0IN3c104HalfELb1EEvPKvS3_PT_iiiii:
	.zero		396


//--------------------- .nv.constant2._Z12mul_mat_q8_0IN3c104HalfELb0EEvPKvS3_PT_iiiii --------------------------
	.section	.nv.constant2._Z12mul_mat_q8_0IN3c104HalfELb0EEvPKvS3_PT_iiiii,"a",@progbits
	.sectionflags	@""
	.align	4
.nv.constant2._Z12mul_mat_q8_0IN3c104HalfELb0EEvPKvS3_PT_iiiii:
        /*0000*/ 	.byte	0xfe, 0xff, 0xff, 0xff, 0xff, 0xff, 0xff, 0xff


//--------------------- .nv.constant0._Z12mul_mat_q8_0IN3c104HalfELb0EEvPKvS3_PT_iiiii --------------------------
	.section	.nv.constant0._Z12mul_mat_q8_0IN3c104HalfELb0EEvPKvS3_PT_iiiii,"a",@progbits
	.sectionflags	@""
	.align	4
.nv.constant0._Z12mul_mat_q8_0IN3c104HalfELb0EEvPKvS3_PT_iiiii:
	.zero		396


//--------------------- .nv.constant0._Z12mul_mat_q5_1IN3c104HalfELb1EEvPKvS3_PT_iiiii --------------------------
	.section	.nv.constant0._Z12mul_mat_q5_1IN3c104HalfELb1EEvPKvS3_PT_iiiii,"a",@progbits
	.sectionflags	@""
	.align	4
.nv.constant0._Z12mul_mat_q5_1IN3c104HalfELb1EEvPKvS3_PT_iiiii:
	.zero		396


//--------------------- .nv.constant0._Z12mul_mat_q5_1IN3c104HalfELb0EEvPKvS3_PT_iiiii --------------------------
	.section	.nv.constant0._Z12mul_mat_q5_1IN3c104HalfELb0EEvPKvS3_PT_iiiii,"a",@progbits
	.sectionflags	@""
	.align	4
.nv.constant0._Z12mul_mat_q5_1IN3c104HalfELb0EEvPKvS3_PT_iiiii:
	.zero		396


//--------------------- .nv.constant0._Z12mul_mat_q5_0IN3c104HalfELb1EEvPKvS3_PT_iiiii --------------------------
	.section	.nv.constant0._Z12mul_mat_q5_0IN3c104HalfELb1EEvPKvS3_PT_iiiii,"a",@progbits
	.sectionflags	@""
	.align	4
.nv.constant0._Z12mul_mat_q5_0IN3c104HalfELb1EEvPKvS3_PT_iiiii:
	.zero		396


//--------------------- .nv.constant0._Z12mul_mat_q5_0IN3c104HalfELb0EEvPKvS3_PT_iiiii --------------------------
	.section	.nv.constant0._Z12mul_mat_q5_0IN3c104HalfELb0EEvPKvS3_PT_iiiii,"a",@progbits
	.sectionflags	@""
	.align	4
.nv.constant0._Z12mul_mat_q5_0IN3c104HalfELb0EEvPKvS3_PT_iiiii:
	.zero		396


//--------------------- .nv.constant0._Z12mul_mat_q4_1IN3c104HalfELb1EEvPKvS3_PT_iiiii --------------------------
	.section	.nv.constant0._Z12mul_mat_q4_1IN3c104HalfELb1EEvPKvS3_PT_iiiii,"a",@progbits
	.sectionflags	@""
	.align	4
.nv.constant0._Z12mul_mat_q4_1IN3c104HalfELb1EEvPKvS3_PT_iiiii:
	.zero		396


//--------------------- .nv.constant2._Z12mul_mat_q4_1IN3c104HalfELb0EEvPKvS3_PT_iiiii --------------------------
	.section	.nv.constant2._Z12mul_mat_q4_1IN3c104HalfELb0EEvPKvS3_PT_iiiii,"a",@progbits
	.sectionflags	@""
	.align	4
.nv.constant2._Z12mul_mat_q4_1IN3c104HalfELb0EEvPKvS3_PT_iiiii:
        /*0000*/ 	.byte	0xfc, 0xff, 0xff, 0xff, 0xff, 0xff, 0xff, 0xff


//--------------------- .nv.constant0._Z12mul_mat_q4_1IN3c104HalfELb0EEvPKvS3_PT_iiiii --------------------------
	.section	.nv.constant0._Z12mul_mat_q4_1IN3c104HalfELb0EEvPKvS3_PT_iiiii,"a",@progbits
	.sectionflags	@""
	.align	4
.nv.constant0._Z12mul_mat_q4_1IN3c104HalfELb0EEvPKvS3_PT_iiiii:
	.zero		396


//--------------------- .nv.constant0._Z12mul_mat_q4_0IN3c104HalfELb1EEvPKvS3_PT_iiiii --------------------------
	.section	.nv.constant0._Z12mul_mat_q4_0IN3c104HalfELb1EEvPKvS3_PT_iiiii,"a",@progbits
	.sectionflags	@""
	.align	4
.nv.constant0._Z12mul_mat_q4_0IN3c104HalfELb1EEvPKvS3_PT_iiiii:
	.zero		396


//--------------------- .nv.constant2._Z12mul_mat_q4_0IN3c104HalfELb0EEvPKvS3_PT_iiiii --------------------------
	.section	.nv.constant2._Z12mul_mat_q4_0IN3c104HalfELb0EEvPKvS3_PT_iiiii,"a",@progbits
	.sectionflags	@""
	.align	4
.nv.constant2._Z12mul_mat_q4_0IN3c104HalfELb0EEvPKvS3_PT_iiiii:
        /*0000*/ 	.byte	0xfe, 0xff, 0xff, 0xff, 0xff, 0xff, 0xff, 0xff


//--------------------- .nv.constant0._Z12mul_mat_q4_0IN3c104HalfELb0EEvPKvS3_PT_iiiii --------------------------
	.section	.nv.constant0._Z12mul_mat_q4_0IN3c104HalfELb0EEvPKvS3_PT_iiiii,"a",@progbits
	.sectionflags	@""
	.align	4
.nv.constant0._Z12mul_mat_q4_0IN3c104HalfELb0EEvPKvS3_PT_iiiii:
	.zero		396


//--------------------- .nv.constant0._Z12mul_mat_q6_KIfLb1EEvPKvS1_PT_iiiii --------------------------
	.section	.nv.constant0._Z12mul_mat_q6_KIfLb1EEvPKvS1_PT_iiiii,"a",@progbits
	.sectionflags	@""
	.align	4
.nv.constant0._Z12mul_mat_q6_KIfLb1EEvPKvS1_PT_iiiii:
	.zero		396


//--------------------- .nv.constant0._Z12mul_mat_q6_KIfLb0EEvPKvS1_PT_iiiii --------------------------
	.section	.nv.constant0._Z12mul_mat_q6_KIfLb0EEvPKvS1_PT_iiiii,"a",@progbits
	.sectionflags	@""
	.align	4
.nv.constant0._Z12mul_mat_q6_KIfLb0EEvPKvS1_PT_iiiii:
	.zero		396


//--------------------- .nv.constant0._Z12mul_mat_q5_KIfLb1EEvPKvS1_PT_iiiii --------------------------
	.section	.nv.constant0._Z12mul_mat_q5_KIfLb1EEvPKvS1_PT_iiiii,"a",@progbits
	.sectionflags	@""
	.align	4
.nv.constant0._Z12mul_mat_q5_KIfLb1EEvPKvS1_PT_iiiii:
	.zero		396


//--------------------- .nv.constant0._Z12mul_mat_q5_KIfLb0EEvPKvS1_PT_iiiii --------------------------
	.section	.nv.constant0._Z12mul_mat_q5_KIfLb0EEvPKvS1_PT_iiiii,"a",@progbits
	.sectionflags	@""
	.align	4
.nv.constant0._Z12mul_mat_q5_KIfLb0EEvPKvS1_PT_iiiii:
	.zero		396


//--------------------- .nv.constant0._Z12mul_mat_q4_KIfLb1EEvPKvS1_PT_iiiii --------------------------
	.section	.nv.constant0._Z12mul_mat_q4_KIfLb1EEvPKvS1_PT_iiiii,"a",@progbits
	.sectionflags	@""
	.align	4
.nv.constant0._Z12mul_mat_q4_KIfLb1EEvPKvS1_PT_iiiii:
	.zero		396


//--------------------- .nv.constant0._Z12mul_mat_q4_KIfLb0EEvPKvS1_PT_iiiii --------------------------
	.section	.nv.constant0._Z12mul_mat_q4_KIfLb0EEvPKvS1_PT_iiiii,"a",@progbits
	.sectionflags	@""
	.align	4
.nv.constant0._Z12mul_mat_q4_KIfLb0EEvPKvS1_PT_iiiii:
	.zero		396


//--------------------- .nv.constant0._Z12mul_mat_q3_KIfLb1EEvPKvS1_PT_iiiii --------------------------
	.section	.nv.constant0._Z12mul_mat_q3_KIfLb1EEvPKvS1_PT_iiiii,"a",@progbits
	.sectionflags	@""
	.align	4
.nv.constant0._Z12mul_mat_q3_KIfLb1EEvPKvS1_PT_iiiii:
	.zero		396


//--------------------- .nv.constant0._Z12mul_mat_q3_KIfLb0EEvPKvS1_PT_iiiii --------------------------
	.section	.nv.constant0._Z12mul_mat_q3_KIfLb0EEvPKvS1_PT_iiiii,"a",@progbits
	.sectionflags	@""
	.align	4
.nv.constant0._Z12mul_mat_q3_KIfLb0EEvPKvS1_PT_iiiii:
	.zero		396


//--------------------- .nv.constant0._Z12mul_mat_q2_KIfLb1EEvPKvS1_PT_iiiii --------------------------
	.section	.nv.constant0._Z12mul_mat_q2_KIfLb1EEvPKvS1_PT_iiiii,"a",@progbits
	.sectionflags	@""
	.align	4
.nv.constant0._Z12mul_mat_q2_KIfLb1EEvPKvS1_PT_iiiii:
	.zero		396


//--------------------- .nv.constant0._Z12mul_mat_q2_KIfLb0EEvPKvS1_PT_iiiii --------------------------
	.section	.nv.constant0._Z12mul_mat_q2_KIfLb0EEvPKvS1_PT_iiiii,"a",@progbits
	.sectionflags	@""
	.align	4
.nv.constant0._Z12mul_mat_q2_KIfLb0EEvPKvS1_PT_iiiii:
	.zero		396


//--------------------- .nv.constant0._Z12mul_mat_q8_0IfLb1EEvPKvS1_PT_iiiii --------------------------
	.section	.nv.constant0._Z12mul_mat_q8_0IfLb1EEvPKvS1_PT_iiiii,"a",@progbits
	.sectionflags	@""
	.align	4
.nv.constant0._Z12mul_mat_q8_0IfLb1EEvPKvS1_PT_iiiii:
	.zero		396


//--------------------- .nv.constant2._Z12mul_mat_q8_0IfLb0EEvPKvS1_PT_iiiii --------------------------
	.section	.nv.constant2._Z12mul_mat_q8_0IfLb0EEvPKvS1_PT_iiiii,"a",@progbits
	.sectionflags	@""
	.align	4
.nv.constant2._Z12mul_mat_q8_0IfLb0EEvPKvS1_PT_iiiii:
        /*0000*/ 	.byte	0xfe, 0xff, 0xff, 0xff, 0xff, 0xff, 0xff, 0xff


//--------------------- .nv.constant0._Z12mul_mat_q8_0IfLb0EEvPKvS1_PT_iiiii --------------------------
	.section	.nv.constant0._Z12mul_mat_q8_0IfLb0EEvPKvS1_PT_iiiii,"a",@progbits
	.sectionflags	@""
	.align	4
.nv.constant0._Z12mul_mat_q8_0IfLb0EEvPKvS1_PT_iiiii:
	.zero		396


//--------------------- .nv.constant0._Z12mul_mat_q5_1IfLb1EEvPKvS1_PT_iiiii --------------------------
	.section	.nv.constant0._Z12mul_mat_q5_1IfLb1EEvPKvS1_PT_iiiii,"a",@progbits
	.sectionflags	@""
	.align	4
.nv.constant0._Z12mul_mat_q5_1IfLb1EEvPKvS1_PT_iiiii:
	.zero		396


//--------------------- .nv.constant0._Z12mul_mat_q5_1IfLb0EEvPKvS1_PT_iiiii --------------------------
	.section	.nv.constant0._Z12mul_mat_q5_1IfLb0EEvPKvS1_PT_iiiii,"a",@progbits
	.sectionflags	@""
	.align	4
.nv.constant0._Z12mul_mat_q5_1IfLb0EEvPKvS1_PT_iiiii:
	.zero		396


//--------------------- .nv.constant0._Z12mul_mat_q5_0IfLb1EEvPKvS1_PT_iiiii --------------------------
	.section	.nv.constant0._Z12mul_mat_q5_0IfLb1EEvPKvS1_PT_iiiii,"a",@progbits
	.sectionflags	@""
	.align	4
.nv.constant0._Z12mul_mat_q5_0IfLb1EEvPKvS1_PT_iiiii:
	.zero		396


//--------------------- .nv.constant0._Z12mul_mat_q5_0IfLb0EEvPKvS1_PT_iiiii --------------------------
	.section	.nv.constant0._Z12mul_mat_q5_0IfLb0EEvPKvS1_PT_iiiii,"a",@progbits
	.sectionflags	@""
	.align	4
.nv.constant0._Z12mul_mat_q5_0IfLb0EEvPKvS1_PT_iiiii:
	.zero		396


//--------------------- .nv.constant0._Z12mul_mat_q4_1IfLb1EEvPKvS1_PT_iiiii --------------------------
	.section	.nv.constant0._Z12mul_mat_q4_1IfLb1EEvPKvS1_PT_iiiii,"a",@progbits
	.sectionflags	@""
	.align	4
.nv.constant0._Z12mul_mat_q4_1IfLb1EEvPKvS1_PT_iiiii:
	.zero		396


//--------------------- .nv.constant2._Z12mul_mat_q4_1IfLb0EEvPKvS1_PT_iiiii --------------------------
	.section	.nv.constant2._Z12mul_mat_q4_1IfLb0EEvPKvS1_PT_iiiii,"a",@progbits
	.sectionflags	@""
	.align	4
.nv.constant2._Z12mul_mat_q4_1IfLb0EEvPKvS1_PT_iiiii:
        /*0000*/ 	.byte	0xfc, 0xff, 0xff, 0xff, 0xff, 0xff, 0xff, 0xff


//--------------------- .nv.constant0._Z12mul_mat_q4_1IfLb0EEvPKvS1_PT_iiiii --------------------------
	.section	.nv.constant0._Z12mul_mat_q4_1IfLb0EEvPKvS1_PT_iiiii,"a",@progbits
	.sectionflags	@""
	.align	4
.nv.constant0._Z12mul_mat_q4_1IfLb0EEvPKvS1_PT_iiiii:
	.zero		396


//--------------------- .nv.constant0._Z12mul_mat_q4_0IfLb1EEvPKvS1_PT_iiiii --------------------------
	.section	.nv.constant0._Z12mul_mat_q4_0IfLb1EEvPKvS1_PT_iiiii,"a",@progbits
	.sectionflags	@""
	.align	4
.nv.constant0._Z12mul_mat_q4_0IfLb1EEvPKvS1_PT_iiiii:
	.zero		396


//--------------------- .nv.constant2._Z12mul_mat_q4_0IfLb0EEvPKvS1_PT_iiiii --------------------------
	.section	.nv.constant2._Z12mul_mat_q4_0IfLb0EEvPKvS1_PT_iiiii,"a",@progbits
	.sectionflags	@""
	.align	4
.nv.constant2._Z12mul_mat_q4_0IfLb0EEvPKvS1_PT_iiiii:
        /*0000*/ 	.byte	0xfe, 0xff, 0xff, 0xff, 0xff, 0xff, 0xff, 0xff


//--------------------- .nv.constant0._Z12mul_mat_q4_0IfLb0EEvPKvS1_PT_iiiii --------------------------
	.section	.nv.constant0._Z12mul_mat_q4_0IfLb0EEvPKvS1_PT_iiiii,"a",@progbits
	.sectionflags	@""
	.align	4
.nv.constant0._Z12mul_mat_q4_0IfLb0EEvPKvS1_PT_iiiii:
	.zero		396


//--------------------- .nv.constant2._Z13mul_mat_vec_qIN3c108BFloat16ELi256ELi8E11block_iq1_mLi1EXadL_ZN45_INTERNAL_8d5cb472_14_gguf_kernel_cu_cd24131918vec_dot_iq1_m_q8_1EPKvPK10block_q8_1RKiEEEvS5_S5_PT_iii --------------------------
	.section	.nv.constant2._Z13mul_mat_vec_qIN3c108BFloat16ELi256ELi8E11block_iq1_mLi1EXadL_ZN45_INTERNAL_8d5cb472_14_gguf_kernel_cu_cd24131918vec_dot_iq1_m_q8_1EPKvPK10block_q8_1RKiEEEvS5_S5_PT_iii,"a",@progbits
	.sectionflags	@""
	.align	4
.nv.constant2._Z13mul_mat_vec_qIN3c108BFloat16ELi256ELi8E11block_iq1_mLi1EXadL_ZN45_INTERNAL_8d5cb472_14_gguf_kernel_cu_cd24131918vec_dot_iq1_m_q8_1EPKvPK10block_q8_1RKiEEEvS5_S5_PT_iii:
        /*0000*/ 	.byte	0x01, 0x01, 0x01, 0x01


//--------------------- .nv.constant0._Z13mul_mat_vec_qIN3c108BFloat16ELi256ELi8E11block_iq1_mLi1EXadL_ZN45_INTERNAL_8d5cb472_14_gguf_kernel_cu_cd24131918vec_dot_iq1_m_q8_1EPKvPK10block_q8_1RKiEEEvS5_S5_PT_iii --------------------------
	.section	.nv.constant0._Z13mul_mat_vec_qIN3c108BFloat16ELi256ELi8E11block_iq1_mLi1EXadL_ZN45_INTERNAL_8d5cb472_14_gguf_kernel_cu_cd24131918vec_dot_iq1_m_q8_1EPKvPK10block_q8_1RKiEEEvS5_S5_PT_iii,"a",@progbits
	.sectionflags	@""
	.align	4
.nv.constant0._Z13mul_mat_vec_qIN3c108BFloat16ELi256ELi8E11block_iq1_mLi1EXadL_ZN45_INTERNAL_8d5cb472_14_gguf_kernel_cu_cd24131918vec_dot_iq1_m_q8_1EPKvPK10block_q8_1RKiEEEvS5_S5_PT_iii:
	.zero		388


//--------------------- .nv.constant0._Z13mul_mat_vec_qIN3c108BFloat16ELi256ELi8E12block_iq4_xsLi1EXadL_ZN45_INTERNAL_8d5cb472_14_gguf_kernel_cu_cd24131919vec_dot_iq4_xs_q8_1EPKvPK10block_q8_1RKiEEEvS5_S5_PT_iii --------------------------
	.section	.nv.constant0._Z13mul_mat_vec_qIN3c108BFloat16ELi256ELi8E12block_iq4_xsLi1EXadL_ZN45_INTERNAL_8d5cb472_14_gguf_kernel_cu_cd24131919vec_dot_iq4_xs_q8_1EPKvPK10block_q8_1RKiEEEvS5_S5_PT_iii,"a",@progbits
	.sectionflags	@""
	.align	4
.nv.constant0._Z13mul_mat_vec_qIN3c108BFloat16ELi256ELi8E12block_iq4_xsLi1EXadL_ZN45_INTERNAL_8d5cb472_14_gguf_kernel_cu_cd24131919vec_dot_iq4_xs_q8_1EPKvPK10block_q8_1RKiEEEvS5_S5_PT_iii:
	.zero		388


//--------------------- .nv.constant0._Z13mul_mat_vec_qIN3c108BFloat16ELi256ELi8E11block_iq2_sLi1EXadL_ZN45_INTERNAL_8d5cb472_14_gguf_kernel_cu_cd24131918vec_dot_iq2_s_q8_1EPKvPK10block_q8_1RKiEEEvS5_S5_PT_iii --------------------------
	.section	.nv.constant0._Z13mul_mat_vec_qIN3c108BFloat16ELi256ELi8E11block_iq2_sLi1EXadL_ZN45_INTERNAL_8d5cb472_14_gguf_kernel_cu_cd24131918vec_dot_iq2_s_q8_1EPKvPK10block_q8_1RKiEEEvS5_S5_PT_iii,"a",@progbits
	.sectionflags	@""
	.align	4
.nv.constant0._Z13mul_mat_vec_qIN3c108BFloat16ELi256ELi8E11block_iq2_sLi1EXadL_ZN45_INTERNAL_8d5cb472_14_gguf_kernel_cu_cd24131918vec_dot_iq2_s_q8_1EPKvPK10block_q8_1RKiEEEvS5_S5_PT_iii:
	.zero		388


//--------------------- .nv.constant0._Z13mul_mat_vec_qIN3c108BFloat16ELi256ELi8E11block_iq3_sLi1EXadL_ZN45_INTERNAL_8d5cb472_14_gguf_kernel_cu_cd24131918vec_dot_iq3_s_q8_1EPKvPK10block_q8_1RKiEEEvS5_S5_PT_iii --------------------------
	.section	.nv.constant0._Z13mul_mat_vec_qIN3c108BFloat16ELi256ELi8E11block_iq3_sLi1EXadL_ZN45_INTERNAL_8d5cb472_14_gguf_kernel_cu_cd24131918vec_dot_iq3_s_q8_1EPKvPK10block_q8_1RKiEEEvS5_S5_PT_iii,"a",@progbits
	.sectionflags	@""
	.align	4
.nv.constant0._Z13mul_mat_vec_qIN3c108BFloat16ELi256ELi8E11block_iq3_sLi1EXadL_ZN45_INTERNAL_8d5cb472_14_gguf_kernel_cu_cd24131918vec_dot_iq3_s_q8_1EPKvPK10block_q8_1RKiEEEvS5_S5_PT_iii:
	.zero		388


//--------------------- .nv.constant0._Z13mul_mat_vec_qIN3c108BFloat16ELi32ELi4E12block_iq4_nlLi2EXadL_ZN45_INTERNAL_8d5cb472_14_gguf_kernel_cu_cd24131919vec_dot_iq4_nl_q8_1EPKvPK10block_q8_1RKiEEEvS5_S5_PT_iii --------------------------
	.section	.nv.constant0._Z13mul_mat_vec_qIN3c108BFloat16ELi32ELi4E12block_iq4_nlLi2EXadL_ZN45_INTERNAL_8d5cb472_14_gguf_kernel_cu_cd24131919vec_dot_iq4_nl_q8_1EPKvPK10block_q8_1RKiEEEvS5_S5_PT_iii,"a",@progbits
	.sectionflags	@""
	.align	4
.nv.constant0._Z13mul_mat_vec_qIN3c108BFloat16ELi32ELi4E12block_iq4_nlLi2EXadL_ZN45_INTERNAL_8d5cb472_14_gguf_kernel_cu_cd24131919vec_dot_iq4_nl_q8_1EPKvPK10block_q8_1RKiEEEvS5_S5_PT_iii:
	.zero		388


//--------------------- .nv.constant0._Z13mul_mat_vec_qIN3c108BFloat16ELi256ELi8E11block_iq1_sLi1EXadL_ZN45_INTERNAL_8d5cb472_14_gguf_kernel_cu_cd24131918vec_dot_iq1_s_q8_1EPKvPK10block_q8_1RKiEEEvS5_S5_PT_iii --------------------------
	.section	.nv.constant0._Z13mul_mat_vec_qIN3c108BFloat16ELi256ELi8E11block_iq1_sLi1EXadL_ZN45_INTERNAL_8d5cb472_14_gguf_kernel_cu_cd24131918vec_dot_iq1_s_q8_1EPKvPK10block_q8_1RKiEEEvS5_S5_PT_iii,"a",@progbits
	.sectionflags	@""
	.align	4
.nv.constant0._Z13mul_mat_vec_qIN3c108BFloat16ELi256ELi8E11block_iq1_sLi1EXadL_ZN45_INTERNAL_8d5cb472_14_gguf_kernel_cu_cd24131918vec_dot_iq1_s_q8_1EPKvPK10block_q8_1RKiEEEvS5_S5_PT_iii:
	.zero		388


//--------------------- .nv.constant0._Z13mul_mat_vec_qIN3c108BFloat16ELi256ELi8E13block_iq3_xxsLi1EXadL_ZN45_INTERNAL_8d5cb472_14_gguf_kernel_cu_cd24131920vec_dot_iq3_xxs_q8_1EPKvPK10block_q8_1RKiEEEvS5_S5_PT_iii --------------------------
	.section	.nv.constant0._Z13mul_mat_vec_qIN3c108BFloat16ELi256ELi8E13block_iq3_xxsLi1EXadL_ZN45_INTERNAL_8d5cb472_14_gguf_kernel_cu_cd24131920vec_dot_iq3_xxs_q8_1EPKvPK10block_q8_1RKiEEEvS5_S5_PT_iii,"a",@progbits
	.sectionflags	@""
	.align	4
.nv.constant0._Z13mul_mat_vec_qIN3c108BFloat16ELi256ELi8E13block_iq3_xxsLi1EXadL_ZN45_INTERNAL_8d5cb472_14_gguf_kernel_cu_cd24131920vec_dot_iq3_xxs_q8_1EPKvPK10block_q8_1RKiEEEvS5_S5_PT_iii:
	.zero		388


//--------------------- .nv.constant0._Z13mul_mat_vec_qIN3c108BFloat16ELi256ELi8E12block_iq2_xsLi1EXadL_ZN45_INTERNAL_8d5cb472_14_gguf_kernel_cu_cd24131919vec_dot_iq2_xs_q8_1EPKvPK10block_q8_1RKiEEEvS5_S5_PT_iii --------------------------
	.section	.nv.constant0._Z13mul_mat_vec_qIN3c108BFloat16ELi256ELi8E12block_iq2_xsLi1EXadL_ZN45_INTERNAL_8d5cb472_14_gguf_kernel_cu_cd24131919vec_dot_iq2_xs_q8_1EPKvPK10block_q8_1RKiEEEvS5_S5_PT_iii,"a",@progbits
	.sectionflags	@""
	.align	4
.nv.constant0._Z13mul_mat_vec_qIN3c108BFloat16ELi256ELi8E12block_iq2_xsLi1EXadL_ZN45_INTERNAL_8d5cb472_14_gguf_kernel_cu_cd24131919vec_dot_iq2_xs_q8_1EPKvPK10block_q8_1RKiEEEvS5_S5_PT_iii:
	.zero		388


//--------------------- .nv.constant0._Z13mul_mat_vec_qIN3c108BFloat16ELi256ELi8E13block_iq2_xxsLi1EXadL_ZN45_INTERNAL_8d5cb472_14_gguf_kernel_cu_cd24131920vec_dot_iq2_xxs_q8_1EPKvPK10block_q8_1RKiEEEvS5_S5_PT_iii --------------------------
	.section	.nv.constant0._Z13mul_mat_vec_qIN3c108BFloat16ELi256ELi8E13block_iq2_xxsLi1EXadL_ZN45_INTERNAL_8d5cb472_14_gguf_kernel_cu_cd24131920vec_dot_iq2_xxs_q8_1EPKvPK10block_q8_1RKiEEEvS5_S5_PT_iii,"a",@progbits
	.sectionflags	@""
	.align	4
.nv.constant0._Z13mul_mat_vec_qIN3c108BFloat16ELi256ELi8E13block_iq2_xxsLi1EXadL_ZN45_INTERNAL_8d5cb472_14_gguf_kernel_cu_cd24131920vec_dot_iq2_xxs_q8_1EPKvPK10block_q8_1RKiEEEvS5_S5_PT_iii:
	.zero		388


//--------------------- .nv.constant0._Z13mul_mat_vec_qIN3c108BFloat16ELi256ELi32E10block_q6_KLi1EXadL_ZN45_INTERNAL_8d5cb472_14_gguf_kernel_cu_cd24131917vec_dot_q6_K_q8_1EPKvPK10block_q8_1RKiEEEvS5_S5_PT_iii --------------------------
	.section	.nv.constant0._Z13mul_mat_vec_qIN3c108BFloat16ELi256ELi32E10block_q6_KLi1EXadL_ZN45_INTERNAL_8d5cb472_14_gguf_kernel_cu_cd24131917vec_dot_q6_K_q8_1EPKvPK10block_q8_1RKiEEEvS5_S5_PT_iii,"a",@progbits
	.sectionflags	@""
	.align	4
.nv.constant0._Z13mul_mat_vec_qIN3c108BFloat16ELi256ELi32E10block_q6_KLi1EXadL_ZN45_INTERNAL_8d5cb472_14_gguf_kernel_cu_cd24131917vec_dot_q6_K_q8_1EPKvPK10block_q8_1RKiEEEvS5_S5_PT_iii:
	.zero		388


//--------------------- .nv.constant2._Z13mul_mat_vec_qIN3c108BFloat16ELi256ELi32E10block_q5_KLi2EXadL_ZN45_INTERNAL_8d5cb472_14_gguf_kernel_cu_cd24131917vec_dot_q5_K_q8_1EPKvPK10block_q8_1RKiEEEvS5_S5_PT_iii --------------------------
	.section	.nv.constant2._Z13mul_mat_vec_qIN3c108BFloat16ELi256ELi32E10block_q5_KLi2EXadL_ZN45_INTERNAL_8d5cb472_14_gguf_kernel_cu_cd24131917vec_dot_q5_K_q8_1EPKvPK10block_q8_1RKiEEEvS5_S5_PT_iii,"a",@progbits
	.sectionflags	@""
	.align	4
.nv.constant2._Z13mul_mat_vec_qIN3c108BFloat16ELi256ELi32E10block_q5_KLi2EXadL_ZN45_INTERNAL_8d5cb472_14_gguf_kernel_cu_cd24131917vec_dot_q5_K_q8_1EPKvPK10block_q8_1RKiEEEvS5_S5_PT_iii:
        /*0000*/ 	.byte	0x01, 0x01, 0x01, 0x01


//--------------------- .nv.constant0._Z13mul_mat_vec_qIN3c108BFloat16ELi256ELi32E10block_q5_KLi2EXadL_ZN45_INTERNAL_8d5cb472_14_gguf_kernel_cu_cd24131917vec_dot_q5_K_q8_1EPKvPK10block_q8_1RKiEEEvS5_S5_PT_iii --------------------------
	.section	.nv.constant0._Z13mul_mat_vec_qIN3c108BFloat16ELi256ELi32E10block_q5_KLi2EXadL_ZN45_INTERNAL_8d5cb472_14_gguf_kernel_cu_cd24131917vec_dot_q5_K_q8_1EPKvPK10block_q8_1RKiEEEvS5_S5_PT_iii,"a",@progbits
	.sectionflags	@""
	.align	4
.nv.constant0._Z13mul_mat_vec_qIN3c108BFloat16ELi256ELi32E10block_q5_KLi2EXadL_ZN45_INTERNAL_8d5cb472_14_gguf_kernel_cu_cd24131917vec_dot_q5_K_q8_1EPKvPK10block_q8_1RKiEEEvS5_S5_PT_iii:
	.zero		388


//--------------------- .nv.constant2._Z13mul_mat_vec_qIN3c108BFloat16ELi256ELi32E10block_q4_KLi2EXadL_ZN45_INTERNAL_8d5cb472_14_gguf_kernel_cu_cd24131917vec_dot_q4_K_q8_1EPKvPK10block_q8_1RKiEEEvS5_S5_PT_iii --------------------------
	.section	.nv.constant2._Z13mul_mat_vec_qIN3c108BFloat16ELi256ELi32E10block_q4_KLi2EXadL_ZN45_INTERNAL_8d5cb472_14_gguf_kernel_cu_cd24131917vec_dot_q4_K_q8_1EPKvPK10block_q8_1RKiEEEvS5_S5_PT_iii,"a",@progbits
	.sectionflags	@""
	.align	4
.nv.constant2._Z13mul_mat_vec_qIN3c108BFloat16ELi256ELi32E10block_q4_KLi2EXadL_ZN45_INTERNAL_8d5cb472_14_gguf_kernel_cu_cd24131917vec_dot_q4_K_q8_1EPKvPK10block_q8_1RKiEEEvS5_S5_PT_iii:
        /*0000*/ 	.byte	0x01, 0x01, 0x01, 0x01


//--------------------- .nv.constant0._Z13mul_mat_vec_qIN3c108BFloat16ELi256ELi32E10block_q4_KLi2EXadL_ZN45_INTERNAL_8d5cb472_14_gguf_kernel_cu_cd24131917vec_dot_q4_K_q8_1EPKvPK10block_q8_1RKiEEEvS5_S5_PT_iii --------------------------
	.section	.nv.constant0._Z13mul_mat_vec_qIN3c108BFloat16ELi256ELi32E10block_q4_KLi2EXadL_ZN45_INTERNAL_8d5cb472_14_gguf_kernel_cu_cd24131917vec_dot_q4_K_q8_1EPKvPK10block_q8_1RKiEEEvS5_S5_PT_iii,"a",@progbits
	.sectionflags	@""
	.align	4
.nv.constant0._Z13mul_mat_vec_qIN3c108BFloat16ELi256ELi32E10block_q4_KLi2EXadL_ZN45_INTERNAL_8d5cb472_14_gguf_kernel_cu_cd24131917vec_dot_q4_K_q8_1EPKvPK10block_q8_1RKiEEEvS5_S5_PT_iii:
	.zero		388


//--------------------- .nv.constant0._Z13mul_mat_vec_qIN3c108BFloat16ELi256ELi16E10block_q3_KLi1EXadL_ZN45_INTERNAL_8d5cb472_14_gguf_kernel_cu_cd24131917vec_dot_q3_K_q8_1EPKvPK10block_q8_1RKiEEEvS5_S5_PT_iii --------------------------
	.section	.nv.constant0._Z13mul_mat_vec_qIN3c108BFloat16ELi256ELi16E10block_q3_KLi1EXadL_ZN45_INTERNAL_8d5cb472_14_gguf_kernel_cu_cd24131917vec_dot_q3_K_q8_1EPKvPK10block_q8_1RKiEEEvS5_S5_PT_iii,"a",@progbits
	.sectionflags	@""
	.align	4
.nv.constant0._Z13mul_mat_vec_qIN3c108BFloat16ELi256ELi16E10block_q3_KLi1EXadL_ZN45_INTERNAL_8d5cb472_14_gguf_kernel_cu_cd24131917vec_dot_q3_K_q8_1EPKvPK10block_q8_1RKiEEEvS5_S5_PT_iii:
	.zero		388


//--------------------- .nv.constant0._Z13mul_mat_vec_qIN3c108BFloat16ELi256ELi16E10block_q2_KLi1EXadL_ZN45_INTERNAL_8d5cb472_14_gguf_kernel_cu_cd24131917vec_dot_q2_K_q8_1EPKvPK10block_q8_1RKiEEEvS5_S5_PT_iii --------------------------
	.section	.nv.constant0._Z13mul_mat_vec_qIN3c108BFloat16ELi256ELi16E10block_q2_KLi1EXadL_ZN45_INTERNAL_8d5cb472_14_gguf_kernel_cu_cd24131917vec_dot_q2_K_q8_1EPKvPK10block_q8_1RKiEEEvS5_S5_PT_iii,"a",@progbits
	.sectionflags	@""
	.align	4
.nv.constant0._Z13mul_mat_vec_qIN3c108BFloat16ELi256ELi16E10block_q2_KLi1EXadL_ZN45_INTERNAL_8d5cb472_14_gguf_kernel_cu_cd24131917vec_dot_q2_K_q8_1EPKvPK10block_q8_1RKiEEEvS5_S5_PT_iii:
	.zero		388


//--------------------- .nv.constant0._Z13mul_mat_vec_qIN3c108BFloat16ELi32ELi8E10block_q8_0Li2EXadL_ZN45_INTERNAL_8d5cb472_14_gguf_kernel_cu_cd24131917vec_dot_q8_0_q8_1EPKvPK10block_q8_1RKiEEEvS5_S5_PT_iii --------------------------
	.section	.nv.constant0._Z13mul_mat_vec_qIN3c108BFloat16ELi32ELi8E10block_q8_0Li2EXadL_ZN45_INTERNAL_8d5cb472_14_gguf_kernel_cu_cd24131917vec_dot_q8_0_q8_1EPKvPK10block_q8_1RKiEEEvS5_S5_PT_iii,"a",@progbits
	.sectionflags	@""
	.align	4
.nv.constant0._Z13mul_mat_vec_qIN3c108BFloat16ELi32ELi8E10block_q8_0Li2EXadL_ZN45_INTERNAL_8d5cb472_14_gguf_kernel_cu_cd24131917vec_dot_q8_0_q8_1EPKvPK10block_q8_1RKiEEEvS5_S5_PT_iii:
	.zero		388


//--------------------- .nv.constant0._Z13mul_mat_vec_qIN3c108BFloat16ELi32ELi4E10block_q5_1Li2EXadL_ZN45_INTERNAL_8d5cb472_14_gguf_kernel_cu_cd24131917vec_dot_q5_1_q8_1EPKvPK10block_q8_1RKiEEEvS5_S5_PT_iii --------------------------
	.section	.nv.constant0._Z13mul_mat_vec_qIN3c108BFloat16ELi32ELi4E10block_q5_1Li2EXadL_ZN45_INTERNAL_8d5cb472_14_gguf_kernel_cu_cd24131917vec_dot_q5_1_q8_1EPKvPK10block_q8_1RKiEEEvS5_S5_PT_iii,"a",@progbits
	.sectionflags	@""
	.align	4
.nv.constant0._Z13mul_mat_vec_qIN3c108BFloat16ELi32ELi4E10block_q5_1Li2EXadL_ZN45_INTERNAL_8d5cb472_14_gguf_kernel_cu_cd24131917vec_dot_q5_1_q8_1EPKvPK10block_q8_1RKiEEEvS5_S5_PT_iii:
	.zero		388


//--------------------- .nv.constant0._Z13mul_mat_vec_qIN3c108BFloat16ELi32ELi4E10block_q5_0Li2EXadL_ZN45_INTERNAL_8d5cb472_14_gguf_kernel_cu_cd24131917vec_dot_q5_0_q8_1EPKvPK10block_q8_1RKiEEEvS5_S5_PT_iii --------------------------
	.section	.nv.constant0._Z13mul_mat_vec_qIN3c108BFloat16ELi32ELi4E10block_q5_0Li2EXadL_ZN45_INTERNAL_8d5cb472_14_gguf_kernel_cu_cd24131917vec_dot_q5_0_q8_1EPKvPK10block_q8_1RKiEEEvS5_S5_PT_iii,"a",@progbits
	.sectionflags	@""
	.align	4
.nv.constant0._Z13mul_mat_vec_qIN3c108BFloat16ELi32ELi4E10block_q5_0Li2EXadL_ZN45_INTERNAL_8d5cb472_14_gguf_kernel_cu_cd24131917vec_dot_q5_0_q8_1EPKvPK10block_q8_1RKiEEEvS5_S5_PT_iii:
	.zero		388


//--------------------- .nv.constant0._Z13mul_mat_vec_qIN3c108BFloat16ELi32ELi4E10block_q4_1Li2EXadL_ZN45_INTERNAL_8d5cb472_14_gguf_kernel_cu_cd24131917vec_dot_q4_1_q8_1EPKvPK10block_q8_1RKiEEEvS5_S5_PT_iii --------------------------
	.section	.nv.constant0._Z13mul_mat_vec_qIN3c108BFloat16ELi32ELi4E10block_q4_1Li2EXadL_ZN45_INTERNAL_8d5cb472_14_gguf_kernel_cu_cd24131917vec_dot_q4_1_q8_1EPKvPK10block_q8_1RKiEEEvS5_S5_PT_iii,"a",@progbits
	.sectionflags	@""
	.align	4
.nv.constant0._Z13mul_mat_vec_qIN3c108BFloat16ELi32ELi4E10block_q4_1Li2EXadL_ZN45_INTERNAL_8d5cb472_14_gguf_kernel_cu_cd24131917vec_dot_q4_1_q8_1EPKvPK10block_q8_1RKiEEEvS5_S5_PT_iii:
	.zero		388


//--------------------- .nv.constant0._Z13mul_mat_vec_qIN3c108BFloat16ELi32ELi4E10block_q4_0Li2EXadL_ZN45_INTERNAL_8d5cb472_14_gguf_kernel_cu_cd24131917vec_dot_q4_0_q8_1EPKvPK10block_q8_1RKiEEEvS5_S5_PT_iii --------------------------
	.section	.nv.constant0._Z13mul_mat_vec_qIN3c108BFloat16ELi32ELi4E10block_q4_0Li2EXadL_ZN45_INTERNAL_8d5cb472_14_gguf_kernel_cu_cd24131917vec_dot_q4_0_q8_1EPKvPK10block_q8_1RKiEEEvS5_S5_PT_iii,"a",@progbits
	.sectionflags	@""
	.align	4
.nv.constant0._Z13mul_mat_vec_qIN3c108BFloat16ELi32ELi4E10block_q4_0Li2EXadL_ZN45_INTERNAL_8d5cb472_14_gguf_kernel_cu_cd24131917vec_dot_q4_0_q8_1EPKvPK10block_q8_1RKiEEEvS5_S5_PT_iii:
	.zero		388


//--------------------- .nv.constant0._Z13quantize_q8_1IN3c108BFloat16EEvPKT_Pvii --------------------------
	.section	.nv.constant0._Z13quantize_q8_1IN3c108BFloat16EEvPKT_Pvii,"a",@progbits
	.sectionflags	@""
	.align	4
.nv.constant0._Z13quantize_q8_1IN3c108BFloat16EEvPKT_Pvii:
	.zero		376


//--------------------- .nv.constant2._Z13mul_mat_vec_qIN3c104HalfELi256ELi8E11block_iq1_mLi1EXadL_ZN45_INTERNAL_8d5cb472_14_gguf_kernel_cu_cd24131918vec_dot_iq1_m_q8_1EPKvPK10block_q8_1RKiEEEvS5_S5_PT_iii --------------------------
	.section	.nv.constant2._Z13mul_mat_vec_qIN3c104HalfELi256ELi8E11block_iq1_mLi1EXadL_ZN45_INTERNAL_8d5cb472_14_gguf_kernel_cu_cd24131918vec_dot_iq1_m_q8_1EPKvPK10block_q8_1RKiEEEvS5_S5_PT_iii,"a",@progbits
	.sectionflags	@""
	.align	4
.nv.constant2._Z13mul_mat_vec_qIN3c104HalfELi256ELi8E11block_iq1_mLi1EXadL_ZN45_INTERNAL_8d5cb472_14_gguf_kernel_cu_cd24131918vec_dot_iq1_m_q8_1EPKvPK10block_q8_1RKiEEEvS5_S5_PT_iii:
        /*0000*/ 	.byte	0x01, 0x01, 0x01, 0x01


//--------------------- .nv.constant0._Z13mul_mat_vec_qIN3c104HalfELi256ELi8E11block_iq1_mLi1EXadL_ZN45_INTERNAL_8d5cb472_14_gguf_kernel_cu_cd24131918vec_dot_iq1_m_q8_1EPKvPK10block_q8_1RKiEEEvS5_S5_PT_iii --------------------------
	.section	.nv.constant0._Z13mul_mat_vec_qIN3c104HalfELi256ELi8E11block_iq1_mLi1EXadL_ZN45_INTERNAL_8d5cb472_14_gguf_kernel_cu_cd24131918vec_dot_iq1_m_q8_1EPKvPK10block_q8_1RKiEEEvS5_S5_PT_iii,"a",@progbits
	.sectionflags	@""
	.align	4
.nv.constant0._Z13mul_mat_vec_qIN3c104HalfELi256ELi8E11block_iq1_mLi1EXadL_ZN45_INTERNAL_8d5cb472_14_gguf_kernel_cu_cd24131918vec_dot_iq1_m_q8_1EPKvPK10block_q8_1RKiEEEvS5_S5_PT_iii:
	.zero		388


//--------------------- .nv.constant0._Z13mul_mat_vec_qIN3c104HalfELi256ELi8E12block_iq4_xsLi1EXadL_ZN45_INTERNAL_8d5cb472_14_gguf_kernel_cu_cd24131919vec_dot_iq4_xs_q8_1EPKvPK10block_q8_1RKiEEEvS5_S5_PT_iii --------------------------
	.section	.nv.constant0._Z13mul_mat_vec_qIN3c104HalfELi256ELi8E12block_iq4_xsLi1EXadL_ZN45_INTERNAL_8d5cb472_14_gguf_kernel_cu_cd24131919vec_dot_iq4_xs_q8_1EPKvPK10block_q8_1RKiEEEvS5_S5_PT_iii,"a",@progbits
	.sectionflags	@""
	.align	4
.nv.constant0._Z13mul_mat_vec_qIN3c104HalfELi256ELi8E12block_iq4_xsLi1EXadL_ZN45_INTERNAL_8d5cb472_14_gguf_kernel_cu_cd24131919vec_dot_iq4_xs_q8_1EPKvPK10block_q8_1RKiEEEvS5_S5_PT_iii:
	.zero		388


//--------------------- .nv.constant0._Z13mul_mat_vec_qIN3c104HalfELi256ELi8E11block_iq2_sLi1EXadL_ZN45_INTERNAL_8d5cb472_14_gguf_kernel_cu_cd24131918vec_dot_iq2_s_q8_1EPKvPK10block_q8_1RKiEEEvS5_S5_PT_iii --------------------------
	.section	.nv.constant0._Z13mul_mat_vec_qIN3c104HalfELi256ELi8E11block_iq2_sLi1EXadL_ZN45_INTERNAL_8d5cb472_14_gguf_kernel_cu_cd24131918vec_dot_iq2_s_q8_1EPKvPK10block_q8_1RKiEEEvS5_S5_PT_iii,"a",@progbits
	.sectionflags	@""
	.align	4
.nv.constant0._Z13mul_mat_vec_qIN3c104HalfELi256ELi8E11block_iq2_sLi1EXadL_ZN45_INTERNAL_8d5cb472_14_gguf_kernel_cu_cd24131918vec_dot_iq2_s_q8_1EPKvPK10block_q8_1RKiEEEvS5_S5_PT_iii:
	.zero		388


//--------------------- .nv.constant0._Z13mul_mat_vec_qIN3c104HalfELi256ELi8E11block_iq3_sLi1EXadL_ZN45_INTERNAL_8d5cb472_14_gguf_kernel_cu_cd24131918vec_dot_iq3_s_q8_1EPKvPK10block_q8_1RKiEEEvS5_S5_PT_iii --------------------------
	.section	.nv.constant0._Z13mul_mat_vec_qIN3c104HalfELi256ELi8E11block_iq3_sLi1EXadL_ZN45_INTERNAL_8d5cb472_14_gguf_kernel_cu_cd24131918vec_dot_iq3_s_q8_1EPKvPK10block_q8_1RKiEEEvS5_S5_PT_iii,"a",@progbits
	.sectionflags	@""
	.align	4
.nv.constant0._Z13mul_mat_vec_qIN3c104HalfELi256ELi8E11block_iq3_sLi1EXadL_ZN45_INTERNAL_8d5cb472_14_gguf_kernel_cu_cd24131918vec_dot_iq3_s_q8_1EPKvPK10block_q8_1RKiEEEvS5_S5_PT_iii:
	.zero		388


//--------------------- .nv.constant0._Z13mul_mat_vec_qIN3c104HalfELi32ELi4E12block_iq4_nlLi2EXadL_ZN45_INTERNAL_8d5cb472_14_gguf_kernel_cu_cd24131919vec_dot_iq4_nl_q8_1EPKvPK10block_q8_1RKiEEEvS5_S5_PT_iii --------------------------
	.section	.nv.constant0._Z13mul_mat_vec_qIN3c104HalfELi32ELi4E12block_iq4_nlLi2EXadL_ZN45_INTERNAL_8d5cb472_14_gguf_kernel_cu_cd24131919vec_dot_iq4_nl_q8_1EPKvPK10block_q8_1RKiEEEvS5_S5_PT_iii,"a",@progbits
	.sectionflags	@""
	.align	4
.nv.constant0._Z13mul_mat_vec_qIN3c104HalfELi32ELi4E12block_iq4_nlLi2EXadL_ZN45_INTERNAL_8d5cb472_14_gguf_kernel_cu_cd24131919vec_dot_iq4_nl_q8_1EPKvPK10block_q8_1RKiEEEvS5_S5_PT_iii:
	.zero		388


//--------------------- .nv.constant0._Z13mul_mat_vec_qIN3c104HalfELi256ELi8E11block_iq1_sLi1EXadL_ZN45_INTERNAL_8d5cb472_14_gguf_kernel_cu_cd24131918vec_dot_iq1_s_q8_1EPKvPK10block_q8_1RKiEEEvS5_S5_PT_iii --------------------------
	.section	.nv.constant0._Z13mul_mat_vec_qIN3c104HalfELi256ELi8E11block_iq1_sLi1EXadL_ZN45_INTERNAL_8d5cb472_14_gguf_kernel_cu_cd24131918vec_dot_iq1_s_q8_1EPKvPK10block_q8_1RKiEEEvS5_S5_PT_iii,"a",@progbits
	.sectionflags	@""
	.align	4
.nv.constant0._Z13mul_mat_vec_qIN3c104HalfELi256ELi8E11block_iq1_sLi1EXadL_ZN45_INTERNAL_8d5cb472_14_gguf_kernel_cu_cd24131918vec_dot_iq1_s_q8_1EPKvPK10block_q8_1RKiEEEvS5_S5_PT_iii:
	.zero		388


//--------------------- .nv.constant0._Z13mul_mat_vec_qIN3c104HalfELi256ELi8E13block_iq3_xxsLi1EXadL_ZN45_INTERNAL_8d5cb472_14_gguf_kernel_cu_cd24131920vec_dot_iq3_xxs_q8_1EPKvPK10block_q8_1RKiEEEvS5_S5_PT_iii --------------------------
	.section	.nv.constant0._Z13mul_mat_vec_qIN3c104HalfELi256ELi8E13block_iq3_xxsLi1EXadL_ZN45_INTERNAL_8d5cb472_14_gguf_kernel_cu_cd24131920vec_dot_iq3_xxs_q8_1EPKvPK10block_q8_1RKiEEEvS5_S5_PT_iii,"a",@progbits
	.sectionflags	@""
	.align	4
.nv.constant0._Z13mul_mat_vec_qIN3c104HalfELi256ELi8E13block_iq3_xxsLi1EXadL_ZN45_INTERNAL_8d5cb472_14_gguf_kernel_cu_cd24131920vec_dot_iq3_xxs_q8_1EPKvPK10block_q8_1RKiEEEvS5_S5_PT_iii:
	.zero		388


//--------------------- .nv.constant0._Z13mul_mat_vec_qIN3c104HalfELi256ELi8E12block_iq2_xsLi1EXadL_ZN45_INTERNAL_8d5cb472_14_gguf_kernel_cu_cd24131919vec_dot_iq2_xs_q8_1EPKvPK10block_q8_1RKiEEEvS5_S5_PT_iii --------------------------
	.section	.nv.constant0._Z13mul_mat_vec_qIN3c104HalfELi256ELi8E12block_iq2_xsLi1EXadL_ZN45_INTERNAL_8d5cb472_14_gguf_kernel_cu_cd24131919vec_dot_iq2_xs_q8_1EPKvPK10block_q8_1RKiEEEvS5_S5_PT_iii,"a",@progbits
	.sectionflags	@""
	.align	4
.nv.constant0._Z13mul_mat_vec_qIN3c104HalfELi256ELi8E12block_iq2_xsLi1EXadL_ZN45_INTERNAL_8d5cb472_14_gguf_kernel_cu_cd24131919vec_dot_iq2_xs_q8_1EPKvPK10block_q8_1RKiEEEvS5_S5_PT_iii:
	.zero		388


//--------------------- .nv.constant0._Z13mul_mat_vec_qIN3c104HalfELi256ELi8E13block_iq2_xxsLi1EXadL_ZN45_INTERNAL_8d5cb472_14_gguf_kernel_cu_cd24131920vec_dot_iq2_xxs_q8_1EPKvPK10block_q8_1RKiEEEvS5_S5_PT_iii --------------------------
	.section	.nv.constant0._Z13mul_mat_vec_qIN3c104HalfELi256ELi8E13block_iq2_xxsLi1EXadL_ZN45_INTERNAL_8d5cb472_14_gguf_kernel_cu_cd24131920vec_dot_iq2_xxs_q8_1EPKvPK10block_q8_1RKiEEEvS5_S5_PT_iii,"a",@progbits
	.sectionflags	@""
	.align	4
.nv.constant0._Z13mul_mat_vec_qIN3c104HalfELi256ELi8E13block_iq2_xxsLi1EXadL_ZN45_INTERNAL_8d5cb472_14_gguf_kernel_cu_cd24131920vec_dot_iq2_xxs_q8_1EPKvPK10block_q8_1RKiEEEvS5_S5_PT_iii:
	.zero		388


//--------------------- .nv.constant0._Z13mul_mat_vec_qIN3c104HalfELi256ELi32E10block_q6_KLi1EXadL_ZN45_INTERNAL_8d5cb472_14_gguf_kernel_cu_cd24131917vec_dot_q6_K_q8_1EPKvPK10block_q8_1RKiEEEvS5_S5_PT_iii --------------------------
	.section	.nv.constant0._Z13mul_mat_vec_qIN3c104HalfELi256ELi32E10block_q6_KLi1EXadL_ZN45_INTERNAL_8d5cb472_14_gguf_kernel_cu_cd24131917vec_dot_q6_K_q8_1EPKvPK10block_q8_1RKiEEEvS5_S5_PT_iii,"a",@progbits
	.sectionflags	@""
	.align	4
.nv.constant0._Z13mul_mat_vec_qIN3c104HalfELi256ELi32E10block_q6_KLi1EXadL_ZN45_INTERNAL_8d5cb472_14_gguf_kernel_cu_cd24131917vec_dot_q6_K_q8_1EPKvPK10block_q8_1RKiEEEvS5_S5_PT_iii:
	.zero		388


//--------------------- .nv.constant2._Z13mul_mat_vec_qIN3c104HalfELi256ELi32E10block_q5_KLi2EXadL_ZN45_INTERNAL_8d5cb472_14_gguf_kernel_cu_cd24131917vec_dot_q5_K_q8_1EPKvPK10block_q8_1RKiEEEvS5_S5_PT_iii --------------------------
	.section	.nv.constant2._Z13mul_mat_vec_qIN3c104HalfELi256ELi32E10block_q5_KLi2EXadL_ZN45_INTERNAL_8d5cb472_14_gguf_kernel_cu_cd24131917vec_dot_q5_K_q8_1EPKvPK10block_q8_1RKiEEEvS5_S5_PT_iii,"a",@progbits
	.sectionflags	@""
	.align	4
.nv.constant2._Z13mul_mat_vec_qIN3c104HalfELi256ELi32E10block_q5_KLi2EXadL_ZN45_INTERNAL_8d5cb472_14_gguf_kernel_cu_cd24131917vec_dot_q5_K_q8_1EPKvPK10block_q8_1RKiEEEvS5_S5_PT_iii:
        /*0000*/ 	.byte	0x01, 0x01, 0x01, 0x01


//--------------------- .nv.constant0._Z13mul_mat_vec_qIN3c104HalfELi256ELi32E10block_q5_KLi2EXadL_ZN45_INTERNAL_8d5cb472_14_gguf_kernel_cu_cd24131917vec_dot_q5_K_q8_1EPKvPK10block_q8_1RKiEEEvS5_S5_PT_iii --------------------------
	.section	.nv.constant0._Z13mul_mat_vec_qIN3c104HalfELi256ELi32E10block_q5_KLi2EXadL_ZN45_INTERNAL_8d5cb472_14_gguf_kernel_cu_cd24131917vec_dot_q5_K_q8_1EPKvPK10block_q8_1RKiEEEvS5_S5_PT_iii,"a",@progbits
	.sectionflags	@""
	.align	4
.nv.constant0._Z13mul_mat_vec_qIN3c104HalfELi256ELi32E10block_q5_KLi2EXadL_ZN45_INTERNAL_8d5cb472_14_gguf_kernel_cu_cd24131917vec_dot_q5_K_q8_1EPKvPK10block_q8_1RKiEEEvS5_S5_PT_iii:
	.zero		388


//--------------------- .nv.constant2._Z13mul_mat_vec_qIN3c104HalfELi256ELi32E10block_q4_KLi2EXadL_ZN45_INTERNAL_8d5cb472_14_gguf_kernel_cu_cd24131917vec_dot_q4_K_q8_1EPKvPK10block_q8_1RKiEEEvS5_S5_PT_iii --------------------------
	.section	.nv.constant2._Z13mul_mat_vec_qIN3c104HalfELi256ELi32E10block_q4_KLi2EXadL_ZN45_INTERNAL_8d5cb472_14_gguf_kernel_cu_cd24131917vec_dot_q4_K_q8_1EPKvPK10block_q8_1RKiEEEvS5_S5_PT_iii,"a",@progbits
	.sectionflags	@""
	.align	4
.nv.constant2._Z13mul_mat_vec_qIN3c104HalfELi256ELi32E10block_q4_KLi2EXadL_ZN45_INTERNAL_8d5cb472_14_gguf_kernel_cu_cd24131917vec_dot_q4_K_q8_1EPKvPK10block_q8_1RKiEEEvS5_S5_PT_iii:
        /*0000*/ 	.byte	0x01, 0x01, 0x01, 0x01


//--------------------- .nv.constant0._Z13mul_mat_vec_qIN3c104HalfELi256ELi32E10block_q4_KLi2EXadL_ZN45_INTERNAL_8d5cb472_14_gguf_kernel_cu_cd24131917vec_dot_q4_K_q8_1EPKvPK10block_q8_1RKiEEEvS5_S5_PT_iii --------------------------
	.section	.nv.constant0._Z13mul_mat_vec_qIN3c104HalfELi256ELi32E10block_q4_KLi2EXadL_ZN45_INTERNAL_8d5cb472_14_gguf_kernel_cu_cd24131917vec_dot_q4_K_q8_1EPKvPK10block_q8_1RKiEEEvS5_S5_PT_iii,"a",@progbits
	.sectionflags	@""
	.align	4
.nv.constant0._Z13mul_mat_vec_qIN3c104HalfELi256ELi32E10block_q4_KLi2EXadL_ZN45_INTERNAL_8d5cb472_14_gguf_kernel_cu_cd24131917vec_dot_q4_K_q8_1EPKvPK10block_q8_1RKiEEEvS5_S5_PT_iii:
	.zero		388


//--------------------- .nv.constant0._Z13mul_mat_vec_qIN3c104HalfELi256ELi16E10block_q3_KLi1EXadL_ZN45_INTERNAL_8d5cb472_14_gguf_kernel_cu_cd24131917vec_dot_q3_K_q8_1EPKvPK10block_q8_1RKiEEEvS5_S5_PT_iii --------------------------
	.section	.nv.constant0._Z13mul_mat_vec_qIN3c104HalfELi256ELi16E10block_q3_KLi1EXadL_ZN45_INTERNAL_8d5cb472_14_gguf_kernel_cu_cd24131917vec_dot_q3_K_q8_1EPKvPK10block_q8_1RKiEEEvS5_S5_PT_iii,"a",@progbits
	.sectionflags	@""
	.align	4
.nv.constant0._Z13mul_mat_vec_qIN3c104HalfELi256ELi16E10block_q3_KLi1EXadL_ZN45_INTERNAL_8d5cb472_14_gguf_kernel_cu_cd24131917vec_dot_q3_K_q8_1EPKvPK10block_q8_1RKiEEEvS5_S5_PT_iii:
	.zero		388


//--------------------- .nv.constant0._Z13mul_mat_vec_qIN3c104HalfELi256ELi16E10block_q2_KLi1EXadL_ZN45_INTERNAL_8d5cb472_14_gguf_kernel_cu_cd24131917vec_dot_q2_K_q8_1EPKvPK10block_q8_1RKiEEEvS5_S5_PT_iii --------------------------
	.section	.nv.constant0._Z13mul_mat_vec_qIN3c104HalfELi256ELi16E10block_q2_KLi1EXadL_ZN45_INTERNAL_8d5cb472_14_gguf_kernel_cu_cd24131917vec_dot_q2_K_q8_1EPKvPK10block_q8_1RKiEEEvS5_S5_PT_iii,"a",@progbits
	.sectionflags	@""
	.align	4
.nv.constant0._Z13mul_mat_vec_qIN3c104HalfELi256ELi16E10block_q2_KLi1EXadL_ZN45_INTERNAL_8d5cb472_14_gguf_kernel_cu_cd24131917vec_dot_q2_K_q8_1EPKvPK10block_q8_1RKiEEEvS5_S5_PT_iii:
	.zero		388


//--------------------- .nv.constant0._Z13mul_mat_vec_qIN3c104HalfELi32ELi8E10block_q8_0Li2EXadL_ZN45_INTERNAL_8d5cb472_14_gguf_kernel_cu_cd24131917vec_dot_q8_0_q8_1EPKvPK10block_q8_1RKiEEEvS5_S5_PT_iii --------------------------
	.section	.nv.constant0._Z13mul_mat_vec_qIN3c104HalfELi32ELi8E10block_q8_0Li2EXadL_ZN45_INTERNAL_8d5cb472_14_gguf_kernel_cu_cd24131917vec_dot_q8_0_q8_1EPKvPK10block_q8_1RKiEEEvS5_S5_PT_iii,"a",@progbits
	.sectionflags	@""
	.align	4
.nv.constant0._Z13mul_mat_vec_qIN3c104HalfELi32ELi8E10block_q8_0Li2EXadL_ZN45_INTERNAL_8d5cb472_14_gguf_kernel_cu_cd24131917vec_dot_q8_0_q8_1EPKvPK10block_q8_1RKiEEEvS5_S5_PT_iii:
	.zero		388


//--------------------- .nv.constant0._Z13mul_mat_vec_qIN3c104HalfELi32ELi4E10block_q5_1Li2EXadL_ZN45_INTERNAL_8d5cb472_14_gguf_kernel_cu_cd24131917vec_dot_q5_1_q8_1EPKvPK10block_q8_1RKiEEEvS5_S5_PT_iii --------------------------
	.section	.nv.constant0._Z13mul_mat_vec_qIN3c104HalfELi32ELi4E10block_q5_1Li2EXadL_ZN45_INTERNAL_8d5cb472_14_gguf_kernel_cu_cd24131917vec_dot_q5_1_q8_1EPKvPK10block_q8_1RKiEEEvS5_S5_PT_iii,"a",@progbits
	.sectionflags	@""
	.align	4
.nv.constant0._Z13mul_mat_vec_qIN3c104HalfELi32ELi4E10block_q5_1Li2EXadL_ZN45_INTERNAL_8d5cb472_14_gguf_kernel_cu_cd24131917vec_dot_q5_1_q8_1EPKvPK10block_q8_1RKiEEEvS5_S5_PT_iii:
	.zero		388


//--------------------- .nv.constant0._Z13mul_mat_vec_qIN3c104HalfELi32ELi4E10block_q5_0Li2EXadL_ZN45_INTERNAL_8d5cb472_14_gguf_kernel_cu_cd24131917vec_dot_q5_0_q8_1EPKvPK10block_q8_1RKiEEEvS5_S5_PT_iii --------------------------
	.section	.nv.constant0._Z13mul_mat_vec_qIN3c104HalfELi32ELi4E10block_q5_0Li2EXadL_ZN45_INTERNAL_8d5cb472_14_gguf_kernel_cu_cd24131917vec_dot_q5_0_q8_1EPKvPK10block_q8_1RKiEEEvS5_S5_PT_iii,"a",@progbits
	.sectionflags	@""
	.align	4
.nv.constant0._Z13mul_mat_vec_qIN3c104HalfELi32ELi4E10block_q5_0Li2EXadL_ZN45_INTERNAL_8d5cb472_14_gguf_kernel_cu_cd24131917vec_dot_q5_0_q8_1EPKvPK10block_q8_1RKiEEEvS5_S5_PT_iii:
	.zero		388


//--------------------- .nv.constant0._Z13mul_mat_vec_qIN3c104HalfELi32ELi4E10block_q4_1Li2EXadL_ZN45_INTERNAL_8d5cb472_14_gguf_kernel_cu_cd24131917vec_dot_q4_1_q8_1EPKvPK10block_q8_1RKiEEEvS5_S5_PT_iii --------------------------
	.section	.nv.constant0._Z13mul_mat_vec_qIN3c104HalfELi32ELi4E10block_q4_1Li2EXadL_ZN45_INTERNAL_8d5cb472_14_gguf_kernel_cu_cd24131917vec_dot_q4_1_q8_1EPKvPK10block_q8_1RKiEEEvS5_S5_PT_iii,"a",@progbits
	.sectionflags	@""
	.align	4
.nv.constant0._Z13mul_mat_vec_qIN3c104HalfELi32ELi4E10block_q4_1Li2EXadL_ZN45_INTERNAL_8d5cb472_14_gguf_kernel_cu_cd24131917vec_dot_q4_1_q8_1EPKvPK10block_q8_1RKiEEEvS5_S5_PT_iii:
	.zero		388


//--------------------- .nv.constant0._Z13mul_mat_vec_qIN3c104HalfELi32ELi4E10block_q4_0Li2EXadL_ZN45_INTERNAL_8d5cb472_14_gguf_kernel_cu_cd24131917vec_dot_q4_0_q8_1EPKvPK10block_q8_1RKiEEEvS5_S5_PT_iii --------------------------
	.section	.nv.constant0._Z13mul_mat_vec_qIN3c104HalfELi32ELi4E10block_q4_0Li2EXadL_ZN45_INTERNAL_8d5cb472_14_gguf_kernel_cu_cd24131917vec_dot_q4_0_q8_1EPKvPK10block_q8_1RKiEEEvS5_S5_PT_iii,"a",@progbits
	.sectionflags	@""
	.align	4
.nv.constant0._Z13mul_mat_vec_qIN3c104HalfELi32ELi4E10block_q4_0Li2EXadL_ZN45_INTERNAL_8d5cb472_14_gguf_kernel_cu_cd24131917vec_dot_q4_0_q8_1EPKvPK10block_q8_1RKiEEEvS5_S5_PT_iii:
	.zero		388


//--------------------- .nv.constant0._Z13quantize_q8_1IN3c104HalfEEvPKT_Pvii --------------------------
	.section	.nv.constant0._Z13quantize_q8_1IN3c104HalfEEvPKT_Pvii,"a",@progbits
	.sectionflags	@""
	.align	4
.nv.constant0._Z13quantize_q8_1IN3c104HalfEEvPKT_Pvii:
	.zero		376


//--------------------- .nv.constant2._Z13mul_mat_vec_qIfLi256ELi8E11block_iq1_mLi1EXadL_ZN45_INTERNAL_8d5cb472_14_gguf_kernel_cu_cd24131918vec_dot_iq1_m_q8_1EPKvPK10block_q8_1RKiEEEvS3_S3_PT_iii --------------------------
	.section	.nv.constant2._Z13mul_mat_vec_qIfLi256ELi8E11block_iq1_mLi1EXadL_ZN45_INTERNAL_8d5cb472_14_gguf_kernel_cu_cd24131918vec_dot_iq1_m_q8_1EPKvPK10block_q8_1RKiEEEvS3_S3_PT_iii,"a",@progbits
	.sectionflags	@""
	.align	4
.nv.constant2._Z13mul_mat_vec_qIfLi256ELi8E11block_iq1_mLi1EXadL_ZN45_INTERNAL_8d5cb472_14_gguf_kernel_cu_cd24131918vec_dot_iq1_m_q8_1EPKvPK10block_q8_1RKiEEEvS3_S3_PT_iii:
        /*0000*/ 	.byte	0x01, 0x01, 0x01, 0x01


//--------------------- .nv.constant0._Z13mul_mat_vec_qIfLi256ELi8E11block_iq1_mLi1EXadL_ZN45_INTERNAL_8d5cb472_14_gguf_kernel_cu_cd24131918vec_dot_iq1_m_q8_1EPKvPK10block_q8_1RKiEEEvS3_S3_PT_iii --------------------------
	.section	.nv.constant0._Z13mul_mat_vec_qIfLi256ELi8E11block_iq1_mLi1EXadL_ZN45_INTERNAL_8d5cb472_14_gguf_kernel_cu_cd24131918vec_dot_iq1_m_q8_1EPKvPK10block_q8_1RKiEEEvS3_S3_PT_iii,"a",@progbits
	.sectionflags	@""
	.align	4
.nv.constant0._Z13mul_mat_vec_qIfLi256ELi8E11block_iq1_mLi1EXadL_ZN45_INTERNAL_8d5cb472_14_gguf_kernel_cu_cd24131918vec_dot_iq1_m_q8_1EPKvPK10block_q8_1RKiEEEvS3_S3_PT_iii:
	.zero		388


//--------------------- .nv.constant0._Z13mul_mat_vec_qIfLi256ELi8E12block_iq4_xsLi1EXadL_ZN45_INTERNAL_8d5cb472_14_gguf_kernel_cu_cd24131919vec_dot_iq4_xs_q8_1EPKvPK10block_q8_1RKiEEEvS3_S3_PT_iii --------------------------
	.section	.nv.constant0._Z13mul_mat_vec_qIfLi256ELi8E12block_iq4_xsLi1EXadL_ZN45_INTERNAL_8d5cb472_14_gguf_kernel_cu_cd24131919vec_dot_iq4_xs_q8_1EPKvPK10block_q8_1RKiEEEvS3_S3_PT_iii,"a",@progbits
	.sectionflags	@""
	.align	4
.nv.constant0._Z13mul_mat_vec_qIfLi256ELi8E12block_iq4_xsLi1EXadL_ZN45_INTERNAL_8d5cb472_14_gguf_kernel_cu_cd24131919vec_dot_iq4_xs_q8_1EPKvPK10block_q8_1RKiEEEvS3_S3_PT_iii:
	.zero		388


//--------------------- .nv.constant0._Z13mul_mat_vec_qIfLi256ELi8E11block_iq2_sLi1EXadL_ZN45_INTERNAL_8d5cb472_14_gguf_kernel_cu_cd24131918vec_dot_iq2_s_q8_1EPKvPK10block_q8_1RKiEEEvS3_S3_PT_iii --------------------------
	.section	.nv.constant0._Z13mul_mat_vec_qIfLi256ELi8E11block_iq2_sLi1EXadL_ZN45_INTERNAL_8d5cb472_14_gguf_kernel_cu_cd24131918vec_dot_iq2_s_q8_1EPKvPK10block_q8_1RKiEEEvS3_S3_PT_iii,"a",@progbits
	.sectionflags	@""
	.align	4
.nv.constant0._Z13mul_mat_vec_qIfLi256ELi8E11block_iq2_sLi1EXadL_ZN45_INTERNAL_8d5cb472_14_gguf_kernel_cu_cd24131918vec_dot_iq2_s_q8_1EPKvPK10block_q8_1RKiEEEvS3_S3_PT_iii:
	.zero		388


//--------------------- .nv.constant0._Z13mul_mat_vec_qIfLi256ELi8E11block_iq3_sLi1EXadL_ZN45_INTERNAL_8d5cb472_14_gguf_kernel_cu_cd24131918vec_dot_iq3_s_q8_1EPKvPK10block_q8_1RKiEEEvS3_S3_PT_iii --------------------------
	.section	.nv.constant0._Z13mul_mat_vec_qIfLi256ELi8E11block_iq3_sLi1EXadL_ZN45_INTERNAL_8d5cb472_14_gguf_kernel_cu_cd24131918vec_dot_iq3_s_q8_1EPKvPK10block_q8_1RKiEEEvS3_S3_PT_iii,"a",@progbits
	.sectionflags	@""
	.align	4
.nv.constant0._Z13mul_mat_vec_qIfLi256ELi8E11block_iq3_sLi1EXadL_ZN45_INTERNAL_8d5cb472_14_gguf_kernel_cu_cd24131918vec_dot_iq3_s_q8_1EPKvPK10block_q8_1RKiEEEvS3_S3_PT_iii:
	.zero		388


//--------------------- .nv.constant0._Z13mul_mat_vec_qIfLi32ELi4E12block_iq4_nlLi2EXadL_ZN45_INTERNAL_8d5cb472_14_gguf_kernel_cu_cd24131919vec_dot_iq4_nl_q8_1EPKvPK10block_q8_1RKiEEEvS3_S3_PT_iii --------------------------
	.section	.nv.constant0._Z13mul_mat_vec_qIfLi32ELi4E12block_iq4_nlLi2EXadL_ZN45_INTERNAL_8d5cb472_14_gguf_kernel_cu_cd24131919vec_dot_iq4_nl_q8_1EPKvPK10block_q8_1RKiEEEvS3_S3_PT_iii,"a",@progbits
	.sectionflags	@""
	.align	4
.nv.constant0._Z13mul_mat_vec_qIfLi32ELi4E12block_iq4_nlLi2EXadL_ZN45_INTERNAL_8d5cb472_14_gguf_kernel_cu_cd24131919vec_dot_iq4_nl_q8_1EPKvPK10block_q8_1RKiEEEvS3_S3_PT_iii:
	.zero		388


//--------------------- .nv.constant0._Z13mul_mat_vec_qIfLi256ELi8E11block_iq1_sLi1EXadL_ZN45_INTERNAL_8d5cb472_14_gguf_kernel_cu_cd24131918vec_dot_iq1_s_q8_1EPKvPK10block_q8_1RKiEEEvS3_S3_PT_iii --------------------------
	.section	.nv.constant0._Z13mul_mat_vec_qIfLi256ELi8E11block_iq1_sLi1EXadL_ZN45_INTERNAL_8d5cb472_14_gguf_kernel_cu_cd24131918vec_dot_iq1_s_q8_1EPKvPK10block_q8_1RKiEEEvS3_S3_PT_iii,"a",@progbits
	.sectionflags	@""
	.align	4
.nv.constant0._Z13mul_mat_vec_qIfLi256ELi8E11block_iq1_sLi1EXadL_ZN45_INTERNAL_8d5cb472_14_gguf_kernel_cu_cd24131918vec_dot_iq1_s_q8_1EPKvPK10block_q8_1RKiEEEvS3_S3_PT_iii:
	.zero		388


//--------------------- .nv.constant0._Z13mul_mat_vec_qIfLi256ELi8E13block_iq3_xxsLi1EXadL_ZN45_INTERNAL_8d5cb472_14_gguf_kernel_cu_cd24131920vec_dot_iq3_xxs_q8_1EPKvPK10block_q8_1RKiEEEvS3_S3_PT_iii --------------------------
	.section	.nv.constant0._Z13mul_mat_vec_qIfLi256ELi8E13block_iq3_xxsLi1EXadL_ZN45_INTERNAL_8d5cb472_14_gguf_kernel_cu_cd24131920vec_dot_iq3_xxs_q8_1EPKvPK10block_q8_1RKiEEEvS3_S3_PT_iii,"a",@progbits
	.sectionflags	@""
	.align	4
.nv.constant0._Z13mul_mat_vec_qIfLi256ELi8E13block_iq3_xxsLi1EXadL_ZN45_INTERNAL_8d5cb472_14_gguf_kernel_cu_cd24131920vec_dot_iq3_xxs_q8_1EPKvPK10block_q8_1RKiEEEvS3_S3_PT_iii:
	.zero		388


//--------------------- .nv.constant0._Z13mul_mat_vec_qIfLi256ELi8E12block_iq2_xsLi1EXadL_ZN45_INTERNAL_8d5cb472_14_gguf_kernel_cu_cd24131919vec_dot_iq2_xs_q8_1EPKvPK10block_q8_1RKiEEEvS3_S3_PT_iii --------------------------
	.section	.nv.constant0._Z13mul_mat_vec_qIfLi256ELi8E12block_iq2_xsLi1EXadL_ZN45_INTERNAL_8d5cb472_14_gguf_kernel_cu_cd24131919vec_dot_iq2_xs_q8_1EPKvPK10block_q8_1RKiEEEvS3_S3_PT_iii,"a",@progbits
	.sectionflags	@""
	.align	4
.nv.constant0._Z13mul_mat_vec_qIfLi256ELi8E12block_iq2_xsLi1EXadL_ZN45_INTERNAL_8d5cb472_14_gguf_kernel_cu_cd24131919vec_dot_iq2_xs_q8_1EPKvPK10block_q8_1RKiEEEvS3_S3_PT_iii:
	.zero		388


//--------------------- .nv.constant0._Z13mul_mat_vec_qIfLi256ELi8E13block_iq2_xxsLi1EXadL_ZN45_INTERNAL_8d5cb472_14_gguf_kernel_cu_cd24131920vec_dot_iq2_xxs_q8_1EPKvPK10block_q8_1RKiEEEvS3_S3_PT_iii --------------------------
	.section	.nv.constant0._Z13mul_mat_vec_qIfLi256ELi8E13block_iq2_xxsLi1EXadL_ZN45_INTERNAL_8d5cb472_14_gguf_kernel_cu_cd24131920vec_dot_iq2_xxs_q8_1EPKvPK10block_q8_1RKiEEEvS3_S3_PT_iii,"a",@progbits
	.sectionflags	@""
	.align	4
.nv.constant0._Z13mul_mat_vec_qIfLi256ELi8E13block_iq2_xxsLi1EXadL_ZN45_INTERNAL_8d5cb472_14_gguf_kernel_cu_cd24131920vec_dot_iq2_xxs_q8_1EPKvPK10block_q8_1RKiEEEvS3_S3_PT_iii:
	.zero		388


//--------------------- .nv.constant0._Z13mul_mat_vec_qIfLi256ELi32E10block_q6_KLi1EXadL_ZN45_INTERNAL_8d5cb472_14_gguf_kernel_cu_cd24131917vec_dot_q6_K_q8_1EPKvPK10block_q8_1RKiEEEvS3_S3_PT_iii --------------------------
	.section	.nv.constant0._Z13mul_mat_vec_qIfLi256ELi32E10block_q6_KLi1EXadL_ZN45_INTERNAL_8d5cb472_14_gguf_kernel_cu_cd24131917vec_dot_q6_K_q8_1EPKvPK10block_q8_1RKiEEEvS3_S3_PT_iii,"a",@progbits
	.sectionflags	@""
	.align	4
.nv.constant0._Z13mul_mat_vec_qIfLi256ELi32E10block_q6_KLi1EXadL_ZN45_INTERNAL_8d5cb472_14_gguf_kernel_cu_cd24131917vec_dot_q6_K_q8_1EPKvPK10block_q8_1RKiEEEvS3_S3_PT_iii:
	.zero		388


//--------------------- .nv.constant2._Z13mul_mat_vec_qIfLi256ELi32E10block_q5_KLi2EXadL_ZN45_INTERNAL_8d5cb472_14_gguf_kernel_cu_cd24131917vec_dot_q5_K_q8_1EPKvPK10block_q8_1RKiEEEvS3_S3_PT_iii --------------------------
	.section	.nv.constant2._Z13mul_mat_vec_qIfLi256ELi32E10block_q5_KLi2EXadL_ZN45_INTERNAL_8d5cb472_14_gguf_kernel_cu_cd24131917vec_dot_q5_K_q8_1EPKvPK10block_q8_1RKiEEEvS3_S3_PT_iii,"a",@progbits
	.sectionflags	@""
	.align	4
.nv.constant2._Z13mul_mat_vec_qIfLi256ELi32E10block_q5_KLi2EXadL_ZN45_INTERNAL_8d5cb472_14_gguf_kernel_cu_cd24131917vec_dot_q5_K_q8_1EPKvPK10block_q8_1RKiEEEvS3_S3_PT_iii:
        /*0000*/ 	.byte	0x01, 0x01, 0x01, 0x01


//--------------------- .nv.constant0._Z13mul_mat_vec_qIfLi256ELi32E10block_q5_KLi2EXadL_ZN45_INTERNAL_8d5cb472_14_gguf_kernel_cu_cd24131917vec_dot_q5_K_q8_1EPKvPK10block_q8_1RKiEEEvS3_S3_PT_iii --------------------------
	.section	.nv.constant0._Z13mul_mat_vec_qIfLi256ELi32E10block_q5_KLi2EXadL_ZN45_INTERNAL_8d5cb472_14_gguf_kernel_cu_cd24131917vec_dot_q5_K_q8_1EPKvPK10block_q8_1RKiEEEvS3_S3_PT_iii,"a",@progbits
	.sectionflags	@""
	.align	4
.nv.constant0._Z13mul_mat_vec_qIfLi256ELi32E10block_q5_KLi2EXadL_ZN45_INTERNAL_8d5cb472_14_gguf_kernel_cu_cd24131917vec_dot_q5_K_q8_1EPKvPK10block_q8_1RKiEEEvS3_S3_PT_iii:
	.zero		388


//--------------------- .nv.constant2._Z13mul_mat_vec_qIfLi256ELi32E10block_q4_KLi2EXadL_ZN45_INTERNAL_8d5cb472_14_gguf_kernel_cu_cd24131917vec_dot_q4_K_q8_1EPKvPK10block_q8_1RKiEEEvS3_S3_PT_iii --------------------------
	.section	.nv.constant2._Z13mul_mat_vec_qIfLi256ELi32E10block_q4_KLi2EXadL_ZN45_INTERNAL_8d5cb472_14_gguf_kernel_cu_cd24131917vec_dot_q4_K_q8_1EPKvPK10block_q8_1RKiEEEvS3_S3_PT_iii,"a",@progbits
	.sectionflags	@""
	.align	4
.nv.constant2._Z13mul_mat_vec_qIfLi256ELi32E10block_q4_KLi2EXadL_ZN45_INTERNAL_8d5cb472_14_gguf_kernel_cu_cd24131917vec_dot_q4_K_q8_1EPKvPK10block_q8_1RKiEEEvS3_S3_PT_iii:
        /*0000*/ 	.byte	0x01, 0x01, 0x01, 0x01


//--------------------- .nv.constant0._Z13mul_mat_vec_qIfLi256ELi32E10block_q4_KLi2EXadL_ZN45_INTERNAL_8d5cb472_14_gguf_kernel_cu_cd24131917vec_dot_q4_K_q8_1EPKvPK10block_q8_1RKiEEEvS3_S3_PT_iii --------------------------
	.section	.nv.constant0._Z13mul_mat_vec_qIfLi256ELi32E10block_q4_KLi2EXadL_ZN45_INTERNAL_8d5cb472_14_gguf_kernel_cu_cd24131917vec_dot_q4_K_q8_1EPKvPK10block_q8_1RKiEEEvS3_S3_PT_iii,"a",@progbits
	.sectionflags	@""
	.align	4
.nv.constant0._Z13mul_mat_vec_qIfLi256ELi32E10block_q4_KLi2EXadL_ZN45_INTERNAL_8d5cb472_14_gguf_kernel_cu_cd24131917vec_dot_q4_K_q8_1EPKvPK10block_q8_1RKiEEEvS3_S3_PT_iii:
	.zero		388


//--------------------- .nv.constant0._Z13mul_mat_vec_qIfLi256ELi16E10block_q3_KLi1EXadL_ZN45_INTERNAL_8d5cb472_14_gguf_kernel_cu_cd24131917vec_dot_q3_K_q8_1EPKvPK10block_q8_1RKiEEEvS3_S3_PT_iii --------------------------
	.section	.nv.constant0._Z13mul_mat_vec_qIfLi256ELi16E10block_q3_KLi1EXadL_ZN45_INTERNAL_8d5cb472_14_gguf_kernel_cu_cd24131917vec_dot_q3_K_q8_1EPKvPK10block_q8_1RKiEEEvS3_S3_PT_iii,"a",@progbits
	.sectionflags	@""
	.align	4
.nv.constant0._Z13mul_mat_vec_qIfLi256ELi16E10block_q3_KLi1EXadL_ZN45_INTERNAL_8d5cb472_14_gguf_kernel_cu_cd24131917vec_dot_q3_K_q8_1EPKvPK10block_q8_1RKiEEEvS3_S3_PT_iii:
	.zero		388


//--------------------- .nv.constant0._Z13mul_mat_vec_qIfLi256ELi16E10block_q2_KLi1EXadL_ZN45_INTERNAL_8d5cb472_14_gguf_kernel_cu_cd24131917vec_dot_q2_K_q8_1EPKvPK10block_q8_1RKiEEEvS3_S3_PT_iii --------------------------
	.section	.nv.constant0._Z13mul_mat_vec_qIfLi256ELi16E10block_q2_KLi1EXadL_ZN45_INTERNAL_8d5cb472_14_gguf_kernel_cu_cd24131917vec_dot_q2_K_q8_1EPKvPK10block_q8_1RKiEEEvS3_S3_PT_iii,"a",@progbits
	.sectionflags	@""
	.align	4
.nv.constant0._Z13mul_mat_vec_qIfLi256ELi16E10block_q2_KLi1EXadL_ZN45_INTERNAL_8d5cb472_14_gguf_kernel_cu_cd24131917vec_dot_q2_K_q8_1EPKvPK10block_q8_1RKiEEEvS3_S3_PT_iii:
	.zero		388


//--------------------- .nv.constant0._Z13mul_mat_vec_qIfLi32ELi8E10block_q8_0Li2EXadL_ZN45_INTERNAL_8d5cb472_14_gguf_kernel_cu_cd24131917vec_dot_q8_0_q8_1EPKvPK10block_q8_1RKiEEEvS3_S3_PT_iii --------------------------
	.section	.nv.constant0._Z13mul_mat_vec_qIfLi32ELi8E10block_q8_0Li2EXadL_ZN45_INTERNAL_8d5cb472_14_gguf_kernel_cu_cd24131917vec_dot_q8_0_q8_1EPKvPK10block_q8_1RKiEEEvS3_S3_PT_iii,"a",@progbits
	.sectionflags	@""
	.align	4
.nv.constant0._Z13mul_mat_vec_qIfLi32ELi8E10block_q8_0Li2EXadL_ZN45_INTERNAL_8d5cb472_14_gguf_kernel_cu_cd24131917vec_dot_q8_0_q8_1EPKvPK10block_q8_1RKiEEEvS3_S3_PT_iii:
	.zero		388


//--------------------- .nv.constant0._Z13mul_mat_vec_qIfLi32ELi4E10block_q5_1Li2EXadL_ZN45_INTERNAL_8d5cb472_14_gguf_kernel_cu_cd24131917vec_dot_q5_1_q8_1EPKvPK10block_q8_1RKiEEEvS3_S3_PT_iii --------------------------
	.section	.nv.constant0._Z13mul_mat_vec_qIfLi32ELi4E10block_q5_1Li2EXadL_ZN45_INTERNAL_8d5cb472_14_gguf_kernel_cu_cd24131917vec_dot_q5_1_q8_1EPKvPK10block_q8_1RKiEEEvS3_S3_PT_iii,"a",@progbits
	.sectionflags	@""
	.align	4
.nv.constant0._Z13mul_mat_vec_qIfLi32ELi4E10block_q5_1Li2EXadL_ZN45_INTERNAL_8d5cb472_14_gguf_kernel_cu_cd24131917vec_dot_q5_1_q8_1EPKvPK10block_q8_1RKiEEEvS3_S3_PT_iii:
	.zero		388


//--------------------- .nv.constant0._Z13mul_mat_vec_qIfLi32ELi4E10block_q5_0Li2EXadL_ZN45_INTERNAL_8d5cb472_14_gguf_kernel_cu_cd24131917vec_dot_q5_0_q8_1EPKvPK10block_q8_1RKiEEEvS3_S3_PT_iii --------------------------
	.section	.nv.constant0._Z13mul_mat_vec_qIfLi32ELi4E10block_q5_0Li2EXadL_ZN45_INTERNAL_8d5cb472_14_gguf_kernel_cu_cd24131917vec_dot_q5_0_q8_1EPKvPK10block_q8_1RKiEEEvS3_S3_PT_iii,"a",@progbits
	.sectionflags	@""
	.align	4
.nv.constant0._Z13mul_mat_vec_qIfLi32ELi4E10block_q5_0Li2EXadL_ZN45_INTERNAL_8d5cb472_14_gguf_kernel_cu_cd24131917vec_dot_q5_0_q8_1EPKvPK10block_q8_1RKiEEEvS3_S3_PT_iii:
	.zero		388


//--------------------- .nv.constant0._Z13mul_mat_vec_qIfLi32ELi4E10block_q4_1Li2EXadL_ZN45_INTERNAL_8d5cb472_14_gguf_kernel_cu_cd24131917vec_dot_q4_1_q8_1EPKvPK10block_q8_1RKiEEEvS3_S3_PT_iii --------------------------
	.section	.nv.constant0._Z13mul_mat_vec_qIfLi32ELi4E10block_q4_1Li2EXadL_ZN45_INTERNAL_8d5cb472_14_gguf_kernel_cu_cd24131917vec_dot_q4_1_q8_1EPKvPK10block_q8_1RKiEEEvS3_S3_PT_iii,"a",@progbits
	.sectionflags	@""
	.align	4
.nv.constant0._Z13mul_mat_vec_qIfLi32ELi4E10block_q4_1Li2EXadL_ZN45_INTERNAL_8d5cb472_14_gguf_kernel_cu_cd24131917vec_dot_q4_1_q8_1EPKvPK10block_q8_1RKiEEEvS3_S3_PT_iii:
	.zero		388


//--------------------- .nv.constant0._Z13mul_mat_vec_qIfLi32ELi4E10block_q4_0Li2EXadL_ZN45_INTERNAL_8d5cb472_14_gguf_kernel_cu_cd24131917vec_dot_q4_0_q8_1EPKvPK10block_q8_1RKiEEEvS3_S3_PT_iii --------------------------
	.section	.nv.constant0._Z13mul_mat_vec_qIfLi32ELi4E10block_q4_0Li2EXadL_ZN45_INTERNAL_8d5cb472_14_gguf_kernel_cu_cd24131917vec_dot_q4_0_q8_1EPKvPK10block_q8_1RKiEEEvS3_S3_PT_iii,"a",@progbits
	.sectionflags	@""
	.align	4
.nv.constant0._Z13mul_mat_vec_qIfLi32ELi4E10block_q4_0Li2EXadL_ZN45_INTERNAL_8d5cb472_14_gguf_kernel_cu_cd24131917vec_dot_q4_0_q8_1EPKvPK10block_q8_1RKiEEEvS3_S3_PT_iii:
	.zero		388


//--------------------- .nv.constant0._Z13quantize_q8_1IfEvPKT_Pvii --------------------------
	.section	.nv.constant0._Z13quantize_q8_1IfEvPKT_Pvii,"a",@progbits
	.sectionflags	@""
	.align	4
.nv.constant0._Z13quantize_q8_1IfEvPKT_Pvii:
	.zero		376


//--------------------- .nv.constant0._Z22dequantize_block_iq1_mIN3c108BFloat16EEvPKvPT_ --------------------------
	.section	.nv.constant0._Z22dequantize_block_iq1_mIN3c108BFloat16EEvPKvPT_,"a",@progbits
	.sectionflags	@""
	.align	4
.nv.constant0._Z22dequantize_block_iq1_mIN3c108BFloat16EEvPKvPT_:
	.zero		368


//--------------------- .nv.constant0._Z23dequantize_block_iq4_xsIN3c108BFloat16EEvPKvPT_ --------------------------
	.section	.nv.constant0._Z23dequantize_block_iq4_xsIN3c108BFloat16EEvPKvPT_,"a",@progbits
	.sectionflags	@""
	.align	4
.nv.constant0._Z23dequantize_block_iq4_xsIN3c108BFloat16EEvPKvPT_:
	.zero		368


//--------------------- .nv.constant0._Z22dequantize_block_iq2_sIN3c108BFloat16EEvPKvPT_ --------------------------
	.section	.nv.constant0._Z22dequantize_block_iq2_sIN3c108BFloat16EEvPKvPT_,"a",@progbits
	.sectionflags	@""
	.align	4
.nv.constant0._Z22dequantize_block_iq2_sIN3c108BFloat16EEvPKvPT_:
	.zero		368


//--------------------- .nv.constant0._Z22dequantize_block_iq3_sIN3c108BFloat16EEvPKvPT_ --------------------------
	.section	.nv.constant0._Z22dequantize_block_iq3_sIN3c108BFloat16EEvPKvPT_,"a",@progbits
	.sectionflags	@""
	.align	4
.nv.constant0._Z22dequantize_block_iq3_sIN3c108BFloat16EEvPKvPT_:
	.zero		368


//--------------------- .nv.constant0._Z23dequantize_block_iq4_nlIN3c108BFloat16EEvPKvPT_ --------------------------
	.section	.nv.constant0._Z23dequantize_block_iq4_nlIN3c108BFloat16EEvPKvPT_,"a",@progbits
	.sectionflags	@""
	.align	4
.nv.constant0._Z23dequantize_block_iq4_nlIN3c108BFloat16EEvPKvPT_:
	.zero		368


//--------------------- .nv.constant0._Z22dequantize_block_iq1_sIN3c108BFloat16EEvPKvPT_ --------------------------
	.section	.nv.constant0._Z22dequantize_block_iq1_sIN3c108BFloat16EEvPKvPT_,"a",@progbits
	.sectionflags	@""
	.align	4
.nv.constant0._Z22dequantize_block_iq1_sIN3c108BFloat16EEvPKvPT_:
	.zero		368


//--------------------- .nv.constant0._Z24dequantize_block_iq3_xxsIN3c108BFloat16EEvPKvPT_ --------------------------
	.section	.nv.constant0._Z24dequantize_block_iq3_xxsIN3c108BFloat16EEvPKvPT_,"a",@progbits
	.sectionflags	@""
	.align	4
.nv.constant0._Z24dequantize_block_iq3_xxsIN3c108BFloat16EEvPKvPT_:
	.zero		368


//--------------------- .nv.constant0._Z23dequantize_block_iq2_xsIN3c108BFloat16EEvPKvPT_ --------------------------
	.section	.nv.constant0._Z23dequantize_block_iq2_xsIN3c108BFloat16EEvPKvPT_,"a",@progbits
	.sectionflags	@""
	.align	4
.nv.constant0._Z23dequantize_block_iq2_xsIN3c108BFloat16EEvPKvPT_:
	.zero		368


//--------------------- .nv.constant0._Z24dequantize_block_iq2_xxsIN3c108BFloat16EEvPKvPT_ --------------------------
	.section	.nv.constant0._Z24dequantize_block_iq2_xxsIN3c108BFloat16EEvPKvPT_,"a",@progbits
	.sectionflags	@""
	.align	4
.nv.constant0._Z24dequantize_block_iq2_xxsIN3c108BFloat16EEvPKvPT_:
	.zero		368


//--------------------- .nv.constant0._Z21dequantize_block_q6_KIN3c108BFloat16EEvPKvPT_ --------------------------
	.section	.nv.constant0._Z21dequantize_block_q6_KIN3c108BFloat16EEvPKvPT_,"a",@progbits
	.sectionflags	@""
	.align	4
.nv.constant0._Z21dequantize_block_q6_KIN3c108BFloat16EEvPKvPT_:
	.zero		368


//--------------------- .nv.constant0._Z21dequantize_block_q5_KIN3c108BFloat16EEvPKvPT_ --------------------------
	.section	.nv.constant0._Z21dequantize_block_q5_KIN3c108BFloat16EEvPKvPT_,"a",@progbits
	.sectionflags	@""
	.align	4
.nv.constant0._Z21dequantize_block_q5_KIN3c108BFloat16EEvPKvPT_:
	.zero		368


//--------------------- .nv.constant0._Z21dequantize_block_q4_KIN3c108BFloat16EEvPKvPT_ --------------------------
	.section	.nv.constant0._Z21dequantize_block_q4_KIN3c108BFloat16EEvPKvPT_,"a",@progbits
	.sectionflags	@""
	.align	4
.nv.constant0._Z21dequantize_block_q4_KIN3c108BFloat16EEvPKvPT_:
	.zero		368


//--------------------- .nv.constant0._Z21dequantize_block_q3_KIN3c108BFloat16EEvPKvPT_ --------------------------
	.section	.nv.constant0._Z21dequantize_block_q3_KIN3c108BFloat16EEvPKvPT_,"a",@progbits
	.sectionflags	@""
	.align	4
.nv.constant0._Z21dequantize_block_q3_KIN3c108BFloat16EEvPKvPT_:
	.zero		368


//--------------------- .nv.constant0._Z21dequantize_block_q2_KIN3c108BFloat16EEvPKvPT_ --------------------------
	.section	.nv.constant0._Z21dequantize_block_q2_KIN3c108BFloat16EEvPKvPT_,"a",@progbits
	.sectionflags	@""
	.align	4
.nv.constant0._Z21dequantize_block_q2_KIN3c108BFloat16EEvPKvPT_:
	.zero		368


//--------------------- .nv.constant0._Z16dequantize_blockILi32ELi1EXadL_ZN45_INTERNAL_8d5cb472_14_gguf_kernel_cu_cd24131915dequantize_q8_0EPKviiR7__half2EEN3c108BFloat16EEvS2_PT2_i --------------------------
	.section	.nv.constant0._Z16dequantize_blockILi32ELi1EXadL_ZN45_INTERNAL_8d5cb472_14_gguf_kernel_cu_cd24131915dequantize_q8_0EPKviiR7__half2EEN3c108BFloat16EEvS2_PT2_i,"a",@progbits
	.sectionflags	@""
	.align	4
.nv.constant0._Z16dequantize_blockILi32ELi1EXadL_ZN45_INTERNAL_8d5cb472_14_gguf_kernel_cu_cd24131915dequantize_q8_0EPKviiR7__half2EEN3c108BFloat16EEvS2_PT2_i:
	.zero		372


//--------------------- .nv.constant0._Z16dequantize_blockILi32ELi2EXadL_ZN45_INTERNAL_8d5cb472_14_gguf_kernel_cu_cd24131915dequantize_q5_1EPKviiR7__half2EEN3c108BFloat16EEvS2_PT2_i --------------------------
	.section	.nv.constant0._Z16dequantize_blockILi32ELi2EXadL_ZN45_INTERNAL_8d5cb472_14_gguf_kernel_cu_cd24131915dequantize_q5_1EPKviiR7__half2EEN3c108BFloat16EEvS2_PT2_i,"a",@progbits
	.sectionflags	@""
	.align	4
.nv.constant0._Z16dequantize_blockILi32ELi2EXadL_ZN45_INTERNAL_8d5cb472_14_gguf_kernel_cu_cd24131915dequantize_q5_1EPKviiR7__half2EEN3c108BFloat16EEvS2_PT2_i:
	.zero		372


//--------------------- .nv.constant0._Z16dequantize_blockILi32ELi2EXadL_ZN45_INTERNAL_8d5cb472_14_gguf_kernel_cu_cd24131915dequantize_q5_0EPKviiR7__half2EEN3c108BFloat16EEvS2_PT2_i --------------------------
	.section	.nv.constant0._Z16dequantize_blockILi32ELi2EXadL_ZN45_INTERNAL_8d5cb472_14_gguf_kernel_cu_cd24131915dequantize_q5_0EPKviiR7__half2EEN3c108BFloat16EEvS2_PT2_i,"a",@progbits
	.sectionflags	@""
	.align	4
.nv.constant0._Z16dequantize_blockILi32ELi2EXadL_ZN45_INTERNAL_8d5cb472_14_gguf_kernel_cu_cd24131915dequantize_q5_0EPKviiR7__half2EEN3c108BFloat16EEvS2_PT2_i:
	.zero		372


//--------------------- .nv.constant0._Z16dequantize_blockILi32ELi2EXadL_ZN45_INTERNAL_8d5cb472_14_gguf_kernel_cu_cd24131915dequantize_q4_1EPKviiR7__half2EEN3c108BFloat16EEvS2_PT2_i --------------------------
	.section	.nv.constant0._Z16dequantize_blockILi32ELi2EXadL_ZN45_INTERNAL_8d5cb472_14_gguf_kernel_cu_cd24131915dequantize_q4_1EPKviiR7__half2EEN3c108BFloat16EEvS2_PT2_i,"a",@progbits
	.sectionflags	@""
	.align	4
.nv.constant0._Z16dequantize_blockILi32ELi2EXadL_ZN45_INTERNAL_8d5cb472_14_gguf_kernel_cu_cd24131915dequantize_q4_1EPKviiR7__half2EEN3c108BFloat16EEvS2_PT2_i:
	.zero		372


//--------------------- .nv.constant0._Z16dequantize_blockILi32ELi2EXadL_ZN45_INTERNAL_8d5cb472_14_gguf_kernel_cu_cd24131915dequantize_q4_0EPKviiR7__half2EEN3c108BFloat16EEvS2_PT2_i --------------------------
	.section	.nv.constant0._Z16dequantize_blockILi32ELi2EXadL_ZN45_INTERNAL_8d5cb472_14_gguf_kernel_cu_cd24131915dequantize_q4_0EPKviiR7__half2EEN3c108BFloat16EEvS2_PT2_i,"a",@progbits
	.sectionflags	@""
	.align	4
.nv.constant0._Z16dequantize_blockILi32ELi2EXadL_ZN45_INTERNAL_8d5cb472_14_gguf_kernel_cu_cd24131915dequantize_q4_0EPKviiR7__half2EEN3c108BFloat16EEvS2_PT2_i:
	.zero		372


//--------------------- .nv.constant0._Z22dequantize_block_iq1_mIN3c104HalfEEvPKvPT_ --------------------------
	.section	.nv.constant0._Z22dequantize_block_iq1_mIN3c104HalfEEvPKvPT_,"a",@progbits
	.sectionflags	@""
	.align	4
.nv.constant0._Z22dequantize_block_iq1_mIN3c104HalfEEvPKvPT_:
	.zero		368


//--------------------- .nv.constant0._Z23dequantize_block_iq4_xsIN3c104HalfEEvPKvPT_ --------------------------
	.section	.nv.constant0._Z23dequantize_block_iq4_xsIN3c104HalfEEvPKvPT_,"a",@progbits
	.sectionflags	@""
	.align	4
.nv.constant0._Z23dequantize_block_iq4_xsIN3c104HalfEEvPKvPT_:
	.zero		368


//--------------------- .nv.constant0._Z22dequantize_block_iq2_sIN3c104HalfEEvPKvPT_ --------------------------
	.section	.nv.constant0._Z22dequantize_block_iq2_sIN3c104HalfEEvPKvPT_,"a",@progbits
	.sectionflags	@""
	.align	4
.nv.constant0._Z22dequantize_block_iq2_sIN3c104HalfEEvPKvPT_:
	.zero		368


//--------------------- .nv.constant0._Z22dequantize_block_iq3_sIN3c104HalfEEvPKvPT_ --------------------------
	.section	.nv.constant0._Z22dequantize_block_iq3_sIN3c104HalfEEvPKvPT_,"a",@progbits
	.sectionflags	@""
	.align	4
.nv.constant0._Z22dequantize_block_iq3_sIN3c104HalfEEvPKvPT_:
	.zero		368


//--------------------- .nv.constant0._Z23dequantize_block_iq4_nlIN3c104HalfEEvPKvPT_ --------------------------
	.section	.nv.constant0._Z23dequantize_block_iq4_nlIN3c104HalfEEvPKvPT_,"a",@progbits
	.sectionflags	@""
	.align	4
.nv.constant0._Z23dequantize_block_iq4_nlIN3c104HalfEEvPKvPT_:
	.zero		368


//--------------------- .nv.constant0._Z22dequantize_block_iq1_sIN3c104HalfEEvPKvPT_ --------------------------
	.section	.nv.constant0._Z22dequantize_block_iq1_sIN3c104HalfEEvPKvPT_,"a",@progbits
	.sectionflags	@""
	.align	4
.nv.constant0._Z22dequantize_block_iq1_sIN3c104HalfEEvPKvPT_:
	.zero		368


//--------------------- .nv.constant0._Z24dequantize_block_iq3_xxsIN3c104HalfEEvPKvPT_ --------------------------
	.section	.nv.constant0._Z24dequantize_block_iq3_xxsIN3c104HalfEEvPKvPT_,"a",@progbits
	.sectionflags	@""
	.align	4
.nv.constant0._Z24dequantize_block_iq3_xxsIN3c104HalfEEvPKvPT_:
	.zero		368


//--------------------- .nv.constant0._Z23dequantize_block_iq2_xsIN3c104HalfEEvPKvPT_ --------------------------
	.section	.nv.constant0._Z23dequantize_block_iq2_xsIN3c104HalfEEvPKvPT_,"a",@progbits
	.sectionflags	@""
	.align	4
.nv.constant0._Z23dequantize_block_iq2_xsIN3c104HalfEEvPKvPT_:
	.zero		368


//--------------------- .nv.constant0._Z24dequantize_block_iq2_xxsIN3c104HalfEEvPKvPT_ --------------------------
	.section	.nv.constant0._Z24dequantize_block_iq2_xxsIN3c104HalfEEvPKvPT_,"a",@progbits
	.sectionflags	@""
	.align	4
.nv.constant0._Z24dequantize_block_iq2_xxsIN3c104HalfEEvPKvPT_:
	.zero		368


//--------------------- .nv.constant0._Z21dequantize_block_q6_KIN3c104HalfEEvPKvPT_ --------------------------
	.section	.nv.constant0._Z21dequantize_block_q6_KIN3c104HalfEEvPKvPT_,"a",@progbits
	.sectionflags	@""
	.align	4
.nv.constant0._Z21dequantize_block_q6_KIN3c104HalfEEvPKvPT_:
	.zero		368


//--------------------- .nv.constant0._Z21dequantize_block_q5_KIN3c104HalfEEvPKvPT_ --------------------------
	.section	.nv.constant0._Z21dequantize_block_q5_KIN3c104HalfEEvPKvPT_,"a",@progbits
	.sectionflags	@""
	.align	4
.nv.constant0._Z21dequantize_block_q5_KIN3c104HalfEEvPKvPT_:
	.zero		368


//--------------------- .nv.constant0._Z21dequantize_block_q4_KIN3c104HalfEEvPKvPT_ --------------------------
	.section	.nv.constant0._Z21dequantize_block_q4_KIN3c104HalfEEvPKvPT_,"a",@progbits
	.sectionflags	@""
	.align	4
.nv.constant0._Z21dequantize_block_q4_KIN3c104HalfEEvPKvPT_:
	.zero		368


//--------------------- .nv.constant0._Z21dequantize_block_q3_KIN3c104HalfEEvPKvPT_ --------------------------
	.section	.nv.constant0._Z21dequantize_block_q3_KIN3c104HalfEEvPKvPT_,"a",@progbits
	.sectionflags	@""
	.align	4
.nv.constant0._Z21dequantize_block_q3_KIN3c104HalfEEvPKvPT_:
	.zero		368


//--------------------- .nv.constant0._Z21dequantize_block_q2_KIN3c104HalfEEvPKvPT_ --------------------------
	.section	.nv.constant0._Z21dequantize_block_q2_KIN3c104HalfEEvPKvPT_,"a",@progbits
	.sectionflags	@""
	.align	4
.nv.constant0._Z21dequantize_block_q2_KIN3c104HalfEEvPKvPT_:
	.zero		368


//--------------------- .nv.constant0._Z16dequantize_blockILi32ELi1EXadL_ZN45_INTERNAL_8d5cb472_14_gguf_kernel_cu_cd24131915dequantize_q8_0EPKviiR7__half2EEN3c104HalfEEvS2_PT2_i --------------------------
	.section	.nv.constant0._Z16dequantize_blockILi32ELi1EXadL_ZN45_INTERNAL_8d5cb472_14_gguf_kernel_cu_cd24131915dequantize_q8_0EPKviiR7__half2EEN3c104HalfEEvS2_PT2_i,"a",@progbits
	.sectionflags	@""
	.align	4
.nv.constant0._Z16dequantize_blockILi32ELi1EXadL_ZN45_INTERNAL_8d5cb472_14_gguf_kernel_cu_cd24131915dequantize_q8_0EPKviiR7__half2EEN3c104HalfEEvS2_PT2_i:
	.zero		372


//--------------------- .nv.constant0._Z16dequantize_blockILi32ELi2EXadL_ZN45_INTERNAL_8d5cb472_14_gguf_kernel_cu_cd24131915dequantize_q5_1EPKviiR7__half2EEN3c104HalfEEvS2_PT2_i --------------------------
	.section	.nv.constant0._Z16dequantize_blockILi32ELi2EXadL_ZN45_INTERNAL_8d5cb472_14_gguf_kernel_cu_cd24131915dequantize_q5_1EPKviiR7__half2EEN3c104HalfEEvS2_PT2_i,"a",@progbits
	.sectionflags	@""
	.align	4
.nv.constant0._Z16dequantize_blockILi32ELi2EXadL_ZN45_INTERNAL_8d5cb472_14_gguf_kernel_cu_cd24131915dequantize_q5_1EPKviiR7__half2EEN3c104HalfEEvS2_PT2_i:
	.zero		372


//--------------------- .nv.constant0._Z16dequantize_blockILi32ELi2EXadL_ZN45_INTERNAL_8d5cb472_14_gguf_kernel_cu_cd24131915dequantize_q5_0EPKviiR7__half2EEN3c104HalfEEvS2_PT2_i --------------------------
	.section	.nv.constant0._Z16dequantize_blockILi32ELi2EXadL_ZN45_INTERNAL_8d5cb472_14_gguf_kernel_cu_cd24131915dequantize_q5_0EPKviiR7__half2EEN3c104HalfEEvS2_PT2_i,"a",@progbits
	.sectionflags	@""
	.align	4
.nv.constant0._Z16dequantize_blockILi32ELi2EXadL_ZN45_INTERNAL_8d5cb472_14_gguf_kernel_cu_cd24131915dequantize_q5_0EPKviiR7__half2EEN3c104HalfEEvS2_PT2_i:
	.zero		372


//--------------------- .nv.constant0._Z16dequantize_blockILi32ELi2EXadL_ZN45_INTERNAL_8d5cb472_14_gguf_kernel_cu_cd24131915dequantize_q4_1EPKviiR7__half2EEN3c104HalfEEvS2_PT2_i --------------------------
	.section	.nv.constant0._Z16dequantize_blockILi32ELi2EXadL_ZN45_INTERNAL_8d5cb472_14_gguf_kernel_cu_cd24131915dequantize_q4_1EPKviiR7__half2EEN3c104HalfEEvS2_PT2_i,"a",@progbits
	.sectionflags	@""
	.align	4
.nv.constant0._Z16dequantize_blockILi32ELi2EXadL_ZN45_INTERNAL_8d5cb472_14_gguf_kernel_cu_cd24131915dequantize_q4_1EPKviiR7__half2EEN3c104HalfEEvS2_PT2_i:
	.zero		372


//--------------------- .nv.constant0._Z16dequantize_blockILi32ELi2EXadL_ZN45_INTERNAL_8d5cb472_14_gguf_kernel_cu_cd24131915dequantize_q4_0EPKviiR7__half2EEN3c104HalfEEvS2_PT2_i --------------------------
	.section	.nv.constant0._Z16dequantize_blockILi32ELi2EXadL_ZN45_INTERNAL_8d5cb472_14_gguf_kernel_cu_cd24131915dequantize_q4_0EPKviiR7__half2EEN3c104HalfEEvS2_PT2_i,"a",@progbits
	.sectionflags	@""
	.align	4
.nv.constant0._Z16dequantize_blockILi32ELi2EXadL_ZN45_INTERNAL_8d5cb472_14_gguf_kernel_cu_cd24131915dequantize_q4_0EPKviiR7__half2EEN3c104HalfEEvS2_PT2_i:
	.zero		372


//--------------------- .nv.constant0._Z22dequantize_block_iq1_mIfEvPKvPT_ --------------------------
	.section	.nv.constant0._Z22dequantize_block_iq1_mIfEvPKvPT_,"a",@progbits
	.sectionflags	@""
	.align	4
.nv.constant0._Z22dequantize_block_iq1_mIfEvPKvPT_:
	.zero		368


//--------------------- .nv.constant0._Z23dequantize_block_iq4_xsIfEvPKvPT_ --------------------------
	.section	.nv.constant0._Z23dequantize_block_iq4_xsIfEvPKvPT_,"a",@progbits
	.sectionflags	@""
	.align	4
.nv.constant0._Z23dequantize_block_iq4_xsIfEvPKvPT_:
	.zero		368


//--------------------- .nv.constant0._Z22dequantize_block_iq2_sIfEvPKvPT_ --------------------------
	.section	.nv.constant0._Z22dequantize_block_iq2_sIfEvPKvPT_,"a",@progbits
	.sectionflags	@""
	.align	4
.nv.constant0._Z22dequantize_block_iq2_sIfEvPKvPT_:
	.zero		368


//--------------------- .nv.constant0._Z22dequantize_block_iq3_sIfEvPKvPT_ --------------------------
	.section	.nv.constant0._Z22dequantize_block_iq3_sIfEvPKvPT_,"a",@progbits
	.sectionflags	@""
	.align	4
.nv.constant0._Z22dequantize_block_iq3_sIfEvPKvPT_:
	.zero		368


//--------------------- .nv.constant0._Z23dequantize_block_iq4_nlIfEvPKvPT_ --------------------------
	.section	.nv.constant0._Z23dequantize_block_iq4_nlIfEvPKvPT_,"a",@progbits
	.sectionflags	@""
	.align	4
.nv.constant0._Z23dequantize_block_iq4_nlIfEvPKvPT_:
	.zero		368


//--------------------- .nv.constant0._Z22dequantize_block_iq1_sIfEvPKvPT_ --------------------------
	.section	.nv.constant0._Z22dequantize_block_iq1_sIfEvPKvPT_,"a",@progbits
	.sectionflags	@""
	.align	4
.nv.constant0._Z22dequantize_block_iq1_sIfEvPKvPT_:
	.zero		368


//--------------------- .nv.constant0._Z24dequantize_block_iq3_xxsIfEvPKvPT_ --------------------------
	.section	.nv.constant0._Z24dequantize_block_iq3_xxsIfEvPKvPT_,"a",@progbits
	.sectionflags	@""
	.align	4
.nv.constant0._Z24dequantize_block_iq3_xxsIfEvPKvPT_:
	.zero		368


//--------------------- .nv.constant0._Z23dequantize_block_iq2_xsIfEvPKvPT_ --------------------------
	.section	.nv.constant0._Z23dequantize_block_iq2_xsIfEvPKvPT_,"a",@progbits
	.sectionflags	@""
	.align	4
.nv.constant0._Z23dequantize_block_iq2_xsIfEvPKvPT_:
	.zero		368


//--------------------- .nv.constant0._Z24dequantize_block_iq2_xxsIfEvPKvPT_ --------------------------
	.section	.nv.constant0._Z24dequantize_block_iq2_xxsIfEvPKvPT_,"a",@progbits
	.sectionflags	@""
	.align	4
.nv.constant0._Z24dequantize_block_iq2_xxsIfEvPKvPT_:
	.zero		368


//--------------------- .nv.constant0._Z21dequantize_block_q6_KIfEvPKvPT_ --------------------------
	.section	.nv.constant0._Z21dequantize_block_q6_KIfEvPKvPT_,"a",@progbits
	.sectionflags	@""
	.align	4
.nv.constant0._Z21dequantize_block_q6_KIfEvPKvPT_:
	.zero		368


//--------------------- .nv.constant0._Z21dequantize_block_q5_KIfEvPKvPT_ --------------------------
	.section	.nv.constant0._Z21dequantize_block_q5_KIfEvPKvPT_,"a",@progbits
	.sectionflags	@""
	.align	4
.nv.constant0._Z21dequantize_block_q5_KIfEvPKvPT_:
	.zero		368


//--------------------- .nv.constant0._Z21dequantize_block_q4_KIfEvPKvPT_ --------------------------
	.section	.nv.constant0._Z21dequantize_block_q4_KIfEvPKvPT_,"a",@progbits
	.sectionflags	@""
	.align	4
.nv.constant0._Z21dequantize_block_q4_KIfEvPKvPT_:
	.zero		368


//--------------------- .nv.constant0._Z21dequantize_block_q3_KIfEvPKvPT_ --------------------------
	.section	.nv.constant0._Z21dequantize_block_q3_KIfEvPKvPT_,"a",@progbits
	.sectionflags	@""
	.align	4
.nv.constant0._Z21dequantize_block_q3_KIfEvPKvPT_:
	.zero		368


//--------------------- .nv.constant0._Z21dequantize_block_q2_KIfEvPKvPT_ --------------------------
	.section	.nv.constant0._Z21dequantize_block_q2_KIfEvPKvPT_,"a",@progbits
	.sectionflags	@""
	.align	4
.nv.constant0._Z21dequantize_block_q2_KIfEvPKvPT_:
	.zero		368


//--------------------- .nv.constant0._Z16dequantize_blockILi32ELi1EXadL_ZN45_INTERNAL_8d5cb472_14_gguf_kernel_cu_cd24131915dequantize_q8_0EPKviiR7__half2EEfEvS2_PT2_i --------------------------
	.section	.nv.constant0._Z16dequantize_blockILi32ELi1EXadL_ZN45_INTERNAL_8d5cb472_14_gguf_kernel_cu_cd24131915dequantize_q8_0EPKviiR7__half2EEfEvS2_PT2_i,"a",@progbits
	.sectionflags	@""
	.align	4
.nv.constant0._Z16dequantize_blockILi32ELi1EXadL_ZN45_INTERNAL_8d5cb472_14_gguf_kernel_cu_cd24131915dequantize_q8_0EPKviiR7__half2EEfEvS2_PT2_i:
	.zero		372


//--------------------- .nv.constant0._Z16dequantize_blockILi32ELi2EXadL_ZN45_INTERNAL_8d5cb472_14_gguf_kernel_cu_cd24131915dequantize_q5_1EPKviiR7__half2EEfEvS2_PT2_i --------------------------
	.section	.nv.constant0._Z16dequantize_blockILi32ELi2EXadL_ZN45_INTERNAL_8d5cb472_14_gguf_kernel_cu_cd24131915dequantize_q5_1EPKviiR7__half2EEfEvS2_PT2_i,"a",@progbits
	.sectionflags	@""
	.align	4
.nv.constant0._Z16dequantize_blockILi32ELi2EXadL_ZN45_INTERNAL_8d5cb472_14_gguf_kernel_cu_cd24131915dequantize_q5_1EPKviiR7__half2EEfEvS2_PT2_i:
	.zero		372


//--------------------- .nv.constant0._Z16dequantize_blockILi32ELi2EXadL_ZN45_INTERNAL_8d5cb472_14_gguf_kernel_cu_cd24131915dequantize_q5_0EPKviiR7__half2EEfEvS2_PT2_i --------------------------
	.section	.nv.constant0._Z16dequantize_blockILi32ELi2EXadL_ZN45_INTERNAL_8d5cb472_14_gguf_kernel_cu_cd24131915dequantize_q5_0EPKviiR7__half2EEfEvS2_PT2_i,"a",@progbits
	.sectionflags	@""
	.align	4
.nv.constant0._Z16dequantize_blockILi32ELi2EXadL_ZN45_INTERNAL_8d5cb472_14_gguf_kernel_cu_cd24131915dequantize_q5_0EPKviiR7__half2EEfEvS2_PT2_i:
	.zero		372


//--------------------- .nv.constant0._Z16dequantize_blockILi32ELi2EXadL_ZN45_INTERNAL_8d5cb472_14_gguf_kernel_cu_cd24131915dequantize_q4_1EPKviiR7__half2EEfEvS2_PT2_i --------------------------
	.section	.nv.constant0._Z16dequantize_blockILi32ELi2EXadL_ZN45_INTERNAL_8d5cb472_14_gguf_kernel_cu_cd24131915dequantize_q4_1EPKviiR7__half2EEfEvS2_PT2_i,"a",@progbits
	.sectionflags	@""
	.align	4
.nv.constant0._Z16dequantize_blockILi32ELi2EXadL_ZN45_INTERNAL_8d5cb472_14_gguf_kernel_cu_cd24131915dequantize_q4_1EPKviiR7__half2EEfEvS2_PT2_i:
	.zero		372


//--------------------- .nv.constant0._Z16dequantize_blockILi32ELi2EXadL_ZN45_INTERNAL_8d5cb472_14_gguf_kernel_cu_cd24131915dequantize_q4_0EPKviiR7__half2EEfEvS2_PT2_i --------------------------
	.section	.nv.constant0._Z16dequantize_blockILi32ELi2EXadL_ZN45_INTERNAL_8d5cb472_14_gguf_kernel_cu_cd24131915dequantize_q4_0EPKviiR7__half2EEfEvS2_PT2_i,"a",@progbits
	.sectionflags	@""
	.align	4
.nv.constant0._Z16dequantize_blockILi32ELi2EXadL_ZN45_INTERNAL_8d5cb472_14_gguf_kernel_cu_cd24131915dequantize_q4_0EPKviiR7__half2EEfEvS2_PT2_i:
	.zero		372


//--------------------- .text._Z9moe_vec_qIN3c108BFloat16ELi256ELi8E11block_iq1_mLi1EXadL_ZN45_INTERNAL_8d5cb472_14_gguf_kernel_cu_cd24131918vec_dot_iq1_m_q8_1EPKvPK10block_q8_1RKiEEEvS5_S5_PT_PS9_iiii --------------------------
	.section	.text._Z9moe_vec_qIN3c108BFloat16ELi256ELi8E11block_iq1_mLi1EXadL_ZN45_INTERNAL_8d5cb472_14_gguf_kernel_cu_cd24131918vec_dot_iq1_m_q8_1EPKvPK10block_q8_1RKiEEEvS5_S5_PT_PS9_iiii,"ax",@progbits
	.sectioninfo	@"SHI_REGISTERS=40"
	.align	128
.text._Z9moe_vec_qIN3c108BFloat16ELi256ELi8E11block_iq1_mLi1EXadL_ZN45_INTERNAL_8d5cb472_14_gguf_kernel_cu_cd24131918vec_dot_iq1_m_q8_1EPKvPK10block_q8_1RKiEEEvS5_S5_PT_PS9_iiii:
        .type           _Z9moe_vec_qIN3c108BFloat16ELi256ELi8E11block_iq1_mLi1EXadL_ZN45_INTERNAL_8d5cb472_14_gguf_kernel_cu_cd24131918vec_dot_iq1_m_q8_1EPKvPK10block_q8_1RKiEEEvS5_S5_PT_PS9_iiii,@function
        .size           _Z9moe_vec_qIN3c108BFloat16ELi256ELi8E11block_iq1_mLi1EXadL_ZN45_INTERNAL_8d5cb472_14_gguf_kernel_cu_cd24131918vec_dot_iq1_m_q8_1EPKvPK10block_q8_1RKiEEEvS5_S5_PT_PS9_iiii,(.L_x_1202 - _Z9moe_vec_qIN3c108BFloat16ELi256ELi8E11block_iq1_mLi1EXadL_ZN45_INTERNAL_8d5cb472_14_gguf_kernel_cu_cd24131918vec_dot_iq1_m_q8_1EPKvPK10block_q8_1RKiEEEvS5_S5_PT_PS9_iiii)
        .other          _Z9moe_vec_qIN3c108BFloat16ELi256ELi8E11block_iq1_mLi1EXadL_ZN45_INTERNAL_8d5cb472_14_gguf_kernel_cu_cd24131918vec_dot_iq1_m_q8_1EPKvPK10block_q8_1RKiEEEvS5_S5_PT_PS9_iiii,@"STO_CUDA_ENTRY STV_DEFAULT"
_Z9moe_vec_qIN3c108BFloat16ELi256ELi8E11block_iq1_mLi1EXadL_ZN45_INTERNAL_8d5cb472_14_gguf_kernel_cu_cd24131918vec_dot_iq1_m_q8_1EPKvPK10block_q8_1RKiEEEvS5_S5_PT_PS9_iiii:
[----:B------:R-:W-:Y:S02]  /*0000*/  IMAD.MOV.U32 R1, RZ, RZ, c[0x0][0x28] ;  /* 0x00000a00ff017624 */ /* 0x000fe400078e00ff */
[----:B------:R-:W0:Y:S04]  /*0010*/  S2R R0, SR_CTAID.X ;  /* 0x0000000000007919 */ /* 0x000e280000002500 */
[----:B------:R-:W0:Y:S02]  /*0020*/  S2R R3, SR_TID.Y ;  /* 0x0000000000037919 */ /* 0x000e240000002200 */
[----:B0-----:R-:W-:-:S05]  /*0030*/  IMAD R0, R0, c[0x0][0x4], R3 ;  /* 0x0000010000007a24 */ /* 0x001fca00078e0203 */
[----:B------:R-:W-:-:S13]  /*0040*/  ISETP.GE.U32.AND P0, PT, R0, c[0x0][0x188], PT ;  /* 0x0000620000007a0c */ /* 0x000fda0003f06070 */
[----:B------:R-:W-:Y:S05]  /*0050*/  @P0 EXIT ;  /* 0x000000000000094d */ /* 0x000fea0003800000 */
[----:B------:R-:W0:Y:S01]  /*0060*/  S2R R2, SR_TID.X ;  /* 0x0000000000027919 */ /* 0x000e220000002100 */
[----:B------:R-:W-:Y:S01]  /*0070*/  ULDC UR5, c[0x0][0x184] ;  /* 0x0000610000057ab9 */ /* 0x000fe20000000800 */
[----:B------:R-:W-:Y:S01]  /*0080*/  BSSY B0, `(.L_x_0) ;  /* 0x00000b9000007945 */ /* 0x000fe20003800000 */
[----:B------:R-:W-:Y:S01]  /*0090*/  USHF.R.S32.HI UR4, URZ, 0x1f, UR5 ;  /* 0x0000001f3f047899 */ /* 0x000fe20008011405 */
[----:B------:R-:W1:Y:S01]  /*00a0*/  S2R R3, SR_CTAID.Z ;  /* 0x0000000000037919 */ /* 0x000e620000002700 */
[----:B------:R-:W-:Y:S01]  /*00b0*/  ULDC.64 UR6, c[0x0][0x118] ;  /* 0x0000460000067ab9 */ /* 0x000fe20000000a00 */
[----:B------:R-:W-:Y:S01]  /*00c0*/  IMAD.MOV.U32 R10, RZ, RZ, RZ ;  /* 0x000000ffff0a7224 */ /* 0x000fe200078e00ff */
[----:B------:R-:W-:-:S04]  /*00d0*/  ULEA.HI UR4, UR4, UR5, URZ, 0x8 ;  /* 0x0000000504047291 */ /* 0x000fc8000f8f403f */
[----:B------:R-:W-:Y:S01]  /*00e0*/  USHF.R.S32.HI UR4, URZ, 0x8, UR4 ;  /* 0x000000083f047899 */ /* 0x000fe20008011404 */
[----:B0-----:R-:W-:-:S05]  /*00f0*/  SHF.R.U32.HI R13, RZ, 0x3, R2 ;  /* 0x00000003ff0d7819 */ /* 0x001fca0000011602 */
[----:B------:R-:W-:-:S13]  /*0100*/  ISETP.GE.U32.AND P0, PT, R13, UR4, PT ;  /* 0x000000040d007c0c */ /* 0x000fda000bf06070 */
[----:B------:R-:W-:Y:S05]  /*0110*/  @P0 BRA `(.L_x_1) ;  /* 0x00000af000000947 */ /* 0x000fea0003800000 */
[----:B-1----:R-:W-:-:S04]  /*0120*/  IMAD.MOV.U32 R15, RZ, RZ, 0x4 ;  /* 0x00000004ff0f7424 */ /* 0x002fc800078e00ff */
[----:B------:R-:W-:-:S06]  /*0130*/  IMAD.WIDE.U32 R4, R3, R15, c[0x0][0x178] ;  /* 0x00005e0003047625 */ /* 0x000fcc00078e000f */
[----:B------:R0:W2:Y:S01]  /*0140*/  LDG.E R5, [R4.64] ;  /* 0x0000000604057981 */ /* 0x0000a2000c1e1900 */
[----:B------:R-:W1:Y:S01]  /*0150*/  I2F.U32.RP R8, c[0x0][0x180] ;  /* 0x0000600000087b06 */ /* 0x000e620000209000 */
[----:B------:R-:W-:Y:S01]  /*0160*/  ISETP.NE.U32.AND P2, PT, RZ, c[0x0][0x180], PT ;  /* 0x00006000ff007a0c */ /* 0x000fe20003f45070 */
[----:B------:R-:W-:Y:S01]  /*0170*/  ULDC UR5, c[0x0][0x188] ;  /* 0x0000620000057ab9 */ /* 0x000fe20000000800 */
[----:B------:R-:W-:Y:S01]  /*0180*/  IMAD.SHL.U32 R17, R13, 0x8, RZ ;  /* 0x000000080d117824 */ /* 0x000fe200078e00ff */
[----:B------:R-:W-:-:S04]  /*0190*/  UIMAD UR5, UR4, UR5, URZ ;  /* 0x00000005040572a4 */ /* 0x000fc8000f8e023f */
[----:B-1----:R-:W1:Y:S02]  /*01a0*/  MUFU.RCP R8, R8 ;  /* 0x0000000800087308 */ /* 0x002e640000001000 */
[----:B-1----:R-:W-:-:S06]  /*01b0*/  IADD3 R6, R8, 0xffffffe, RZ ;  /* 0x0ffffffe08067810 */ /* 0x002fcc0007ffe0ff */
[----:B------:R1:W3:Y:S02]  /*01c0*/  F2I.FTZ.U32.TRUNC.NTZ R7, R6 ;  /* 0x0000000600077305 */ /* 0x0002e4000021f000 */
[----:B-1----:R-:W-:Y:S02]  /*01d0*/  IMAD.MOV.U32 R6, RZ, RZ, RZ ;  /* 0x000000ffff067224 */ /* 0x002fe400078e00ff */
[----:B---3--:R-:W-:-:S04]  /*01e0*/  IMAD.MOV R9, RZ, RZ, -R7 ;  /* 0x000000ffff097224 */ /* 0x008fc800078e0a07 */
[----:B------:R-:W-:-:S04]  /*01f0*/  IMAD R9, R9, c[0x0][0x180], RZ ;  /* 0x0000600009097a24 */ /* 0x000fc800078e02ff */
[----:B------:R-:W-:Y:S01]  /*0200*/  IMAD.HI.U32 R10, R7, R9, R6 ;  /* 0x00000009070a7227 */ /* 0x000fe200078e0006 */
[C---:B------:R-:W-:Y:S02]  /*0210*/  LOP3.LUT R7, R2.reuse, 0x1, RZ, 0xc0, !PT ;  /* 0x0000000102077812 */ /* 0x040fe400078ec0ff */
[----:B------:R-:W-:-:S03]  /*0220*/  LOP3.LUT R6, R2, 0x7, RZ, 0xc0, !PT ;  /* 0x0000000702067812 */ /* 0x000fc600078ec0ff */
[----:B------:R-:W-:Y:S01]  /*0230*/  IMAD.HI.U32 R11, R10, R3, RZ ;  /* 0x000000030a0b7227 */ /* 0x000fe200078e00ff */
[----:B------:R-:W-:Y:S01]  /*0240*/  HFMA2.MMA R10, -RZ, RZ, 0, 0 ;  /* 0x00000000ff0a7435 */ /* 0x000fe200000001ff */
[--C-:B------:R-:W-:Y:S02]  /*0250*/  SHF.R.U32.HI R8, RZ, 0x1, R6.reuse ;  /* 0x00000001ff087819 */ /* 0x100fe40000011606 */
[----:B0-----:R-:W-:Y:S01]  /*0260*/  IMAD.MOV R4, RZ, RZ, -R11 ;  /* 0x000000ffff047224 */ /* 0x001fe200078e0a0b */
[----:B------:R-:W-:Y:S01]  /*0270*/  LOP3.LUT R12, R17, 0xfffffff8, R6, 0xe2, !PT ;  /* 0xfffffff8110c7812 */ /* 0x000fe200078ee206 */
[----:B------:R-:W-:Y:S02]  /*0280*/  IMAD R7, R7, 0x6, RZ ;  /* 0x0000000607077824 */ /* 0x000fe400078e02ff */
[----:B------:R-:W-:-:S05]  /*0290*/  IMAD R4, R4, c[0x0][0x180], R3 ;  /* 0x0000600004047a24 */ /* 0x000fca00078e0203 */
[----:B------:R-:W-:-:S13]  /*02a0*/  ISETP.GE.U32.AND P0, PT, R4, c[0x0][0x180], PT ;  /* 0x0000600004007a0c */ /* 0x000fda0003f06070 */
[----:B------:R-:W-:Y:S02]  /*02b0*/  @P0 IADD3 R4, R4, -c[0x0][0x180], RZ ;  /* 0x8000600004040a10 */ /* 0x000fe40007ffe0ff */
[----:B------:R-:W-:Y:S02]  /*02c0*/  @P0 IADD3 R11, R11, 0x1, RZ ;  /* 0x000000010b0b0810 */ /* 0x000fe40007ffe0ff */
[----:B------:R-:W-:Y:S01]  /*02d0*/  ISETP.GE.U32.AND P1, PT, R4, c[0x0][0x180], PT ;  /* 0x0000600004007a0c */ /* 0x000fe20003f26070 */
[----:B------:R-:W-:-:S05]  /*02e0*/  IMAD.SHL.U32 R4, R2, 0x2, RZ ;  /* 0x0000000202047824 */ /* 0x000fca00078e00ff */
[----:B------:R-:W-:Y:S01]  /*02f0*/  LOP3.LUT R9, R4, 0xe, RZ, 0xc0, !PT ;  /* 0x0000000e04097812 */ /* 0x000fe200078ec0ff */
[----:B------:R-:W-:-:S03]  /*0300*/  IMAD R4, R0, UR4, R13 ;  /* 0x0000000400047c24 */ /* 0x000fc6000f8e020d */
[----:B------:R-:W-:-:S03]  /*0310*/  LOP3.LUT R9, R9, 0x20, RZ, 0xfc, !PT ;  /* 0x0000002009097812 */ /* 0x000fc600078efcff */
[----:B------:R-:W-:Y:S02]  /*0320*/  @P1 IADD3 R11, R11, 0x1, RZ ;  /* 0x000000010b0b1810 */ /* 0x000fe40007ffe0ff */
[----:B------:R-:W-:-:S05]  /*0330*/  @!P2 LOP3.LUT R11, RZ, c[0x0][0x180], RZ, 0x33, !PT ;  /* 0x00006000ff0baa12 */ /* 0x000fca00078e33ff */
[----:B------:R-:W-:-:S04]  /*0340*/  IMAD R14, R11, c[0x0][0x18c], RZ ;  /* 0x000063000b0e7a24 */ /* 0x000fc800078e02ff */
[----:B------:R-:W-:-:S04]  /*0350*/  IMAD.WIDE.U32 R14, R14, R15, c[0x0][0x168] ;  /* 0x00005a000e0e7625 */ /* 0x000fc800078e000f */
[----:B--2---:R-:W-:-:S03]  /*0360*/  IMAD R11, R5, UR5, RZ ;  /* 0x00000005050b7c24 */ /* 0x004fc6000f8e02ff */
.L_x_2:
[----:B------:R-:W-:Y:S01]  /*0370*/  SHF.R.S32.HI R16, RZ, 0x1f, R4 ;  /* 0x0000001fff107819 */ /* 0x000fe20000011404 */
[----:B------:R-:W-:Y:S01]  /*0380*/  IMAD.MOV.U32 R19, RZ, RZ, 0x38 ;  /* 0x00000038ff137424 */ /* 0x000fe200078e00ff */
[----:B------:R-:W-:-:S04]  /*0390*/  IADD3 R18, P0, R11, R4, RZ ;  /* 0x000000040b127210 */ /* 0x000fc80007f1e0ff */
[----:B------:R-:W-:Y:S01]  /*03a0*/  LEA.HI.X.SX32 R16, R11, R16, 0x1, P0 ;  /* 0x000000100b107211 */ /* 0x000fe200000f0eff */
[----:B------:R-:W-:-:S04]  /*03b0*/  IMAD.WIDE.U32 R18, R18, R19, c[0x0][0x160] ;  /* 0x0000580012127625 */ /* 0x000fc800078e0013 */
[----:B------:R-:W-:Y:S01]  /*03c0*/  IMAD R5, R16, 0x38, RZ ;  /* 0x0000003810057824 */ /* 0x000fe200078e02ff */
[-C--:B------:R-:W-:Y:S02]  /*03d0*/  LEA R16, P0, R6, R18.reuse, 0x2 ;  /* 0x0000001206107211 */ /* 0x080fe400078010ff */
[----:B------:R-:W-:Y:S01]  /*03e0*/  IADD3 R20, P1, R9, R18, RZ ;  /* 0x0000001209147210 */ /* 0x000fe20007f3e0ff */
[----:B------:R-:W-:-:S04]  /*03f0*/  IMAD.IADD R19, R19, 0x1, R5 ;  /* 0x0000000113137824 */ /* 0x000fc800078e0205 */
[--C-:B------:R-:W-:Y:S02]  /*0400*/  IMAD.X R17, RZ, RZ, R19.reuse, P0 ;  /* 0x000000ffff117224 */ /* 0x100fe400000e0613 */
[----:B------:R-:W-:-:S03]  /*0410*/  IMAD.X R21, RZ, RZ, R19, P1 ;  /* 0x000000ffff157224 */ /* 0x000fc600008e0613 */
[----:B------:R0:W2:Y:S04]  /*0420*/  LDG.E.CONSTANT R29, [R16.64] ;  /* 0x00000006101d7981 */ /* 0x0000a8000c1e9900 */
[----:B------:R-:W3:Y:S04]  /*0430*/  LDG.E.U8.CONSTANT R5, [R20.64] ;  /* 0x0000000614057981 */ /* 0x000ee8000c1e9100 */
[----:B------:R-:W4:Y:S01]  /*0440*/  LDG.E.U8.CONSTANT R24, [R20.64+0x1] ;  /* 0x0000010614187981 */ /* 0x000f22000c1e9100 */
[----:B------:R-:W-:Y:S02]  /*0450*/  IMAD.MOV.U32 R30, RZ, RZ, 0x8 ;  /* 0x00000008ff1e7424 */ /* 0x000fe400078e00ff */
[----:B0-----:R-:W-:-:S05]  /*0460*/  IMAD.WIDE R16, R12, 0x24, R14 ;  /* 0x000000240c107825 */ /* 0x001fca00078e020e */
[----:B------:R-:W5:Y:S04]  /*0470*/  LDG.E.CONSTANT R27, [R16.64+0x4] ;  /* 0x00000406101b7981 */ /* 0x000f68000c1e9900 */
[----:B------:R-:W5:Y:S04]  /*0480*/  LDG.E.CONSTANT R26, [R16.64+0x14] ;  /* 0x00001406101a7981 */ /* 0x000f68000c1e9900 */
[----:B------:R-:W5:Y:S04]  /*0490*/  LDG.E.CONSTANT R31, [R16.64+0x8] ;  /* 0x00000806101f7981 */ /* 0x000f68000c1e9900 */
[----:B------:R-:W5:Y:S04]  /*04a0*/  LDG.E.CONSTANT R25, [R16.64+0x18] ;  /* 0x0000180610197981 */ /* 0x000f68000c1e9900 */
[----:B------:R0:W5:Y:S04]  /*04b0*/  LDG.E.CONSTANT R34, [R16.64+0x10] ;  /* 0x0000100610227981 */ /* 0x000168000c1e9900 */
[----:B------:R0:W5:Y:S01]  /*04c0*/  LDG.E.U16.CONSTANT R35, [R16.64] ;  /* 0x0000000610237981 */ /* 0x000162000c1e9500 */
[----:B--2---:R-:W-:-:S02]  /*04d0*/  LOP3.LUT R22, R29, 0xff, RZ, 0xc0, !PT ;  /* 0x000000ff1d167812 */ /* 0x004fc400078ec0ff */
[----:B---3--:R-:W-:-:S04]  /*04e0*/  SHF.L.U32 R33, R5, 0x8, RZ ;  /* 0x0000000805217819 */ /* 0x008fc800000006ff */
[----:B------:R-:W-:Y:S01]  /*04f0*/  LOP3.LUT R33, R33, 0x700, R22, 0xe2, !PT ;  /* 0x0000070021217812 */ /* 0x000fe200078ee216 */
[----:B----4-:R-:W-:Y:S01]  /*0500*/  IMAD.SHL.U32 R23, R24, 0x100, RZ ;  /* 0x0000010018177824 */ /* 0x010fe200078e00ff */
[----:B------:R-:W-:-:S03]  /*0510*/  SHF.R.U32.HI R22, RZ, 0x10, R29 ;  /* 0x00000010ff167819 */ /* 0x000fc6000001161d */
[----:B------:R-:W-:Y:S01]  /*0520*/  IMAD.WIDE.U32 R32, R33, R30, c[0x4][0x28] ;  /* 0x01000a0021207625 */ /* 0x000fe200078e001e */
[----:B------:R-:W-:-:S04]  /*0530*/  LOP3.LUT R22, R22, 0xff, RZ, 0xc0, !PT ;  /* 0x000000ff16167812 */ /* 0x000fc800078ec0ff */
[----:B------:R-:W-:Y:S01]  /*0540*/  LOP3.LUT R21, R23, 0x700, R22, 0xe2, !PT ;  /* 0x0000070017157812 */ /* 0x000fe200078ee216 */
[----:B------:R1:W2:Y:S04]  /*0550*/  LDG.E.CONSTANT R32, [R32.64] ;  /* 0x0000000620207981 */ /* 0x0002a8000c1e9900 */
[----:B------:R-:W-:-:S06]  /*0560*/  IMAD.WIDE.U32 R20, R21, R30, c[0x4][0x28] ;  /* 0x01000a0015147625 */ /* 0x000fcc00078e001e */
[----:B------:R-:W3:Y:S01]  /*0570*/  LDG.E.CONSTANT R20, [R20.64] ;  /* 0x0000000614147981 */ /* 0x000ee2000c1e9900 */
[----:B------:R-:W-:Y:S02]  /*0580*/  LOP3.LUT R28, R5, 0xf0, RZ, 0xc0, !PT ;  /* 0x000000f0051c7812 */ /* 0x000fe400078ec0ff */
[----:B------:R-:W-:Y:S01]  /*0590*/  SHF.R.U32.HI R22, RZ, 0x8, R29 ;  /* 0x00000008ff167819 */ /* 0x000fe2000001161d */
[----:B-1----:R0:W4:Y:S01]  /*05a0*/  LDG.E.CONSTANT R33, [R16.64+0xc] ;  /* 0x00000c0610217981 */ /* 0x002122000c1e9900 */
[----:B------:R-:W-:Y:S02]  /*05b0*/  SHF.R.U32.HI R28, RZ, 0x4, R28 ;  /* 0x00000004ff1c7819 */ /* 0x000fe4000001161c */
[----:B------:R-:W-:-:S03]  /*05c0*/  LOP3.LUT R22, R22, 0xff, RZ, 0xc0, !PT ;  /* 0x000000ff16167812 */ /* 0x000fc600078ec0ff */
[----:B------:R-:W-:-:S05]  /*05d0*/  IMAD.SHL.U32 R23, R28, 0x100, RZ ;  /* 0x000001001c177824 */ /* 0x000fca00078e00ff */
[----:B------:R-:W-:-:S05]  /*05e0*/  LOP3.LUT R23, R23, 0x700, R22, 0xe2, !PT ;  /* 0x0000070017177812 */ /* 0x000fca00078ee216 */
[----:B------:R-:W-:-:S06]  /*05f0*/  IMAD.WIDE.U32 R22, R23, R30, c[0x4][0x28] ;  /* 0x01000a0017167625 */ /* 0x000fcc00078e001e */
[----:B------:R1:W4:Y:S01]  /*0600*/  LDG.E.CONSTANT R22, [R22.64] ;  /* 0x0000000616167981 */ /* 0x000322000c1e9900 */
[----:B--2---:R-:W-:Y:S02]  /*0610*/  LOP3.LUT R36, R32, 0xf0f0f0f, RZ, 0xc0, !PT ;  /* 0x0f0f0f0f20247812 */ /* 0x004fe400078ec0ff */
[----:B------:R-:W-:-:S03]  /*0620*/  SHF.R.U32.HI R32, RZ, 0x4, R32 ;  /* 0x00000004ff207819 */ /* 0x000fc60000011620 */
[----:B-----5:R-:W-:Y:S01]  /*0630*/  IDP.4A.S8.S8 R36, R36, R27, RZ ;  /* 0x0000001b24247226 */ /* 0x020fe200000006ff */
[----:B------:R-:W-:Y:S02]  /*0640*/  LOP3.LUT R32, R32, 0xf0f0f0f, RZ, 0xc0, !PT ;  /* 0x0f0f0f0f20207812 */ /* 0x000fe400078ec0ff */
[----:B---3--:R-:W-:Y:S02]  /*0650*/  LOP3.LUT R21, R20, 0xf0f0f0f, RZ, 0xc0, !PT ;  /* 0x0f0f0f0f14157812 */ /* 0x008fe400078ec0ff */
[----:B------:R-:W-:-:S03]  /*0660*/  SHF.R.U32.HI R20, RZ, 0x4, R20 ;  /* 0x00000004ff147819 */ /* 0x000fc60000011614 */
[----:B------:R-:W-:Y:S01]  /*0670*/  IDP.4A.S8.S8 R21, R21, R26, RZ ;  /* 0x0000001a15157226 */ /* 0x000fe200000006ff */
[----:B------:R-:W-:Y:S01]  /*0680*/  LOP3.LUT R20, R20, 0xf0f0f0f, RZ, 0xc0, !PT ;  /* 0x0f0f0f0f14147812 */ /* 0x000fe200078ec0ff */
[----:B------:R-:W-:Y:S02]  /*0690*/  IDP.4A.S8.S8 R26, R26, c[0x2][0x0], RZ ;  /* 0x008000001a1a7a26 */ /* 0x000fe400000006ff */
[----:B------:R-:W-:Y:S02]  /*06a0*/  IDP.4A.S8.S8 R32, R32, R31, R36 ;  /* 0x0000001f20207226 */ /* 0x000fe40000000624 */
[----:B-1----:R-:W-:Y:S02]  /*06b0*/  IDP.4A.S8.S8 R23, R20, R25, R21 ;  /* 0x0000001914177226 */ /* 0x002fe40000000615 */
[----:B------:R-:W-:Y:S02]  /*06c0*/  IDP.4A.S8.S8 R36, R25, c[0x2][0x0], R26 ;  /* 0x0080000019247a26 */ /* 0x000fe4000000061a */
[----:B------:R-:W2:Y:S04]  /*06d0*/  LDG.E.U16.CONSTANT R25, [R18.64+0x32] ;  /* 0x0000320612197981 */ /* 0x000ea8000c1e9500 */
[----:B------:R-:W3:Y:S01]  /*06e0*/  LDG.E.U16.CONSTANT R26, [R18.64+0x30] ;  /* 0x00003006121a7981 */ /* 0x000ee2000c1e9500 */
[----:B------:R-:W-:-:S04]  /*06f0*/  IDP.4A.S8.S8 R27, R27, c[0x2][0x0], RZ ;  /* 0x008000001b1b7a26 */ /* 0x000fc800000006ff */
[----:B------:R-:W-:Y:S01]  /*0700*/  IDP.4A.S8.S8 R31, R31, c[0x2][0x0], R27 ;  /* 0x008000001f1f7a26 */ /* 0x000fe2000000061b */
[----:B------:R-:W-:-:S04]  /*0710*/  LOP3.LUT R27, R24, 0xf0, RZ, 0xc0, !PT ;  /* 0x000000f0181b7812 */ /* 0x000fc800078ec0ff */
[----:B------:R-:W-:-:S05]  /*0720*/  SHF.R.U32.HI R27, RZ, 0x4, R27 ;  /* 0x00000004ff1b7819 */ /* 0x000fca000001161b */
[----:B------:R-:W-:-:S05]  /*0730*/  IMAD.SHL.U32 R20, R27, 0x100, RZ ;  /* 0x000001001b147824 */ /* 0x000fca00078e00ff */
[----:B------:R-:W-:-:S04]  /*0740*/  LOP3.LUT R20, R20, 0x700, RZ, 0xc0, !PT ;  /* 0x0000070014147812 */ /* 0x000fc800078ec0ff */
[----:B------:R-:W-:Y:S02]  /*0750*/  LEA.HI R21, R29, R20, RZ, 0x8 ;  /* 0x000000141d157211 */ /* 0x000fe400078f40ff */
[----:B------:R0:W5:Y:S03]  /*0760*/  LDG.E.CONSTANT R29, [R16.64+0x20] ;  /* 0x00002006101d7981 */ /* 0x000166000c1e9900 */
[----:B------:R-:W-:Y:S02]  /*0770*/  IMAD.WIDE.U32 R20, R21, R30, c[0x4][0x28] ;  /* 0x01000a0015147625 */ /* 0x000fe400078e001e */
[----:B------:R0:W5:Y:S04]  /*0780*/  LDG.E.CONSTANT R30, [R16.64+0x1c] ;  /* 0x00001c06101e7981 */ /* 0x000168000c1e9900 */
[----:B------:R1:W5:Y:S01]  /*0790*/  LDG.E.CONSTANT R20, [R20.64] ;  /* 0x0000000614147981 */ /* 0x000362000c1e9900 */
[----:B0-----:R-:W-:-:S05]  /*07a0*/  LEA R16, P0, R8, R18, 0x1 ;  /* 0x0000001208107211 */ /* 0x001fca00078008ff */
[----:B------:R-:W-:-:S05]  /*07b0*/  IMAD.X R17, RZ, RZ, R19, P0 ;  /* 0x000000ffff117224 */ /* 0x000fca00000e0613 */
[----:B------:R0:W5:Y:S01]  /*07c0*/  LDG.E.U16.CONSTANT R16, [R16.64+0x30] ;  /* 0x0000300610107981 */ /* 0x000162000c1e9500 */
[----:B------:R-:W-:Y:S02]  /*07d0*/  LOP3.LUT R37, R24, 0x8, RZ, 0xc0, !PT ;  /* 0x0000000818257812 */ /* 0x000fe400078ec0ff */
[----:B----4-:R-:W-:-:S05]  /*07e0*/  LOP3.LUT R24, R22, 0xf0f0f0f, RZ, 0xc0, !PT ;  /* 0x0f0f0f0f16187812 */ /* 0x010fca00078ec0ff */
[----:B------:R-:W-:Y:S01]  /*07f0*/  IDP.4A.S8.S8 R32, R24, R33, R32 ;  /* 0x0000002118207226 */ /* 0x000fe20000000620 */
[----:B------:R-:W-:-:S04]  /*0800*/  SHF.R.U32.HI R24, RZ, 0x4, R22 ;  /* 0x00000004ff187819 */ /* 0x000fc80000011616 */
[----:B-1----:R-:W-:-:S05]  /*0810*/  LOP3.LUT R21, R24, 0xf0f0f0f, RZ, 0xc0, !PT ;  /* 0x0f0f0f0f18157812 */ /* 0x002fca00078ec0ff */
[----:B------:R-:W-:Y:S02]  /*0820*/  IDP.4A.S8.S8 R21, R21, R34, R32 ;  /* 0x0000002215157226 */ /* 0x000fe40000000620 */
[----:B------:R1:W4:Y:S01]  /*0830*/  LDG.E.U16.CONSTANT R32, [R18.64+0x36] ;  /* 0x0000360612207981 */ /* 0x000322000c1e9500 */
[----:B--2---:R-:W-:-:S04]  /*0840*/  SHF.R.U32.HI R25, RZ, 0x8, R25 ;  /* 0x00000008ff197819 */ /* 0x004fc80000011619 */
[----:B------:R-:W-:-:S04]  /*0850*/  LOP3.LUT R25, R25, 0xf0, RZ, 0xc0, !PT ;  /* 0x000000f019197812 */ /* 0x000fc800078ec0ff */
[----:B---3--:R-:W-:Y:S02]  /*0860*/  LEA.HI R26, R26, R25, RZ, 0x14 ;  /* 0x000000191a1a7211 */ /* 0x008fe400078fa0ff */
[----:B------:R1:W2:Y:S01]  /*0870*/  LDG.E.U16.CONSTANT R25, [R18.64+0x34] ;  /* 0x0000340612197981 */ /* 0x0002a2000c1e9500 */
[----:B------:R5:W-:Y:S01]  /*0880*/  I2F R22, R36 ;  /* 0x0000002400167306 */ /* 0x000be20000201400 */
[----:B------:R-:W-:Y:S01]  /*0890*/  LOP3.LUT R5, R5, 0x8, RZ, 0xc0, !PT ;  /* 0x0000000805057812 */ /* 0x000fe200078ec0ff */
[----:B------:R-:W-:Y:S01]  /*08a0*/  IDP.4A.S8.S8 R33, R33, c[0x2][0x0], RZ ;  /* 0x0080000021217a26 */ /* 0x000fe200000006ff */
[----:B------:R-:W-:-:S05]  /*08b0*/  LOP3.LUT R28, R28, 0x8, RZ, 0xc0, !PT ;  /* 0x000000081c1c7812 */ /* 0x000fca00078ec0ff */
[----:B------:R-:W3:Y:S01]  /*08c0*/  I2F R37, R37 ;  /* 0x0000002500257306 */ /* 0x000ee20000201400 */
[----:B------:R-:W-:-:S07]  /*08d0*/  IDP.4A.S8.S8 R34, R34, c[0x2][0x0], R33 ;  /* 0x0080000022227a26 */ /* 0x000fce0000000621 */
[----:B------:R-:W-:Y:S01]  /*08e0*/  I2F R5, R5 ;  /* 0x0000000500057306 */ /* 0x000fe20000201400 */
[----:B-----5:R-:W-:Y:S02]  /*08f0*/  LOP3.LUT R36, R20, 0xf0f0f0f, RZ, 0xc0, !PT ;  /* 0x0f0f0f0f14247812 */ /* 0x020fe400078ec0ff */
[----:B------:R-:W-:-:S03]  /*0900*/  SHF.R.U32.HI R20, RZ, 0x4, R20 ;  /* 0x00000004ff147819 */ /* 0x000fc60000011614 */
[----:B------:R-:W-:Y:S01]  /*0910*/  IDP.4A.S8.S8 R36, R36, R30, R23 ;  /* 0x0000001e24247226 */ /* 0x000fe20000000617 */
[----:B------:R-:W-:Y:S01]  /*0920*/  LOP3.LUT R23, R27, 0x8, RZ, 0xc0, !PT ;  /* 0x000000081b177812 */ /* 0x000fe200078ec0ff */
[----:B------:R-:W-:Y:S01]  /*0930*/  IDP.4A.S8.S8 R30, R30, c[0x2][0x0], RZ ;  /* 0x008000001e1e7a26 */ /* 0x000fe200000006ff */
[----:B------:R-:W-:-:S03]  /*0940*/  LOP3.LUT R20, R20, 0xf0f0f0f, RZ, 0xc0, !PT ;  /* 0x0f0f0f0f14147812 */ /* 0x000fc600078ec0ff */
[----:B0-----:R-:W-:Y:S01]  /*0950*/  IDP.4A.S8.S8 R17, R29, c[0x2][0x0], R30 ;  /* 0x008000001d117a26 */ /* 0x001fe2000000061e */
[----:B-1----:R-:W-:Y:S01]  /*0960*/  SHF.R.U32.HI R18, RZ, R7, R16 ;  /* 0x00000007ff127219 */ /* 0x002fe20000011610 */
[----:B------:R-:W0:Y:S03]  /*0970*/  I2F R23, R23 ;  /* 0x0000001700177306 */ /* 0x000e260000201400 */
[----:B------:R-:W-:Y:S01]  /*0980*/  SHF.R.U32.HI R16, RZ, 0x2, R18 ;  /* 0x00000002ff107819 */ /* 0x000fe20000011612 */
[----:B------:R-:W-:Y:S02]  /*0990*/  IDP.4A.S8.S8 R20, R20, R29, R36 ;  /* 0x0000001d14147226 */ /* 0x000fe40000000624 */
[----:B------:R-:W-:Y:S01]  /*09a0*/  IMAD.SHL.U32 R18, R18, 0x2, RZ ;  /* 0x0000000212127824 */ /* 0x000fe200078e00ff */
[----:B------:R-:W-:Y:S01]  /*09b0*/  LOP3.LUT R16, R16, 0xe, RZ, 0xc0, !PT ;  /* 0x0000000e10107812 */ /* 0x000fe200078ec0ff */
[----:B------:R-:W-:Y:S01]  /*09c0*/  I2F R31, R31 ;  /* 0x0000001f001f7306 */ /* 0x000fe20000201400 */
[----:B------:R-:W-:-:S02]  /*09d0*/  MOV R24, 0x3d000000 ;  /* 0x3d00000000187802 */ /* 0x000fc40000000f00 */
[----:B------:R-:W-:-:S05]  /*09e0*/  LOP3.LUT R16, R16, 0x1, RZ, 0xfc, !PT ;  /* 0x0000000110107812 */ /* 0x000fca00078efcff */
[----:B------:R-:W-:Y:S01]  /*09f0*/  I2F R17, R17 ;  /* 0x0000001100117306 */ /* 0x000fe20000201400 */
[----:B------:R-:W-:-:S07]  /*0a00*/  LOP3.LUT R27, R18, 0xe, RZ, 0xc0, !PT ;  /* 0x0000000e121b7812 */ /* 0x000fce00078ec0ff */
[----:B------:R1:W5:Y:S01]  /*0a10*/  I2F R19, R28 ;  /* 0x0000001c00137306 */ /* 0x0003620000201400 */
[----:B---3--:R-:W-:-:S07]  /*0a20*/  FFMA.FTZ R37, R37, -R24, -0.875 ;  /* 0xbf60000025257423 */ /* 0x008fce0000010818 */
[----:B------:R-:W-:Y:S01]  /*0a30*/  I2F R34, R34 ;  /* 0x0000002200227306 */ /* 0x000fe20000201400 */
[----:B-1----:R-:W-:-:S07]  /*0a40*/  LOP3.LUT R28, R27, 0x1, RZ, 0xfc, !PT ;  /* 0x000000011b1c7812 */ /* 0x002fce00078efcff */
[----:B------:R-:W1:Y:S01]  /*0a50*/  I2F R20, R20 ;  /* 0x0000001400147306 */ /* 0x000e620000201400 */
[----:B------:R-:W-:Y:S01]  /*0a60*/  FFMA.FTZ R22, R37, R22, RZ ;  /* 0x0000001625167223 */ /* 0x000fe200000100ff */
[----:B------:R-:W-:Y:S01]  /*0a70*/  IADD3 R13, R13, 0x4, RZ ;  /* 0x000000040d0d7810 */ /* 0x000fe20007ffe0ff */
[----:B0-----:R-:W-:-:S05]  /*0a80*/  FFMA.FTZ R23, R23, -R24, -0.875 ;  /* 0xbf60000017177423 */ /* 0x001fca0000010818 */
[----:B------:R-:W0:Y:S08]  /*0a90*/  I2F R16, R16 ;  /* 0x0000001000107306 */ /* 0x000e300000201400 */
[----:B------:R-:W3:Y:S01]  /*0aa0*/  I2F R21, R21 ;  /* 0x0000001500157306 */ /* 0x000ee20000201400 */
[----:B-----5:R-:W-:Y:S01]  /*0ab0*/  FFMA.FTZ R19, R19, -R24, -0.875 ;  /* 0xbf60000013137423 */ /* 0x020fe20000010818 */
[----:B------:R-:W-:Y:S01]  /*0ac0*/  ISETP.GE.U32.AND P0, PT, R13, UR4, PT ;  /* 0x000000040d007c0c */ /* 0x000fe2000bf06070 */
[----:B------:R-:W-:-:S04]  /*0ad0*/  FFMA.FTZ R17, R23, R17, R22 ;  /* 0x0000001117117223 */ /* 0x000fc80000010016 */
[----:B-1----:R-:W-:-:S04]  /*0ae0*/  FADD.FTZ R17, R17, R20 ;  /* 0x0000001411117221 */ /* 0x002fc80000010000 */
[----:B0-----:R-:W-:Y:S01]  /*0af0*/  FMUL.FTZ R16, R17, R16 ;  /* 0x0000001011107220 */ /* 0x001fe20000410000 */
[----:B------:R-:W-:Y:S02]  /*0b00*/  IADD3 R12, R12, 0x20, RZ ;  /* 0x000000200c0c7810 */ /* 0x000fe40007ffe0ff */
[----:B------:R-:W-:Y:S02]  /*0b10*/  IADD3 R4, R4, 0x4, RZ ;  /* 0x0000000404047810 */ /* 0x000fe40007ffe0ff */
[----:B--2---:R-:W-:-:S04]  /*0b20*/  SHF.R.U32.HI R18, RZ, 0x4, R25 ;  /* 0x00000004ff127819 */ /* 0x004fc80000011619 */
[----:B------:R-:W-:Y:S01]  /*0b30*/  LOP3.LUT R27, R18, 0xf00, RZ, 0xc0, !PT ;  /* 0x00000f00121b7812 */ /* 0x000fe200078ec0ff */
[----:B------:R-:W-:Y:S02]  /*0b40*/  FFMA.FTZ R18, R5, -R24, -0.875 ;  /* 0xbf60000005127423 */ /* 0x000fe40000010818 */
[----:B------:R-:W0:Y:S01]  /*0b50*/  I2F R5, R28 ;  /* 0x0000001c00057306 */ /* 0x000e220000201400 */
[----:B----4-:R-:W-:Y:S01]  /*0b60*/  LOP3.LUT R25, R32, 0xf000, RZ, 0xc0, !PT ;  /* 0x0000f00020197812 */ /* 0x010fe200078ec0ff */
[----:B------:R-:W-:-:S03]  /*0b70*/  FFMA.FTZ R31, R18, R31, RZ ;  /* 0x0000001f121f7223 */ /* 0x000fc600000100ff */
[----:B------:R-:W-:Y:S01]  /*0b80*/  IADD3 R25, R25, R26, R27 ;  /* 0x0000001a19197210 */ /* 0x000fe20007ffe01b */
[----:B------:R-:W-:Y:S01]  /*0b90*/  FFMA.FTZ R34, R19, R34, R31 ;  /* 0x0000002213227223 */ /* 0x000fe2000001001f */
[----:B------:R-:W-:-:S03]  /*0ba0*/  HADD2.F32 R18, -RZ, R35.H0_H0 ;  /* 0x20000023ff127230 */ /* 0x000fc60000004100 */
[----:B------:R-:W-:Y:S01]  /*0bb0*/  HADD2.F32 R25, -RZ, R25.H0_H0 ;  /* 0x20000019ff197230 */ /* 0x000fe20000004100 */
[----:B---3--:R-:W-:-:S04]  /*0bc0*/  FADD.FTZ R34, R34, R21 ;  /* 0x0000001522227221 */ /* 0x008fc80000010000 */
[----:B------:R-:W-:Y:S02]  /*0bd0*/  FMUL.FTZ R25, R25, R18 ;  /* 0x0000001219197220 */ /* 0x000fe40000410000 */
[----:B0-----:R-:W-:-:S04]  /*0be0*/  FFMA.FTZ R5, R34, R5, R16 ;  /* 0x0000000522057223 */ /* 0x001fc80000010010 */
[----:B------:R-:W-:Y:S01]  /*0bf0*/  FFMA.FTZ R10, R25, R5, R10 ;  /* 0x00000005190a7223 */ /* 0x000fe2000001000a */
[----:B------:R-:W-:Y:S05]  /*0c00*/  @!P0 BRA `(.L_x_2) ;  /* 0xfffff76000008947 */ /* 0x000fea000383ffff */
.L_x_1:
[----:B-1----:R-:W-:Y:S05]  /*0c10*/  BSYNC B0 ;  /* 0x0000000000007941 */ /* 0x002fea0003800000 */
.L_x_0:
[----:B------:R-:W0:Y:S01]  /*0c20*/  SHFL.BFLY PT, R5, R10, 0x10, 0x1f ;  /* 0x0e001f000a057f89 */ /* 0x000e2200000e0000 */
[----:B------:R-:W-:Y:S01]  /*0c30*/  ISETP.NE.AND P0, PT, R2, RZ, PT ;  /* 0x000000ff0200720c */ /* 0x000fe20003f05270 */
[----:B0-----:R-:W-:-:S05]  /*0c40*/  FADD.FTZ R5, R5, R10 ;  /* 0x0000000a05057221 */ /* 0x001fca0000010000 */
[----:B------:R-:W0:Y:S02]  /*0c50*/  SHFL.BFLY PT, R4, R5, 0x8, 0x1f ;  /* 0x0d001f0005047f89 */ /* 0x000e2400000e0000 */
[----:B0-----:R-:W-:-:S05]  /*0c60*/  FADD.FTZ R4, R5, R4 ;  /* 0x0000000405047221 */ /* 0x001fca0000010000 */
[----:B------:R-:W0:Y:S02]  /*0c70*/  SHFL.BFLY PT, R7, R4, 0x4, 0x1f ;  /* 0x0c801f0004077f89 */ /* 0x000e2400000e0000 */
[----:B0-----:R-:W-:-:S05]  /*0c80*/  FADD.FTZ R7, R4, R7 ;  /* 0x0000000704077221 */ /* 0x001fca0000010000 */
[----:B------:R-:W0:Y:S02]  /*0c90*/  SHFL.BFLY PT, R6, R7, 0x2, 0x1f ;  /* 0x0c401f0007067f89 */ /* 0x000e2400000e0000 */
[----:B0-----:R-:W-:-:S05]  /*0ca0*/  FADD.FTZ R6, R7, R6 ;  /* 0x0000000607067221 */ /* 0x001fca0000010000 */
[----:B------:R-:W0:Y:S02]  /*0cb0*/  SHFL.BFLY PT, R9, R6, 0x1, 0x1f ;  /* 0x0c201f0006097f89 */ /* 0x000e2400000e0000 */
[----:B0-----:R-:W-:Y:S01]  /*0cc0*/  FADD.FTZ R2, R6, R9 ;  /* 0x0000000906027221 */ /* 0x001fe20000010000 */
[----:B------:R-:W-:Y:S06]  /*0cd0*/  @P0 EXIT ;  /* 0x000000000000094d */ /* 0x000fec0003800000 */
[----:B------:R-:W-:Y:S01]  /*0ce0*/  F2FP.BF16.PACK_AB R2, RZ, R2 ;  /* 0x00000002ff02723e */ /* 0x000fe200000010ff */
[----:B------:R-:W-:Y:S02]  /*0cf0*/  IMAD.MOV.U32 R4, RZ, RZ, 0x2 ;  /* 0x00000002ff047424 */ /* 0x000fe400078e00ff */
[--C-:B------:R-:W-:Y:S01]  /*0d00*/  IMAD R3, R3, c[0x0][0x188], R0.reuse ;  /* 0x0000620003037a24 */ /* 0x100fe200078e0200 */
[----:B------:R-:W-:-:S03]  /*0d10*/  PRMT R0, R2, 0x7610, R0 ;  /* 0x0000761002007816 */ /* 0x000fc60000000000 */
[----:B------:R-:W-:-:S05]  /*0d20*/  IMAD.WIDE.U32 R2, R3, R4, c[0x0][0x170] ;  /* 0x00005c0003027625 */ /* 0x000fca00078e0004 */
[----:B------:R-:W-:Y:S01]  /*0d30*/  STG.E.U16 [R2.64], R0 ;  /* 0x0000000002007986 */ /* 0x000fe2000c101506 */
[----:B------:R-:W-:Y:S05]  /*0d40*/  EXIT ;  /* 0x000000000000794d */ /* 0x000fea0003800000 */
.L_x_3:
[----:B------:R-:W-:-:S00]  /*0d50*/  BRA `(.L_x_3) ;  /* 0xfffffff000007947 */ /* 0x000fc0000383ffff */
[----:B------:R-:W-:-:S00]  /*0d60*/  NOP ;  /* 0x0000000000007918 */ /* 0x000fc00000000000 */
        /* <DEDUP_REMOVED lines=9> */
.L_x_1202:


//--------------------- .text._Z9moe_vec_qIN3c108BFloat16ELi256ELi8E12block_iq4_xsLi1EXadL_ZN45_INTERNAL_8d5cb472_14_gguf_kernel_cu_cd24131919vec_dot_iq4_xs_q8_1EPKvPK10block_q8_1RKiEEEvS5_S5_PT_PS9_iiii --------------------------
	.section	.text._Z9moe_vec_qIN3c108BFloat16ELi256ELi8E12block_iq4_xsLi1EXadL_ZN45_INTERNAL_8d5cb472_14_gguf_kernel_cu_cd24131919vec_dot_iq4_xs_q8_1EPKvPK10block_q8_1RKiEEEvS5_S5_PT_PS9_iiii,"ax",@progbits
	.sectioninfo	@"SHI_REGISTERS=32"
	.align	128
.text._Z9moe_vec_qIN3c108BFloat16ELi256ELi8E12block_iq4_xsLi1EXadL_ZN45_INTERNAL_8d5cb472_14_gguf_kernel_cu_cd24131919vec_dot_iq4_xs_q8_1EPKvPK10block_q8_1RKiEEEvS5_S5_PT_PS9_iiii:
        .type           _Z9moe_vec_qIN3c108BFloat16ELi256ELi8E12block_iq4_xsLi1EXadL_ZN45_INTERNAL_8d5cb472_14_gguf_kernel_cu_cd24131919vec_dot_iq4_xs_q8_1EPKvPK10block_q8_1RKiEEEvS5_S5_PT_PS9_iiii,@function
        .size           _Z9moe_vec_qIN3c108BFloat16ELi256ELi8E12block_iq4_xsLi1EXadL_ZN45_INTERNAL_8d5cb472_14_gguf_kernel_cu_cd24131919vec_dot_iq4_xs_q8_1EPKvPK10block_q8_1RKiEEEvS5_S5_PT_PS9_iiii,(.L_x_1203 - _Z9moe_vec_qIN3c108BFloat16ELi256ELi8E12block_iq4_xsLi1EXadL_ZN45_INTERNAL_8d5cb472_14_gguf_kernel_cu_cd24131919vec_dot_iq4_xs_q8_1EPKvPK10block_q8_1RKiEEEvS5_S5_PT_PS9_iiii)
        .other          _Z9moe_vec_qIN3c108BFloat16ELi256ELi8E12block_iq4_xsLi1EXadL_ZN45_INTERNAL_8d5cb472_14_gguf_kernel_cu_cd24131919vec_dot_iq4_xs_q8_1EPKvPK10block_q8_1RKiEEEvS5_S5_PT_PS9_iiii,@"STO_CUDA_ENTRY STV_DEFAULT"
_Z9moe_vec_qIN3c108BFloat16ELi256ELi8E12block_iq4_xsLi1EXadL_ZN45_INTERNAL_8d5cb472_14_gguf_kernel_cu_cd24131919vec_dot_iq4_xs_q8_1EPKvPK10block_q8_1RKiEEEvS5_S5_PT_PS9_iiii:
        /* <DEDUP_REMOVED lines=26> */
[----:B------:R-:W-:Y:S01]  /*01a0*/  LOP3.LUT R9, R9, 0xe, RZ, 0xc0, !PT ;  /* 0x0000000e09097812 */ /* 0x000fe200078ec0ff */
[----:B0-----:R-:W-:Y:S01]  /*01b0*/  IMAD.SHL.U32 R11, R18, 0x8, RZ ;  /* 0x00000008120b7824 */ /* 0x001fe200078e00ff */
[----:B-1----:R-:W0:Y:S02]  /*01c0*/  MUFU.RCP R6, R6 ;  /* 0x0000000600067308 */ /* 0x002e240000001000 */
[----:B0-----:R-:W-:Y:S02]  /*01d0*/  IADD3 R4, R6, 0xffffffe, RZ ;  /* 0x0ffffffe06047810 */ /* 0x001fe40007ffe0ff */
[----:B------:R-:W-:-:S04]  /*01e0*/  LOP3.LUT R6, R2, 0x7, RZ, 0xc0, !PT ;  /* 0x0000000702067812 */ /* 0x000fc800078ec0ff */
[----:B------:R0:W1:Y:S01]  /*01f0*/  F2I.FTZ.U32.TRUNC.NTZ R5, R4 ;  /* 0x0000000400057305 */ /* 0x000062000021f000 */
[--C-:B------:R-:W-:Y:S02]  /*0200*/  LOP3.LUT R11, R11, 0xfffffff8, R6.reuse, 0xe2, !PT ;  /* 0xfffffff80b0b7812 */ /* 0x100fe400078ee206 */
[----:B------:R-:W-:Y:S01]  /*0210*/  SHF.R.U32.HI R6, RZ, 0x1, R6 ;  /* 0x00000001ff067819 */ /* 0x000fe20000011606 */
[----:B0-----:R-:W-:Y:S02]  /*0220*/  IMAD.MOV.U32 R4, RZ, RZ, RZ ;  /* 0x000000ffff047224 */ /* 0x001fe400078e00ff */
[----:B-1----:R-:W-:-:S04]  /*0230*/  IMAD.MOV R7, RZ, RZ, -R5 ;  /* 0x000000ffff077224 */ /* 0x002fc800078e0a05 */
[----:B------:R-:W-:-:S04]  /*0240*/  IMAD R7, R7, c[0x0][0x180], RZ ;  /* 0x0000600007077a24 */ /* 0x000fc800078e02ff */
[----:B------:R-:W-:-:S04]  /*0250*/  IMAD.HI.U32 R8, R5, R7, R4 ;  /* 0x0000000705087227 */ /* 0x000fc800078e0004 */
[----:B------:R-:W-:Y:S02]  /*0260*/  IMAD R4, R0, UR4, R18 ;  /* 0x0000000400047c24 */ /* 0x000fe4000f8e0212 */
[----:B------:R-:W-:-:S04]  /*0270*/  IMAD.HI.U32 R13, R8, R3, RZ ;  /* 0x00000003080d7227 */ /* 0x000fc800078e00ff */
[----:B------:R-:W-:-:S04]  /*0280*/  IMAD.MOV R8, RZ, RZ, -R13 ;  /* 0x000000ffff087224 */ /* 0x000fc800078e0a0d */
[----:B------:R-:W-:Y:S02]  /*0290*/  IMAD R5, R8, c[0x0][0x180], R3 ;  /* 0x0000600008057a24 */ /* 0x000fe400078e0203 */
[----:B------:R-:W-:-:S03]  /*02a0*/  IMAD.SHL.U32 R8, R2, 0x4, RZ ;  /* 0x0000000402087824 */ /* 0x000fc600078e00ff */
[----:B------:R-:W-:Y:S02]  /*02b0*/  ISETP.GE.U32.AND P0, PT, R5, c[0x0][0x180], PT ;  /* 0x0000600005007a0c */ /* 0x000fe40003f06070 */
[C---:B------:R-:W-:Y:S02]  /*02c0*/  LOP3.LUT R7, R8.reuse, 0x1c, RZ, 0xc0, !PT ;  /* 0x0000001c08077812 */ /* 0x040fe400078ec0ff */
[----:B------:R-:W-:-:S09]  /*02d0*/  LOP3.LUT R8, R8, 0x4, RZ, 0xc0, !PT ;  /* 0x0000000408087812 */ /* 0x000fd200078ec0ff */
[----:B------:R-:W-:Y:S02]  /*02e0*/  @P0 IADD3 R5, R5, -c[0x0][0x180], RZ ;  /* 0x8000600005050a10 */ /* 0x000fe40007ffe0ff */
[----:B------:R-:W-:Y:S02]  /*02f0*/  @P0 IADD3 R13, R13, 0x1, RZ ;  /* 0x000000010d0d0810 */ /* 0x000fe40007ffe0ff */
[----:B------:R-:W-:Y:S01]  /*0300*/  ISETP.GE.U32.AND P1, PT, R5, c[0x0][0x180], PT ;  /* 0x0000600005007a0c */ /* 0x000fe20003f26070 */
[----:B------:R-:W-:-:S12]  /*0310*/  IMAD.MOV.U32 R5, RZ, RZ, RZ ;  /* 0x000000ffff057224 */ /* 0x000fd800078e00ff */
[----:B------:R-:W-:Y:S02]  /*0320*/  @P1 IADD3 R13, R13, 0x1, RZ ;  /* 0x000000010d0d1810 */ /* 0x000fe40007ffe0ff */
[----:B------:R-:W-:-:S05]  /*0330*/  @!P2 LOP3.LUT R13, RZ, c[0x0][0x180], RZ, 0x33, !PT ;  /* 0x00006000ff0daa12 */ /* 0x000fca00078e33ff */
[----:B------:R-:W-:-:S04]  /*0340*/  IMAD R13, R13, c[0x0][0x18c], RZ ;  /* 0x000063000d0d7a24 */ /* 0x000fc800078e02ff */
[----:B------:R-:W-:-:S04]  /*0350*/  IMAD.WIDE.U32 R12, R13, R12, c[0x0][0x168] ;  /* 0x00005a000d0c7625 */ /* 0x000fc800078e000c */
[----:B--2---:R-:W-:-:S03]  /*0360*/  IMAD R10, R10, UR5, RZ ;  /* 0x000000050a0a7c24 */ /* 0x004fc6000f8e02ff */
.L_x_6:
[----:B------:R-:W-:Y:S01]  /*0370*/  SHF.R.S32.HI R15, RZ, 0x1f, R4 ;  /* 0x0000001fff0f7819 */ /* 0x000fe20000011404 */
[----:B------:R-:W-:Y:S01]  /*0380*/  IMAD.MOV.U32 R17, RZ, RZ, 0x88 ;  /* 0x00000088ff117424 */ /* 0x000fe200078e00ff */
[----:B------:R-:W-:-:S04]  /*0390*/  IADD3 R14, P0, R10, R4, RZ ;  /* 0x000000040a0e7210 */ /* 0x000fc80007f1e0ff */
[----:B------:R-:W-:Y:S01]  /*03a0*/  LEA.HI.X.SX32 R16, R10, R15, 0x1, P0 ;  /* 0x0000000f0a107211 */ /* 0x000fe200000f0eff */
[----:B------:R-:W-:-:S04]  /*03b0*/  IMAD.WIDE.U32 R14, R14, R17, c[0x0][0x160] ;  /* 0x000058000e0e7625 */ /* 0x000fc800078e0011 */
[----:B------:R-:W-:Y:S01]  /*03c0*/  IMAD R17, R16, 0x88, RZ ;  /* 0x0000008810117824 */ /* 0x000fe200078e02ff */
[----:B------:R-:W-:-:S03]  /*03d0*/  LEA R16, P0, R7, R14, 0x2 ;  /* 0x0000000e07107211 */ /* 0x000fc600078010ff */
[----:B------:R-:W-:-:S04]  /*03e0*/  IMAD.IADD R15, R15, 0x1, R17 ;  /* 0x000000010f0f7824 */ /* 0x000fc800078e0211 */
[----:B------:R-:W-:Y:S01]  /*03f0*/  IMAD.X R17, RZ, RZ, R15, P0 ;  /* 0x000000ffff117224 */ /* 0x000fe200000e060f */
[----:B------:R0:W2:Y:S04]  /*0400*/  LDG.E.U16.CONSTANT R26, [R14.64+0x2] ;  /* 0x000002060e1a7981 */ /* 0x0000a8000c1e9500 */
[----:B------:R-:W3:Y:S01]  /*0410*/  LDG.E.CONSTANT R24, [R16.64+0x8] ;  /* 0x0000080610187981 */ /* 0x000ee2000c1e9900 */
[----:B------:R-:W-:-:S05]  /*0420*/  IADD3 R20, P0, R6, R14, RZ ;  /* 0x0000000e06147210 */ /* 0x000fca0007f1e0ff */
[----:B------:R-:W-:Y:S01]  /*0430*/  IMAD.X R21, RZ, RZ, R15, P0 ;  /* 0x000000ffff157224 */ /* 0x000fe200000e060f */
[----:B0-----:R0:W4:Y:S04]  /*0440*/  LDG.E.U16.CONSTANT R14, [R14.64] ;  /* 0x000000060e0e7981 */ /* 0x001128000c1e9500 */
[----:B------:R1:W5:Y:S01]  /*0450*/  LDG.E.U8.CONSTANT R19, [R20.64+0x4] ;  /* 0x0000040614137981 */ /* 0x000362000c1e9100 */
[----:B---3--:R-:W-:Y:S02]  /*0460*/  SHF.R.U32.HI R22, RZ, 0x8, R24 ;  /* 0x00000008ff167819 */ /* 0x008fe40000011618 */
[----:B------:R-:W-:Y:S02]  /*0470*/  LOP3.LUT R23, R24, 0xf, RZ, 0xc0, !PT ;  /* 0x0000000f18177812 */ /* 0x000fe400078ec0ff */
[----:B------:R-:W-:-:S02]  /*0480*/  LOP3.LUT R25, R22, 0xf, RZ, 0xc0, !PT ;  /* 0x0000000f16197812 */ /* 0x000fc400078ec0ff */
[----:B------:R-:W-:Y:S02]  /*0490*/  IADD3 R22, P0, R23, c[0x4][0x48], RZ ;  /* 0x0100120017167a10 */ /* 0x000fe40007f1e0ff */
[----:B-1----:R-:W-:-:S03]  /*04a0*/  IADD3 R20, P1, R25, c[0x4][0x48], RZ ;  /* 0x0100120019147a10 */ /* 0x002fc60007f3e0ff */
[----:B------:R-:W-:Y:S02]  /*04b0*/  IMAD.X R23, RZ, RZ, c[0x4][0x4c], P0 ;  /* 0x01001300ff177624 */ /* 0x000fe400000e06ff */
[----:B------:R-:W-:-:S03]  /*04c0*/  IMAD.X R21, RZ, RZ, c[0x4][0x4c], P1 ;  /* 0x01001300ff157624 */ /* 0x000fc600008e06ff */
[----:B------:R1:W3:Y:S04]  /*04d0*/  LDG.E.U8.CONSTANT R22, [R22.64] ;  /* 0x0000000616167981 */ /* 0x0002e8000c1e9100 */
[----:B------:R0:W3:Y:S01]  /*04e0*/  LDG.E.U8.CONSTANT R21, [R20.64] ;  /* 0x0000000614157981 */ /* 0x0000e2000c1e9100 */
[----:B--2---:R-:W-:Y:S02]  /*04f0*/  SHF.R.U32.HI R26, RZ, R9, R26 ;  /* 0x00000009ff1a7219 */ /* 0x004fe4000001161a */
[----:B------:R-:W-:Y:S02]  /*0500*/  LOP3.LUT R28, R24, 0xf000000, RZ, 0xc0, !PT ;  /* 0x0f000000181c7812 */ /* 0x000fe400078ec0ff */
[----:B-----5:R-:W-:Y:S02]  /*0510*/  SHF.R.U32.HI R19, RZ, R8, R19 ;  /* 0x00000008ff137219 */ /* 0x020fe40000011613 */
[----:B------:R-:W-:Y:S01]  /*0520*/  SHF.R.U32.HI R25, RZ, 0x10, R24 ;  /* 0x00000010ff197819 */ /* 0x000fe20000011618 */
[----:B------:R-:W-:Y:S01]  /*0530*/  IMAD.SHL.U32 R26, R26, 0x10, RZ ;  /* 0x000000101a1a7824 */ /* 0x000fe200078e00ff */
[----:B------:R-:W-:-:S02]  /*0540*/  LEA.HI R28, P0, R28, c[0x4][0x48], RZ, 0x8 ;  /* 0x010012001c1c7a11 */ /* 0x000fc400078140ff */
[----:B------:R-:W-:Y:S02]  /*0550*/  LOP3.LUT R19, R19, 0xf, RZ, 0xc0, !PT ;  /* 0x0000000f13137812 */ /* 0x000fe400078ec0ff */
[----:B------:R-:W-:Y:S01]  /*0560*/  LOP3.LUT R25, R25, 0xf, RZ, 0xc0, !PT ;  /* 0x0000000f19197812 */ /* 0x000fe200078ec0ff */
[----:B------:R-:W-:Y:S01]  /*0570*/  IMAD.X R29, RZ, RZ, c[0x4][0x4c], P0 ;  /* 0x01001300ff1d7624 */ /* 0x000fe200000e06ff */
[----:B------:R-:W-:Y:S02]  /*0580*/  LOP3.LUT R19, R26, 0x30, R19, 0xe2, !PT ;  /* 0x000000301a137812 */ /* 0x000fe400078ee213 */
[----:B------:R-:W-:Y:S02]  /*0590*/  IADD3 R26, P0, R25, c[0x4][0x48], RZ ;  /* 0x01001200191a7a10 */ /* 0x000fe40007f1e0ff */
[----:B0-----:R0:W2:Y:S03]  /*05a0*/  LDG.E.U8.CONSTANT R15, [R28.64] ;  /* 0x000000061c0f7981 */ /* 0x0010a6000c1e9100 */
[----:B------:R-:W-:-:S05]  /*05b0*/  IMAD.X R27, RZ, RZ, c[0x4][0x4c], P0 ;  /* 0x01001300ff1b7624 */ /* 0x000fca00000e06ff */
[----:B-1----:R1:W2:Y:S01]  /*05c0*/  LDG.E.U8.CONSTANT R23, [R26.64] ;  /* 0x000000061a177981 */ /* 0x0022a2000c1e9100 */
[----:B------:R-:W-:-:S04]  /*05d0*/  SHF.R.U32.HI R20, RZ, 0x4, R24 ;  /* 0x00000004ff147819 */ /* 0x000fc80000011618 */
[----:B------:R-:W-:Y:S02]  /*05e0*/  LOP3.LUT R25, R20, 0xf, RZ, 0xc0, !PT ;  /* 0x0000000f14197812 */ /* 0x000fe400078ec0ff */
[--C-:B------:R-:W-:Y:S02]  /*05f0*/  SHF.R.U32.HI R20, RZ, 0xc, R24.reuse ;  /* 0x0000000cff147819 */ /* 0x100fe40000011618 */
[----:B0-----:R-:W-:Y:S02]  /*0600*/  IADD3 R28, P0, R25, c[0x4][0x48], RZ ;  /* 0x01001200191c7a10 */ /* 0x001fe40007f1e0ff */
[----:B------:R-:W-:Y:S02]  /*0610*/  LOP3.LUT R20, R20, 0xf, RZ, 0xc0, !PT ;  /* 0x0000000f14147812 */ /* 0x000fe400078ec0ff */
[----:B------:R-:W-:Y:S01]  /*0620*/  SHF.R.U32.HI R25, RZ, 0x14, R24 ;  /* 0x00000014ff197819 */ /* 0x000fe20000011618 */
[----:B------:R-:W-:Y:S01]  /*0630*/  IMAD.X R29, RZ, RZ, c[0x4][0x4c], P0 ;  /* 0x01001300ff1d7624 */ /* 0x000fe200000e06ff */
[----:B-1----:R-:W-:-:S02]  /*0640*/  IADD3 R26, P0, R20, c[0x4][0x48], RZ ;  /* 0x01001200141a7a10 */ /* 0x002fc40007f1e0ff */
[----:B---3--:R-:W-:Y:S02]  /*0650*/  PRMT R22, R21, 0x7604, R22 ;  /* 0x0000760415167816 */ /* 0x008fe40000000016 */
[----:B------:R0:W3:Y:S04]  /*0660*/  LDG.E.U8.CONSTANT R20, [R28.64] ;  /* 0x000000061c147981 */ /* 0x0000e8000c1e9100 */
[----:B------:R-:W5:Y:S01]  /*0670*/  LDG.E.CONSTANT R21, [R16.64+0xc] ;  /* 0x00000c0610157981 */ /* 0x000f62000c1e9900 */
[----:B------:R-:W-:Y:S01]  /*0680*/  LOP3.LUT R25, R25, 0xf, RZ, 0xc0, !PT ;  /* 0x0000000f19197812 */ /* 0x000fe200078ec0ff */
[----:B------:R-:W-:-:S03]  /*0690*/  IMAD.X R27, RZ, RZ, c[0x4][0x4c], P0 ;  /* 0x01001300ff1b7624 */ /* 0x000fc600000e06ff */
[----:B0-----:R-:W-:Y:S02]  /*06a0*/  IADD3 R28, P0, R25, c[0x4][0x48], RZ ;  /* 0x01001200191c7a10 */ /* 0x001fe40007f1e0ff */
[----:B------:R0:W3:Y:S03]  /*06b0*/  LDG.E.U8.CONSTANT R26, [R26.64] ;  /* 0x000000061a1a7981 */ /* 0x0000e6000c1e9100 */
[----:B------:R-:W-:Y:S01]  /*06c0*/  IMAD.X R29, RZ, RZ, c[0x4][0x4c], P0 ;  /* 0x01001300ff1d7624 */ /* 0x000fe200000e06ff */
[----:B------:R-:W-:-:S05]  /*06d0*/  LEA.HI R24, P0, R24, c[0x4][0x48], RZ, 0x4 ;  /* 0x0100120018187a11 */ /* 0x000fca00078120ff */
[----:B------:R-:W-:Y:S01]  /*06e0*/  IMAD.X R25, RZ, RZ, c[0x4][0x4c], P0 ;  /* 0x01001300ff197624 */ /* 0x000fe200000e06ff */
[----:B0-----:R0:W3:Y:S01]  /*06f0*/  LDG.E.U8.CONSTANT R27, [R28.64] ;  /* 0x000000061c1b7981 */ /* 0x0010e2000c1e9100 */
[----:B------:R-:W-:-:S03]  /*0700*/  IADD3 R19, R19, -0x20, RZ ;  /* 0xffffffe013137810 */ /* 0x000fc60007ffe0ff */
[----:B------:R1:W3:Y:S03]  /*0710*/  LDG.E.U8.CONSTANT R24, [R24.64] ;  /* 0x0000000618187981 */ /* 0x0002e6000c1e9100 */
[----:B------:R-:W0:Y:S01]  /*0720*/  I2F R19, R19 ;  /* 0x0000001300137306 */ /* 0x000e220000201400 */
[----:B----4-:R-:W-:Y:S01]  /*0730*/  HADD2.F32 R14, -RZ, R14.H0_H0 ;  /* 0x2000000eff0e7230 */ /* 0x010fe20000004100 */
[----:B--2---:R-:W-:-:S04]  /*0740*/  PRMT R15, R15, 0x2104, R23 ;  /* 0x000021040f0f7816 */ /* 0x004fc80000000017 */
[----:B0-----:R-:W-:Y:S01]  /*0750*/  FMUL.FTZ R19, R14, R19 ;  /* 0x000000130e137220 */ /* 0x001fe20000410000 */
[----:B------:R-:W-:Y:S02]  /*0760*/  PRMT R22, R15, 0x1054, R22 ;  /* 0x000010540f167816 */ /* 0x000fe40000000016 */
[----:B-----5:R-:W-:Y:S02]  /*0770*/  LOP3.LUT R23, R21, 0xf, RZ, 0xc0, !PT ;  /* 0x0000000f15177812 */ /* 0x020fe400078ec0ff */
[----:B------:R-:W-:Y:S02]  /*0780*/  SHF.R.U32.HI R14, RZ, 0x8, R21 ;  /* 0x00000008ff0e7819 */ /* 0x000fe40000011615 */
[----:B------:R-:W-:Y:S02]  /*0790*/  IADD3 R28, P0, R23, c[0x4][0x48], RZ ;  /* 0x01001200171c7a10 */ /* 0x000fe40007f1e0ff */
[----:B------:R-:W-:-:S03]  /*07a0*/  LOP3.LUT R14, R14, 0xf, RZ, 0xc0, !PT ;  /* 0x0000000f0e0e7812 */ /* 0x000fc600078ec0ff */
[----:B------:R-:W-:Y:S01]  /*07b0*/  IMAD.X R29, RZ, RZ, c[0x4][0x4c], P0 ;  /* 0x01001300ff1d7624 */ /* 0x000fe200000e06ff */
[----:B------:R-:W-:-:S04]  /*07c0*/  IADD3 R14, P0, R14, c[0x4][0x48], RZ ;  /* 0x010012000e0e7a10 */ /* 0x000fc80007f1e0ff */
[----:B------:R0:W2:Y:S01]  /*07d0*/  LDG.E.U8.CONSTANT R23, [R28.64] ;  /* 0x000000061c177981 */ /* 0x0000a2000c1e9100 */
[----:B------:R-:W-:-:S05]  /*07e0*/  IMAD.X R15, RZ, RZ, c[0x4][0x4c], P0 ;  /* 0x01001300ff0f7624 */ /* 0x000fca00000e06ff */
[----:B-1----:R1:W2:Y:S02]  /*07f0*/  LDG.E.U8.CONSTANT R25, [R14.64] ;  /* 0x000000060e197981 */ /* 0x0022a4000c1e9100 */
[----:B-1----:R-:W-:-:S04]  /*0800*/  SHF.R.U32.HI R14, RZ, 0x10, R21 ;  /* 0x00000010ff0e7819 */ /* 0x002fc80000011615 */
[----:B------:R-:W-:Y:S02]  /*0810*/  LOP3.LUT R14, R14, 0xf, RZ, 0xc0, !PT ;  /* 0x0000000f0e0e7812 */ /* 0x000fe400078ec0ff */
[----:B---3--:R-:W-:Y:S02]  /*0820*/  PRMT R27, R24, 0x2104, R27 ;  /* 0x00002104181b7816 */ /* 0x008fe4000000001b */
[----:B0-----:R-:W-:Y:S02]  /*0830*/  IADD3 R28, P0, R14, c[0x4][0x48], RZ ;  /* 0x010012000e1c7a10 */ /* 0x001fe40007f1e0ff */
[----:B------:R-:W-:-:S03]  /*0840*/  LOP3.LUT R24, R21, 0xf000000, RZ, 0xc0, !PT ;  /* 0x0f00000015187812 */ /* 0x000fc600078ec0ff */
[----:B------:R-:W-:Y:S01]  /*0850*/  IMAD.X R29, RZ, RZ, c[0x4][0x4c], P0 ;  /* 0x01001300ff1d7624 */ /* 0x000fe200000e06ff */
[----:B------:R-:W-:Y:S02]  /*0860*/  LEA.HI R14, P0, R24, c[0x4][0x48], RZ, 0x8 ;  /* 0x01001200180e7a11 */ /* 0x000fe400078140ff */
[----:B------:R-:W-:Y:S02]  /*0870*/  PRMT R20, R26, 0x7604, R20 ;  /* 0x000076041a147816 */ /* 0x000fe40000000014 */
[----:B------:R0:W3:Y:S01]  /*0880*/  LDG.E.U8.CONSTANT R24, [R28.64] ;  /* 0x000000061c187981 */ /* 0x0000e2000c1e9100 */
[----:B------:R-:W-:-:S05]  /*0890*/  IMAD.X R15, RZ, RZ, c[0x4][0x4c], P0 ;  /* 0x01001300ff0f7624 */ /* 0x000fca00000e06ff */
[----:B------:R1:W3:Y:S02]  /*08a0*/  LDG.E.U8.CONSTANT R26, [R14.64] ;  /* 0x000000060e1a7981 */ /* 0x0002e4000c1e9100 */
[----:B-1----:R-:W-:-:S04]  /*08b0*/  SHF.R.U32.HI R14, RZ, 0x4, R21 ;  /* 0x00000004ff0e7819 */ /* 0x002fc80000011615 */
[----:B------:R-:W-:-:S04]  /*08c0*/  LOP3.LUT R14, R14, 0xf, RZ, 0xc0, !PT ;  /* 0x0000000f0e0e7812 */ /* 0x000fc800078ec0ff */
[----:B------:R-:W-:Y:S02]  /*08d0*/  IADD3 R14, P0, R14, c[0x4][0x48], RZ ;  /* 0x010012000e0e7a10 */ /* 0x000fe40007f1e0ff */
[----:B0-----:R-:W-:-:S03]  /*08e0*/  SHF.R.U32.HI R28, RZ, 0xc, R21 ;  /* 0x0000000cff1c7819 */ /* 0x001fc60000011615 */
[----:B------:R-:W-:Y:S01]  /*08f0*/  IMAD.X R15, RZ, RZ, c[0x4][0x4c], P0 ;  /* 0x01001300ff0f7624 */ /* 0x000fe200000e06ff */
[----:B------:R-:W-:Y:S02]  /*0900*/  LOP3.LUT R28, R28, 0xf, RZ, 0xc0, !PT ;  /* 0x0000000f1c1c7812 */ /* 0x000fe400078ec0ff */
[----:B------:R-:W-:Y:S02]  /*0910*/  PRMT R20, R27, 0x1054, R20 ;  /* 0x000010541b147816 */ /* 0x000fe40000000014 */
[----:B------:R0:W4:Y:S02]  /*0920*/  LDG.E.U8.CONSTANT R27, [R14.64] ;  /* 0x000000060e1b7981 */ /* 0x000124000c1e9100 */
[----:B0-----:R-:W-:Y:S02]  /*0930*/  IADD3 R14, P0, R28, c[0x4][0x48], RZ ;  /* 0x010012001c0e7a10 */ /* 0x001fe40007f1e0ff */
[----:B------:R-:W-:-:S03]  /*0940*/  SHF.R.U32.HI R28, RZ, 0x14, R21 ;  /* 0x00000014ff1c7819 */ /* 0x000fc60000011615 */
[----:B------:R-:W-:Y:S01]  /*0950*/  IMAD.X R15, RZ, RZ, c[0x4][0x4c], P0 ;  /* 0x01001300ff0f7624 */ /* 0x000fe200000e06ff */
[----:B------:R-:W-:Y:S02]  /*0960*/  LOP3.LUT R28, R28, 0xf, RZ, 0xc0, !PT ;  /* 0x0000000f1c1c7812 */ /* 0x000fe400078ec0ff */
[----:B--2---:R-:W-:Y:S02]  /*0970*/  PRMT R23, R25, 0x7604, R23 ;  /* 0x0000760419177816 */ /* 0x004fe40000000017 */
[----:B------:R0:W4:Y:S02]  /*0980*/  LDG.E.U8.CONSTANT R25, [R14.64] ;  /* 0x000000060e197981 */ /* 0x000124000c1e9100 */
[----:B0-----:R-:W-:-:S05]  /*0990*/  IADD3 R14, P0, R28, c[0x4][0x48], RZ ;  /* 0x010012001c0e7a10 */ /* 0x001fca0007f1e0ff */
[----:B------:R-:W-:Y:S01]  /*09a0*/  IMAD.X R15, RZ, RZ, c[0x4][0x4c], P0 ;  /* 0x01001300ff0f7624 */ /* 0x000fe200000e06ff */
[----:B------:R-:W-:Y:S02]  /*09b0*/  LEA.HI R28, P0, R21, c[0x4][0x48], RZ, 0x4 ;  /* 0x01001200151c7a11 */ /* 0x000fe400078120ff */
[----:B------:R0:W2:Y:S03]  /*09c0*/  LDG.E.CONSTANT R21, [R16.64+0x10] ;  /* 0x0000100610157981 */ /* 0x0000a6000c1e9900 */
[----:B------:R-:W-:Y:S01]  /*09d0*/  IMAD.X R29, RZ, RZ, c[0x4][0x4c], P0 ;  /* 0x01001300ff1d7624 */ /* 0x000fe200000e06ff */
[----:B------:R-:W5:Y:S05]  /*09e0*/  LDG.E.U8.CONSTANT R14, [R14.64] ;  /* 0x000000060e0e7981 */ /* 0x000f6a000c1e9100 */
[----:B------:R-:W5:Y:S04]  /*09f0*/  LDG.E.U8.CONSTANT R29, [R28.64] ;  /* 0x000000061c1d7981 */ /* 0x000f68000c1e9100 */
[----:B0-----:R-:W5:Y:S01]  /*0a00*/  LDG.E.CONSTANT R16, [R16.64+0x14] ;  /* 0x0000140610107981 */ /* 0x001f62000c1e9900 */
[----:B---3--:R-:W-:-:S04]  /*0a10*/  PRMT R24, R26, 0x2104, R24 ;  /* 0x000021041a187816 */ /* 0x008fc80000000018 */
[----:B------:R-:W-:Y:S02]  /*0a20*/  PRMT R23, R24, 0x1054, R23 ;  /* 0x0000105418177816 */ /* 0x000fe40000000017 */
[----:B----4-:R-:W-:Y:S02]  /*0a30*/  PRMT R26, R25, 0x7604, R27 ;  /* 0x00007604191a7816 */ /* 0x010fe4000000001b */
[----:B--2---:R-:W-:Y:S02]  /*0a40*/  LOP3.LUT R24, R21, 0xf, RZ, 0xc0, !PT ;  /* 0x0000000f15187812 */ /* 0x004fe400078ec0ff */
[----:B------:R-:W-:Y:S02]  /*0a50*/  SHF.R.U32.HI R25, RZ, 0x8, R21 ;  /* 0x00000008ff197819 */ /* 0x000fe40000011615 */
[----:B------:R-:W-:Y:S02]  /*0a60*/  IADD3 R24, P0, R24, c[0x4][0x48], RZ ;  /* 0x0100120018187a10 */ /* 0x000fe40007f1e0ff */
[----:B-----5:R-:W-:-:S02]  /*0a70*/  PRMT R27, R29, 0x2104, R14 ;  /* 0x000021041d1b7816 */ /* 0x020fc4000000000e */
[----:B------:R-:W-:Y:S01]  /*0a80*/  LOP3.LUT R14, R25, 0xf, RZ, 0xc0, !PT ;  /* 0x0000000f190e7812 */ /* 0x000fe200078ec0ff */
[----:B------:R-:W-:-:S03]  /*0a90*/  IMAD.X R25, RZ, RZ, c[0x4][0x4c], P0 ;  /* 0x01001300ff197624 */ /* 0x000fc600000e06ff */
[----:B------:R-:W-:Y:S02]  /*0aa0*/  IADD3 R14, P0, R14, c[0x4][0x48], RZ ;  /* 0x010012000e0e7a10 */ /* 0x000fe40007f1e0ff */
[----:B------:R0:W2:Y:S03]  /*0ab0*/  LDG.E.U8.CONSTANT R24, [R24.64] ;  /* 0x0000000618187981 */ /* 0x0000a6000c1e9100 */
[----:B------:R-:W-:-:S05]  /*0ac0*/  IMAD.X R15, RZ, RZ, c[0x4][0x4c], P0 ;  /* 0x01001300ff0f7624 */ /* 0x000fca00000e06ff */
[----:B0-----:R0:W2:Y:S01]  /*0ad0*/  LDG.E.U8.CONSTANT R25, [R14.64] ;  /* 0x000000060e197981 */ /* 0x0010a2000c1e9100 */
[----:B------:R-:W-:-:S04]  /*0ae0*/  SHF.R.U32.HI R28, RZ, 0x10, R21 ;  /* 0x00000010ff1c7819 */ /* 0x000fc80000011615 */
[----:B------:R-:W-:-:S04]  /*0af0*/  LOP3.LUT R28, R28, 0xf, RZ, 0xc0, !PT ;  /* 0x0000000f1c1c7812 */ /* 0x000fc800078ec0ff */
[----:B0-----:R-:W-:Y:S02]  /*0b00*/  IADD3 R14, P0, R28, c[0x4][0x48], RZ ;  /* 0x010012001c0e7a10 */ /* 0x001fe40007f1e0ff */
[----:B------:R-:W-:-:S03]  /*0b10*/  PRMT R26, R27, 0x1054, R26 ;  /* 0x000010541b1a7816 */ /* 0x000fc6000000001a */
[----:B------:R-:W-:Y:S01]  /*0b20*/  IMAD.X R15, RZ, RZ, c[0x4][0x4c], P0 ;  /* 0x01001300ff0f7624 */ /* 0x000fe200000e06ff */
[----:B------:R-:W-:-:S04]  /*0b30*/  LOP3.LUT R27, R21, 0xf000000, RZ, 0xc0, !PT ;  /* 0x0f000000151b7812 */ /* 0x000fc800078ec0ff */
[----:B------:R0:W3:Y:S02]  /*0b40*/  LDG.E.U8.CONSTANT R28, [R14.64] ;  /* 0x000000060e1c7981 */ /* 0x0000e4000c1e9100 */
[----:B0-----:R-:W-:-:S05]  /*0b50*/  LEA.HI R14, P0, R27, c[0x4][0x48], RZ, 0x8 ;  /* 0x010012001b0e7a11 */ /* 0x001fca00078140ff */
[----:B------:R-:W-:Y:S01]  /*0b60*/  IMAD.X R15, RZ, RZ, c[0x4][0x4c], P0 ;  /* 0x01001300ff0f7624 */ /* 0x000fe200000e06ff */
[----:B--2---:R-:W-:-:S04]  /*0b70*/  PRMT R27, R25, 0x7604, R24 ;  /* 0x00007604191b7816 */ /* 0x004fc80000000018 */
[----:B------:R-:W3:Y:S02]  /*0b80*/  LDG.E.U8.CONSTANT R25, [R14.64] ;  /* 0x000000060e197981 */ /* 0x000ee4000c1e9100 */
[----:B---3--:R-:W-:Y:S01]  /*0b90*/  PRMT R28, R25, 0x2104, R28 ;  /* 0x00002104191c7816 */ /* 0x008fe2000000001c */
[----:B------:R-:W-:-:S05]  /*0ba0*/  IMAD.WIDE R24, R11, 0x24, R12 ;  /* 0x000000240b187825 */ /* 0x000fca00078e020c */
[----:B------:R-:W2:Y:S01]  /*0bb0*/  LDG.E.CONSTANT R29, [R24.64+0x14] ;  /* 0x00001406181d7981 */ /* 0x000ea2000c1e9900 */
[----:B------:R-:W-:-:S03]  /*0bc0*/  PRMT R27, R28, 0x1054, R27 ;  /* 0x000010541c1b7816 */ /* 0x000fc6000000001b */
[----:B------:R-:W3:Y:S04]  /*0bd0*/  LDG.E.CONSTANT R14, [R24.64+0x18] ;  /* 0x00001806180e7981 */ /* 0x000ee8000c1e9900 */
[----:B------:R-:W4:Y:S01]  /*0be0*/  LDG.E.CONSTANT R28, [R24.64+0x8] ;  /* 0x00000806181c7981 */ /* 0x000f22000c1e9900 */
[----:B--2---:R-:W-:-:S03]  /*0bf0*/  IDP.4A.S8.S8 R15, R20, R29, RZ ;  /* 0x0000001d140f7226 */ /* 0x004fc600000006ff */
[----:B------:R-:W2:Y:S04]  /*0c00*/  LDG.E.CONSTANT R29, [R24.64+0x4] ;  /* 0x00000406181d7981 */ /* 0x000ea8000c1e9900 */
[----:B------:R-:W5:Y:S01]  /*0c10*/  LDG.E.CONSTANT R20, [R24.64+0xc] ;  /* 0x00000c0618147981 */ /* 0x000f62000c1e9900 */
[----:B---3--:R-:W-:Y:S01]  /*0c20*/  IDP.4A.S8.S8 R26, R26, R14, R15 ;  /* 0x0000000e1a1a7226 */ /* 0x008fe2000000060f */
[----:B------:R-:W-:-:S04]  /*0c30*/  SHF.R.U32.HI R14, RZ, 0x4, R21 ;  /* 0x00000004ff0e7819 */ /* 0x000fc80000011615 */
[----:B------:R-:W-:-:S04]  /*0c40*/  LOP3.LUT R14, R14, 0xf, RZ, 0xc0, !PT ;  /* 0x0000000f0e0e7812 */ /* 0x000fc800078ec0ff */
[----:B------:R-:W-:-:S05]  /*0c50*/  IADD3 R14, P0, R14, c[0x4][0x48], RZ ;  /* 0x010012000e0e7a10 */ /* 0x000fca0007f1e0ff */
[----:B------:R-:W-:Y:S02]  /*0c60*/  IMAD.X R15, RZ, RZ, c[0x4][0x4c], P0 ;  /* 0x01001300ff0f7624 */ /* 0x000fe400000e06ff */
[----:B--2---:R-:W-:Y:S02]  /*0c70*/  IDP.4A.S8.S8 R22, R22, R29, RZ ;  /* 0x0000001d16167226 */ /* 0x004fe400000006ff */
[----:B------:R-:W2:Y:S02]  /*0c80*/  LDG.E.CONSTANT R29, [R24.64+0x1c] ;  /* 0x00001c06181d7981 */ /* 0x000ea4000c1e9900 */
[----:B----4-:R-:W-:-:S04]  /*0c90*/  IDP.4A.S8.S8 R22, R23, R28, R22 ;  /* 0x0000001c17167226 */ /* 0x010fc80000000616 */
[----:B-----5:R-:W-:Y:S01]  /*0ca0*/  IDP.4A.S8.S8 R20, R27, R20, R22 ;  /* 0x000000141b147226 */ /* 0x020fe20000000616 */
[--C-:B------:R-:W-:Y:S01]  /*0cb0*/  SHF.R.U32.HI R22, RZ, 0xc, R21.reuse ;  /* 0x0000000cff167819 */ /* 0x100fe20000011615 */
[----:B------:R0:W3:Y:S01]  /*0cc0*/  LDG.E.U8.CONSTANT R27, [R14.64] ;  /* 0x000000060e1b7981 */ /* 0x0000e2000c1e9100 */
[----:B------:R-:W-:Y:S02]  /*0cd0*/  SHF.R.U32.HI R23, RZ, 0x14, R21 ;  /* 0x00000014ff177819 */ /* 0x000fe40000011615 */
[----:B------:R-:W-:Y:S02]  /*0ce0*/  LOP3.LUT R22, R22, 0xf, RZ, 0xc0, !PT ;  /* 0x0000000f16167812 */ /* 0x000fe400078ec0ff */
[----:B------:R-:W-:Y:S02]  /*0cf0*/  LOP3.LUT R28, R23, 0xf, RZ, 0xc0, !PT ;  /* 0x0000000f171c7812 */ /* 0x000fe400078ec0ff */
[----:B------:R-:W-:-:S05]  /*0d00*/  IADD3 R22, P0, R22, c[0x4][0x48], RZ ;  /* 0x0100120016167a10 */ /* 0x000fca0007f1e0ff */
[----:B------:R-:W-:Y:S01]  /*0d10*/  IMAD.X R23, RZ, RZ, c[0x4][0x4c], P0 ;  /* 0x01001300ff177624 */ /* 0x000fe200000e06ff */
[----:B0-----:R-:W-:-:S04]  /*0d20*/  IADD3 R14, P0, R28, c[0x4][0x48], RZ ;  /* 0x010012001c0e7a10 */ /* 0x001fc80007f1e0ff */
[----:B------:R0:W3:Y:S01]  /*0d30*/  LDG.E.U8.CONSTANT R28, [R22.64] ;  /* 0x00000006161c7981 */ /* 0x0000e2000c1e9100 */
[----:B------:R-:W-:Y:S01]  /*0d40*/  IMAD.X R15, RZ, RZ, c[0x4][0x4c], P0 ;  /* 0x01001300ff0f7624 */ /* 0x000fe200000e06ff */
[----:B0-----:R-:W-:-:S04]  /*0d50*/  LEA.HI R22, P0, R21, c[0x4][0x48], RZ, 0x4 ;  /* 0x0100120015167a11 */ /* 0x001fc800078120ff */
[----:B------:R0:W4:Y:S01]  /*0d60*/  LDG.E.U8.CONSTANT R21, [R14.64] ;  /* 0x000000060e157981 */ /* 0x000122000c1e9100 */
[----:B------:R-:W-:-:S05]  /*0d70*/  IMAD.X R23, RZ, RZ, c[0x4][0x4c], P0 ;  /* 0x01001300ff177624 */ /* 0x000fca00000e06ff */
[----:B------:R-:W4:Y:S01]  /*0d80*/  LDG.E.U8.CONSTANT R22, [R22.64] ;  /* 0x0000000616167981 */ /* 0x000f22000c1e9100 */
[----:B0-----:R-:W-:Y:S02]  /*0d90*/  SHF.R.U32.HI R14, RZ, 0x8, R16 ;  /* 0x00000008ff0e7819 */ /* 0x001fe40000011610 */
[----:B---3--:R-:W-:Y:S02]  /*0da0*/  PRMT R27, R28, 0x7604, R27 ;  /* 0x000076041c1b7816 */ /* 0x008fe4000000001b */
[----:B----4-:R-:W-:-:S04]  /*0db0*/  PRMT R28, R22, 0x2104, R21 ;  /* 0x00002104161c7816 */ /* 0x010fc80000000015 */
[----:B------:R-:W-:Y:S02]  /*0dc0*/  PRMT R21, R28, 0x1054, R27 ;  /* 0x000010541c157816 */ /* 0x000fe4000000001b */
[----:B------:R-:W-:Y:S02]  /*0dd0*/  LOP3.LUT R28, R14, 0xf, RZ, 0xc0, !PT ;  /* 0x0000000f0e1c7812 */ /* 0x000fe400078ec0ff */
[----:B------:R-:W-:Y:S02]  /*0de0*/  LOP3.LUT R27, R16, 0xf, RZ, 0xc0, !PT ;  /* 0x0000000f101b7812 */ /* 0x000fe400078ec0ff */
[----:B------:R-:W-:Y:S02]  /*0df0*/  IADD3 R14, P1, R28, c[0x4][0x48], RZ ;  /* 0x010012001c0e7a10 */ /* 0x000fe40007f3e0ff */
[----:B------:R-:W-:-:S03]  /*0e00*/  IADD3 R22, P0, R27, c[0x4][0x48], RZ ;  /* 0x010012001b167a10 */ /* 0x000fc60007f1e0ff */
[----:B------:R-:W-:Y:S02]  /*0e10*/  IMAD.X R15, RZ, RZ, c[0x4][0x4c], P1 ;  /* 0x01001300ff0f7624 */ /* 0x000fe400008e06ff */
[----:B------:R-:W-:-:S04]  /*0e20*/  IMAD.X R23, RZ, RZ, c[0x4][0x4c], P0 ;  /* 0x01001300ff177624 */ /* 0x000fc800000e06ff */
[----:B------:R0:W3:Y:S04]  /*0e30*/  LDG.E.U8.CONSTANT R15, [R14.64] ;  /* 0x000000060e0f7981 */ /* 0x0000e8000c1e9100 */
[----:B------:R1:W3:Y:S01]  /*0e40*/  LDG.E.U8.CONSTANT R17, [R22.64] ;  /* 0x0000000616117981 */ /* 0x0002e2000c1e9100 */
[----:B------:R-:W-:Y:S01]  /*0e50*/  SHF.R.U32.HI R27, RZ, 0x10, R16 ;  /* 0x00000010ff1b7819 */ /* 0x000fe20000011610 */
[----:B--2---:R-:W-:Y:S01]  /*0e60*/  IDP.4A.S8.S8 R21, R21, R29, R26 ;  /* 0x0000001d15157226 */ /* 0x004fe2000000061a */
[----:B------:R-:W-:Y:S02]  /*0e70*/  LOP3.LUT R26, R16, 0xf000000, RZ, 0xc0, !PT ;  /* 0x0f000000101a7812 */ /* 0x000fe400078ec0ff */
[----:B------:R-:W-:Y:S02]  /*0e80*/  LOP3.LUT R27, R27, 0xf, RZ, 0xc0, !PT ;  /* 0x0000000f1b1b7812 */ /* 0x000fe400078ec0ff */
[----:B------:R-:W-:-:S02]  /*0e90*/  LEA.HI R26, P1, R26, c[0x4][0x48], RZ, 0x8 ;  /* 0x010012001a1a7a11 */ /* 0x000fc400078340ff */
[----:B0-----:R-:W-:Y:S02]  /*0ea0*/  SHF.R.U32.HI R14, RZ, 0x4, R16 ;  /* 0x00000004ff0e7819 */ /* 0x001fe40000011610 */
[----:B-1----:R-:W-:Y:S01]  /*0eb0*/  IADD3 R22, P0, R27, c[0x4][0x48], RZ ;  /* 0x010012001b167a10 */ /* 0x002fe20007f1e0ff */
[----:B------:R-:W-:Y:S01]  /*0ec0*/  IMAD.X R27, RZ, RZ, c[0x4][0x4c], P1 ;  /* 0x01001300ff1b7624 */ /* 0x000fe200008e06ff */
[----:B------:R-:W-:-:S03]  /*0ed0*/  LOP3.LUT R14, R14, 0xf, RZ, 0xc0, !PT ;  /* 0x0000000f0e0e7812 */ /* 0x000fc600078ec0ff */
[----:B------:R-:W-:Y:S01]  /*0ee0*/  IMAD.X R23, RZ, RZ, c[0x4][0x4c], P0 ;  /* 0x01001300ff177624 */ /* 0x000fe200000e06ff */
[----:B------:R0:W2:Y:S01]  /*0ef0*/  LDG.E.U8.CONSTANT R26, [R26.64] ;  /* 0x000000061a1a7981 */ /* 0x0000a2000c1e9100 */
[----:B------:R-:W-:Y:S02]  /*0f00*/  IADD3 R14, P0, R14, c[0x4][0x48], RZ ;  /* 0x010012000e0e7a10 */ /* 0x000fe40007f1e0ff */
[----:B------:R-:W-:Y:S01]  /*0f10*/  SHF.R.U32.HI R28, RZ, 0xc, R16 ;  /* 0x0000000cff1c7819 */ /* 0x000fe20000011610 */
[----:B0-----:R0:W2:Y:S03]  /*0f20*/  LDG.E.U8.CONSTANT R27, [R22.64] ;  /* 0x00000006161b7981 */ /* 0x0010a6000c1e9100 */
[----:B------:R-:W-:Y:S01]  /*0f30*/  LOP3.LUT R28, R28, 0xf, RZ, 0xc0, !PT ;  /* 0x0000000f1c1c7812 */ /* 0x000fe200078ec0ff */
[----:B0-----:R0:W4:Y:S04]  /*0f40*/  LDG.E.CONSTANT R22, [R24.64+0x10] ;  /* 0x0000100618167981 */ /* 0x001128000c1e9900 */
[----:B------:R0:W5:Y:S04]  /*0f50*/  LDG.E.U16.CONSTANT R23, [R24.64] ;  /* 0x0000000618177981 */ /* 0x000168000c1e9500 */
[----:B0-----:R3:W4:Y:S02]  /*0f60*/  LDG.E.CONSTANT R24, [R24.64+0x20] ;  /* 0x0000200618187981 */ /* 0x001724000c1e9900 */
[----:B---3--:R-:W-:Y:S01]  /*0f70*/  PRMT R25, R15, 0x7604, R17 ;  /* 0x000076040f197816 */ /* 0x008fe20000000011 */
[----:B------:R-:W-:-:S05]  /*0f80*/  IMAD.X R15, RZ, RZ, c[0x4][0x4c], P0 ;  /* 0x01001300ff0f7624 */ /* 0x000fca00000e06ff */
[----:B------:R0:W3:Y:S02]  /*0f90*/  LDG.E.U8.CONSTANT R17, [R14.64] ;  /* 0x000000060e117981 */ /* 0x0000e4000c1e9100 */
[----:B0-----:R-:W-:-:S05]  /*0fa0*/  IADD3 R14, P0, R28, c[0x4][0x48], RZ ;  /* 0x010012001c0e7a10 */ /* 0x001fca0007f1e0ff */
[----:B------:R-:W-:-:S05]  /*0fb0*/  IMAD.X R15, RZ, RZ, c[0x4][0x4c], P0 ;  /* 0x01001300ff0f7624 */ /* 0x000fca00000e06ff */
[----:B------:R0:W3:Y:S01]  /*0fc0*/  LDG.E.U8.CONSTANT R28, [R14.64] ;  /* 0x000000060e1c7981 */ /* 0x0000e2000c1e9100 */
[----:B--2---:R-:W-:Y:S02]  /*0fd0*/  PRMT R26, R26, 0x2104, R27 ;  /* 0x000021041a1a7816 */ /* 0x004fe4000000001b */
[----:B------:R-:W-:-:S04]  /*0fe0*/  SHF.R.U32.HI R27, RZ, 0x14, R16 ;  /* 0x00000014ff1b7819 */ /* 0x000fc80000011610 */
[----:B------:R-:W-:-:S04]  /*0ff0*/  LOP3.LUT R27, R27, 0xf, RZ, 0xc0, !PT ;  /* 0x0000000f1b1b7812 */ /* 0x000fc800078ec0ff */
[----:B0-----:R-:W-:-:S05]  /*1000*/  IADD3 R14, P0, R27, c[0x4][0x48], RZ ;  /* 0x010012001b0e7a10 */ /* 0x001fca0007f1e0ff */
[----:B------:R-:W-:Y:S01]  /*1010*/  IMAD.X R15, RZ, RZ, c[0x4][0x4c], P0 ;  /* 0x01001300ff0f7624 */ /* 0x000fe200000e06ff */
[----:B------:R-:W-:Y:S02]  /*1020*/  LEA.HI R16, P0, R16, c[0x4][0x48], RZ, 0x4 ;  /* 0x0100120010107a11 */ /* 0x000fe400078120ff */
[----:B---3--:R-:W-:-:S03]  /*1030*/  PRMT R27, R28, 0x7604, R17 ;  /* 0x000076041c1b7816 */ /* 0x008fc60000000011 */
[----:B------:R-:W-:Y:S01]  /*1040*/  IMAD.X R17, RZ, RZ, c[0x4][0x4c], P0 ;  /* 0x01001300ff117624 */ /* 0x000fe200000e06ff */
[----:B------:R5:W2:Y:S05]  /*1050*/  LDG.E.U8.CONSTANT R28, [R14.64] ;  /* 0x000000060e1c7981 */ /* 0x000aaa000c1e9100 */
[----:B------:R-:W2:Y:S01]  /*1060*/  LDG.E.U8.CONSTANT R17, [R16.64] ;  /* 0x0000000610117981 */ /* 0x000ea2000c1e9100 */
[----:B------:R-:W-:-:S05]  /*1070*/  PRMT R25, R26, 0x1054, R25 ;  /* 0x000010541a197816 */ /* 0x000fca0000000019 */
[----:B----4-:R-:W-:Y:S01]  /*1080*/  IDP.4A.S8.S8 R20, R25, R22, R20 ;  /* 0x0000001619147226 */ /* 0x010fe20000000614 */
[----:B------:R-:W-:-:S04]  /*1090*/  IADD3 R18, R18, 0x4, RZ ;  /* 0x0000000412127810 */ /* 0x000fc80007ffe0ff */
[----:B------:R-:W-:Y:S01]  /*10a0*/  ISETP.GE.U32.AND P0, PT, R18, UR4, PT ;  /* 0x0000000412007c0c */ /* 0x000fe2000bf06070 */
[----:B-----5:R-:W-:Y:S01]  /*10b0*/  HADD2.F32 R14, -RZ, R23.H0_H0 ;  /* 0x20000017ff0e7230 */ /* 0x020fe20000004100 */
[----:B------:R-:W-:-:S04]  /*10c0*/  IADD3 R11, R11, 0x20, RZ ;  /* 0x000000200b0b7810 */ /* 0x000fc80007ffe0ff */
[----:B------:R-:W-:Y:S01]  /*10d0*/  FMUL.FTZ R14, R19, R14 ;  /* 0x0000000e130e7220 */ /* 0x000fe20000410000 */
[----:B------:R-:W-:Y:S02]  /*10e0*/  IADD3 R4, R4, 0x4, RZ ;  /* 0x0000000404047810 */ /* 0x000fe40007ffe0ff */
[----:B--2---:R-:W-:-:S04]  /*10f0*/  PRMT R28, R17, 0x2104, R28 ;  /* 0x00002104111c7816 */ /* 0x004fc8000000001c */
[----:B------:R-:W-:-:S05]  /*1100*/  PRMT R27, R28, 0x1054, R27 ;  /* 0x000010541c1b7816 */ /* 0x000fca000000001b */
[----:B------:R-:W-:-:S04]  /*1110*/  IDP.4A.S8.S8 R21, R27, R24, R21 ;  /* 0x000000181b157226 */ /* 0x000fc80000000615 */
[----:B------:R-:W-:-:S06]  /*1120*/  IMAD.IADD R20, R20, 0x1, R21 ;  /* 0x0000000114147824 */ /* 0x000fcc00078e0215 */
[----:B------:R-:W0:Y:S02]  /*1130*/  I2F R20, R20 ;  /* 0x0000001400147306 */ /* 0x000e240000201400 */
[----:B0-----:R-:W-:Y:S01]  /*1140*/  FFMA.FTZ R5, R14, R20, R5 ;  /* 0x000000140e057223 */ /* 0x001fe20000010005 */
[----:B------:R-:W-:Y:S05]  /*1150*/  @!P0 BRA `(.L_x_6) ;  /* 0xfffff21000008947 */ /* 0x000fea000383ffff */
.L_x_5:
[----:B-1----:R-:W-:Y:S05]  /*1160*/  BSYNC B0 ;  /* 0x0000000000007941 */ /* 0x002fea0003800000 */
.L_x_4:
        /* <DEDUP_REMOVED lines=19> */
.L_x_7:
        /* <DEDUP_REMOVED lines=14> */
.L_x_1203:


//--------------------- .text._Z9moe_vec_qIN3c108BFloat16ELi256ELi8E11block_iq2_sLi1EXadL_ZN45_INTERNAL_8d5cb472_14_gguf_kernel_cu_cd24131918vec_dot_iq2_s_q8_1EPKvPK10block_q8_1RKiEEEvS5_S5_PT_PS9_iiii --------------------------
	.section	.text._Z9moe_vec_qIN3c108BFloat16ELi256ELi8E11block_iq2_sLi1EXadL_ZN45_INTERNAL_8d5cb472_14_gguf_kernel_cu_cd24131918vec_dot_iq2_s_q8_1EPKvPK10block_q8_1RKiEEEvS5_S5_PT_PS9_iiii,"ax",@progbits
	.sectioninfo	@"SHI_REGISTERS=39"
	.align	128
.text._Z9moe_vec_qIN3c108BFloat16ELi256ELi8E11block_iq2_sLi1EXadL_ZN45_INTERNAL_8d5cb472_14_gguf_kernel_cu_cd24131918vec_dot_iq2_s_q8_1EPKvPK10block_q8_1RKiEEEvS5_S5_PT_PS9_iiii:
        .type           _Z9moe_vec_qIN3c108BFloat16ELi256ELi8E11block_iq2_sLi1EXadL_ZN45_INTERNAL_8d5cb472_14_gguf_kernel_cu_cd24131918vec_dot_iq2_s_q8_1EPKvPK10block_q8_1RKiEEEvS5_S5_PT_PS9_iiii,@function
        .size           _Z9moe_vec_qIN3c108BFloat16ELi256ELi8E11block_iq2_sLi1EXadL_ZN45_INTERNAL_8d5cb472_14_gguf_kernel_cu_cd24131918vec_dot_iq2_s_q8_1EPKvPK10block_q8_1RKiEEEvS5_S5_PT_PS9_iiii,(.L_x_1204 - _Z9moe_vec_qIN3c108BFloat16ELi256ELi8E11block_iq2_sLi1EXadL_ZN45_INTERNAL_8d5cb472_14_gguf_kernel_cu_cd24131918vec_dot_iq2_s_q8_1EPKvPK10block_q8_1RKiEEEvS5_S5_PT_PS9_iiii)
        .other          _Z9moe_vec_qIN3c108BFloat16ELi256ELi8E11block_iq2_sLi1EXadL_ZN45_INTERNAL_8d5cb472_14_gguf_kernel_cu_cd24131918vec_dot_iq2_s_q8_1EPKvPK10block_q8_1RKiEEEvS5_S5_PT_PS9_iiii,@"STO_CUDA_ENTRY STV_DEFAULT"
_Z9moe_vec_qIN3c108BFloat16ELi256ELi8E11block_iq2_sLi1EXadL_ZN45_INTERNAL_8d5cb472_14_gguf_kernel_cu_cd24131918vec_dot_iq2_s_q8_1EPKvPK10block_q8_1RKiEEEvS5_S5_PT_PS9_iiii:
        /* <DEDUP_REMOVED lines=23> */
[----:B------:R-:W-:Y:S02]  /*0170*/  ULDC UR5, c[0x0][0x188] ;  /* 0x0000620000057ab9 */ /* 0x000fe40000000800 */
[----:B------:R-:W-:-:S04]  /*0180*/  UIMAD UR5, UR4, UR5, URZ ;  /* 0x00000005040572a4 */ /* 0x000fc8000f8e023f */
[----:B-1----:R-:W1:Y:S02]  /*0190*/  MUFU.RCP R2, R2 ;  /* 0x0000000200027308 */ /* 0x002e640000001000 */
[----:B-1----:R-:W-:Y:S01]  /*01a0*/  IADD3 R6, R2, 0xffffffe, RZ ;  /* 0x0ffffffe02067810 */ /* 0x002fe20007ffe0ff */
[----:B------:R-:W-:-:S05]  /*01b0*/  IMAD.SHL.U32 R2, R31, 0x4, RZ ;  /* 0x000000041f027824 */ /* 0x000fca00078e00ff */
[----:B------:R1:W3:Y:S02]  /*01c0*/  F2I.FTZ.U32.TRUNC.NTZ R7, R6 ;  /* 0x0000000600077305 */ /* 0x0002e4000021f000 */
[----:B-1----:R-:W-:Y:S02]  /*01d0*/  IMAD.MOV.U32 R6, RZ, RZ, RZ ;  /* 0x000000ffff067224 */ /* 0x002fe400078e00ff */
[----:B---3--:R-:W-:-:S04]  /*01e0*/  IMAD.MOV R9, RZ, RZ, -R7 ;  /* 0x000000ffff097224 */ /* 0x008fc800078e0a07 */
[----:B------:R-:W-:-:S04]  /*01f0*/  IMAD R9, R9, c[0x0][0x180], RZ ;  /* 0x0000600009097a24 */ /* 0x000fc800078e02ff */
[----:B------:R-:W-:Y:S01]  /*0200*/  IMAD.HI.U32 R8, R7, R9, R6 ;  /* 0x0000000907087227 */ /* 0x000fe200078e0006 */
[----:B------:R-:W-:-:S03]  /*0210*/  LOP3.LUT R6, R2, 0x1c, RZ, 0xc0, !PT ;  /* 0x0000001c02067812 */ /* 0x000fc600078ec0ff */
[----:B------:R-:W-:Y:S01]  /*0220*/  IMAD.MOV.U32 R7, RZ, RZ, RZ ;  /* 0x000000ffff077224 */ /* 0x000fe200078e00ff */
[----:B------:R-:W-:Y:S01]  /*0230*/  LOP3.LUT R6, R6, 0x2, RZ, 0xfc, !PT ;  /* 0x0000000206067812 */ /* 0x000fe200078efcff */
[----:B------:R-:W-:-:S04]  /*0240*/  IMAD.HI.U32 R8, R8, R3, RZ ;  /* 0x0000000308087227 */ /* 0x000fc800078e00ff */
[----:B------:R-:W-:Y:S02]  /*0250*/  IMAD.MOV R10, RZ, RZ, -R8 ;  /* 0x000000ffff0a7224 */ /* 0x000fe400078e0a08 */
[----:B------:R-:W-:Y:S02]  /*0260*/  IMAD R2, R0, UR4, R11 ;  /* 0x0000000400027c24 */ /* 0x000fe4000f8e020b */
[----:B0-----:R-:W-:Y:S02]  /*0270*/  IMAD R5, R10, c[0x0][0x180], R3 ;  /* 0x000060000a057a24 */ /* 0x001fe400078e0203 */
[----:B------:R-:W-:-:S03]  /*0280*/  IMAD.SHL.U32 R10, R11, 0x8, RZ ;  /* 0x000000080b0a7824 */ /* 0x000fc600078e00ff */
[----:B------:R-:W-:-:S13]  /*0290*/  ISETP.GE.U32.AND P0, PT, R5, c[0x0][0x180], PT ;  /* 0x0000600005007a0c */ /* 0x000fda0003f06070 */
[----:B------:R-:W-:Y:S02]  /*02a0*/  @P0 IADD3 R5, R5, -c[0x0][0x180], RZ ;  /* 0x8000600005050a10 */ /* 0x000fe40007ffe0ff */
[----:B------:R-:W-:Y:S02]  /*02b0*/  @P0 IADD3 R8, R8, 0x1, RZ ;  /* 0x0000000108080810 */ /* 0x000fe40007ffe0ff */
[----:B------:R-:W-:Y:S02]  /*02c0*/  ISETP.GE.U32.AND P1, PT, R5, c[0x0][0x180], PT ;  /* 0x0000600005007a0c */ /* 0x000fe40003f26070 */
[----:B------:R-:W-:-:S11]  /*02d0*/  LOP3.LUT R5, R31, 0x7, RZ, 0xc0, !PT ;  /* 0x000000071f057812 */ /* 0x000fd600078ec0ff */
[----:B------:R-:W-:Y:S02]  /*02e0*/  @P1 IADD3 R8, R8, 0x1, RZ ;  /* 0x0000000108081810 */ /* 0x000fe40007ffe0ff */
[----:B------:R-:W-:-:S05]  /*02f0*/  @!P2 LOP3.LUT R8, RZ, c[0x0][0x180], RZ, 0x33, !PT ;  /* 0x00006000ff08aa12 */ /* 0x000fca00078e33ff */
[----:B------:R-:W-:Y:S01]  /*0300*/  IMAD R12, R8, c[0x0][0x18c], RZ ;  /* 0x00006300080c7a24 */ /* 0x000fe200078e02ff */
[----:B------:R-:W-:-:S03]  /*0310*/  LOP3.LUT R8, R10, 0xfffffff8, R5, 0xe2, !PT ;  /* 0xfffffff80a087812 */ /* 0x000fc600078ee205 */
[----:B------:R-:W-:-:S04]  /*0320*/  IMAD.WIDE.U32 R12, R12, R13, c[0x0][0x168] ;  /* 0x00005a000c0c7625 */ /* 0x000fc800078e000d */
[----:B--2---:R-:W-:-:S03]  /*0330*/  IMAD R9, R4, UR5, RZ ;  /* 0x0000000504097c24 */ /* 0x004fc6000f8e02ff */
.L_x_10:
[----:B------:R-:W-:Y:S01]  /*0340*/  SHF.R.S32.HI R4, RZ, 0x1f, R2 ;  /* 0x0000001fff047819 */ /* 0x000fe20000011402 */
[----:B------:R-:W-:Y:S01]  /*0350*/  IMAD.MOV.U32 R23, RZ, RZ, 0x52 ;  /* 0x00000052ff177424 */ /* 0x000fe200078e00ff */
[----:B------:R-:W-:-:S04]  /*0360*/  IADD3 R22, P0, R9, R2, RZ ;  /* 0x0000000209167210 */ /* 0x000fc80007f1e0ff */
[----:B------:R-:W-:Y:S01]  /*0370*/  LEA.HI.X.SX32 R4, R9, R4, 0x1, P0 ;  /* 0x0000000409047211 */ /* 0x000fe200000f0eff */
[----:B------:R-:W-:-:S04]  /*0380*/  IMAD.WIDE.U32 R22, R22, R23, c[0x0][0x160] ;  /* 0x0000580016167625 */ /* 0x000fc800078e0017 */
[----:B------:R-:W-:Y:S01]  /*0390*/  IMAD R15, R4, 0x52, RZ ;  /* 0x00000052040f7824 */ /* 0x000fe200078e02ff */
[-C--:B------:R-:W-:Y:S02]  /*03a0*/  IADD3 R20, P0, R5, R22.reuse, RZ ;  /* 0x0000001605147210 */ /* 0x080fe40007f1e0ff */
[----:B------:R-:W-:Y:S01]  /*03b0*/  IADD3 R14, P1, R6, R22, RZ ;  /* 0x00000016060e7210 */ /* 0x000fe20007f3e0ff */
[----:B------:R-:W-:-:S04]  /*03c0*/  IMAD.IADD R23, R23, 0x1, R15 ;  /* 0x0000000117177824 */ /* 0x000fc800078e020f */
[--C-:B------:R-:W-:Y:S01]  /*03d0*/  IMAD.X R21, RZ, RZ, R23.reuse, P0 ;  /* 0x000000ffff157224 */ /* 0x100fe200000e0617 */
[----:B------:R0:W2:Y:S01]  /*03e0*/  LDG.E.U16.CONSTANT R22, [R22.64] ;  /* 0x0000000616167981 */ /* 0x0000a2000c1e9500 */
[----:B------:R-:W-:-:S03]  /*03f0*/  IMAD.X R15, RZ, RZ, R23, P1 ;  /* 0x000000ffff0f7224 */ /* 0x000fc600008e0617 */
[----:B------:R1:W3:Y:S04]  /*0400*/  LDG.E.U8.CONSTANT R10, [R20.64+0x42] ;  /* 0x00004206140a7981 */ /* 0x0002e8000c1e9100 */
[----:B------:R-:W4:Y:S04]  /*0410*/  LDG.E.U8.CONSTANT R16, [R14.64] ;  /* 0x000000060e107981 */ /* 0x000f28000c1e9100 */
[----:B------:R-:W5:Y:S01]  /*0420*/  LDG.E.U8.CONSTANT R4, [R14.64+0x20] ;  /* 0x000020060e047981 */ /* 0x000f62000c1e9100 */
[----:B------:R-:W-:-:S03]  /*0430*/  IMAD.MOV.U32 R28, RZ, RZ, 0x8 ;  /* 0x00000008ff1c7424 */ /* 0x000fc600078e00ff */
[----:B------:R-:W2:Y:S04]  /*0440*/  LDG.E.U8.CONSTANT R18, [R14.64+0x1] ;  /* 0x000001060e127981 */ /* 0x000ea8000c1e9100 */
[----:B------:R-:W2:Y:S04]  /*0450*/  LDG.E.U8.CONSTANT R32, [R14.64+0x2] ;  /* 0x000002060e207981 */ /* 0x000ea8000c1e9100 */
[----:B------:R0:W2:Y:S04]  /*0460*/  LDG.E.U8.CONSTANT R27, [R14.64+0x21] ;  /* 0x000021060e1b7981 */ /* 0x0000a8000c1e9100 */
[----:B-1----:R1:W2:Y:S01]  /*0470*/  LDG.E.U8.CONSTANT R20, [R20.64+0x4a] ;  /* 0x00004a0614147981 */ /* 0x0022a2000c1e9100 */
[----:B---3--:R-:W-:-:S05]  /*0480*/  IMAD.SHL.U32 R17, R10, 0x100, RZ ;  /* 0x000001000a117824 */ /* 0x008fca00078e00ff */
[----:B----4-:R-:W-:-:S05]  /*0490*/  LOP3.LUT R17, R16, 0x300, R17, 0xf8, !PT ;  /* 0x0000030010117812 */ /* 0x010fca00078ef811 */
[----:B------:R-:W-:-:S06]  /*04a0*/  IMAD.WIDE.U32 R24, R17, R28, c[0x4][0x10] ;  /* 0x0100040011187625 */ /* 0x000fcc00078e001c */
[----:B------:R-:W3:Y:S01]  /*04b0*/  LDG.E.64.CONSTANT R24, [R24.64] ;  /* 0x0000000618187981 */ /* 0x000ee2000c1e9b00 */
[----:B-----5:R-:W-:-:S05]  /*04c0*/  LOP3.LUT R16, R4, 0xf, RZ, 0xc0, !PT ;  /* 0x0000000f04107812 */ /* 0x020fca00078ec0ff */
[----:B------:R-:W-:-:S05]  /*04d0*/  IMAD R19, R16, 0x1010101, RZ ;  /* 0x0101010110137824 */ /* 0x000fca00078e02ff */
[----:B------:R-:W-:Y:S01]  /*04e0*/  LOP3.LUT R26, R19, 0x8040201, RZ, 0xc0, !PT ;  /* 0x08040201131a7812 */ /* 0x000fe200078ec0ff */
[----:B------:R-:W-:-:S03]  /*04f0*/  IMAD.WIDE R16, R8, 0x24, R12 ;  /* 0x0000002408107825 */ /* 0x000fc600078e020c */
[----:B------:R-:W-:-:S04]  /*0500*/  LOP3.LUT R26, R26, 0x88848281, RZ, 0x3c, !PT ;  /* 0x888482811a1a7812 */ /* 0x000fc800078e3cff */
[----:B------:R-:W-:Y:S02]  /*0510*/  IADD3 R30, -R26, 0x1010100, RZ ;  /* 0x010101001a1e7810 */ /* 0x000fe40007ffe1ff */
[----:B------:R-:W4:Y:S02]  /*0520*/  LDG.E.CONSTANT R26, [R16.64+0x4] ;  /* 0x00000406101a7981 */ /* 0x000f24000c1e9900 */
[----:B------:R-:W-:Y:S02]  /*0530*/  LOP3.LUT R19, R30, 0xf7fbfdfe, R19, 0xe0, !PT ;  /* 0xf7fbfdfe1e137812 */ /* 0x000fe400078ee013 */
[----:B------:R-:W5:Y:S01]  /*0540*/  LDG.E.CONSTANT R30, [R16.64+0x8] ;  /* 0x00000806101e7981 */ /* 0x000f62000c1e9900 */
[----:B------:R-:W-:Y:S02]  /*0550*/  LOP3.LUT R4, R4, 0xf0, RZ, 0xc0, !PT ;  /* 0x000000f004047812 */ /* 0x000fe400078ec0ff */
[----:B------:R-:W-:Y:S02]  /*0560*/  PRMT R19, R19, 0xba98, RZ ;  /* 0x0000ba9813137816 */ /* 0x000fe400000000ff */
[----:B------:R-:W-:-:S02]  /*0570*/  SHF.R.U32.HI R4, RZ, 0x4, R4 ;  /* 0x00000004ff047819 */ /* 0x000fc40000011604 */
[----:B------:R-:W-:-:S03]  /*0580*/  LOP3.LUT R34, R19, 0x7f7f7f7f, RZ, 0xc0, !PT ;  /* 0x7f7f7f7f13227812 */ /* 0x000fc600078ec0ff */
[----:B------:R-:W-:Y:S02]  /*0590*/  IMAD R33, R4, 0x1010101, RZ ;  /* 0x0101010104217824 */ /* 0x000fe400078e02ff */
[----:B------:R0:W4:Y:S01]  /*05a0*/  LDG.E.U8.CONSTANT R4, [R14.64+0x22] ;  /* 0x000022060e047981 */ /* 0x000122000c1e9100 */
[----:B---3--:R-:W-:Y:S01]  /*05b0*/  LOP3.LUT R29, R24, 0x80808080, R19, 0xde, !PT ;  /* 0x80808080181d7812 */ /* 0x008fe200078ede13 */
[----:B------:R-:W-:-:S05]  /*05c0*/  IMAD.SHL.U32 R19, R10, 0x40, RZ ;  /* 0x000000400a137824 */ /* 0x000fca00078e00ff */
[----:B--2---:R-:W-:Y:S02]  /*05d0*/  LOP3.LUT R19, R18, 0x300, R19, 0xf8, !PT ;  /* 0x0000030012137812 */ /* 0x004fe400078ef813 */
[----:B------:R-:W-:-:S04]  /*05e0*/  LOP3.LUT R18, R33, 0x8040201, RZ, 0xc0, !PT ;  /* 0x0804020121127812 */ /* 0x000fc800078ec0ff */
[----:B------:R-:W-:Y:S01]  /*05f0*/  LOP3.LUT R18, R18, 0x88848281, RZ, 0x3c, !PT ;  /* 0x8884828112127812 */ /* 0x000fe200078e3cff */
[----:B------:R-:W-:-:S03]  /*0600*/  IMAD.IADD R29, R29, 0x1, -R34 ;  /* 0x000000011d1d7824 */ /* 0x000fc600078e0a22 */
[----:B------:R-:W-:-:S04]  /*0610*/  IADD3 R18, -R18, 0x1010100, RZ ;  /* 0x0101010012127810 */ /* 0x000fc80007ffe1ff */
[----:B------:R-:W-:Y:S02]  /*0620*/  LOP3.LUT R33, R18, 0xf7fbfdfe, R33, 0xe0, !PT ;  /* 0xf7fbfdfe12217812 */ /* 0x000fe400078ee021 */
[----:B------:R-:W-:Y:S02]  /*0630*/  LOP3.LUT R29, R29, 0x80808080, R24, 0xb4, !PT ;  /* 0x808080801d1d7812 */ /* 0x000fe400078eb418 */
[----:B------:R-:W-:Y:S01]  /*0640*/  PRMT R24, R33, 0xba98, RZ ;  /* 0x0000ba9821187816 */ /* 0x000fe200000000ff */
[----:B------:R-:W-:-:S03]  /*0650*/  IMAD.WIDE.U32 R18, R19, R28, c[0x4][0x10] ;  /* 0x0100040013127625 */ /* 0x000fc600078e001c */
[----:B------:R-:W-:Y:S02]  /*0660*/  LOP3.LUT R33, R24, 0x7f7f7f7f, RZ, 0xc0, !PT ;  /* 0x7f7f7f7f18217812 */ /* 0x000fe400078ec0ff */
[----:B------:R-:W-:Y:S01]  /*0670*/  LOP3.LUT R24, R25, 0x80808080, R24, 0xde, !PT ;  /* 0x8080808019187812 */ /* 0x000fe200078ede18 */
[----:B------:R-:W2:Y:S04]  /*0680*/  LDG.E.64.CONSTANT R18, [R18.64] ;  /* 0x0000000612127981 */ /* 0x000ea8000c1e9b00 */
[----:B------:R-:W-:Y:S02]  /*0690*/  IMAD.IADD R24, R24, 0x1, -R33 ;  /* 0x0000000118187824 */ /* 0x000fe400078e0a21 */
[----:B------:R-:W-:-:S05]  /*06a0*/  IMAD.SHL.U32 R33, R10, 0x10, RZ ;  /* 0x000000100a217824 */ /* 0x000fca00078e00ff */
[----:B------:R-:W-:Y:S02]  /*06b0*/  LOP3.LUT R35, R32, 0x300, R33, 0xf8, !PT ;  /* 0x0000030020237812 */ /* 0x000fe400078ef821 */
[----:B------:R0:W3:Y:S01]  /*06c0*/  LDG.E.U8.CONSTANT R32, [R14.64+0x3] ;  /* 0x000003060e207981 */ /* 0x0000e2000c1e9100 */
[----:B------:R-:W-:Y:S02]  /*06d0*/  LOP3.LUT R33, R24, 0x80808080, R25, 0xb4, !PT ;  /* 0x8080808018217812 */ /* 0x000fe400078eb419 */
[----:B------:R-:W-:-:S06]  /*06e0*/  IMAD.WIDE.U32 R24, R35, R28, c[0x4][0x10] ;  /* 0x0100040023187625 */ /* 0x000fcc00078e001c */
[----:B------:R-:W3:Y:S01]  /*06f0*/  LDG.E.64.CONSTANT R24, [R24.64] ;  /* 0x0000000618187981 */ /* 0x000ee2000c1e9b00 */
[----:B----4-:R-:W-:-:S03]  /*0700*/  IDP.4A.S8.S8 R26, R29, R26, RZ ;  /* 0x0000001a1d1a7226 */ /* 0x010fc600000006ff */
[----:B0-----:R0:W4:Y:S01]  /*0710*/  LDG.E.U8.CONSTANT R14, [R14.64+0x23] ;  /* 0x000023060e0e7981 */ /* 0x001122000c1e9100 */
[----:B-----5:R-:W-:Y:S01]  /*0720*/  IDP.4A.S8.S8 R30, R33, R30, R26 ;  /* 0x0000001e211e7226 */ /* 0x020fe2000000061a */
[----:B------:R-:W-:-:S05]  /*0730*/  LOP3.LUT R26, R27, 0xf, RZ, 0xc0, !PT ;  /* 0x0000000f1b1a7812 */ /* 0x000fca00078ec0ff */
[----:B------:R-:W-:Y:S01]  /*0740*/  IMAD R26, R26, 0x1010101, RZ ;  /* 0x010101011a1a7824 */ /* 0x000fe200078e02ff */
[----:B------:R-:W-:-:S04]  /*0750*/  LOP3.LUT R27, R27, 0xf0, RZ, 0xc0, !PT ;  /* 0x000000f01b1b7812 */ /* 0x000fc800078ec0ff */
[----:B------:R-:W-:Y:S02]  /*0760*/  LOP3.LUT R29, R26, 0x8040201, RZ, 0xc0, !PT ;  /* 0x080402011a1d7812 */ /* 0x000fe400078ec0ff */
[----:B------:R-:W-:Y:S02]  /*0770*/  SHF.R.U32.HI R27, RZ, 0x4, R27 ;  /* 0x00000004ff1b7819 */ /* 0x000fe4000001161b */
[----:B------:R-:W-:-:S03]  /*0780*/  LOP3.LUT R29, R29, 0x88848281, RZ, 0x3c, !PT ;  /* 0x888482811d1d7812 */ /* 0x000fc600078e3cff */
[----:B------:R-:W-:Y:S01]  /*0790*/  IMAD R27, R27, 0x1010101, RZ ;  /* 0x010101011b1b7824 */ /* 0x000fe200078e02ff */
[----:B------:R-:W-:-:S04]  /*07a0*/  IADD3 R29, -R29, 0x1010100, RZ ;  /* 0x010101001d1d7810 */ /* 0x000fc80007ffe1ff */
[----:B------:R-:W-:Y:S02]  /*07b0*/  LOP3.LUT R29, R29, 0xf7fbfdfe, R26, 0xe0, !PT ;  /* 0xf7fbfdfe1d1d7812 */ /* 0x000fe400078ee01a */
[----:B------:R-:W-:Y:S02]  /*07c0*/  LOP3.LUT R26, R4, 0xf, RZ, 0xc0, !PT ;  /* 0x0000000f041a7812 */ /* 0x000fe400078ec0ff */
[----:B------:R-:W-:-:S03]  /*07d0*/  LOP3.LUT R33, R27, 0x8040201, RZ, 0xc0, !PT ;  /* 0x080402011b217812 */ /* 0x000fc600078ec0ff */
[----:B------:R-:W-:Y:S01]  /*07e0*/  IMAD R26, R26, 0x1010101, RZ ;  /* 0x010101011a1a7824 */ /* 0x000fe200078e02ff */
[----:B------:R-:W-:Y:S02]  /*07f0*/  LOP3.LUT R33, R33, 0x88848281, RZ, 0x3c, !PT ;  /* 0x8884828121217812 */ /* 0x000fe400078e3cff */
[----:B-1----:R-:W-:Y:S02]  /*0800*/  LOP3.LUT R21, R4, 0xf0, RZ, 0xc0, !PT ;  /* 0x000000f004157812 */ /* 0x002fe400078ec0ff */
[----:B------:R-:W-:Y:S02]  /*0810*/  IADD3 R4, -R33, 0x1010100, RZ ;  /* 0x0101010021047810 */ /* 0x000fe40007ffe1ff */
[----:B0-----:R-:W-:Y:S02]  /*0820*/  LOP3.LUT R15, R26, 0x8040201, RZ, 0xc0, !PT ;  /* 0x080402011a0f7812 */ /* 0x001fe400078ec0ff */
[----:B------:R-:W-:Y:S02]  /*0830*/  SHF.R.U32.HI R21, RZ, 0x4, R21 ;  /* 0x00000004ff157819 */ /* 0x000fe40000011615 */
[----:B------:R-:W-:-:S02]  /*0840*/  LOP3.LUT R4, R4, 0xf7fbfdfe, R27, 0xe0, !PT ;  /* 0xf7fbfdfe04047812 */ /* 0x000fc400078ee01b */
[----:B------:R-:W-:Y:S02]  /*0850*/  PRMT R29, R29, 0xba98, RZ ;  /* 0x0000ba981d1d7816 */ /* 0x000fe400000000ff */
[----:B------:R-:W-:Y:S01]  /*0860*/  LOP3.LUT R27, R15, 0x88848281, RZ, 0x3c, !PT ;  /* 0x888482810f1b7812 */ /* 0x000fe200078e3cff */
[----:B------:R-:W-:Y:S01]  /*0870*/  IMAD R15, R21, 0x1010101, RZ ;  /* 0x01010101150f7824 */ /* 0x000fe200078e02ff */
[----:B------:R-:W-:Y:S02]  /*0880*/  LOP3.LUT R34, R29, 0x7f7f7f7f, RZ, 0xc0, !PT ;  /* 0x7f7f7f7f1d227812 */ /* 0x000fe400078ec0ff */
[----:B------:R-:W-:-:S04]  /*0890*/  IADD3 R27, -R27, 0x1010100, RZ ;  /* 0x010101001b1b7810 */ /* 0x000fc80007ffe1ff */
[----:B------:R-:W-:Y:S02]  /*08a0*/  LOP3.LUT R27, R27, 0xf7fbfdfe, R26, 0xe0, !PT ;  /* 0xf7fbfdfe1b1b7812 */ /* 0x000fe400078ee01a */
[----:B------:R-:W-:-:S04]  /*08b0*/  LOP3.LUT R26, R15, 0x8040201, RZ, 0xc0, !PT ;  /* 0x080402010f1a7812 */ /* 0x000fc800078ec0ff */
[----:B------:R-:W-:-:S04]  /*08c0*/  LOP3.LUT R26, R26, 0x88848281, RZ, 0x3c, !PT ;  /* 0x888482811a1a7812 */ /* 0x000fc800078e3cff */
[----:B------:R-:W-:Y:S02]  /*08d0*/  IADD3 R26, -R26, 0x1010100, RZ ;  /* 0x010101001a1a7810 */ /* 0x000fe40007ffe1ff */
[----:B------:R-:W-:Y:S02]  /*08e0*/  PRMT R27, R27, 0xba98, RZ ;  /* 0x0000ba981b1b7816 */ /* 0x000fe400000000ff */
[----:B------:R-:W-:Y:S02]  /*08f0*/  LOP3.LUT R26, R26, 0xf7fbfdfe, R15, 0xe0, !PT ;  /* 0xf7fbfdfe1a1a7812 */ /* 0x000fe400078ee00f */
[----:B------:R0:W5:Y:S02]  /*0900*/  LDG.E.CONSTANT R15, [R16.64+0x18] ;  /* 0x00001806100f7981 */ /* 0x000164000c1e9900 */
[----:B------:R-:W-:-:S04]  /*0910*/  PRMT R26, R26, 0xba98, RZ ;  /* 0x0000ba981a1a7816 */ /* 0x000fc800000000ff */
[----:B------:R-:W-:Y:S02]  /*0920*/  LOP3.LUT R35, R26, 0x7f7f7f7f, RZ, 0xc0, !PT ;  /* 0x7f7f7f7f1a237812 */ /* 0x000fe400078ec0ff */
[----:B--2---:R-:W-:Y:S01]  /*0930*/  LOP3.LUT R21, R18, 0x80808080, R29, 0xde, !PT ;  /* 0x8080808012157812 */ /* 0x004fe200078ede1d */
[----:B------:R-:W-:Y:S02]  /*0940*/  IMAD.SHL.U32 R29, R10, 0x4, RZ ;  /* 0x000000040a1d7824 */ /* 0x000fe400078e00ff */
[----:B------:R0:W2:Y:S03]  /*0950*/  LDG.E.CONSTANT R10, [R16.64+0x14] ;  /* 0x00001406100a7981 */ /* 0x0000a6000c1e9900 */
[----:B---3--:R-:W-:-:S05]  /*0960*/  LOP3.LUT R29, R32, 0x300, R29, 0xf8, !PT ;  /* 0x00000300201d7812 */ /* 0x008fca00078ef81d */
[----:B------:R-:W-:Y:S01]  /*0970*/  IMAD.WIDE.U32 R28, R29, R28, c[0x4][0x10] ;  /* 0x010004001d1c7625 */ /* 0x000fe200078e001c */
[----:B------:R-:W-:-:S05]  /*0980*/  LOP3.LUT R32, R27, 0x7f7f7f7f, RZ, 0xc0, !PT ;  /* 0x7f7f7f7f1b207812 */ /* 0x000fca00078ec0ff */
[----:B------:R-:W3:Y:S01]  /*0990*/  LDG.E.64.CONSTANT R28, [R28.64] ;  /* 0x000000061c1c7981 */ /* 0x000ee2000c1e9b00 */
[----:B------:R-:W-:-:S05]  /*09a0*/  LOP3.LUT R27, R24, 0x80808080, R27, 0xde, !PT ;  /* 0x80808080181b7812 */ /* 0x000fca00078ede1b */
[----:B------:R-:W-:Y:S01]  /*09b0*/  IMAD.IADD R27, R27, 0x1, -R32 ;  /* 0x000000011b1b7824 */ /* 0x000fe200078e0a20 */
[----:B------:R-:W-:Y:S01]  /*09c0*/  LOP3.LUT R32, R25, 0x80808080, R26, 0xde, !PT ;  /* 0x8080808019207812 */ /* 0x000fe200078ede1a */
[----:B------:R-:W-:Y:S01]  /*09d0*/  IMAD.IADD R21, R21, 0x1, -R34 ;  /* 0x0000000115157824 */ /* 0x000fe200078e0a22 */
[----:B------:R0:W3:Y:S02]  /*09e0*/  LDG.E.CONSTANT R26, [R16.64+0x20] ;  /* 0x00002006101a7981 */ /* 0x0000e4000c1e9900 */
[----:B------:R-:W-:Y:S02]  /*09f0*/  LOP3.LUT R33, R27, 0x80808080, R24, 0xb4, !PT ;  /* 0x808080801b217812 */ /* 0x000fe400078eb418 */
[----:B------:R0:W3:Y:S01]  /*0a00*/  LDG.E.CONSTANT R27, [R16.64+0x1c] ;  /* 0x00001c06101b7981 */ /* 0x0000e2000c1e9900 */
[----:B------:R-:W-:-:S03]  /*0a10*/  LOP3.LUT R21, R21, 0x80808080, R18, 0xb4, !PT ;  /* 0x8080808015157812 */ /* 0x000fc600078eb412 */
[----:B------:R0:W3:Y:S04]  /*0a20*/  LDG.E.CONSTANT R24, [R16.64+0xc] ;  /* 0x00000c0610187981 */ /* 0x0000e8000c1e9900 */
[----:B------:R0:W3:Y:S04]  /*0a30*/  LDG.E.CONSTANT R18, [R16.64+0x10] ;  /* 0x0000100610127981 */ /* 0x0000e8000c1e9900 */
[----:B------:R0:W3:Y:S01]  /*0a40*/  LDG.E.U16.CONSTANT R34, [R16.64] ;  /* 0x0000000610227981 */ /* 0x0000e2000c1e9500 */
[----:B------:R-:W-:Y:S01]  /*0a50*/  IMAD.IADD R32, R32, 0x1, -R35 ;  /* 0x0000000120207824 */ /* 0x000fe200078e0a23 */
[----:B----4-:R-:W-:-:S02]  /*0a60*/  LOP3.LUT R35, R14, 0xf, RZ, 0xc0, !PT ;  /* 0x0000000f0e237812 */ /* 0x010fc400078ec0ff */
[----:B------:R-:W-:-:S04]  /*0a70*/  LOP3.LUT R14, R14, 0xf0, RZ, 0xc0, !PT ;  /* 0x000000f00e0e7812 */ /* 0x000fc800078ec0ff */
[----:B------:R-:W-:Y:S01]  /*0a80*/  SHF.R.U32.HI R14, RZ, 0x4, R14 ;  /* 0x00000004ff0e7819 */ /* 0x000fe2000001160e */
[----:B------:R-:W-:-:S04]  /*0a90*/  IMAD R35, R35, 0x1010101, RZ ;  /* 0x0101010123237824 */ /* 0x000fc800078e02ff */
[----:B------:R-:W-:Y:S01]  /*0aa0*/  IMAD R14, R14, 0x1010101, RZ ;  /* 0x010101010e0e7824 */ /* 0x000fe200078e02ff */
[----:B------:R-:W-:-:S04]  /*0ab0*/  LOP3.LUT R36, R35, 0x8040201, RZ, 0xc0, !PT ;  /* 0x0804020123247812 */ /* 0x000fc800078ec0ff */
[----:B0-----:R-:W-:Y:S02]  /*0ac0*/  LOP3.LUT R16, R14, 0x8040201, RZ, 0xc0, !PT ;  /* 0x080402010e107812 */ /* 0x001fe400078ec0ff */
[----:B------:R-:W-:Y:S02]  /*0ad0*/  LOP3.LUT R36, R36, 0x88848281, RZ, 0x3c, !PT ;  /* 0x8884828124247812 */ /* 0x000fe400078e3cff */
[----:B------:R-:W-:Y:S02]  /*0ae0*/  LOP3.LUT R16, R16, 0x88848281, RZ, 0x3c, !PT ;  /* 0x8884828110107812 */ /* 0x000fe400078e3cff */
[----:B------:R-:W-:Y:S02]  /*0af0*/  IADD3 R36, -R36, 0x1010100, RZ ;  /* 0x0101010024247810 */ /* 0x000fe40007ffe1ff */
[----:B------:R-:W-:Y:S02]  /*0b00*/  IADD3 R23, -R16, 0x1010100, RZ ;  /* 0x0101010010177810 */ /* 0x000fe40007ffe1ff */
[----:B------:R-:W-:-:S02]  /*0b10*/  LOP3.LUT R36, R36, 0xf7fbfdfe, R35, 0xe0, !PT ;  /* 0xf7fbfdfe24247812 */ /* 0x000fc400078ee023 */
[----:B------:R-:W-:Y:S02]  /*0b20*/  LOP3.LUT R23, R23, 0xf7fbfdfe, R14, 0xe0, !PT ;  /* 0xf7fbfdfe17177812 */ /* 0x000fe400078ee00e */
[----:B------:R-:W-:Y:S02]  /*0b30*/  PRMT R17, R36, 0xba98, RZ ;  /* 0x0000ba9824117816 */ /* 0x000fe400000000ff */
[----:B------:R-:W-:Y:S02]  /*0b40*/  LOP3.LUT R32, R32, 0x80808080, R25, 0xb4, !PT ;  /* 0x8080808020207812 */ /* 0x000fe400078eb419 */
[----:B------:R-:W-:Y:S02]  /*0b50*/  PRMT R14, R23, 0xba98, RZ ;  /* 0x0000ba98170e7816 */ /* 0x000fe400000000ff */
[----:B------:R-:W-:Y:S02]  /*0b60*/  LOP3.LUT R16, R17, 0x7f7f7f7f, RZ, 0xc0, !PT ;  /* 0x7f7f7f7f11107812 */ /* 0x000fe400078ec0ff */
[----:B------:R-:W-:-:S02]  /*0b70*/  PRMT R4, R4, 0xba98, RZ ;  /* 0x0000ba9804047816 */ /* 0x000fc400000000ff */
[----:B------:R-:W-:-:S04]  /*0b80*/  IADD3 R11, R11, 0x4, RZ ;  /* 0x000000040b0b7810 */ /* 0x000fc80007ffe0ff */
[----:B------:R-:W-:Y:S01]  /*0b90*/  ISETP.GE.U32.AND P0, PT, R11, UR4, PT ;  /* 0x000000040b007c0c */ /* 0x000fe2000bf06070 */
[----:B------:R-:W-:Y:S01]  /*0ba0*/  HADD2.F32 R22, -RZ, R22.H0_H0 ;  /* 0x20000016ff167230 */ /* 0x000fe20000004100 */
[----:B------:R-:W-:Y:S02]  /*0bb0*/  IADD3 R8, R8, 0x20, RZ ;  /* 0x0000002008087810 */ /* 0x000fe40007ffe0ff */
[----:B------:R-:W-:Y:S01]  /*0bc0*/  IADD3 R2, R2, 0x4, RZ ;  /* 0x0000000402027810 */ /* 0x000fe20007ffe0ff */
[----:B--2---:R-:W-:-:S04]  /*0bd0*/  IDP.4A.S8.S8 R10, R33, R10, RZ ;  /* 0x0000000a210a7226 */ /* 0x004fc800000006ff */
[----:B-----5:R-:W-:Y:S01]  /*0be0*/  IDP.4A.S8.S8 R32, R32, R15, R10 ;  /* 0x0000000f20207226 */ /* 0x020fe2000000060a */
[----:B------:R-:W-:Y:S02]  /*0bf0*/  LOP3.LUT R15, R14, 0x7f7f7f7f, RZ, 0xc0, !PT ;  /* 0x7f7f7f7f0e0f7812 */ /* 0x000fe400078ec0ff */
[C---:B------:R-:W-:Y:S02]  /*0c00*/  LOP3.LUT R10, R20.reuse, 0xf, RZ, 0xc0, !PT ;  /* 0x0000000f140a7812 */ /* 0x040fe400078ec0ff */
[----:B------:R-:W-:Y:S02]  /*0c10*/  LOP3.LUT R20, R20, 0xf0, RZ, 0xc0, !PT ;  /* 0x000000f014147812 */ /* 0x000fe400078ec0ff */
[----:B---3--:R-:W-:Y:S02]  /*0c20*/  LOP3.LUT R17, R28, 0x80808080, R17, 0xde, !PT ;  /* 0x808080801c117812 */ /* 0x008fe400078ede11 */
[----:B------:R-:W-:-:S03]  /*0c30*/  LOP3.LUT R14, R29, 0x80808080, R14, 0xde, !PT ;  /* 0x808080801d0e7812 */ /* 0x000fc600078ede0e */
[----:B------:R-:W-:Y:S02]  /*0c40*/  IMAD.IADD R17, R17, 0x1, -R16 ;  /* 0x0000000111117824 */ /* 0x000fe400078e0a10 */
[----:B------:R-:W-:Y:S01]  /*0c50*/  IMAD.IADD R14, R14, 0x1, -R15 ;  /* 0x000000010e0e7824 */ /* 0x000fe200078e0a0f */
[----:B------:R-:W-:Y:S02]  /*0c60*/  LOP3.LUT R15, R4, 0x7f7f7f7f, RZ, 0xc0, !PT ;  /* 0x7f7f7f7f040f7812 */ /* 0x000fe400078ec0ff */
[----:B------:R-:W-:Y:S02]  /*0c70*/  LOP3.LUT R17, R17, 0x80808080, R28, 0xb4, !PT ;  /* 0x8080808011117812 */ /* 0x000fe400078eb41c */
[----:B------:R-:W-:Y:S02]  /*0c80*/  LOP3.LUT R4, R19, 0x80808080, R4, 0xde, !PT ;  /* 0x8080808013047812 */ /* 0x000fe400078ede04 */
[----:B------:R-:W-:Y:S01]  /*0c90*/  LOP3.LUT R29, R14, 0x80808080, R29, 0xb4, !PT ;  /* 0x808080800e1d7812 */ /* 0x000fe200078eb41d */
[----:B------:R-:W-:Y:S01]  /*0ca0*/  IDP.4A.S8.S8 R17, R17, R27, R32 ;  /* 0x0000001b11117226 */ /* 0x000fe20000000620 */
[----:B------:R-:W-:Y:S01]  /*0cb0*/  SHF.R.U32.HI R20, RZ, 0x4, R20 ;  /* 0x00000004ff147819 */ /* 0x000fe20000011614 */
[----:B------:R-:W-:-:S02]  /*0cc0*/  IMAD.IADD R4, R4, 0x1, -R15 ;  /* 0x0000000104047824 */ /* 0x000fc400078e0a0f */
[----:B------:R-:W-:Y:S02]  /*0cd0*/  IDP.4A.S8.S8 R17, R29, R26, R17 ;  /* 0x0000001a1d117226 */ /* 0x000fe40000000611 */
[----:B------:R-:W-:Y:S01]  /*0ce0*/  IDP.4A.S8.S8 R21, R21, R24, R30 ;  /* 0x0000001815157226 */ /* 0x000fe2000000061e */
[----:B------:R-:W-:Y:S01]  /*0cf0*/  LOP3.LUT R19, R4, 0x80808080, R19, 0xb4, !PT ;  /* 0x8080808004137812 */ /* 0x000fe200078eb413 */
[----:B------:R-:W0:Y:S04]  /*0d00*/  I2F.U16 R20, R20 ;  /* 0x0000001400147306 */ /* 0x000e280000101000 */
[----:B------:R-:W-:-:S04]  /*0d10*/  IDP.4A.S8.S8 R18, R19, R18, R21 ;  /* 0x0000001213127226 */ /* 0x000fc80000000615 */
[----:B------:R-:W1:Y:S08]  /*0d20*/  I2F.U16 R10, R10 ;  /* 0x0000000a000a7306 */ /* 0x000e700000101000 */
[----:B------:R-:W2:Y:S08]  /*0d30*/  I2F R17, R17 ;  /* 0x0000001100117306 */ /* 0x000eb00000201400 */
[----:B------:R-:W3:Y:S01]  /*0d40*/  I2F R19, R18 ;  /* 0x0000001200137306 */ /* 0x000ee20000201400 */
[----:B0-----:R-:W-:Y:S01]  /*0d50*/  FADD.FTZ R4, R20, 0.5 ;  /* 0x3f00000014047421 */ /* 0x001fe20000010000 */
[----:B------:R-:W-:Y:S01]  /*0d60*/  HADD2.F32 R15, -RZ, R34.H0_H0 ;  /* 0x20000022ff0f7230 */ /* 0x000fe20000004100 */
[----:B-1----:R-:W-:-:S02]  /*0d70*/  FADD.FTZ R10, R10, 0.5 ;  /* 0x3f0000000a0a7421 */ /* 0x002fc40000010000 */
[----:B--2---:R-:W-:Y:S02]  /*0d80*/  FMUL.FTZ R4, R4, R17 ;  /* 0x0000001104047220 */ /* 0x004fe40000410000 */
[----:B------:R-:W-:Y:S02]  /*0d90*/  FMUL.FTZ.D4 R22, R22, R15 ;  /* 0x0000000f16167220 */ /* 0x000fe40000210000 */
[----:B---3--:R-:W-:-:S04]  /*0da0*/  FFMA.FTZ R4, R10, R19, R4 ;  /* 0x000000130a047223 */ /* 0x008fc80000010004 */
[----:B------:R-:W-:Y:S01]  /*0db0*/  FFMA.FTZ R7, R22, R4, R7 ;  /* 0x0000000416077223 */ /* 0x000fe20000010007 */
[----:B------:R-:W-:Y:S05]  /*0dc0*/  @!P0 BRA `(.L_x_10) ;  /* 0xfffff57000008947 */ /* 0x000fea000383ffff */
.L_x_9:
[----:B-1----:R-:W-:Y:S05]  /*0dd0*/  BSYNC B0 ;  /* 0x0000000000007941 */ /* 0x002fea0003800000 */
.L_x_8:
        /* <DEDUP_REMOVED lines=19> */
.L_x_11:
        /* <DEDUP_REMOVED lines=15> */
.L_x_1204:


//--------------------- .text._Z9moe_vec_qIN3c108BFloat16ELi256ELi8E11block_iq3_sLi1EXadL_ZN45_INTERNAL_8d5cb472_14_gguf_kernel_cu_cd24131918vec_dot_iq3_s_q8_1EPKvPK10block_q8_1RKiEEEvS5_S5_PT_PS9_iiii --------------------------
	.section	.text._Z9moe_vec_qIN3c108BFloat16ELi256ELi8E11block_iq3_sLi1EXadL_ZN45_INTERNAL_8d5cb472_14_gguf_kernel_cu_cd24131918vec_dot_iq3_s_q8_1EPKvPK10block_q8_1RKiEEEvS5_S5_PT_PS9_iiii,"ax",@progbits
	.sectioninfo	@"SHI_REGISTERS=40"
	.align	128
.text._Z9moe_vec_qIN3c108BFloat16ELi256ELi8E11block_iq3_sLi1EXadL_ZN45_INTERNAL_8d5cb472_14_gguf_kernel_cu_cd24131918vec_dot_iq3_s_q8_1EPKvPK10block_q8_1RKiEEEvS5_S5_PT_PS9_iiii:
        .type           _Z9moe_vec_qIN3c108BFloat16ELi256ELi8E11block_iq3_sLi1EXadL_ZN45_INTERNAL_8d5cb472_14_gguf_kernel_cu_cd24131918vec_dot_iq3_s_q8_1EPKvPK10block_q8_1RKiEEEvS5_S5_PT_PS9_iiii,@function
        .size           _Z9moe_vec_qIN3c108BFloat16ELi256ELi8E11block_iq3_sLi1EXadL_ZN45_INTERNAL_8d5cb472_14_gguf_kernel_cu_cd24131918vec_dot_iq3_s_q8_1EPKvPK10block_q8_1RKiEEEvS5_S5_PT_PS9_iiii,(.L_x_1205 - _Z9moe_vec_qIN3c108BFloat16ELi256ELi8E11block_iq3_sLi1EXadL_ZN45_INTERNAL_8d5cb472_14_gguf_kernel_cu_cd24131918vec_dot_iq3_s_q8_1EPKvPK10block_q8_1RKiEEEvS5_S5_PT_PS9_iiii)
        .other          _Z9moe_vec_qIN3c108BFloat16ELi256ELi8E11block_iq3_sLi1EXadL_ZN45_INTERNAL_8d5cb472_14_gguf_kernel_cu_cd24131918vec_dot_iq3_s_q8_1EPKvPK10block_q8_1RKiEEEvS5_S5_PT_PS9_iiii,@"STO_CUDA_ENTRY STV_DEFAULT"
_Z9moe_vec_qIN3c108BFloat16ELi256ELi8E11block_iq3_sLi1EXadL_ZN45_INTERNAL_8d5cb472_14_gguf_kernel_cu_cd24131918vec_dot_iq3_s_q8_1EPKvPK10block_q8_1RKiEEEvS5_S5_PT_PS9_iiii:
        /* <DEDUP_REMOVED lines=25> */
[----:B------:R-:W-:Y:S01]  /*0190*/  UIMAD UR5, UR4, UR5, URZ ;  /* 0x00000005040572a4 */ /* 0x000fe2000f8e023f */
[----:B------:R-:W-:-:S03]  /*01a0*/  IMAD.MOV.U32 R12, RZ, RZ, RZ ;  /* 0x000000ffff0c7224 */ /* 0x000fc600078e00ff */
[----:B-1----:R-:W1:Y:S02]  /*01b0*/  MUFU.RCP R7, R7 ;  /* 0x0000000700077308 */ /* 0x002e640000001000 */
[----:B-1----:R-:W-:Y:S02]  /*01c0*/  IADD3 R8, R7, 0xffffffe, RZ ;  /* 0x0ffffffe07087810 */ /* 0x002fe40007ffe0ff */
[----:B------:R-:W-:-:S04]  /*01d0*/  LOP3.LUT R7, R2, 0x7, RZ, 0xc0, !PT ;  /* 0x0000000702077812 */ /* 0x000fc800078ec0ff */
[----:B------:R1:W3:Y:S01]  /*01e0*/  F2I.FTZ.U32.TRUNC.NTZ R9, R8 ;  /* 0x0000000800097305 */ /* 0x0002e2000021f000 */
[----:B------:R-:W-:Y:S01]  /*01f0*/  LOP3.LUT R29, R14, 0xfffffff8, R7, 0xe2, !PT ;  /* 0xfffffff80e1d7812 */ /* 0x000fe200078ee207 */
[----:B-1----:R-:W-:Y:S02]  /*0200*/  IMAD.MOV.U32 R8, RZ, RZ, RZ ;  /* 0x000000ffff087224 */ /* 0x002fe400078e00ff */
[----:B---3--:R-:W-:-:S04]  /*0210*/  IMAD.MOV R11, RZ, RZ, -R9 ;  /* 0x000000ffff0b7224 */ /* 0x008fc800078e0a09 */
[----:B------:R-:W-:-:S04]  /*0220*/  IMAD R11, R11, c[0x0][0x180], RZ ;  /* 0x000060000b0b7a24 */ /* 0x000fc800078e02ff */
[----:B------:R-:W-:-:S04]  /*0230*/  IMAD.HI.U32 R10, R9, R11, R8 ;  /* 0x0000000b090a7227 */ /* 0x000fc800078e0008 */
[----:B------:R-:W-:Y:S02]  /*0240*/  IMAD.SHL.U32 R9, R2, 0x4, RZ ;  /* 0x0000000402097824 */ /* 0x000fe400078e00ff */
[----:B------:R-:W-:Y:S01]  /*0250*/  IMAD.HI.U32 R13, R10, R3, RZ ;  /* 0x000000030a0d7227 */ /* 0x000fe200078e00ff */
[----:B------:R-:W-:Y:S02]  /*0260*/  SHF.R.U32.HI R10, RZ, 0x1, R7 ;  /* 0x00000001ff0a7819 */ /* 0x000fe40000011607 */
[C---:B------:R-:W-:Y:S01]  /*0270*/  LOP3.LUT R8, R9.reuse, 0x1c, RZ, 0xc0, !PT ;  /* 0x0000001c09087812 */ /* 0x040fe200078ec0ff */
[----:B0-----:R-:W-:Y:S01]  /*0280*/  IMAD.MOV R4, RZ, RZ, -R13 ;  /* 0x000000ffff047224 */ /* 0x001fe200078e0a0d */
[----:B------:R-:W-:-:S03]  /*0290*/  LOP3.LUT R9, R9, 0x4, RZ, 0xc0, !PT ;  /* 0x0000000409097812 */ /* 0x000fc600078ec0ff */
        /* <DEDUP_REMOVED lines=14> */
.L_x_14:
        /* <DEDUP_REMOVED lines=9> */
[--C-:B------:R-:W-:Y:S02]  /*0410*/  IMAD.X R17, RZ, RZ, R23.reuse, P0 ;  /* 0x000000ffff117224 */ /* 0x100fe400000e0617 */
[----:B------:R-:W-:-:S03]  /*0420*/  IMAD.X R25, RZ, RZ, R23, P1 ;  /* 0x000000ffff197224 */ /* 0x000fc600008e0617 */
[----:B------:R0:W2:Y:S04]  /*0430*/  LDG.E.U8.CONSTANT R21, [R16.64+0x42] ;  /* 0x0000420610157981 */ /* 0x0000a8000c1e9100 */
[----:B------:R-:W3:Y:S04]  /*0440*/  LDG.E.U8.CONSTANT R20, [R24.64] ;  /* 0x0000000618147981 */ /* 0x000ee8000c1e9100 */
[----:B------:R-:W4:Y:S01]  /*0450*/  LDG.E.U8.CONSTANT R26, [R24.64+0x1] ;  /* 0x00000106181a7981 */ /* 0x000f22000c1e9100 */
[----:B------:R-:W-:-:S03]  /*0460*/  IADD3 R18, P0, R8, R22, RZ ;  /* 0x0000001608127210 */ /* 0x000fc60007f1e0ff */
[----:B------:R-:W5:Y:S02]  /*0470*/  LDG.E.U8.CONSTANT R28, [R24.64+0x2] ;  /* 0x00000206181c7981 */ /* 0x000f64000c1e9100 */
[----:B------:R-:W-:-:S05]  /*0480*/  IMAD.X R19, RZ, RZ, R23, P0 ;  /* 0x000000ffff137224 */ /* 0x000fca00000e0617 */
[----:B------:R-:W4:Y:S01]  /*0490*/  LDG.E.U8.CONSTANT R5, [R18.64+0x4a] ;  /* 0x00004a0612057981 */ /* 0x000f22000c1e9100 */
[----:B0-----:R-:W-:-:S05]  /*04a0*/  IMAD.WIDE R16, R29, 0x24, R14 ;  /* 0x000000241d107825 */ /* 0x001fca00078e020e */
[----:B------:R-:W5:Y:S01]  /*04b0*/  LDG.E.CONSTANT R35, [R16.64+0x4] ;  /* 0x0000040610237981 */ /* 0x000f62000c1e9900 */
[----:B--2---:R-:W-:-:S05]  /*04c0*/  IMAD.SHL.U32 R27, R21, 0x100, RZ ;  /* 0x00000100151b7824 */ /* 0x004fca00078e00ff */
[----:B---3--:R-:W-:Y:S02]  /*04d0*/  LOP3.LUT R27, R20, 0x100, R27, 0xf8, !PT ;  /* 0x00000100141b7812 */ /* 0x008fe400078ef81b */
[----:B------:R-:W2:Y:S03]  /*04e0*/  LDG.E.U8.CONSTANT R20, [R24.64+0x3] ;  /* 0x0000030618147981 */ /* 0x000ea6000c1e9100 */
[----:B------:R-:W-:-:S04]  /*04f0*/  IMAD.WIDE.U32 R32, R27, R6, c[0x4][0x20] ;  /* 0x010008001b207625 */ /* 0x000fc800078e0006 */
[----:B------:R-:W-:Y:S02]  /*0500*/  IMAD.SHL.U32 R27, R21, 0x80, RZ ;  /* 0x00000080151b7824 */ /* 0x000fe400078e00ff */
[----:B------:R0:W3:Y:S03]  /*0510*/  LDG.E.CONSTANT R32, [R32.64] ;  /* 0x0000000620207981 */ /* 0x0000e6000c1e9900 */
[----:B----4-:R-:W-:-:S05]  /*0520*/  LOP3.LUT R27, R26, 0x100, R27, 0xf8, !PT ;  /* 0x000001001a1b7812 */ /* 0x010fca00078ef81b */
[----:B------:R-:W-:-:S06]  /*0530*/  IMAD.WIDE.U32 R26, R27, R6, c[0x4][0x20] ;  /* 0x010008001b1a7625 */ /* 0x000fcc00078e0006 */
[----:B------:R1:W4:Y:S01]  /*0540*/  LDG.E.CONSTANT R26, [R26.64] ;  /* 0x000000061a1a7981 */ /* 0x000322000c1e9900 */
[C---:B------:R-:W-:Y:S02]  /*0550*/  LOP3.LUT R30, R5.reuse, 0xf, RZ, 0xc0, !PT ;  /* 0x0000000f051e7812 */ /* 0x040fe400078ec0ff */
[----:B------:R-:W-:-:S03]  /*0560*/  LOP3.LUT R5, R5, 0xf0, RZ, 0xc0, !PT ;  /* 0x000000f005057812 */ /* 0x000fc600078ec0ff */
[----:B------:R-:W-:Y:S01]  /*0570*/  IMAD R30, R30, 0x1010101, RZ ;  /* 0x010101011e1e7824 */ /* 0x000fe200078e02ff */
[----:B------:R-:W-:-:S04]  /*0580*/  SHF.R.U32.HI R5, RZ, 0x4, R5 ;  /* 0x00000004ff057819 */ /* 0x000fc80000011605 */
[----:B0-----:R-:W-:Y:S01]  /*0590*/  LOP3.LUT R33, R30, 0x8040201, RZ, 0xc0, !PT ;  /* 0x080402011e217812 */ /* 0x001fe200078ec0ff */
[----:B------:R-:W-:-:S03]  /*05a0*/  IMAD R5, R5, 0x1010101, RZ ;  /* 0x0101010105057824 */ /* 0x000fc600078e02ff */
[----:B------:R-:W-:Y:S02]  /*05b0*/  LOP3.LUT R33, R33, 0x88848281, RZ, 0x3c, !PT ;  /* 0x8884828121217812 */ /* 0x000fe400078e3cff */
[----:B-1----:R-:W-:Y:S02]  /*05c0*/  LOP3.LUT R27, R5, 0x8040201, RZ, 0xc0, !PT ;  /* 0x08040201051b7812 */ /* 0x002fe400078ec0ff */
[----:B------:R-:W-:Y:S02]  /*05d0*/  IADD3 R33, -R33, 0x1010100, RZ ;  /* 0x0101010021217810 */ /* 0x000fe40007ffe1ff */
[----:B------:R-:W-:Y:S02]  /*05e0*/  LOP3.LUT R27, R27, 0x88848281, RZ, 0x3c, !PT ;  /* 0x888482811b1b7812 */ /* 0x000fe400078e3cff */
[----:B------:R-:W-:Y:S02]  /*05f0*/  LOP3.LUT R33, R33, 0xf7fbfdfe, R30, 0xe0, !PT ;  /* 0xf7fbfdfe21217812 */ /* 0x000fe400078ee01e */
[----:B------:R-:W-:-:S02]  /*0600*/  IADD3 R30, -R27, 0x1010100, RZ ;  /* 0x010101001b1e7810 */ /* 0x000fc40007ffe1ff */
[----:B------:R-:W-:Y:S02]  /*0610*/  PRMT R33, R33, 0xba98, RZ ;  /* 0x0000ba9821217816 */ /* 0x000fe400000000ff */
[----:B------:R-:W-:Y:S02]  /*0620*/  LOP3.LUT R30, R30, 0xf7fbfdfe, R5, 0xe0, !PT ;  /* 0xf7fbfdfe1e1e7812 */ /* 0x000fe400078ee005 */
[----:B------:R-:W-:Y:S02]  /*0630*/  LOP3.LUT R34, R33, 0x7f7f7f7f, RZ, 0xc0, !PT ;  /* 0x7f7f7f7f21227812 */ /* 0x000fe400078ec0ff */
[----:B------:R-:W-:Y:S02]  /*0640*/  PRMT R27, R30, 0xba98, RZ ;  /* 0x0000ba981e1b7816 */ /* 0x000fe400000000ff */
[----:B---3--:R-:W-:Y:S01]  /*0650*/  LOP3.LUT R5, R32, 0x80808080, R33, 0xde, !PT ;  /* 0x8080808020057812 */ /* 0x008fe200078ede21 */
[----:B------:R-:W-:-:S04]  /*0660*/  IMAD.SHL.U32 R33, R21, 0x40, RZ ;  /* 0x0000004015217824 */ /* 0x000fc800078e00ff */
[----:B------:R-:W-:Y:S01]  /*0670*/  IMAD.IADD R5, R5, 0x1, -R34 ;  /* 0x0000000105057824 */ /* 0x000fe200078e0a22 */
[----:B-----5:R-:W-:Y:S01]  /*0680*/  LOP3.LUT R33, R28, 0x100, R33, 0xf8, !PT ;  /* 0x000001001c217812 */ /* 0x020fe200078ef821 */
[----:B------:R-:W3:Y:S01]  /*0690*/  LDG.E.CONSTANT R34, [R16.64+0xc] ;  /* 0x00000c0610227981 */ /* 0x000ee2000c1e9900 */
[----:B------:R-:W-:Y:S02]  /*06a0*/  LOP3.LUT R28, R27, 0x7f7f7f7f, RZ, 0xc0, !PT ;  /* 0x7f7f7f7f1b1c7812 */ /* 0x000fe400078ec0ff */
[----:B------:R-:W-:Y:S02]  /*06b0*/  LOP3.LUT R30, R5, 0x80808080, R32, 0xb4, !PT ;  /* 0x80808080051e7812 */ /* 0x000fe400078eb420 */
[----:B------:R-:W5:Y:S01]  /*06c0*/  LDG.E.CONSTANT R5, [R16.64+0x8] ;  /* 0x0000080610057981 */ /* 0x000f62000c1e9900 */
[----:B----4-:R-:W-:-:S05]  /*06d0*/  LOP3.LUT R27, R26, 0x80808080, R27, 0xde, !PT ;  /* 0x808080801a1b7812 */ /* 0x010fca00078ede1b */
[----:B------:R-:W-:Y:S02]  /*06e0*/  IMAD.IADD R27, R27, 0x1, -R28 ;  /* 0x000000011b1b7824 */ /* 0x000fe400078e0a1c */
[----:B------:R-:W4:Y:S01]  /*06f0*/  LDG.E.U8.CONSTANT R28, [R18.64+0x4b] ;  /* 0x00004b06121c7981 */ /* 0x000f22000c1e9100 */
[----:B------:R-:W-:-:S06]  /*0700*/  IMAD.WIDE.U32 R32, R33, R6, c[0x4][0x20] ;  /* 0x0100080021207625 */ /* 0x000fcc00078e0006 */
[----:B------:R0:W3:Y:S01]  /*0710*/  LDG.E.CONSTANT R32, [R32.64] ;  /* 0x0000000620207981 */ /* 0x0000e2000c1e9900 */
[----:B------:R-:W-:Y:S01]  /*0720*/  LOP3.LUT R36, R27, 0x80808080, R26, 0xb4, !PT ;  /* 0x808080801b247812 */ /* 0x000fe200078eb41a */
[----:B------:R-:W-:-:S05]  /*0730*/  IMAD.SHL.U32 R27, R21, 0x20, RZ ;  /* 0x00000020151b7824 */ /* 0x000fca00078e00ff */
[----:B--2---:R-:W-:Y:S02]  /*0740*/  LOP3.LUT R27, R20, 0x100, R27, 0xf8, !PT ;  /* 0x00000100141b7812 */ /* 0x004fe400078ef81b */
[----:B------:R-:W2:Y:S03]  /*0750*/  LDG.E.U8.CONSTANT R20, [R24.64+0x4] ;  /* 0x0000040618147981 */ /* 0x000ea6000c1e9100 */
[----:B------:R-:W-:-:S04]  /*0760*/  IMAD.WIDE.U32 R26, R27, R6, c[0x4][0x20] ;  /* 0x010008001b1a7625 */ /* 0x000fc800078e0006 */
[----:B------:R-:W-:Y:S02]  /*0770*/  IDP.4A.S8.S8 R35, R30, R35, RZ ;  /* 0x000000231e237226 */ /* 0x000fe400000006ff */
[----:B------:R1:W2:Y:S02]  /*0780*/  LDG.E.CONSTANT R30, [R26.64] ;  /* 0x000000061a1e7981 */ /* 0x0002a4000c1e9900 */
[----:B-----5:R-:W-:Y:S01]  /*0790*/  IDP.4A.S8.S8 R35, R36, R5, R35 ;  /* 0x0000000524237226 */ /* 0x020fe20000000623 */
[----:B----4-:R-:W-:-:S05]  /*07a0*/  LOP3.LUT R5, R28, 0xf, RZ, 0xc0, !PT ;  /* 0x0000000f1c057812 */ /* 0x010fca00078ec0ff */
[----:B------:R-:W-:-:S05]  /*07b0*/  IMAD R5, R5, 0x1010101, RZ ;  /* 0x0101010105057824 */ /* 0x000fca00078e02ff */
[----:B0-----:R-:W-:-:S04]  /*07c0*/  LOP3.LUT R33, R5, 0x8040201, RZ, 0xc0, !PT ;  /* 0x0804020105217812 */ /* 0x001fc800078ec0ff */
[----:B------:R-:W-:-:S04]  /*07d0*/  LOP3.LUT R33, R33, 0x88848281, RZ, 0x3c, !PT ;  /* 0x8884828121217812 */ /* 0x000fc800078e3cff */
[----:B------:R-:W-:-:S04]  /*07e0*/  IADD3 R36, -R33, 0x1010100, RZ ;  /* 0x0101010021247810 */ /* 0x000fc80007ffe1ff */
[----:B------:R-:W-:-:S04]  /*07f0*/  LOP3.LUT R36, R36, 0xf7fbfdfe, R5, 0xe0, !PT ;  /* 0xf7fbfdfe24247812 */ /* 0x000fc800078ee005 */
[----:B------:R-:W-:-:S04]  /*0800*/  PRMT R5, R36, 0xba98, RZ ;  /* 0x0000ba9824057816 */ /* 0x000fc800000000ff */
[----:B------:R-:W-:Y:S02]  /*0810*/  LOP3.LUT R36, R5, 0x7f7f7f7f, RZ, 0xc0, !PT ;  /* 0x7f7f7f7f05247812 */ /* 0x000fe400078ec0ff */
[----:B---3--:R-:W-:-:S05]  /*0820*/  LOP3.LUT R5, R32, 0x80808080, R5, 0xde, !PT ;  /* 0x8080808020057812 */ /* 0x008fca00078ede05 */
[----:B------:R-:W-:-:S05]  /*0830*/  IMAD.IADD R5, R5, 0x1, -R36 ;  /* 0x0000000105057824 */ /* 0x000fca00078e0a24 */
[----:B------:R-:W-:Y:S02]  /*0840*/  LOP3.LUT R32, R5, 0x80808080, R32, 0xb4, !PT ;  /* 0x8080808005207812 */ /* 0x000fe400078eb420 */
[----:B------:R-:W3:Y:S01]  /*0850*/  LDG.E.U8.CONSTANT R5, [R18.64+0x4c] ;  /* 0x00004c0612057981 */ /* 0x000ee2000c1e9100 */
[----:B------:R-:W-:-:S04]  /*0860*/  LOP3.LUT R28, R28, 0xf0, RZ, 0xc0, !PT ;  /* 0x000000f01c1c7812 */ /* 0x000fc800078ec0ff */
[----:B-1----:R-:W-:-:S05]  /*0870*/  SHF.R.U32.HI R26, RZ, 0x4, R28 ;  /* 0x00000004ff1a7819 */ /* 0x002fca000001161c */
[----:B------:R-:W-:-:S05]  /*0880*/  IMAD R26, R26, 0x1010101, RZ ;  /* 0x010101011a1a7824 */ /* 0x000fca00078e02ff */
[----:B------:R-:W-:Y:S01]  /*0890*/  LOP3.LUT R27, R26, 0x8040201, RZ, 0xc0, !PT ;  /* 0x080402011a1b7812 */ /* 0x000fe200078ec0ff */
[----:B------:R-:W-:-:S03]  /*08a0*/  IMAD.SHL.U32 R33, R21, 0x10, RZ ;  /* 0x0000001015217824 */ /* 0x000fc600078e00ff */
[----:B------:R-:W-:Y:S01]  /*08b0*/  LOP3.LUT R27, R27, 0x88848281, RZ, 0x3c, !PT ;  /* 0x888482811b1b7812 */ /* 0x000fe200078e3cff */
[----:B------:R-:W-:Y:S01]  /*08c0*/  IDP.4A.S8.S8 R34, R32, R34, R35 ;  /* 0x0000002220227226 */ /* 0x000fe20000000623 */
[----:B--2---:R-:W-:Y:S01]  /*08d0*/  LOP3.LUT R33, R20, 0x100, R33, 0xf8, !PT ;  /* 0x0000010014217812 */ /* 0x004fe200078ef821 */
[----:B------:R-:W2:Y:S01]  /*08e0*/  LDG.E.CONSTANT R35, [R16.64+0x10] ;  /* 0x0000100610237981 */ /* 0x000ea2000c1e9900 */
[----:B------:R-:W-:-:S04]  /*08f0*/  IADD3 R27, -R27, 0x1010100, RZ ;  /* 0x010101001b1b7810 */ /* 0x000fc80007ffe1ff */
[----:B------:R-:W-:Y:S01]  /*0900*/  LOP3.LUT R26, R27, 0xf7fbfdfe, R26, 0xe0, !PT ;  /* 0xf7fbfdfe1b1a7812 */ /* 0x000fe200078ee01a */
[----:B------:R-:W-:Y:S01]  /*0910*/  IMAD.WIDE.U32 R32, R33, R6, c[0x4][0x20] ;  /* 0x0100080021207625 */ /* 0x000fe200078e0006 */
[----:B------:R-:W4:Y:S02]  /*0920*/  LDG.E.U8.CONSTANT R27, [R24.64+0x5] ;  /* 0x00000506181b7981 */ /* 0x000f24000c1e9100 */
[----:B------:R-:W-:Y:S02]  /*0930*/  PRMT R37, R26, 0xba98, RZ ;  /* 0x0000ba981a257816 */ /* 0x000fe400000000ff */
[----:B------:R0:W5:Y:S02]  /*0940*/  LDG.E.CONSTANT R28, [R32.64] ;  /* 0x00000006201c7981 */ /* 0x000164000c1e9900 */
[----:B------:R-:W-:Y:S02]  /*0950*/  LOP3.LUT R20, R37, 0x7f7f7f7f, RZ, 0xc0, !PT ;  /* 0x7f7f7f7f25147812 */ /* 0x000fe400078ec0ff */
[----:B------:R-:W-:Y:S01]  /*0960*/  LOP3.LUT R37, R30, 0x80808080, R37, 0xde, !PT ;  /* 0x808080801e257812 */ /* 0x000fe200078ede25 */
[----:B------:R4:W5:Y:S04]  /*0970*/  LDG.E.U8.CONSTANT R26, [R24.64+0x6] ;  /* 0x00000606181a7981 */ /* 0x000968000c1e9100 */
[----:B------:R-:W-:-:S02]  /*0980*/  IMAD.IADD R37, R37, 0x1, -R20 ;  /* 0x0000000125257824 */ /* 0x000fc400078e0a14 */
[----:B------:R4:W5:Y:S03]  /*0990*/  LDG.E.U8.CONSTANT R20, [R24.64+0x7] ;  /* 0x0000070618147981 */ /* 0x000966000c1e9100 */
[----:B------:R-:W-:Y:S02]  /*09a0*/  LOP3.LUT R30, R37, 0x80808080, R30, 0xb4, !PT ;  /* 0x80808080251e7812 */ /* 0x000fe400078eb41e */
[----:B---3--:R-:W-:-:S05]  /*09b0*/  LOP3.LUT R36, R5, 0xf, RZ, 0xc0, !PT ;  /* 0x0000000f05247812 */ /* 0x008fca00078ec0ff */
[----:B------:R-:W-:-:S05]  /*09c0*/  IMAD R36, R36, 0x1010101, RZ ;  /* 0x0101010124247824 */ /* 0x000fca00078e02ff */
[----:B0-----:R-:W-:-:S04]  /*09d0*/  LOP3.LUT R32, R36, 0x8040201, RZ, 0xc0, !PT ;  /* 0x0804020124207812 */ /* 0x001fc800078ec0ff */
[----:B------:R-:W-:-:S04]  /*09e0*/  LOP3.LUT R32, R32, 0x88848281, RZ, 0x3c, !PT ;  /* 0x8884828120207812 */ /* 0x000fc800078e3cff */
[----:B------:R-:W-:Y:S02]  /*09f0*/  IADD3 R33, -R32, 0x1010100, RZ ;  /* 0x0101010020217810 */ /* 0x000fe40007ffe1ff */
[----:B------:R0:W3:Y:S02]  /*0a00*/  LDG.E.U8.CONSTANT R32, [R18.64+0x4d] ;  /* 0x00004d0612207981 */ /* 0x0000e4000c1e9100 */
[----:B------:R-:W-:Y:S01]  /*0a10*/  LOP3.LUT R33, R33, 0xf7fbfdfe, R36, 0xe0, !PT ;  /* 0xf7fbfdfe21217812 */ /* 0x000fe200078ee024 */
[----:B--2---:R-:W-:Y:S01]  /*0a20*/  IDP.4A.S8.S8 R30, R30, R35, R34 ;  /* 0x000000231e1e7226 */ /* 0x004fe20000000622 */
[----:B------:R1:W2:Y:S01]  /*0a30*/  LDG.E.U16.CONSTANT R36, [R16.64] ;  /* 0x0000000610247981 */ /* 0x0002a2000c1e9500 */
[----:B------:R-:W-:Y:S01]  /*0a40*/  IMAD.SHL.U32 R34, R21, 0x8, RZ ;  /* 0x0000000815227824 */ /* 0x000fe200078e00ff */
[----:B------:R-:W-:Y:S02]  /*0a50*/  PRMT R35, R33, 0xba98, RZ ;  /* 0x0000ba9821237816 */ /* 0x000fe400000000ff */
[----:B------:R-:W2:Y:S02]  /*0a60*/  LDG.E.CONSTANT R33, [R16.64+0x14] ;  /* 0x0000140610217981 */ /* 0x000ea4000c1e9900 */
[----:B----4-:R-:W-:Y:S01]  /*0a70*/  LOP3.LUT R25, R27, 0x100, R34, 0xf8, !PT ;  /* 0x000001001b197812 */ /* 0x010fe200078ef822 */
[----:B------:R-:W-:Y:S01]  /*0a80*/  IMAD.SHL.U32 R27, R21, 0x4, RZ ;  /* 0x00000004151b7824 */ /* 0x000fe200078e00ff */
[----:B------:R-:W-:Y:S01]  /*0a90*/  LOP3.LUT R24, R35, 0x7f7f7f7f, RZ, 0xc0, !PT ;  /* 0x7f7f7f7f23187812 */ /* 0x000fe200078ec0ff */
[----:B------:R-:W-:Y:S01]  /*0aa0*/  IMAD.SHL.U32 R21, R21, 0x2, RZ ;  /* 0x0000000215157824 */ /* 0x000fe200078e00ff */
[----:B-----5:R-:W-:Y:S01]  /*0ab0*/  LOP3.LUT R35, R28, 0x80808080, R35, 0xde, !PT ;  /* 0x808080801c237812 */ /* 0x020fe200078ede23 */
[----:B------:R1:W4:Y:S01]  /*0ac0*/  LDG.E.CONSTANT R34, [R16.64+0x18] ;  /* 0x0000180610227981 */ /* 0x000322000c1e9900 */
[----:B------:R-:W-:-:S03]  /*0ad0*/  LOP3.LUT R27, R26, 0x100, R27, 0xf8, !PT ;  /* 0x000001001a1b7812 */ /* 0x000fc600078ef81b */
[----:B------:R-:W-:Y:S02]  /*0ae0*/  IMAD.IADD R35, R35, 0x1, -R24 ;  /* 0x0000000123237824 */ /* 0x000fe400078e0a18 */
[----:B------:R-:W-:Y:S01]  /*0af0*/  IMAD.WIDE.U32 R24, R25, R6, c[0x4][0x20] ;  /* 0x0100080019187625 */ /* 0x000fe200078e0006 */
[----:B------:R-:W-:-:S03]  /*0b00*/  LOP3.LUT R37, R20, 0x100, R21, 0xf8, !PT ;  /* 0x0000010014257812 */ /* 0x000fc600078ef815 */
[----:B------:R-:W-:Y:S01]  /*0b10*/  IMAD.WIDE.U32 R20, R27, R6, c[0x4][0x20] ;  /* 0x010008001b147625 */ /* 0x000fe200078e0006 */
[----:B0-----:R-:W-:Y:S01]  /*0b20*/  IADD3 R18, P0, R10, R22, RZ ;  /* 0x000000160a127210 */ /* 0x001fe20007f1e0ff */
[----:B------:R0:W5:Y:S02]  /*0b30*/  LDG.E.CONSTANT R24, [R24.64] ;  /* 0x0000000618187981 */ /* 0x000164000c1e9900 */
[----:B------:R-:W-:Y:S02]  /*0b40*/  IMAD.WIDE.U32 R26, R37, R6, c[0x4][0x20] ;  /* 0x01000800251a7625 */ /* 0x000fe400078e0006 */
[----:B------:R0:W4:Y:S02]  /*0b50*/  LDG.E.CONSTANT R20, [R20.64] ;  /* 0x0000000614147981 */ /* 0x000124000c1e9900 */
[----:B------:R-:W-:Y:S02]  /*0b60*/  IMAD.X R19, RZ, RZ, R23, P0 ;  /* 0x000000ffff137224 */ /* 0x000fe400000e0617 */
[----:B------:R0:W4:Y:S04]  /*0b70*/  LDG.E.CONSTANT R26, [R26.64] ;  /* 0x000000061a1a7981 */ /* 0x000128000c1e9900 */
[----:B------:R3:W4:Y:S01]  /*0b80*/  LDG.E.U8.CONSTANT R18, [R18.64+0x6a] ;  /* 0x00006a0612127981 */ /* 0x000722000c1e9100 */
[----:B------:R-:W-:-:S03]  /*0b90*/  LOP3.LUT R35, R35, 0x80808080, R28, 0xb4, !PT ;  /* 0x8080808023237812 */ /* 0x000fc600078eb41c */
[----:B------:R1:W4:Y:S04]  /*0ba0*/  LDG.E.CONSTANT R28, [R16.64+0x1c] ;  /* 0x00001c06101c7981 */ /* 0x000328000c1e9900 */
[----:B0-----:R1:W4:Y:S04]  /*0bb0*/  LDG.E.CONSTANT R25, [R16.64+0x20] ;  /* 0x0000200610197981 */ /* 0x001328000c1e9900 */
[----:B------:R-:W4:Y:S01]  /*0bc0*/  LDG.E.U16.CONSTANT R22, [R22.64] ;  /* 0x0000000616167981 */ /* 0x000f22000c1e9500 */
[----:B------:R-:W-:-:S04]  /*0bd0*/  LOP3.LUT R5, R5, 0xf0, RZ, 0xc0, !PT ;  /* 0x000000f005057812 */ /* 0x000fc800078ec0ff */
[----:B------:R-:W-:-:S05]  /*0be0*/  SHF.R.U32.HI R5, RZ, 0x4, R5 ;  /* 0x00000004ff057819 */ /* 0x000fca0000011605 */
[----:B------:R-:W-:-:S05]  /*0bf0*/  IMAD R5, R5, 0x1010101, RZ ;  /* 0x0101010105057824 */ /* 0x000fca00078e02ff */
[----:B------:R-:W-:-:S04]  /*0c00*/  LOP3.LUT R21, R5, 0x8040201, RZ, 0xc0, !PT ;  /* 0x0804020105157812 */ /* 0x000fc800078ec0ff */
[----:B------:R-:W-:Y:S02]  /*0c10*/  LOP3.LUT R21, R21, 0x88848281, RZ, 0x3c, !PT ;  /* 0x8884828115157812 */ /* 0x000fe400078e3cff */
[----:B------:R-:W-:-:S04]  /*0c20*/  IADD3 R31, R31, 0x4, RZ ;  /* 0x000000041f1f7810 */ /* 0x000fc80007ffe0ff */
[----:B------:R-:W-:Y:S02]  /*0c30*/  ISETP.GE.U32.AND P0, PT, R31, UR4, PT ;  /* 0x000000041f007c0c */ /* 0x000fe4000bf06070 */
[----:B------:R-:W-:Y:S02]  /*0c40*/  IADD3 R29, R29, 0x20, RZ ;  /* 0x000000201d1d7810 */ /* 0x000fe40007ffe0ff */
[----:B------:R-:W-:Y:S02]  /*0c50*/  IADD3 R4, R4, 0x4, RZ ;  /* 0x0000000404047810 */ /* 0x000fe40007ffe0ff */
[C---:B---3--:R-:W-:Y:S02]  /*0c60*/  LOP3.LUT R19, R32.reuse, 0xf0, RZ, 0xc0, !PT ;  /* 0x000000f020137812 */ /* 0x048fe400078ec0ff */
[----:B------:R-:W-:Y:S02]  /*0c70*/  LOP3.LUT R32, R32, 0xf, RZ, 0xc0, !PT ;  /* 0x0000000f20207812 */ /* 0x000fe400078ec0ff */
[----:B------:R-:W-:-:S03]  /*0c80*/  SHF.R.U32.HI R27, RZ, 0x4, R19 ;  /* 0x00000004ff1b7819 */ /* 0x000fc60000011613 */
[----:B------:R-:W-:Y:S02]  /*0c90*/  IMAD R19, R32, 0x1010101, RZ ;  /* 0x0101010120137824 */ /* 0x000fe400078e02ff */
[----:B--2---:R-:W-:Y:S01]  /*0ca0*/  IDP.4A.S8.S8 R33, R35, R33, R30 ;  /* 0x0000002123217226 */ /* 0x004fe2000000061e */
[----:B------:R-:W-:Y:S02]  /*0cb0*/  IADD3 R30, -R21, 0x1010100, RZ ;  /* 0x01010100151e7810 */ /* 0x000fe40007ffe1ff */
[----:B-1----:R-:W-:Y:S01]  /*0cc0*/  LOP3.LUT R17, R19, 0x8040201, RZ, 0xc0, !PT ;  /* 0x0804020113117812 */ /* 0x002fe200078ec0ff */
[----:B------:R-:W-:Y:S01]  /*0cd0*/  IMAD R16, R27, 0x1010101, RZ ;  /* 0x010101011b107824 */ /* 0x000fe200078e02ff */
[----:B------:R-:W-:Y:S02]  /*0ce0*/  LOP3.LUT R30, R30, 0xf7fbfdfe, R5, 0xe0, !PT ;  /* 0xf7fbfdfe1e1e7812 */ /* 0x000fe400078ee005 */
[----:B------:R-:W-:Y:S02]  /*0cf0*/  LOP3.LUT R17, R17, 0x88848281, RZ, 0x3c, !PT ;  /* 0x8884828111117812 */ /* 0x000fe400078e3cff */
[----:B------:R-:W-:-:S02]  /*0d00*/  LOP3.LUT R5, R16, 0x8040201, RZ, 0xc0, !PT ;  /* 0x0804020110057812 */ /* 0x000fc400078ec0ff */
[----:B------:R-:W-:Y:S02]  /*0d10*/  IADD3 R32, -R17, 0x1010100, RZ ;  /* 0x0101010011207810 */ /* 0x000fe40007ffe1ff */
[----:B------:R-:W-:Y:S02]  /*0d20*/  LOP3.LUT R17, R5, 0x88848281, RZ, 0x3c, !PT ;  /* 0x8884828105117812 */ /* 0x000fe400078e3cff */
[----:B------:R-:W-:Y:S02]  /*0d30*/  LOP3.LUT R32, R32, 0xf7fbfdfe, R19, 0xe0, !PT ;  /* 0xf7fbfdfe20207812 */ /* 0x000fe400078ee013 */
[----:B------:R-:W-:Y:S02]  /*0d40*/  PRMT R5, R30, 0xba98, RZ ;  /* 0x0000ba981e057816 */ /* 0x000fe400000000ff */
[----:B------:R-:W-:Y:S02]  /*0d50*/  IADD3 R19, -R17, 0x1010100, RZ ;  /* 0x0101010011137810 */ /* 0x000fe40007ffe1ff */
[----:B------:R-:W-:-:S02]  /*0d60*/  PRMT R17, R32, 0xba98, RZ ;  /* 0x0000ba9820117816 */ /* 0x000fc400000000ff */
[----:B------:R-:W-:Y:S02]  /*0d70*/  LOP3.LUT R30, R5, 0x7f7f7f7f, RZ, 0xc0, !PT ;  /* 0x7f7f7f7f051e7812 */ /* 0x000fe400078ec0ff */
[----:B------:R-:W-:Y:S02]  /*0d80*/  LOP3.LUT R19, R19, 0xf7fbfdfe, R16, 0xe0, !PT ;  /* 0xf7fbfdfe13137812 */ /* 0x000fe400078ee010 */
[----:B-----5:R-:W-:Y:S02]  /*0d90*/  LOP3.LUT R5, R24, 0x80808080, R5, 0xde, !PT ;  /* 0x8080808018057812 */ /* 0x020fe400078ede05 */
[----:B------:R-:W-:Y:S02]  /*0da0*/  LOP3.LUT R16, R17, 0x7f7f7f7f, RZ, 0xc0, !PT ;  /* 0x7f7f7f7f11107812 */ /* 0x000fe400078ec0ff */
[----:B----4-:R-:W-:Y:S02]  /*0db0*/  LOP3.LUT R17, R20, 0x80808080, R17, 0xde, !PT ;  /* 0x8080808014117812 */ /* 0x010fe400078ede11 */
[----:B------:R-:W-:Y:S01]  /*0dc0*/  PRMT R19, R19, 0xba98, RZ ;  /* 0x0000ba9813137816 */ /* 0x000fe200000000ff */
[----:B------:R-:W-:Y:S01]  /*0dd0*/  IMAD.IADD R5, R5, 0x1, -R30 ;  /* 0x0000000105057824 */ /* 0x000fe200078e0a1e */
[----:B------:R-:W-:Y:S01]  /*0de0*/  SHF.R.U32.HI R18, RZ, R9, R18 ;  /* 0x00000009ff127219 */ /* 0x000fe20000011612 */
[----:B------:R-:W-:Y:S01]  /*0df0*/  IMAD.IADD R17, R17, 0x1, -R16 ;  /* 0x0000000111117824 */ /* 0x000fe200078e0a10 */
[----:B------:R-:W-:-:S02]  /*0e00*/  LOP3.LUT R16, R19, 0x7f7f7f7f, RZ, 0xc0, !PT ;  /* 0x7f7f7f7f13107812 */ /* 0x000fc400078ec0ff */
[----:B------:R-:W-:Y:S02]  /*0e10*/  LOP3.LUT R19, R26, 0x80808080, R19, 0xde, !PT ;  /* 0x808080801a137812 */ /* 0x000fe400078ede13 */
[----:B------:R-:W-:Y:S02]  /*0e20*/  LOP3.LUT R5, R5, 0x80808080, R24, 0xb4, !PT ;  /* 0x8080808005057812 */ /* 0x000fe400078eb418 */
[----:B------:R-:W-:Y:S01]  /*0e30*/  LOP3.LUT R18, R18, 0xf, RZ, 0xc0, !PT ;  /* 0x0000000f12127812 */ /* 0x000fe200078ec0ff */
[----:B------:R-:W-:Y:S01]  /*0e40*/  IMAD.IADD R19, R19, 0x1, -R16 ;  /* 0x0000000113137824 */ /* 0x000fe200078e0a10 */
[----:B------:R-:W-:Y:S01]  /*0e50*/  LOP3.LUT R17, R17, 0x80808080, R20, 0xb4, !PT ;  /* 0x8080808011117812 */ /* 0x000fe200078eb414 */
[----:B------:R-:W-:-:S03]  /*0e60*/  IDP.4A.S8.S8 R5, R5, R34, R33 ;  /* 0x0000002205057226 */ /* 0x000fc60000000621 */
[----:B------:R-:W0:Y:S01]  /*0e70*/  I2F R18, R18 ;  /* 0x0000001200127306 */ /* 0x000e220000201400 */
[----:B------:R-:W-:Y:S01]  /*0e80*/  LOP3.LUT R26, R19, 0x80808080, R26, 0xb4, !PT ;  /* 0x80808080131a7812 */ /* 0x000fe200078eb41a */
[----:B------:R-:W-:-:S04]  /*0e90*/  IDP.4A.S8.S8 R5, R17, R28, R5 ;  /* 0x0000001c11057226 */ /* 0x000fc80000000605 */
[----:B------:R-:W-:Y:S01]  /*0ea0*/  IDP.4A.S8.S8 R5, R26, R25, R5 ;  /* 0x000000191a057226 */ /* 0x000fe20000000605 */
[----:B------:R-:W-:-:S05]  /*0eb0*/  HADD2.F32 R22, -RZ, R22.H0_H0 ;  /* 0x20000016ff167230 */ /* 0x000fca0000004100 */
[----:B------:R-:W1:Y:S01]  /*0ec0*/  I2F R5, R5 ;  /* 0x0000000500057306 */ /* 0x000e620000201400 */
[----:B------:R-:W-:Y:S01]  /*0ed0*/  HADD2.F32 R36, -RZ, R36.H0_H0 ;  /* 0x20000024ff247230 */ /* 0x000fe20000004100 */
[----:B0-----:R-:W-:-:S04]  /*0ee0*/  FADD.FTZ R17, R18, 0.5 ;  /* 0x3f00000012117421 */ /* 0x001fc80000010000 */
[----:B------:R-:W-:-:S04]  /*0ef0*/  FMUL.FTZ R17, R22, R17 ;  /* 0x0000001116117220 */ /* 0x000fc80000410000 */
[----:B------:R-:W-:-:S04]  /*0f00*/  FMUL.FTZ.D2 R17, R17, R36 ;  /* 0x0000002411117220 */ /* 0x000fc80000310000 */
[----:B-1----:R-:W-:Y:S01]  /*0f10*/  FFMA.FTZ R12, R17, R5, R12 ;  /* 0x00000005110c7223 */ /* 0x002fe2000001000c */
[----:B------:R-:W-:Y:S05]  /*0f20*/  @!P0 BRA `(.L_x_14) ;  /* 0xfffff45000008947 */ /* 0x000fea000383ffff */
.L_x_13:
[----:B-1----:R-:W-:Y:S05]  /*0f30*/  BSYNC B0 ;  /* 0x0000000000007941 */ /* 0x002fea0003800000 */
.L_x_12:
        /* <DEDUP_REMOVED lines=19> */
.L_x_15:
        /* <DEDUP_REMOVED lines=9> */
.L_x_1205:


//--------------------- .text._Z9moe_vec_qIN3c108BFloat16ELi32ELi4E12block_iq4_nlLi2EXadL_ZN45_INTERNAL_8d5cb472_14_gguf_kernel_cu_cd24131919vec_dot_iq4_nl_q8_1EPKvPK10block_q8_1RKiEEEvS5_S5_PT_PS9_iiii --------------------------
	.section	.text._Z9moe_vec_qIN3c108BFloat16ELi32ELi4E12block_iq4_nlLi2EXadL_ZN45_INTERNAL_8d5cb472_14_gguf_kernel_cu_cd24131919vec_dot_iq4_nl_q8_1EPKvPK10block_q8_1RKiEEEvS5_S5_PT_PS9_iiii,"ax",@progbits
	.sectioninfo	@"SHI_REGISTERS=32"
	.align	128
.text._Z9moe_vec_qIN3c108BFloat16ELi32ELi4E12block_iq4_nlLi2EXadL_ZN45_INTERNAL_8d5cb472_14_gguf_kernel_cu_cd24131919vec_dot_iq4_nl_q8_1EPKvPK10block_q8_1RKiEEEvS5_S5_PT_PS9_iiii:
        .type           _Z9moe_vec_qIN3c108BFloat16ELi32ELi4E12block_iq4_nlLi2EXadL_ZN45_INTERNAL_8d5cb472_14_gguf_kernel_cu_cd24131919vec_dot_iq4_nl_q8_1EPKvPK10block_q8_1RKiEEEvS5_S5_PT_PS9_iiii,@function
        .size           _Z9moe_vec_qIN3c108BFloat16ELi32ELi4E12block_iq4_nlLi2EXadL_ZN45_INTERNAL_8d5cb472_14_gguf_kernel_cu_cd24131919vec_dot_iq4_nl_q8_1EPKvPK10block_q8_1RKiEEEvS5_S5_PT_PS9_iiii,(.L_x_1206 - _Z9moe_vec_qIN3c108BFloat16ELi32ELi4E12block_iq4_nlLi2EXadL_ZN45_INTERNAL_8d5cb472_14_gguf_kernel_cu_cd24131919vec_dot_iq4_nl_q8_1EPKvPK10block_q8_1RKiEEEvS5_S5_PT_PS9_iiii)
        .other          _Z9moe_vec_qIN3c108BFloat16ELi32ELi4E12block_iq4_nlLi2EXadL_ZN45_INTERNAL_8d5cb472_14_gguf_kernel_cu_cd24131919vec_dot_iq4_nl_q8_1EPKvPK10block_q8_1RKiEEEvS5_S5_PT_PS9_iiii,@"STO_CUDA_ENTRY STV_DEFAULT"
_Z9moe_vec_qIN3c108BFloat16ELi32ELi4E12block_iq4_nlLi2EXadL_ZN45_INTERNAL_8d5cb472_14_gguf_kernel_cu_cd24131919vec_dot_iq4_nl_q8_1EPKvPK10block_q8_1RKiEEEvS5_S5_PT_PS9_iiii:
        /* <DEDUP_REMOVED lines=19> */
[----:B------:R-:W-:-:S05]  /*0130*/  IMAD.WIDE.U32 R4, R3, R13, c[0x0][0x178] ;  /* 0x00005e0003047625 */ /* 0x000fca00078e000d */
[----:B------:R0:W2:Y:S01]  /*0140*/  LDG.E R10, [R4.64] ;  /* 0x00000006040a7981 */ /* 0x0000a2000c1e1900 */
[----:B------:R-:W1:Y:S01]  /*0150*/  I2F.U32.RP R8, c[0x0][0x180] ;  /* 0x0000600000087b06 */ /* 0x000e620000209000 */
[----:B------:R-:W-:Y:S01]  /*0160*/  ISETP.NE.U32.AND P2, PT, RZ, c[0x0][0x180], PT ;  /* 0x00006000ff007a0c */ /* 0x000fe20003f45070 */
[----:B------:R-:W-:Y:S02]  /*0170*/  ULDC UR5, c[0x0][0x188] ;  /* 0x0000620000057ab9 */ /* 0x000fe40000000800 */
[----:B------:R-:W-:Y:S01]  /*0180*/  UIMAD UR5, UR4, UR5, URZ ;  /* 0x00000005040572a4 */ /* 0x000fe2000f8e023f */
[----:B0-----:R-:W-:-:S05]  /*0190*/  IMAD.SHL.U32 R5, R2, 0x4, RZ ;  /* 0x0000000402057824 */ /* 0x001fca00078e00ff */
[----:B------:R-:W-:Y:S01]  /*01a0*/  LOP3.LUT R5, R5, 0x4, RZ, 0xc0, !PT ;  /* 0x0000000405057812 */ /* 0x000fe200078ec0ff */
[----:B-1----:R-:W0:Y:S02]  /*01b0*/  MUFU.RCP R8, R8 ;  /* 0x0000000800087308 */ /* 0x002e240000001000 */
[----:B0-----:R-:W-:Y:S01]  /*01c0*/  IADD3 R6, R8, 0xffffffe, RZ ;  /* 0x0ffffffe08067810 */ /* 0x001fe20007ffe0ff */
[----:B------:R-:W-:-:S05]  /*01d0*/  IMAD R8, R0, UR4, R9 ;  /* 0x0000000400087c24 */ /* 0x000fca000f8e0209 */
[----:B------:R0:W1:Y:S02]  /*01e0*/  F2I.FTZ.U32.TRUNC.NTZ R7, R6 ;  /* 0x0000000600077305 */ /* 0x000064000021f000 */
[----:B0-----:R-:W-:Y:S02]  /*01f0*/  IMAD.MOV.U32 R6, RZ, RZ, RZ ;  /* 0x000000ffff067224 */ /* 0x001fe400078e00ff */
[----:B-1----:R-:W-:-:S04]  /*0200*/  IMAD.MOV R11, RZ, RZ, -R7 ;  /* 0x000000ffff0b7224 */ /* 0x002fc800078e0a07 */
[----:B------:R-:W-:-:S04]  /*0210*/  IMAD R11, R11, c[0x0][0x180], RZ ;  /* 0x000060000b0b7a24 */ /* 0x000fc800078e02ff */
[----:B------:R-:W-:-:S04]  /*0220*/  IMAD.HI.U32 R12, R7, R11, R6 ;  /* 0x0000000b070c7227 */ /* 0x000fc800078e0006 */
[----:B------:R-:W-:Y:S02]  /*0230*/  IMAD.MOV.U32 R6, RZ, RZ, RZ ;  /* 0x000000ffff067224 */ /* 0x000fe400078e00ff */
[----:B------:R-:W-:-:S04]  /*0240*/  IMAD.HI.U32 R12, R12, R3, RZ ;  /* 0x000000030c0c7227 */ /* 0x000fc800078e00ff */
[----:B------:R-:W-:-:S04]  /*0250*/  IMAD.MOV R4, RZ, RZ, -R12 ;  /* 0x000000ffff047224 */ /* 0x000fc800078e0a0c */
[----:B------:R-:W-:-:S05]  /*0260*/  IMAD R4, R4, c[0x0][0x180], R3 ;  /* 0x0000600004047a24 */ /* 0x000fca00078e0203 */
[----:B------:R-:W-:-:S13]  /*0270*/  ISETP.GE.U32.AND P0, PT, R4, c[0x0][0x180], PT ;  /* 0x0000600004007a0c */ /* 0x000fda0003f06070 */
[----:B------:R-:W-:Y:S02]  /*0280*/  @P0 IADD3 R4, R4, -c[0x0][0x180], RZ ;  /* 0x8000600004040a10 */ /* 0x000fe40007ffe0ff */
[----:B------:R-:W-:Y:S02]  /*0290*/  @P0 IADD3 R12, R12, 0x1, RZ ;  /* 0x000000010c0c0810 */ /* 0x000fe40007ffe0ff */
[----:B------:R-:W-:Y:S01]  /*02a0*/  ISETP.GE.U32.AND P1, PT, R4, c[0x0][0x180], PT ;  /* 0x0000600004007a0c */ /* 0x000fe20003f26070 */
[----:B------:R-:W-:-:S05]  /*02b0*/  IMAD.SHL.U32 R4, R2, 0x2, RZ ;  /* 0x0000000202047824 */ /* 0x000fca00078e00ff */
[----:B------:R-:W-:-:S07]  /*02c0*/  LOP3.LUT R4, R4, 0x2, RZ, 0xc0, !PT ;  /* 0x0000000204047812 */ /* 0x000fce00078ec0ff */
[----:B------:R-:W-:Y:S02]  /*02d0*/  @P1 IADD3 R12, R12, 0x1, RZ ;  /* 0x000000010c0c1810 */ /* 0x000fe40007ffe0ff */
[----:B------:R-:W-:-:S05]  /*02e0*/  @!P2 LOP3.LUT R12, RZ, c[0x0][0x180], RZ, 0x33, !PT ;  /* 0x00006000ff0caa12 */ /* 0x000fca00078e33ff */
[----:B------:R-:W-:-:S04]  /*02f0*/  IMAD R12, R12, c[0x0][0x18c], RZ ;  /* 0x000063000c0c7a24 */ /* 0x000fc800078e02ff */
[----:B------:R-:W-:-:S04]  /*0300*/  IMAD.WIDE.U32 R12, R12, R13, c[0x0][0x168] ;  /* 0x00005a000c0c7625 */ /* 0x000fc800078e000d */
[----:B--2---:R-:W-:-:S03]  /*0310*/  IMAD R7, R10, UR5, RZ ;  /* 0x000000050a077c24 */ /* 0x004fc6000f8e02ff */
.L_x_18:
        /* <DEDUP_REMOVED lines=8> */
[----:B------:R-:W-:-:S05]  /*03a0*/  IMAD.X R21, RZ, RZ, R27, P0 ;  /* 0x000000ffff157224 */ /* 0x000fca00000e061b */
[----:B------:R-:W2:Y:S04]  /*03b0*/  LDG.E.U16.CONSTANT R14, [R20.64+0x2] ;  /* 0x00000206140e7981 */ /* 0x000ea8000c1e9500 */
[----:B------:R-:W3:Y:S04]  /*03c0*/  LDG.E.U16.CONSTANT R23, [R20.64+0x4] ;  /* 0x0000040614177981 */ /* 0x000ee8000c1e9500 */
[----:B------:R0:W4:Y:S04]  /*03d0*/  LDG.E.U16.CONSTANT R15, [R20.64+0x6] ;  /* 0x00000606140f7981 */ /* 0x000128000c1e9500 */
[----:B------:R0:W5:Y:S01]  /*03e0*/  LDG.E.U16.CONSTANT R18, [R20.64+0x8] ;  /* 0x0000080614127981 */ /* 0x000162000c1e9500 */
[----:B--2---:R-:W-:-:S02]  /*03f0*/  SHF.R.U32.HI R10, RZ, 0x8, R14 ;  /* 0x00000008ff0a7819 */ /* 0x004fc4000001160e */
[----:B------:R-:W-:Y:S02]  /*0400*/  LOP3.LUT R16, R14, 0xf, RZ, 0xc0, !PT ;  /* 0x0000000f0e107812 */ /* 0x000fe400078ec0ff */
[----:B------:R-:W-:Y:S02]  /*0410*/  LOP3.LUT R10, R10, 0xf, RZ, 0xc0, !PT ;  /* 0x0000000f0a0a7812 */ /* 0x000fe400078ec0ff */
[----:B------:R-:W-:Y:S02]  /*0420*/  IADD3 R16, P0, R16, c[0x4][0x48], RZ ;  /* 0x0100120010107a10 */ /* 0x000fe40007f1e0ff */
[----:B------:R-:W-:-:S03]  /*0430*/  IADD3 R24, P1, R10, c[0x4][0x48], RZ ;  /* 0x010012000a187a10 */ /* 0x000fc60007f3e0ff */
[----:B------:R-:W-:Y:S02]  /*0440*/  IMAD.X R17, RZ, RZ, c[0x4][0x4c], P0 ;  /* 0x01001300ff117624 */ /* 0x000fe400000e06ff */
[----:B------:R-:W-:-:S03]  /*0450*/  IMAD.X R25, RZ, RZ, c[0x4][0x4c], P1 ;  /* 0x01001300ff197624 */ /* 0x000fc600008e06ff */
[----:B------:R1:W2:Y:S04]  /*0460*/  LDG.E.U8.CONSTANT R19, [R16.64] ;  /* 0x0000000610137981 */ /* 0x0002a8000c1e9100 */
[----:B------:R0:W2:Y:S01]  /*0470*/  LDG.E.U8.CONSTANT R22, [R24.64] ;  /* 0x0000000618167981 */ /* 0x0000a2000c1e9100 */
[----:B---3--:R-:W-:Y:S02]  /*0480*/  LOP3.LUT R10, R23, 0xf, RZ, 0xc0, !PT ;  /* 0x0000000f170a7812 */ /* 0x008fe400078ec0ff */
[----:B------:R-:W-:Y:S02]  /*0490*/  SHF.R.U32.HI R11, RZ, 0x8, R23 ;  /* 0x00000008ff0b7819 */ /* 0x000fe40000011617 */
[----:B------:R-:W-:Y:S02]  /*04a0*/  SHF.R.U64 R28, R14, 0xc, RZ ;  /* 0x0000000c0e1c7819 */ /* 0x000fe400000012ff */
[----:B------:R-:W-:-:S02]  /*04b0*/  IADD3 R10, P0, R10, c[0x4][0x48], RZ ;  /* 0x010012000a0a7a10 */ /* 0x000fc40007f1e0ff */
[----:B------:R-:W-:Y:S02]  /*04c0*/  IADD3 R28, P1, R28, c[0x4][0x48], RZ ;  /* 0x010012001c1c7a10 */ /* 0x000fe40007f3e0ff */
[----:B0-----:R-:W-:Y:S01]  /*04d0*/  LOP3.LUT R24, R11, 0xf, RZ, 0xc0, !PT ;  /* 0x0000000f0b187812 */ /* 0x001fe200078ec0ff */
[----:B------:R-:W-:Y:S01]  /*04e0*/  IMAD.X R11, RZ, RZ, c[0x4][0x4c], P0 ;  /* 0x01001300ff0b7624 */ /* 0x000fe200000e06ff */
[--C-:B------:R-:W-:Y:S02]  /*04f0*/  SHF.R.U32.HI R25, RZ, 0xc, R23.reuse ;  /* 0x0000000cff197819 */ /* 0x100fe40000011617 */
[----:B------:R-:W-:Y:S02]  /*0500*/  IADD3 R24, P0, R24, c[0x4][0x48], RZ ;  /* 0x0100120018187a10 */ /* 0x000fe40007f1e0ff */
[----:B------:R-:W-:Y:S01]  /*0510*/  PRMT R14, R14, 0x5410, R23 ;  /* 0x000054100e0e7816 */ /* 0x000fe20000000017 */
[----:B------:R-:W-:Y:S01]  /*0520*/  IMAD.X R29, RZ, RZ, c[0x4][0x4c], P1 ;  /* 0x01001300ff1d7624 */ /* 0x000fe200008e06ff */
[----:B------:R-:W-:Y:S01]  /*0530*/  LOP3.LUT R20, R25, 0xffff, RZ, 0xc0, !PT ;  /* 0x0000ffff19147812 */ /* 0x000fe200078ec0ff */
[----:B------:R-:W-:Y:S01]  /*0540*/  IMAD.X R25, RZ, RZ, c[0x4][0x4c], P0 ;  /* 0x01001300ff197624 */ /* 0x000fe200000e06ff */
[----:B------:R-:W-:Y:S01]  /*0550*/  SHF.R.U32.HI R21, RZ, 0x4, R14 ;  /* 0x00000004ff157819 */ /* 0x000fe2000001160e */
[----:B-1----:R0:W3:Y:S01]  /*0560*/  LDG.E.U8.CONSTANT R17, [R10.64] ;  /* 0x000000060a117981 */ /* 0x0020e2000c1e9100 */
[----:B------:R-:W-:-:S03]  /*0570*/  IADD3 R20, P0, R20, c[0x4][0x48], RZ ;  /* 0x0100120014147a10 */ /* 0x000fc60007f1e0ff */
[----:B------:R1:W3:Y:S04]  /*0580*/  LDG.E.U8.CONSTANT R16, [R28.64] ;  /* 0x000000061c107981 */ /* 0x0002e8000c1e9100 */
[----:B------:R4:W3:Y:S01]  /*0590*/  LDG.E.U8.CONSTANT R14, [R24.64] ;  /* 0x00000006180e7981 */ /* 0x0008e2000c1e9100 */
[----:B-1----:R-:W-:Y:S01]  /*05a0*/  LOP3.LUT R28, R21, 0xf, RZ, 0xc0, !PT ;  /* 0x0000000f151c7812 */ /* 0x002fe200078ec0ff */
[----:B------:R-:W-:Y:S01]  /*05b0*/  IMAD.X R21, RZ, RZ, c[0x4][0x4c], P0 ;  /* 0x01001300ff157624 */ /* 0x000fe200000e06ff */
[----:B------:R-:W-:Y:S02]  /*05c0*/  SHF.R.U32.HI R29, RZ, 0x4, R23 ;  /* 0x00000004ff1d7819 */ /* 0x000fe40000011617 */
[----:B------:R-:W-:Y:S02]  /*05d0*/  IADD3 R28, P0, R28, c[0x4][0x48], RZ ;  /* 0x010012001c1c7a10 */ /* 0x000fe40007f1e0ff */
[----:B0-----:R-:W-:Y:S01]  /*05e0*/  LOP3.LUT R10, R29, 0xf, RZ, 0xc0, !PT ;  /* 0x0000000f1d0a7812 */ /* 0x001fe200078ec0ff */
[----:B------:R0:W3:Y:S02]  /*05f0*/  LDG.E.U8.CONSTANT R23, [R20.64] ;  /* 0x0000000614177981 */ /* 0x0000e4000c1e9100 */
[----:B------:R-:W-:Y:S01]  /*0600*/  IMAD.X R29, RZ, RZ, c[0x4][0x4c], P0 ;  /* 0x01001300ff1d7624 */ /* 0x000fe200000e06ff */
[----:B------:R-:W-:-:S02]  /*0610*/  IADD3 R10, P0, R10, c[0x4][0x48], RZ ;  /* 0x010012000a0a7a10 */ /* 0x000fc40007f1e0ff */
[----:B----4-:R-:W-:Y:S02]  /*0620*/  LOP3.LUT R25, R15, 0xf, RZ, 0xc0, !PT ;  /* 0x0000000f0f197812 */ /* 0x010fe400078ec0ff */
[----:B------:R-:W-:Y:S01]  /*0630*/  SHF.R.U32.HI R24, RZ, 0x8, R15 ;  /* 0x00000008ff187819 */ /* 0x000fe2000001160f */
[----:B------:R-:W-:Y:S01]  /*0640*/  IMAD.X R11, RZ, RZ, c[0x4][0x4c], P0 ;  /* 0x01001300ff0b7624 */ /* 0x000fe200000e06ff */
[----:B------:R1:W4:Y:S01]  /*0650*/  LDG.E.U8.CONSTANT R29, [R28.64] ;  /* 0x000000061c1d7981 */ /* 0x000322000c1e9100 */
[----:B0-----:R-:W-:Y:S02]  /*0660*/  IADD3 R20, P0, R25, c[0x4][0x48], RZ ;  /* 0x0100120019147a10 */ /* 0x001fe40007f1e0ff */
[----:B------:R-:W-:Y:S02]  /*0670*/  LOP3.LUT R24, R24, 0xf, RZ, 0xc0, !PT ;  /* 0x0000000f18187812 */ /* 0x000fe400078ec0ff */
[----:B------:R0:W4:Y:S01]  /*0680*/  LDG.E.U8.CONSTANT R11, [R10.64] ;  /* 0x000000060a0b7981 */ /* 0x000122000c1e9100 */
[----:B------:R-:W-:Y:S01]  /*0690*/  IMAD.X R21, RZ, RZ, c[0x4][0x4c], P0 ;  /* 0x01001300ff157624 */ /* 0x000fe200000e06ff */
[----:B------:R-:W-:-:S05]  /*06a0*/  IADD3 R24, P1, R24, c[0x4][0x48], RZ ;  /* 0x0100120018187a10 */ /* 0x000fca0007f3e0ff */
[----:B------:R-:W-:Y:S01]  /*06b0*/  IMAD.X R25, RZ, RZ, c[0x4][0x4c], P1 ;  /* 0x01001300ff197624 */ /* 0x000fe200008e06ff */
[----:B------:R5:W4:Y:S04]  /*06c0*/  LDG.E.U8.CONSTANT R21, [R20.64] ;  /* 0x0000000614157981 */ /* 0x000b28000c1e9100 */
[----:B-1----:R1:W4:Y:S04]  /*06d0*/  LDG.E.U8.CONSTANT R28, [R24.64] ;  /* 0x00000006181c7981 */ /* 0x002328000c1e9100 */
[----:B0-----:R0:W4:Y:S01]  /*06e0*/  LDG.E.U16.CONSTANT R10, [R26.64] ;  /* 0x000000061a0a7981 */ /* 0x001122000c1e9500 */
[----:B-----5:R-:W-:-:S04]  /*06f0*/  LOP3.LUT R20, R18, 0xf, RZ, 0xc0, !PT ;  /* 0x0000000f12147812 */ /* 0x020fc800078ec0ff */
[----:B-1----:R-:W-:-:S05]  /*0700*/  IADD3 R24, P0, R20, c[0x4][0x48], RZ ;  /* 0x0100120014187a10 */ /* 0x002fca0007f1e0ff */
[----:B------:R-:W-:-:S05]  /*0710*/  IMAD.X R25, RZ, RZ, c[0x4][0x4c], P0 ;  /* 0x01001300ff197624 */ /* 0x000fca00000e06ff */
[----:B------:R1:W5:Y:S01]  /*0720*/  LDG.E.U8.CONSTANT R20, [R24.64] ;  /* 0x0000000618147981 */ /* 0x000362000c1e9100 */
[----:B--2---:R-:W-:Y:S02]  /*0730*/  PRMT R22, R22, 0x7604, R19 ;  /* 0x0000760416167816 */ /* 0x004fe40000000013 */
[----:B------:R-:W-:-:S04]  /*0740*/  SHF.R.U32.HI R19, RZ, 0x8, R18 ;  /* 0x00000008ff137819 */ /* 0x000fc80000011612 */
[----:B------:R-:W-:-:S04]  /*0750*/  LOP3.LUT R19, R19, 0xf, RZ, 0xc0, !PT ;  /* 0x0000000f13137812 */ /* 0x000fc800078ec0ff */
[----:B0-----:R-:W-:-:S05]  /*0760*/  IADD3 R26, P0, R19, c[0x4][0x48], RZ ;  /* 0x01001200131a7a10 */ /* 0x001fca0007f1e0ff */
[----:B------:R-:W-:-:S05]  /*0770*/  IMAD.X R27, RZ, RZ, c[0x4][0x4c], P0 ;  /* 0x01001300ff1b7624 */ /* 0x000fca00000e06ff */
[----:B------:R0:W5:Y:S01]  /*0780*/  LDG.E.U8.CONSTANT R19, [R26.64] ;  /* 0x000000061a137981 */ /* 0x000162000c1e9100 */
[----:B-1----:R-:W-:Y:S01]  /*0790*/  IMAD.WIDE R24, R9, 0x24, R12 ;  /* 0x0000002409187825 */ /* 0x002fe200078e020c */
[----:B---3--:R-:W-:-:S04]  /*07a0*/  PRMT R14, R14, 0x2104, R17 ;  /* 0x000021040e0e7816 */ /* 0x008fc80000000011 */
[----:B------:R-:W-:Y:S02]  /*07b0*/  PRMT R22, R14, 0x1054, R22 ;  /* 0x000010540e167816 */ /* 0x000fe40000000016 */
[----:B------:R-:W-:-:S04]  /*07c0*/  PRMT R14, R15, 0x5410, R18 ;  /* 0x000054100f0e7816 */ /* 0x000fc80000000012 */
[----:B------:R-:W-:-:S04]  /*07d0*/  SHF.R.U32.HI R14, RZ, 0x4, R14 ;  /* 0x00000004ff0e7819 */ /* 0x000fc8000001160e */
[----:B------:R-:W-:Y:S02]  /*07e0*/  LOP3.LUT R14, R14, 0xf, RZ, 0xc0, !PT ;  /* 0x0000000f0e0e7812 */ /* 0x000fe400078ec0ff */
[----:B----4-:R-:W-:Y:S02]  /*07f0*/  PRMT R29, R16, 0x7604, R29 ;  /* 0x00007604101d7816 */ /* 0x010fe4000000001d */
[----:B------:R-:W-:Y:S02]  /*0800*/  LEA R16, P0, R4, R24, 0x2 ;  /* 0x0000001804107211 */ /* 0x000fe400078010ff */
[----:B------:R-:W-:-:S03]  /*0810*/  PRMT R23, R23, 0x2104, R11 ;  /* 0x0000210417177816 */ /* 0x000fc6000000000b */
[----:B------:R-:W-:Y:S01]  /*0820*/  IMAD.X R17, RZ, RZ, R25, P0 ;  /* 0x000000ffff117224 */ /* 0x000fe200000e0619 */
[----:B------:R-:W-:Y:S01]  /*0830*/  IADD3 R14, P0, R14, c[0x4][0x48], RZ ;  /* 0x010012000e0e7a10 */ /* 0x000fe20007f1e0ff */
[----:B------:R1:W2:Y:S01]  /*0840*/  LDG.E.U16.CONSTANT R11, [R24.64] ;  /* 0x00000006180b7981 */ /* 0x0002a2000c1e9500 */
[----:B------:R-:W-:-:S03]  /*0850*/  PRMT R23, R23, 0x1054, R29 ;  /* 0x0000105417177816 */ /* 0x000fc6000000001d */
[----:B0-----:R0:W3:Y:S01]  /*0860*/  LDG.E.CONSTANT R26, [R16.64+0x14] ;  /* 0x00001406101a7981 */ /* 0x0010e2000c1e9900 */
[----:B------:R-:W-:-:S03]  /*0870*/  PRMT R28, R28, 0x7604, R21 ;  /* 0x000076041c1c7816 */ /* 0x000fc60000000015 */
[----:B------:R0:W4:Y:S01]  /*0880*/  LDG.E.CONSTANT R27, [R16.64+0x18] ;  /* 0x00001806101b7981 */ /* 0x000122000c1e9900 */
[----:B------:R-:W-:Y:S01]  /*0890*/  SHF.R.U64 R21, R15, 0xc, RZ ;  /* 0x0000000c0f157819 */ /* 0x000fe200000012ff */
[----:B------:R-:W-:Y:S02]  /*08a0*/  IMAD.X R15, RZ, RZ, c[0x4][0x4c], P0 ;  /* 0x01001300ff0f7624 */ /* 0x000fe400000e06ff */
[----:B-1----:R0:W2:Y:S04]  /*08b0*/  LDG.E.CONSTANT R25, [R16.64+0x4] ;  /* 0x0000040610197981 */ /* 0x0020a8000c1e9900 */
[----:B------:R0:W4:Y:S04]  /*08c0*/  LDG.E.CONSTANT R24, [R16.64+0x8] ;  /* 0x0000080610187981 */ /* 0x000128000c1e9900 */
[----:B------:R-:W4:Y:S01]  /*08d0*/  LDG.E.U8.CONSTANT R14, [R14.64] ;  /* 0x000000060e0e7981 */ /* 0x000f22000c1e9100 */
[----:B0-----:R-:W-:-:S05]  /*08e0*/  IADD3 R16, P0, R21, c[0x4][0x48], RZ ;  /* 0x0100120015107a10 */ /* 0x001fca0007f1e0ff */
[----:B------:R-:W-:-:S06]  /*08f0*/  IMAD.X R17, RZ, RZ, c[0x4][0x4c], P0 ;  /* 0x01001300ff117624 */ /* 0x000fcc00000e06ff */
[----:B------:R-:W4:Y:S01]  /*0900*/  LDG.E.U8.CONSTANT R17, [R16.64] ;  /* 0x0000000610117981 */ /* 0x000f22000c1e9100 */
[----:B-----5:R-:W-:Y:S02]  /*0910*/  PRMT R29, R19, 0x2104, R20 ;  /* 0x00002104131d7816 */ /* 0x020fe40000000014 */
[--C-:B------:R-:W-:Y:S02]  /*0920*/  SHF.R.U32.HI R19, RZ, 0x4, R18.reuse ;  /* 0x00000004ff137819 */ /* 0x100fe40000011612 */
[----:B------:R-:W-:Y:S02]  /*0930*/  SHF.R.U32.HI R20, RZ, 0xc, R18 ;  /* 0x0000000cff147819 */ /* 0x000fe40000011612 */
[----:B------:R-:W-:Y:S02]  /*0940*/  LOP3.LUT R19, R19, 0xf, RZ, 0xc0, !PT ;  /* 0x0000000f13137812 */ /* 0x000fe400078ec0ff */
[----:B------:R-:W-:Y:S02]  /*0950*/  LOP3.LUT R20, R20, 0xffff, RZ, 0xc0, !PT ;  /* 0x0000ffff14147812 */ /* 0x000fe400078ec0ff */
[----:B------:R-:W-:-:S05]  /*0960*/  IADD3 R18, P0, R19, c[0x4][0x48], RZ ;  /* 0x0100120013127a10 */ /* 0x000fca0007f1e0ff */
[----:B------:R-:W-:Y:S01]  /*0970*/  IMAD.X R19, RZ, RZ, c[0x4][0x4c], P0 ;  /* 0x01001300ff137624 */ /* 0x000fe200000e06ff */
[----:B------:R-:W-:-:S04]  /*0980*/  IADD3 R20, P0, R20, c[0x4][0x48], RZ ;  /* 0x0100120014147a10 */ /* 0x000fc80007f1e0ff */
[----:B------:R-:W5:Y:S01]  /*0990*/  LDG.E.U8.CONSTANT R18, [R18.64] ;  /* 0x0000000612127981 */ /* 0x000f62000c1e9100 */
[----:B------:R-:W-:-:S06]  /*09a0*/  IMAD.X R21, RZ, RZ, c[0x4][0x4c], P0 ;  /* 0x01001300ff157624 */ /* 0x000fcc00000e06ff */
[----:B------:R-:W5:Y:S01]  /*09b0*/  LDG.E.U8.CONSTANT R21, [R20.64] ;  /* 0x0000000614157981 */ /* 0x000f62000c1e9100 */
[----:B------:R-:W-:Y:S02]  /*09c0*/  PRMT R28, R29, 0x1054, R28 ;  /* 0x000010541d1c7816 */ /* 0x000fe4000000001c */
[----:B------:R-:W-:Y:S01]  /*09d0*/  IADD3 R9, R9, 0x10, RZ ;  /* 0x0000001009097810 */ /* 0x000fe20007ffe0ff */
[----:B---3--:R-:W-:Y:S02]  /*09e0*/  IDP.4A.S8.S8 R26, R23, R26, RZ ;  /* 0x0000001a171a7226 */ /* 0x008fe400000006ff */
[----:B--2---:R-:W-:-:S04]  /*09f0*/  IDP.4A.S8.S8 R25, R22, R25, RZ ;  /* 0x0000001916197226 */ /* 0x004fc800000006ff */
[----:B----4-:R-:W-:Y:S01]  /*0a00*/  IDP.4A.S8.S8 R24, R28, R24, R25 ;  /* 0x000000181c187226 */ /* 0x010fe20000000619 */
[----:B------:R-:W-:Y:S02]  /*0a10*/  ISETP.GE.U32.AND P0, PT, R9, UR4, PT ;  /* 0x0000000409007c0c */ /* 0x000fe4000bf06070 */
[----:B------:R-:W-:Y:S01]  /*0a20*/  PRMT R14, R17, 0x7604, R14 ;  /* 0x00007604110e7816 */ /* 0x000fe2000000000e */
[----:B------:R-:W-:Y:S02]  /*0a30*/  HADD2.F32 R11, -RZ, R11.H0_H0 ;  /* 0x2000000bff0b7230 */ /* 0x000fe40000004100 */
[----:B------:R-:W-:Y:S01]  /*0a40*/  HADD2.F32 R10, -RZ, R10.H0_H0 ;  /* 0x2000000aff0a7230 */ /* 0x000fe20000004100 */
[----:B------:R-:W-:-:S04]  /*0a50*/  IADD3 R8, R8, 0x10, RZ ;  /* 0x0000001008087810 */ /* 0x000fc80007ffe0ff */
[----:B------:R-:W-:Y:S01]  /*0a60*/  FMUL.FTZ R11, R10, R11 ;  /* 0x0000000b0a0b7220 */ /* 0x000fe20000410000 */
[----:B-----5:R-:W-:-:S04]  /*0a70*/  PRMT R15, R21, 0x2104, R18 ;  /* 0x00002104150f7816 */ /* 0x020fc80000000012 */
[----:B------:R-:W-:-:S05]  /*0a80*/  PRMT R14, R15, 0x1054, R14 ;  /* 0x000010540f0e7816 */ /* 0x000fca000000000e */
[----:B------:R-:W-:-:S04]  /*0a90*/  IDP.4A.S8.S8 R27, R14, R27, R26 ;  /* 0x0000001b0e1b7226 */ /* 0x000fc8000000061a */
[----:B------:R-:W-:-:S06]  /*0aa0*/  IMAD.IADD R24, R24, 0x1, R27 ;  /* 0x0000000118187824 */ /* 0x000fcc00078e021b */
[----:B------:R-:W0:Y:S02]  /*0ab0*/  I2F R24, R24 ;  /* 0x0000001800187306 */ /* 0x000e240000201400 */
[----:B0-----:R-:W-:Y:S01]  /*0ac0*/  FFMA.FTZ R6, R11, R24, R6 ;  /* 0x000000180b067223 */ /* 0x001fe20000010006 */
[----:B------:R-:W-:Y:S05]  /*0ad0*/  @!P0 BRA `(.L_x_18) ;  /* 0xfffff84000008947 */ /* 0x000fea000383ffff */
.L_x_17:
[----:B-1----:R-:W-:Y:S05]  /*0ae0*/  BSYNC B0 ;  /* 0x0000000000007941 */ /* 0x002fea0003800000 */
.L_x_16:
        /* <DEDUP_REMOVED lines=19> */
.L_x_19:
        /* <DEDUP_REMOVED lines=14> */
.L_x_1206:


//--------------------- .text._Z9moe_vec_qIN3c108BFloat16ELi256ELi8E11block_iq1_sLi1EXadL_ZN45_INTERNAL_8d5cb472_14_gguf_kernel_cu_cd24131918vec_dot_iq1_s_q8_1EPKvPK10block_q8_1RKiEEEvS5_S5_PT_PS9_iiii --------------------------
	.section	.text._Z9moe_vec_qIN3c108BFloat16ELi256ELi8E11block_iq1_sLi1EXadL_ZN45_INTERNAL_8d5cb472_14_gguf_kernel_cu_cd24131918vec_dot_iq1_s_q8_1EPKvPK10block_q8_1RKiEEEvS5_S5_PT_PS9_iiii,"ax",@progbits
	.sectioninfo	@"SHI_REGISTERS=31"
	.align	128
.text._Z9moe_vec_qIN3c108BFloat16ELi256ELi8E11block_iq1_sLi1EXadL_ZN45_INTERNAL_8d5cb472_14_gguf_kernel_cu_cd24131918vec_dot_iq1_s_q8_1EPKvPK10block_q8_1RKiEEEvS5_S5_PT_PS9_iiii:
        .type           _Z9moe_vec_qIN3c108BFloat16ELi256ELi8E11block_iq1_sLi1EXadL_ZN45_INTERNAL_8d5cb472_14_gguf_kernel_cu_cd24131918vec_dot_iq1_s_q8_1EPKvPK10block_q8_1RKiEEEvS5_S5_PT_PS9_iiii,@function
        .size           _Z9moe_vec_qIN3c108BFloat16ELi256ELi8E11block_iq1_sLi1EXadL_ZN45_INTERNAL_8d5cb472_14_gguf_kernel_cu_cd24131918vec_dot_iq1_s_q8_1EPKvPK10block_q8_1RKiEEEvS5_S5_PT_PS9_iiii,(.L_x_1207 - _Z9moe_vec_qIN3c108BFloat16ELi256ELi8E11block_iq1_sLi1EXadL_ZN45_INTERNAL_8d5cb472_14_gguf_kernel_cu_cd24131918vec_dot_iq1_s_q8_1EPKvPK10block_q8_1RKiEEEvS5_S5_PT_PS9_iiii)
        .other          _Z9moe_vec_qIN3c108BFloat16ELi256ELi8E11block_iq1_sLi1EXadL_ZN45_INTERNAL_8d5cb472_14_gguf_kernel_cu_cd24131918vec_dot_iq1_s_q8_1EPKvPK10block_q8_1RKiEEEvS5_S5_PT_PS9_iiii,@"STO_CUDA_ENTRY STV_DEFAULT"
_Z9moe_vec_qIN3c108BFloat16ELi256ELi8E11block_iq1_sLi1EXadL_ZN45_INTERNAL_8d5cb472_14_gguf_kernel_cu_cd24131918vec_dot_iq1_s_q8_1EPKvPK10block_q8_1RKiEEEvS5_S5_PT_PS9_iiii:
        /* <DEDUP_REMOVED lines=31> */
[----:B0-----:R-:W-:Y:S01]  /*01f0*/  HFMA2.MMA R6, -RZ, RZ, 0, 0 ;  /* 0x00000000ff067435 */ /* 0x001fe200000001ff */
[----:B-1----:R-:W-:-:S04]  /*0200*/  IMAD.MOV R13, RZ, RZ, -R7 ;  /* 0x000000ffff0d7224 */ /* 0x002fc800078e0a07 */
[----:B------:R-:W-:-:S05]  /*0210*/  IMAD R13, R13, c[0x0][0x180], RZ ;  /* 0x000060000d0d7a24 */ /* 0x000fca00078e02ff */
[----:B------:R-:W-:Y:S01]  /*0220*/  IMAD.HI.U32 R8, R7, R13, R6 ;  /* 0x0000000d07087227 */ /* 0x000fe200078e0006 */
[----:B------:R-:W-:-:S03]  /*0230*/  SHF.L.U32 R7, R9, 0x3, RZ ;  /* 0x0000000309077819 */ /* 0x000fc600000006ff */
[----:B------:R-:W-:Y:S02]  /*0240*/  IMAD.MOV.U32 R6, RZ, RZ, RZ ;  /* 0x000000ffff067224 */ /* 0x000fe400078e00ff */
[----:B------:R-:W-:-:S04]  /*0250*/  IMAD.HI.U32 R8, R8, R3, RZ ;  /* 0x0000000308087227 */ /* 0x000fc800078e00ff */
[----:B------:R-:W-:-:S04]  /*0260*/  IMAD.MOV R4, RZ, RZ, -R8 ;  /* 0x000000ffff047224 */ /* 0x000fc800078e0a08 */
[----:B------:R-:W-:-:S05]  /*0270*/  IMAD R4, R4, c[0x0][0x180], R3 ;  /* 0x0000600004047a24 */ /* 0x000fca00078e0203 */
        /* <DEDUP_REMOVED lines=8> */
[----:B------:R-:W-:Y:S01]  /*0300*/  LOP3.LUT R8, R7, 0xfffffff8, R4, 0xe2, !PT ;  /* 0xfffffff807087812 */ /* 0x000fe200078ee204 */
[----:B--2---:R-:W-:Y:S02]  /*0310*/  IMAD R7, R11, UR5, RZ ;  /* 0x000000050b077c24 */ /* 0x004fe4000f8e02ff */
[----:B------:R-:W-:-:S04]  /*0320*/  IMAD.WIDE.U32 R10, R13, R10, c[0x0][0x168] ;  /* 0x00005a000d0a7625 */ /* 0x000fc800078e000a */
.L_x_22:
        /* <DEDUP_REMOVED lines=9> */
[----:B------:R-:W-:Y:S01]  /*03c0*/  LEA R12, P0, R5, R16, 0x1 ;  /* 0x00000010050c7211 */ /* 0x000fe200078008ff */
[----:B------:R-:W-:Y:S01]  /*03d0*/  IMAD.MOV.U32 R24, RZ, RZ, 0x8 ;  /* 0x00000008ff187424 */ /* 0x000fe200078e00ff */
[----:B------:R0:W2:Y:S04]  /*03e0*/  LDG.E.U16.CONSTANT R16, [R16.64] ;  /* 0x0000000610107981 */ /* 0x0000a8000c1e9500 */
[----:B------:R-:W3:Y:S01]  /*03f0*/  LDG.E.U16.CONSTANT R23, [R20.64+0x22] ;  /* 0x0000220614177981 */ /* 0x000ee2000c1e9500 */
[----:B------:R-:W-:-:S05]  /*0400*/  IADD3.X R13, RZ, R17, RZ, P0, !PT ;  /* 0x00000011ff0d7210 */ /* 0x000fca00007fe4ff */
[----:B------:R1:W4:Y:S04]  /*0410*/  LDG.E.U16.CONSTANT R26, [R12.64+0x2] ;  /* 0x000002060c1a7981 */ /* 0x000328000c1e9500 */
[----:B-1----:R1:W5:Y:S01]  /*0420*/  LDG.E.U16.CONSTANT R12, [R12.64+0x4] ;  /* 0x000004060c0c7981 */ /* 0x002362000c1e9500 */
[----:B---3--:R-:W-:-:S05]  /*0430*/  IMAD.SHL.U32 R14, R23, 0x100, RZ ;  /* 0x00000100170e7824 */ /* 0x008fca00078e00ff */
[----:B------:R-:W-:-:S04]  /*0440*/  LOP3.LUT R15, R14, 0x700, RZ, 0xc0, !PT ;  /* 0x000007000e0f7812 */ /* 0x000fc800078ec0ff */
[----:B----4-:R-:W-:-:S05]  /*0450*/  LOP3.LUT R15, R15, 0xff, R26, 0xf8, !PT ;  /* 0x000000ff0f0f7812 */ /* 0x010fca00078ef81a */
[----:B------:R-:W-:-:S04]  /*0460*/  IMAD.WIDE.U32 R18, R15, R24, c[0x4][0x28] ;  /* 0x01000a000f127625 */ /* 0x000fc800078e0018 */
[----:B------:R-:W-:Y:S02]  /*0470*/  IMAD.WIDE R14, R8, 0x24, R10 ;  /* 0x00000024080e7825 */ /* 0x000fe400078e020a */
[----:B------:R-:W3:Y:S04]  /*0480*/  LDG.E.CONSTANT R18, [R18.64] ;  /* 0x0000000612127981 */ /* 0x000ee8000c1e9900 */
[----:B------:R-:W4:Y:S01]  /*0490*/  LDG.E.CONSTANT R25, [R14.64+0x4] ;  /* 0x000004060e197981 */ /* 0x000f22000c1e9900 */
[----:B------:R-:W-:Y:S01]  /*04a0*/  IMAD.SHL.U32 R21, R23, 0x20, RZ ;  /* 0x0000002017157824 */ /* 0x000fe200078e00ff */
[----:B------:R-:W-:Y:S02]  /*04b0*/  SHF.R.U32.HI R26, RZ, 0x8, R26 ;  /* 0x00000008ff1a7819 */ /* 0x000fe4000001161a */
[----:B------:R-:W2:Y:S02]  /*04c0*/  LDG.E.CONSTANT R27, [R14.64+0xc] ;  /* 0x00000c060e1b7981 */ /* 0x000ea4000c1e9900 */
[----:B------:R-:W-:-:S02]  /*04d0*/  LOP3.LUT R21, R26, 0x700, R21, 0xf8, !PT ;  /* 0x000007001a157812 */ /* 0x000fc400078ef815 */
[----:B------:R-:W2:Y:S03]  /*04e0*/  LDG.E.CONSTANT R26, [R14.64+0x8] ;  /* 0x000008060e1a7981 */ /* 0x000ea6000c1e9900 */
[----:B------:R-:W-:-:S06]  /*04f0*/  IMAD.WIDE.U32 R20, R21, R24, c[0x4][0x28] ;  /* 0x01000a0015147625 */ /* 0x000fcc00078e0018 */
[----:B------:R0:W5:Y:S01]  /*0500*/  LDG.E.CONSTANT R20, [R20.64] ;  /* 0x0000000614147981 */ /* 0x000162000c1e9900 */
[----:B-1----:R-:W-:-:S03]  /*0510*/  SHF.R.U32.HI R13, RZ, 0x1, R23 ;  /* 0x00000001ff0d7819 */ /* 0x002fc60000011617 */
[----:B0-----:R0:W5:Y:S01]  /*0520*/  LDG.E.CONSTANT R21, [R14.64+0x18] ;  /* 0x000018060e157981 */ /* 0x001162000c1e9900 */
[----:B---3--:R-:W-:-:S05]  /*0530*/  LOP3.LUT R28, R18, 0xf0f0f0f, RZ, 0xc0, !PT ;  /* 0x0f0f0f0f121c7812 */ /* 0x008fca00078ec0ff */
[----:B----4-:R-:W-:Y:S02]  /*0540*/  IDP.4A.S8.S8 R28, R28, R25, RZ ;  /* 0x000000191c1c7226 */ /* 0x010fe400000006ff */
[----:B------:R-:W3:Y:S01]  /*0550*/  LDG.E.CONSTANT R25, [R14.64+0x10] ;  /* 0x000010060e197981 */ /* 0x000ee2000c1e9900 */
[----:B------:R-:W-:-:S04]  /*0560*/  SHF.R.U32.HI R18, RZ, 0x4, R18 ;  /* 0x00000004ff127819 */ /* 0x000fc80000011612 */
[----:B------:R-:W-:-:S05]  /*0570*/  LOP3.LUT R19, R18, 0xf0f0f0f, RZ, 0xc0, !PT ;  /* 0x0f0f0f0f12137812 */ /* 0x000fca00078ec0ff */
[----:B--2---:R-:W-:Y:S01]  /*0580*/  IDP.4A.S8.S8 R26, R19, R26, R28 ;  /* 0x0000001a131a7226 */ /* 0x004fe2000000061c */
[----:B------:R-:W-:-:S04]  /*0590*/  SHF.L.U32 R19, R23, 0x2, RZ ;  /* 0x0000000217137819 */ /* 0x000fc800000006ff */
[----:B------:R-:W-:Y:S02]  /*05a0*/  LOP3.LUT R19, R19, 0x700, RZ, 0xc0, !PT ;  /* 0x0000070013137812 */ /* 0x000fe400078ec0ff */
[----:B-----5:R-:W-:Y:S02]  /*05b0*/  LOP3.LUT R18, R20, 0xf0f0f0f, RZ, 0xc0, !PT ;  /* 0x0f0f0f0f14127812 */ /* 0x020fe400078ec0ff */
[--C-:B------:R-:W-:Y:S02]  /*05c0*/  LOP3.LUT R19, R19, 0xff, R12.reuse, 0xf8, !PT ;  /* 0x000000ff13137812 */ /* 0x100fe400078ef80c */
[----:B------:R-:W-:Y:S01]  /*05d0*/  SHF.R.U32.HI R12, RZ, 0x8, R12 ;  /* 0x00000008ff0c7819 */ /* 0x000fe2000001160c */
[----:B------:R-:W-:Y:S02]  /*05e0*/  IDP.4A.S8.S8 R26, R18, R27, R26 ;  /* 0x0000001b121a7226 */ /* 0x000fe4000000061a */
[----:B------:R-:W-:Y:S01]  /*05f0*/  IMAD.WIDE.U32 R18, R19, R24, c[0x4][0x28] ;  /* 0x01000a0013127625 */ /* 0x000fe200078e0018 */
[----:B------:R-:W-:-:S02]  /*0600*/  LOP3.LUT R13, R12, 0x700, R13, 0xf8, !PT ;  /* 0x000007000c0d7812 */ /* 0x000fc400078ef80d */
[----:B------:R-:W-:-:S03]  /*0610*/  SHF.R.U32.HI R20, RZ, 0x4, R20 ;  /* 0x00000004ff147819 */ /* 0x000fc60000011614 */
[----:B------:R-:W2:Y:S01]  /*0620*/  LDG.E.CONSTANT R18, [R18.64] ;  /* 0x0000000612127981 */ /* 0x000ea2000c1e9900 */
[----:B------:R-:W-:Y:S01]  /*0630*/  IMAD.WIDE.U32 R12, R13, R24, c[0x4][0x28] ;  /* 0x01000a000d0c7625 */ /* 0x000fe200078e0018 */
[----:B------:R-:W-:Y:S02]  /*0640*/  LOP3.LUT R27, R20, 0xf0f0f0f, RZ, 0xc0, !PT ;  /* 0x0f0f0f0f141b7812 */ /* 0x000fe400078ec0ff */
[----:B------:R-:W4:Y:S04]  /*0650*/  LDG.E.CONSTANT R20, [R14.64+0x14] ;  /* 0x000014060e147981 */ /* 0x000f28000c1e9900 */
[----:B------:R1:W0:Y:S04]  /*0660*/  LDG.E.CONSTANT R12, [R12.64] ;  /* 0x000000060c0c7981 */ /* 0x000228000c1e9900 */
[----:B------:R0:W5:Y:S01]  /*0670*/  LDG.E.CONSTANT R24, [R14.64+0x20] ;  /* 0x000020060e187981 */ /* 0x000162000c1e9900 */
[----:B---3--:R-:W-:-:S03]  /*0680*/  IDP.4A.S8.S8 R27, R27, R25, R26 ;  /* 0x000000191b1b7226 */ /* 0x008fc6000000061a */
[----:B------:R0:W3:Y:S04]  /*0690*/  LDG.E.CONSTANT R25, [R14.64+0x1c] ;  /* 0x00001c060e197981 */ /* 0x0000e8000c1e9900 */
[----:B------:R0:W5:Y:S01]  /*06a0*/  LDG.E.CONSTANT R26, [R14.64] ;  /* 0x000000060e1a7981 */ /* 0x000162000c1e9900 */
[----:B-1----:R-:W-:Y:S02]  /*06b0*/  LOP3.LUT R13, R23, 0x8000, RZ, 0xc0, !PT ;  /* 0x00008000170d7812 */ /* 0x002fe400078ec0ff */
[----:B------:R-:W-:-:S04]  /*06c0*/  SHF.R.U32.HI R28, RZ, 0xb, R23 ;  /* 0x0000000bff1c7819 */ /* 0x000fc80000011617 */
[----:B------:R-:W-:Y:S01]  /*06d0*/  LOP3.LUT R28, R28, 0xe, RZ, 0xc0, !PT ;  /* 0x0000000e1c1c7812 */ /* 0x000fe200078ec0ff */
[----:B------:R-:W-:Y:S01]  /*06e0*/  I2F R13, R13 ;  /* 0x0000000d000d7306 */ /* 0x000fe20000201400 */
[----:B--2---:R-:W-:Y:S02]  /*06f0*/  LOP3.LUT R19, R18, 0xf0f0f0f, RZ, 0xc0, !PT ;  /* 0x0f0f0f0f12137812 */ /* 0x004fe400078ec0ff */
[----:B------:R-:W-:-:S03]  /*0700*/  SHF.R.U32.HI R18, RZ, 0x4, R18 ;  /* 0x00000004ff127819 */ /* 0x000fc60000011612 */
[----:B----4-:R-:W-:Y:S01]  /*0710*/  IDP.4A.S8.S8 R19, R19, R20, R27 ;  /* 0x0000001413137226 */ /* 0x010fe2000000061b */
[----:B------:R-:W-:Y:S02]  /*0720*/  LOP3.LUT R18, R18, 0xf0f0f0f, RZ, 0xc0, !PT ;  /* 0x0f0f0f0f12127812 */ /* 0x000fe400078ec0ff */
[----:B0-----:R-:W-:Y:S02]  /*0730*/  LOP3.LUT R14, R12, 0xf0f0f0f, RZ, 0xc0, !PT ;  /* 0x0f0f0f0f0c0e7812 */ /* 0x001fe400078ec0ff */
[----:B------:R-:W-:Y:S01]  /*0740*/  SHF.R.U32.HI R12, RZ, 0x4, R12 ;  /* 0x00000004ff0c7819 */ /* 0x000fe2000001160c */
[----:B------:R-:W-:-:S03]  /*0750*/  IDP.4A.S8.S8 R18, R18, R21, R19 ;  /* 0x0000001512127226 */ /* 0x000fc60000000613 */
[----:B------:R-:W-:Y:S02]  /*0760*/  LOP3.LUT R15, R12, 0xf0f0f0f, RZ, 0xc0, !PT ;  /* 0x0f0f0f0f0c0f7812 */ /* 0x000fe400078ec0ff */
[----:B------:R-:W-:Y:S02]  /*0770*/  LOP3.LUT R28, R28, 0x1, RZ, 0xfc, !PT ;  /* 0x000000011c1c7812 */ /* 0x000fe400078efcff */
[----:B------:R-:W-:Y:S02]  /*0780*/  IADD3 R9, R9, 0x4, RZ ;  /* 0x0000000409097810 */ /* 0x000fe40007ffe0ff */
[----:B------:R-:W0:Y:S02]  /*0790*/  I2F R17, R28 ;  /* 0x0000001c00117306 */ /* 0x000e240000201400 */
[----:B------:R-:W-:Y:S01]  /*07a0*/  ISETP.GE.U32.AND P0, PT, R9, UR4, PT ;  /* 0x0000000409007c0c */ /* 0x000fe2000bf06070 */
[----:B------:R-:W-:Y:S01]  /*07b0*/  HADD2.F32 R16, -RZ, R16.H0_H0 ;  /* 0x20000010ff107230 */ /* 0x000fe20000004100 */
[----:B------:R-:W-:-:S02]  /*07c0*/  IADD3 R8, R8, 0x20, RZ ;  /* 0x0000002008087810 */ /* 0x000fc40007ffe0ff */
[----:B------:R-:W-:Y:S02]  /*07d0*/  IADD3 R2, R2, 0x4, RZ ;  /* 0x0000000402027810 */ /* 0x000fe40007ffe0ff */
[----:B0-----:R-:W-:Y:S02]  /*07e0*/  FMUL.FTZ R17, R16, R17 ;  /* 0x0000001110117220 */ /* 0x001fe40000410000 */
[----:B---3--:R-:W-:-:S04]  /*07f0*/  IDP.4A.S8.S8 R14, R14, R25, R18 ;  /* 0x000000190e0e7226 */ /* 0x008fc80000000612 */
[----:B-----5:R-:W-:-:S04]  /*0800*/  IDP.4A.S8.S8 R14, R15, R24, R14 ;  /* 0x000000180f0e7226 */ /* 0x020fc8000000060e */
[----:B------:R-:W0:Y:S01]  /*0810*/  I2F R15, R14 ;  /* 0x0000000e000f7306 */ /* 0x000e220000201400 */
[----:B------:R-:W-:Y:S01]  /*0820*/  IMAD.MOV.U32 R18, RZ, RZ, 0x37000000 ;  /* 0x37000000ff127424 */ /* 0x000fe200078e00ff */
[----:B------:R-:W-:-:S03]  /*0830*/  HADD2.F32 R12, -RZ, R26.H1_H1 ;  /* 0x3000001aff0c7230 */ /* 0x000fc60000004100 */
[----:B------:R-:W-:Y:S01]  /*0840*/  FFMA.FTZ R13, R13, -R18, -0.875 ;  /* 0xbf6000000d0d7423 */ /* 0x000fe20000010812 */
[----:B------:R-:W-:-:S03]  /*0850*/  HADD2.F32 R26, -RZ, R26.H0_H0 ;  /* 0x2000001aff1a7230 */ /* 0x000fc60000004100 */
[----:B------:R-:W-:-:S04]  /*0860*/  FMUL.FTZ R12, R13, R12 ;  /* 0x0000000c0d0c7220 */ /* 0x000fc80000410000 */
[----:B0-----:R-:W-:-:S04]  /*0870*/  FFMA.FTZ R12, R26, R15, R12 ;  /* 0x0000000f1a0c7223 */ /* 0x001fc8000001000c */
[----:B------:R-:W-:Y:S01]  /*0880*/  FFMA.FTZ R6, R17, R12, R6 ;  /* 0x0000000c11067223 */ /* 0x000fe20000010006 */
[----:B------:R-:W-:Y:S05]  /*0890*/  @!P0 BRA `(.L_x_22) ;  /* 0xfffffa9000008947 */ /* 0x000fea000383ffff */
.L_x_21:
[----:B-1----:R-:W-:Y:S05]  /*08a0*/  BSYNC B0 ;  /* 0x0000000000007941 */ /* 0x002fea0003800000 */
.L_x_20:
        /* <DEDUP_REMOVED lines=19> */
.L_x_23:
        /* <DEDUP_REMOVED lines=10> */
.L_x_1207:


//--------------------- .text._Z9moe_vec_qIN3c108BFloat16ELi256ELi8E13block_iq3_xxsLi1EXadL_ZN45_INTERNAL_8d5cb472_14_gguf_kernel_cu_cd24131920vec_dot_iq3_xxs_q8_1EPKvPK10block_q8_1RKiEEEvS5_S5_PT_PS9_iiii --------------------------
	.section	.text._Z9moe_vec_qIN3c108BFloat16ELi256ELi8E13block_iq3_xxsLi1EXadL_ZN45_INTERNAL_8d5cb472_14_gguf_kernel_cu_cd24131920vec_dot_iq3_xxs_q8_1EPKvPK10block_q8_1RKiEEEvS5_S5_PT_PS9_iiii,"ax",@progbits
	.sectioninfo	@"SHI_REGISTERS=32"
	.align	128
.text._Z9moe_vec_qIN3c108BFloat16ELi256ELi8E13block_iq3_xxsLi1EXadL_ZN45_INTERNAL_8d5cb472_14_gguf_kernel_cu_cd24131920vec_dot_iq3_xxs_q8_1EPKvPK10block_q8_1RKiEEEvS5_S5_PT_PS9_iiii:
        .type           _Z9moe_vec_qIN3c108BFloat16ELi256ELi8E13block_iq3_xxsLi1EXadL_ZN45_INTERNAL_8d5cb472_14_gguf_kernel_cu_cd24131920vec_dot_iq3_xxs_q8_1EPKvPK10block_q8_1RKiEEEvS5_S5_PT_PS9_iiii,@function
        .size           _Z9moe_vec_qIN3c108BFloat16ELi256ELi8E13block_iq3_xxsLi1EXadL_ZN45_INTERNAL_8d5cb472_14_gguf_kernel_cu_cd24131920vec_dot_iq3_xxs_q8_1EPKvPK10block_q8_1RKiEEEvS5_S5_PT_PS9_iiii,(.L_x_1208 - _Z9moe_vec_qIN3c108BFloat16ELi256ELi8E13block_iq3_xxsLi1EXadL_ZN45_INTERNAL_8d5cb472_14_gguf_kernel_cu_cd24131920vec_dot_iq3_xxs_q8_1EPKvPK10block_q8_1RKiEEEvS5_S5_PT_PS9_iiii)
        .other          _Z9moe_vec_qIN3c108BFloat16ELi256ELi8E13block_iq3_xxsLi1EXadL_ZN45_INTERNAL_8d5cb472_14_gguf_kernel_cu_cd24131920vec_dot_iq3_xxs_q8_1EPKvPK10block_q8_1RKiEEEvS5_S5_PT_PS9_iiii,@"STO_CUDA_ENTRY STV_DEFAULT"
_Z9moe_vec_qIN3c108BFloat16ELi256ELi8E13block_iq3_xxsLi1EXadL_ZN45_INTERNAL_8d5cb472_14_gguf_kernel_cu_cd24131920vec_dot_iq3_xxs_q8_1EPKvPK10block_q8_1RKiEEEvS5_S5_PT_PS9_iiii:
        /* <DEDUP_REMOVED lines=28> */
[----:B------:R1:W3:Y:S01]  /*01c0*/  F2I.FTZ.U32.TRUNC.NTZ R9, R8 ;  /* 0x0000000800097305 */ /* 0x0002e2000021f000 */
[----:B0-----:R-:W-:Y:S01]  /*01d0*/  LOP3.LUT R7, R4, 0x38, RZ, 0xc0, !PT ;  /* 0x0000003804077812 */ /* 0x001fe200078ec0ff */
[----:B------:R-:W-:-:S03]  /*01e0*/  IMAD R4, R0, UR4, R21 ;  /* 0x0000000400047c24 */ /* 0x000fc6000f8e0215 */
[----:B------:R-:W-:Y:S01]  /*01f0*/  LOP3.LUT R7, R7, 0x2, RZ, 0xfc, !PT ;  /* 0x0000000207077812 */ /* 0x000fe200078efcff */
[----:B-1----:R-:W-:Y:S02]  /*0200*/  IMAD.MOV.U32 R8, RZ, RZ, RZ ;  /* 0x000000ffff087224 */ /* 0x002fe400078e00ff */
[----:B---3--:R-:W-:-:S04]  /*0210*/  IMAD.MOV R11, RZ, RZ, -R9 ;  /* 0x000000ffff0b7224 */ /* 0x008fc800078e0a09 */
[----:B------:R-:W-:-:S04]  /*0220*/  IMAD R11, R11, c[0x0][0x180], RZ ;  /* 0x000060000b0b7a24 */ /* 0x000fc800078e02ff */
[----:B------:R-:W-:Y:S01]  /*0230*/  IMAD.HI.U32 R12, R9, R11, R8 ;  /* 0x0000000b090c7227 */ /* 0x000fe200078e0008 */
[----:B------:R-:W-:-:S03]  /*0240*/  SHF.L.U32 R9, R21, 0x3, RZ ;  /* 0x0000000315097819 */ /* 0x000fc600000006ff */
[----:B------:R-:W-:Y:S01]  /*0250*/  IMAD.MOV.U32 R8, RZ, RZ, RZ ;  /* 0x000000ffff087224 */ /* 0x000fe200078e00ff */
[----:B------:R-:W-:Y:S01]  /*0260*/  LOP3.LUT R20, R9, 0xfffffff8, R2, 0xe2, !PT ;  /* 0xfffffff809147812 */ /* 0x000fe200078ee202 */
        /* <DEDUP_REMOVED lines=11> */
[----:B------:R-:W-:Y:S02]  /*0320*/  IMAD R12, R12, c[0x0][0x18c], RZ ;  /* 0x000063000c0c7a24 */ /* 0x000fe400078e02ff */
[----:B--2---:R-:W-:Y:S02]  /*0330*/  IMAD R9, R10, UR5, RZ ;  /* 0x000000050a097c24 */ /* 0x004fe4000f8e02ff */
[----:B------:R-:W-:-:S04]  /*0340*/  IMAD.WIDE.U32 R10, R12, R5, c[0x0][0x168] ;  /* 0x00005a000c0a7625 */ /* 0x000fc800078e0005 */
.L_x_26:
        /* <DEDUP_REMOVED lines=8> */
[--C-:B------:R-:W-:Y:S01]  /*03d0*/  IMAD.X R29, RZ, RZ, R17.reuse, P0 ;  /* 0x000000ffff1d7224 */ /* 0x100fe200000e0611 */
[----:B------:R-:W-:Y:S02]  /*03e0*/  IADD3 R14, P0, R7, R16, RZ ;  /* 0x00000010070e7210 */ /* 0x000fe40007f1e0ff */
[----:B------:R-:W2:Y:S04]  /*03f0*/  LDG.E.U16.CONSTANT R16, [R16.64] ;  /* 0x0000000610107981 */ /* 0x000ea8000c1e9500 */
[----:B------:R-:W3:Y:S01]  /*0400*/  LDG.E.U16.CONSTANT R23, [R28.64+0x42] ;  /* 0x000042061c177981 */ /* 0x000ee2000c1e9500 */
[----:B------:R-:W-:-:S05]  /*0410*/  IMAD.X R15, RZ, RZ, R17, P0 ;  /* 0x000000ffff0f7224 */ /* 0x000fca00000e0611 */
[----:B------:R-:W4:Y:S04]  /*0420*/  LDG.E.U8.CONSTANT R24, [R14.64] ;  /* 0x000000060e187981 */ /* 0x000f28000c1e9100 */
[----:B------:R-:W5:Y:S01]  /*0430*/  LDG.E.U8.CONSTANT R18, [R14.64+0x1] ;  /* 0x000001060e127981 */ /* 0x000f62000c1e9100 */
[----:B---3--:R-:W-:-:S05]  /*0440*/  IMAD.SHL.U32 R12, R23, 0x8, RZ ;  /* 0x00000008170c7824 */ /* 0x008fca00078e00ff */
[----:B------:R-:W-:Y:S01]  /*0450*/  LOP3.LUT R12, R12, 0x3f8, RZ, 0xc0, !PT ;  /* 0x000003f80c0c7812 */ /* 0x000fe200078ec0ff */
[----:B----4-:R-:W-:-:S03]  /*0460*/  IMAD.WIDE.U32 R24, R24, R5, c[0x4][0x18] ;  /* 0x0100060018187625 */ /* 0x010fc600078e0005 */
[----:B------:R-:W-:Y:S01]  /*0470*/  IADD3 R12, P0, R12, c[0x4][0x38], RZ ;  /* 0x01000e000c0c7a10 */ /* 0x000fe20007f1e0ff */
[----:B-----5:R-:W-:Y:S02]  /*0480*/  IMAD.WIDE.U32 R18, R18, R5, c[0x4][0x18] ;  /* 0x0100060012127625 */ /* 0x020fe400078e0005 */
[----:B------:R-:W3:Y:S02]  /*0490*/  LDG.E.CONSTANT R24, [R24.64] ;  /* 0x0000000618187981 */ /* 0x000ee4000c1e9900 */
[----:B------:R-:W-:Y:S02]  /*04a0*/  IMAD.X R13, RZ, RZ, c[0x4][0x3c], P0 ;  /* 0x01000f00ff0d7624 */ /* 0x000fe400000e06ff */
[----:B------:R0:W4:Y:S04]  /*04b0*/  LDG.E.CONSTANT R18, [R18.64] ;  /* 0x0000000612127981 */ /* 0x000128000c1e9900 */
[----:B------:R-:W3:Y:S04]  /*04c0*/  LDG.E.64.CONSTANT R12, [R12.64] ;  /* 0x000000060c0c7981 */ /* 0x000ee8000c1e9b00 */
[----:B0-----:R-:W5:Y:S01]  /*04d0*/  LDG.E.U8.CONSTANT R19, [R14.64+0x2] ;  /* 0x000002060e137981 */ /* 0x001f62000c1e9100 */
[----:B---3--:R-:W-:-:S02]  /*04e0*/  LOP3.LUT R27, R12, 0x80808080, R24, 0xde, !PT ;  /* 0x808080800c1b7812 */ /* 0x008fc400078ede18 */
[----:B------:R-:W-:Y:S02]  /*04f0*/  LOP3.LUT R22, R12, 0x7f7f7f7f, RZ, 0xc0, !PT ;  /* 0x7f7f7f7f0c167812 */ /* 0x000fe400078ec0ff */
[----:B------:R-:W-:Y:S02]  /*0500*/  LOP3.LUT R26, R13, 0x7f7f7f7f, RZ, 0xc0, !PT ;  /* 0x7f7f7f7f0d1a7812 */ /* 0x000fe400078ec0ff */
[----:B------:R-:W-:Y:S02]  /*0510*/  IADD3 R27, R27, -R22, RZ ;  /* 0x800000161b1b7210 */ /* 0x000fe40007ffe0ff */
[----:B----4-:R-:W-:Y:S01]  /*0520*/  LOP3.LUT R22, R13, 0x80808080, R18, 0xde, !PT ;  /* 0x808080800d167812 */ /* 0x010fe200078ede12 */
[----:B------:R-:W-:-:S05]  /*0530*/  IMAD.WIDE R12, R20, 0x24, R10 ;  /* 0x00000024140c7825 */ /* 0x000fca00078e020a */
[----:B------:R-:W3:Y:S01]  /*0540*/  LDG.E.CONSTANT R25, [R12.64+0x4] ;  /* 0x000004060c197981 */ /* 0x000ee2000c1e9900 */
[----:B------:R-:W-:-:S03]  /*0550*/  IMAD.IADD R22, R22, 0x1, -R26 ;  /* 0x0000000116167824 */ /* 0x000fc600078e0a1a */
[----:B------:R-:W4:Y:S01]  /*0560*/  LDG.E.CONSTANT R26, [R12.64+0x8] ;  /* 0x000008060c1a7981 */ /* 0x000f22000c1e9900 */
[----:B------:R-:W-:Y:S02]  /*0570*/  LOP3.LUT R24, R27, 0x80808080, R24, 0xb4, !PT ;  /* 0x808080801b187812 */ /* 0x000fe400078eb418 */
[----:B------:R-:W-:Y:S02]  /*0580*/  LOP3.LUT R27, R22, 0x80808080, R18, 0xb4, !PT ;  /* 0x80808080161b7812 */ /* 0x000fe400078eb412 */
[----:B------:R-:W-:Y:S01]  /*0590*/  SHF.R.U32.HI R18, RZ, 0x4, R23 ;  /* 0x00000004ff127819 */ /* 0x000fe20000011617 */
[----:B------:R0:W2:Y:S03]  /*05a0*/  LDG.E.U16.CONSTANT R22, [R28.64+0x44] ;  /* 0x000044061c167981 */ /* 0x0000a6000c1e9500 */
[----:B------:R-:W-:-:S04]  /*05b0*/  LOP3.LUT R18, R18, 0x3f8, RZ, 0xc0, !PT ;  /* 0x000003f812127812 */ /* 0x000fc800078ec0ff */
[----:B------:R-:W-:Y:S01]  /*05c0*/  IADD3 R18, P0, R18, c[0x4][0x38], RZ ;  /* 0x01000e0012127a10 */ /* 0x000fe20007f1e0ff */
[----:B0-----:R-:W2:Y:S01]  /*05d0*/  LDG.E.U8.CONSTANT R28, [R14.64+0x3] ;  /* 0x000003060e1c7981 */ /* 0x001ea2000c1e9100 */
[----:B---3--:R-:W-:-:S04]  /*05e0*/  IDP.4A.S8.S8 R24, R24, R25, RZ ;  /* 0x0000001918187226 */ /* 0x008fc800000006ff */
[----:B----4-:R-:W-:Y:S02]  /*05f0*/  IDP.4A.S8.S8 R26, R27, R26, R24 ;  /* 0x0000001a1b1a7226 */ /* 0x010fe40000000618 */
[----:B-----5:R-:W-:-:S04]  /*0600*/  IMAD.WIDE.U32 R24, R19, R5, c[0x4][0x18] ;  /* 0x0100060013187625 */ /* 0x020fc800078e0005 */
[----:B------:R-:W-:Y:S02]  /*0610*/  IMAD.X R19, RZ, RZ, c[0x4][0x3c], P0 ;  /* 0x01000f00ff137624 */ /* 0x000fe400000e06ff */
[----:B------:R-:W3:Y:S04]  /*0620*/  LDG.E.CONSTANT R25, [R24.64] ;  /* 0x0000000618197981 */ /* 0x000ee8000c1e9900 */
[----:B------:R-:W3:Y:S02]  /*0630*/  LDG.E.64.CONSTANT R18, [R18.64] ;  /* 0x0000000612127981 */ /* 0x000ee4000c1e9b00 */
[C---:B---3--:R-:W-:Y:S02]  /*0640*/  LOP3.LUT R27, R18.reuse, 0x80808080, R25, 0xde, !PT ;  /* 0x80808080121b7812 */ /* 0x048fe400078ede19 */
[----:B------:R-:W-:-:S05]  /*0650*/  LOP3.LUT R18, R18, 0x7f7f7f7f, RZ, 0xc0, !PT ;  /* 0x7f7f7f7f12127812 */ /* 0x000fca00078ec0ff */
[----:B------:R-:W-:Y:S02]  /*0660*/  IMAD.IADD R18, R27, 0x1, -R18 ;  /* 0x000000011b127824 */ /* 0x000fe400078e0a12 */
[----:B------:R-:W3:Y:S03]  /*0670*/  LDG.E.CONSTANT R27, [R12.64+0xc] ;  /* 0x00000c060c1b7981 */ /* 0x000ee6000c1e9900 */
[----:B------:R-:W-:Y:S01]  /*0680*/  LOP3.LUT R29, R18, 0x80808080, R25, 0xb4, !PT ;  /* 0x80808080121d7812 */ /* 0x000fe200078eb419 */
[----:B--2---:R-:W-:Y:S02]  /*0690*/  IMAD.WIDE.U32 R24, R28, R5, c[0x4][0x18] ;  /* 0x010006001c187625 */ /* 0x004fe400078e0005 */
[----:B------:R-:W2:Y:S04]  /*06a0*/  LDG.E.U8.CONSTANT R28, [R14.64+0x4] ;  /* 0x000004060e1c7981 */ /* 0x000ea8000c1e9100 */
[----:B------:R-:W4:Y:S01]  /*06b0*/  LDG.E.CONSTANT R24, [R24.64] ;  /* 0x0000000618187981 */ /* 0x000f22000c1e9900 */
[----:B------:R-:W-:-:S02]  /*06c0*/  LOP3.LUT R18, R19, 0x7f7f7f7f, RZ, 0xc0, !PT ;  /* 0x7f7f7f7f13127812 */ /* 0x000fc400078ec0ff */
[----:B------:R-:W-:Y:S01]  /*06d0*/  PRMT R23, R23, 0x5410, R22 ;  /* 0x0000541017177816 */ /* 0x000fe20000000016 */
[----:B---3--:R-:W-:Y:S02]  /*06e0*/  IDP.4A.S8.S8 R26, R29, R27, R26 ;  /* 0x0000001b1d1a7226 */ /* 0x008fe4000000061a */
[----:B------:R-:W3:Y:S01]  /*06f0*/  LDG.E.CONSTANT R27, [R12.64+0x10] ;  /* 0x000010060c1b7981 */ /* 0x000ee2000c1e9900 */
[----:B------:R-:W-:Y:S02]  /*0700*/  SHF.R.U32.HI R23, RZ, 0xb, R23 ;  /* 0x0000000bff177819 */ /* 0x000fe40000011617 */
[----:B----4-:R-:W-:Y:S02]  /*0710*/  LOP3.LUT R19, R19, 0x80808080, R24, 0xde, !PT ;  /* 0x8080808013137812 */ /* 0x010fe400078ede18 */
[----:B------:R-:W-:-:S03]  /*0720*/  LOP3.LUT R23, R23, 0x3f8, RZ, 0xc0, !PT ;  /* 0x000003f817177812 */ /* 0x000fc600078ec0ff */
[----:B------:R-:W-:Y:S01]  /*0730*/  IMAD.IADD R19, R19, 0x1, -R18 ;  /* 0x0000000113137824 */ /* 0x000fe200078e0a12 */
[----:B------:R-:W-:Y:S02]  /*0740*/  IADD3 R18, P0, R23, c[0x4][0x38], RZ ;  /* 0x01000e0017127a10 */ /* 0x000fe40007f1e0ff */
[----:B------:R-:W4:Y:S02]  /*0750*/  LDG.E.CONSTANT R23, [R12.64+0x14] ;  /* 0x000014060c177981 */ /* 0x000f24000c1e9900 */
[----:B------:R-:W-:-:S05]  /*0760*/  LOP3.LUT R19, R19, 0x80808080, R24, 0xb4, !PT ;  /* 0x8080808013137812 */ /* 0x000fca00078eb418 */
[----:B---3--:R-:W-:Y:S02]  /*0770*/  IDP.4A.S8.S8 R24, R19, R27, R26 ;  /* 0x0000001b13187226 */ /* 0x008fe4000000061a */
[----:B--2---:R-:W-:Y:S02]  /*0780*/  IMAD.WIDE.U32 R26, R28, R5, c[0x4][0x18] ;  /* 0x010006001c1a7625 */ /* 0x004fe400078e0005 */
[----:B------:R-:W2:Y:S02]  /*0790*/  LDG.E.U8.CONSTANT R28, [R14.64+0x5] ;  /* 0x000005060e1c7981 */ /* 0x000ea4000c1e9100 */
[----:B------:R-:W-:Y:S02]  /*07a0*/  IMAD.X R19, RZ, RZ, c[0x4][0x3c], P0 ;  /* 0x01000f00ff137624 */ /* 0x000fe400000e06ff */
[----:B------:R-:W3:Y:S04]  /*07b0*/  LDG.E.CONSTANT R27, [R26.64] ;  /* 0x000000061a1b7981 */ /* 0x000ee8000c1e9900 */
[----:B------:R-:W3:Y:S02]  /*07c0*/  LDG.E.64.CONSTANT R18, [R18.64] ;  /* 0x0000000612127981 */ /* 0x000ee4000c1e9b00 */
[----:B---3--:R-:W-:-:S02]  /*07d0*/  LOP3.LUT R25, R18, 0x80808080, R27, 0xde, !PT ;  /* 0x8080808012197812 */ /* 0x008fc400078ede1b */
[----:B------:R-:W-:Y:S02]  /*07e0*/  LOP3.LUT R29, R18, 0x7f7f7f7f, RZ, 0xc0, !PT ;  /* 0x7f7f7f7f121d7812 */ /* 0x000fe400078ec0ff */
[----:B------:R-:W-:Y:S01]  /*07f0*/  LOP3.LUT R26, R19, 0x7f7f7f7f, RZ, 0xc0, !PT ;  /* 0x7f7f7f7f131a7812 */ /* 0x000fe200078ec0ff */
[----:B------:R0:W3:Y:S02]  /*0800*/  LDG.E.U8.CONSTANT R18, [R14.64+0x7] ;  /* 0x000007060e127981 */ /* 0x0000e4000c1e9100 */
[----:B------:R-:W-:-:S05]  /*0810*/  IMAD.IADD R25, R25, 0x1, -R29 ;  /* 0x0000000119197824 */ /* 0x000fca00078e0a1d */
[----:B------:R-:W-:-:S05]  /*0820*/  LOP3.LUT R25, R25, 0x80808080, R27, 0xb4, !PT ;  /* 0x8080808019197812 */ /* 0x000fca00078eb41b */
[----:B----4-:R-:W-:Y:S02]  /*0830*/  IDP.4A.S8.S8 R23, R25, R23, R24 ;  /* 0x0000001719177226 */ /* 0x010fe40000000618 */
[----:B--2---:R-:W-:Y:S02]  /*0840*/  IMAD.WIDE.U32 R24, R28, R5, c[0x4][0x18] ;  /* 0x010006001c187625 */ /* 0x004fe400078e0005 */
[----:B------:R-:W2:Y:S04]  /*0850*/  LDG.E.CONSTANT R28, [R12.64+0x18] ;  /* 0x000018060c1c7981 */ /* 0x000ea8000c1e9900 */
[----:B------:R-:W4:Y:S01]  /*0860*/  LDG.E.CONSTANT R24, [R24.64] ;  /* 0x0000000618187981 */ /* 0x000f22000c1e9900 */
[----:B------:R-:W-:Y:S02]  /*0870*/  SHF.R.U32.HI R27, RZ, 0x2, R22 ;  /* 0x00000002ff1b7819 */ /* 0x000fe40000011616 */
[----:B----4-:R-:W-:-:S04]  /*0880*/  LOP3.LUT R19, R19, 0x80808080, R24, 0xde, !PT ;  /* 0x8080808013137812 */ /* 0x010fc800078ede18 */
[----:B------:R-:W-:Y:S02]  /*0890*/  IADD3 R19, R19, -R26, RZ ;  /* 0x8000001a13137210 */ /* 0x000fe40007ffe0ff */
[----:B------:R0:W4:Y:S01]  /*08a0*/  LDG.E.U8.CONSTANT R26, [R14.64+0x6] ;  /* 0x000006060e1a7981 */ /* 0x000122000c1e9100 */
[----:B------:R-:W-:Y:S02]  /*08b0*/  LOP3.LUT R27, R27, 0x3f8, RZ, 0xc0, !PT ;  /* 0x000003f81b1b7812 */ /* 0x000fe400078ec0ff */
[----:B------:R-:W-:Y:S02]  /*08c0*/  LOP3.LUT R19, R19, 0x80808080, R24, 0xb4, !PT ;  /* 0x8080808013137812 */ /* 0x000fe400078eb418 */
[----:B0-----:R-:W-:-:S03]  /*08d0*/  IADD3 R14, P0, R27, c[0x4][0x38], RZ ;  /* 0x01000e001b0e7a10 */ /* 0x001fc60007f1e0ff */
[----:B--2---:R-:W-:Y:S01]  /*08e0*/  IDP.4A.S8.S8 R23, R19, R28, R23 ;  /* 0x0000001c13177226 */ /* 0x004fe20000000617 */
[----:B------:R0:W2:Y:S01]  /*08f0*/  LDG.E.CONSTANT R27, [R12.64+0x20] ;  /* 0x000020060c1b7981 */ /* 0x0000a2000c1e9900 */
[----:B------:R-:W-:-:S03]  /*0900*/  IMAD.X R15, RZ, RZ, c[0x4][0x3c], P0 ;  /* 0x01000f00ff0f7624 */ /* 0x000fc600000e06ff */
[----:B------:R-:W5:Y:S01]  /*0910*/  LDG.E.U16.CONSTANT R28, [R12.64] ;  /* 0x000000060c1c7981 */ /* 0x000f62000c1e9500 */
[----:B---3--:R-:W-:-:S03]  /*0920*/  IMAD.WIDE.U32 R18, R18, R5, c[0x4][0x18] ;  /* 0x0100060012127625 */ /* 0x008fc600078e0005 */
[----:B------:R-:W3:Y:S04]  /*0930*/  LDG.E.64.CONSTANT R14, [R14.64] ;  /* 0x000000060e0e7981 */ /* 0x000ee8000c1e9b00 */
[----:B------:R-:W2:Y:S01]  /*0940*/  LDG.E.CONSTANT R18, [R18.64] ;  /* 0x0000000612127981 */ /* 0x000ea2000c1e9900 */
[----:B----4-:R-:W-:-:S03]  /*0950*/  IMAD.WIDE.U32 R24, R26, R5, c[0x4][0x18] ;  /* 0x010006001a187625 */ /* 0x010fc600078e0005 */
[----:B------:R0:W4:Y:S04]  /*0960*/  LDG.E.CONSTANT R26, [R12.64+0x1c] ;  /* 0x00001c060c1a7981 */ /* 0x000128000c1e9900 */
[----:B------:R-:W3:Y:S01]  /*0970*/  LDG.E.CONSTANT R25, [R24.64] ;  /* 0x0000000618197981 */ /* 0x000ee2000c1e9900 */
[----:B------:R-:W-:-:S06]  /*0980*/  SHF.R.U32.HI R22, RZ, 0xc, R22 ;  /* 0x0000000cff167819 */ /* 0x000fcc0000011616 */
[----:B------:R-:W0:Y:S01]  /*0990*/  I2F.U32 R22, R22 ;  /* 0x0000001600167306 */ /* 0x000e220000201000 */
[----:B------:R-:W-:Y:S01]  /*09a0*/  IADD3 R21, R21, 0x4, RZ ;  /* 0x0000000415157810 */ /* 0x000fe20007ffe0ff */
[----:B------:R-:W-:-:S03]  /*09b0*/  HADD2.F32 R16, -RZ, R16.H0_H0 ;  /* 0x20000010ff107230 */ /* 0x000fc60000004100 */
[----:B------:R-:W-:Y:S01]  /*09c0*/  ISETP.GE.U32.AND P0, PT, R21, UR4, PT ;  /* 0x0000000415007c0c */ /* 0x000fe2000bf06070 */
[----:B-----5:R-:W-:Y:S01]  /*09d0*/  HADD2.F32 R28, -RZ, R28.H0_H0 ;  /* 0x2000001cff1c7230 */ /* 0x020fe20000004100 */
[----:B0-----:R-:W-:-:S04]  /*09e0*/  FADD.FTZ R13, R22, 0.5 ;  /* 0x3f000000160d7421 */ /* 0x001fc80000010000 */
[----:B------:R-:W-:-:S04]  /*09f0*/  FMUL.FTZ R13, R16, R13 ;  /* 0x0000000d100d7220 */ /* 0x000fc80000410000 */
[----:B------:R-:W-:Y:S01]  /*0a00*/  FMUL.FTZ.D2 R13, R13, R28 ;  /* 0x0000001c0d0d7220 */ /* 0x000fe20000310000 */
[----:B------:R-:W-:Y:S02]  /*0a10*/  IADD3 R20, R20, 0x20, RZ ;  /* 0x0000002014147810 */ /* 0x000fe40007ffe0ff */
[----:B------:R-:W-:Y:S02]  /*0a20*/  IADD3 R4, R4, 0x4, RZ ;  /* 0x0000000404047810 */ /* 0x000fe40007ffe0ff */
[C---:B---3--:R-:W-:Y:S02]  /*0a30*/  LOP3.LUT R29, R14.reuse, 0x80808080, R25, 0xde, !PT ;  /* 0x808080800e1d7812 */ /* 0x048fe400078ede19 */
[----:B------:R-:W-:-:S05]  /*0a40*/  LOP3.LUT R14, R14, 0x7f7f7f7f, RZ, 0xc0, !PT ;  /* 0x7f7f7f7f0e0e7812 */ /* 0x000fca00078ec0ff */
[----:B------:R-:W-:Y:S01]  /*0a50*/  IMAD.IADD R24, R29, 0x1, -R14 ;  /* 0x000000011d187824 */ /* 0x000fe200078e0a0e */
[C---:B------:R-:W-:Y:S02]  /*0a60*/  LOP3.LUT R14, R15.reuse, 0x7f7f7f7f, RZ, 0xc0, !PT ;  /* 0x7f7f7f7f0f0e7812 */ /* 0x040fe400078ec0ff */
[----:B--2---:R-:W-:Y:S02]  /*0a70*/  LOP3.LUT R15, R15, 0x80808080, R18, 0xde, !PT ;  /* 0x808080800f0f7812 */ /* 0x004fe400078ede12 */
[----:B------:R-:W-:-:S03]  /*0a80*/  LOP3.LUT R24, R24, 0x80808080, R25, 0xb4, !PT ;  /* 0x8080808018187812 */ /* 0x000fc600078eb419 */
[----:B------:R-:W-:Y:S02]  /*0a90*/  IMAD.IADD R15, R15, 0x1, -R14 ;  /* 0x000000010f0f7824 */ /* 0x000fe400078e0a0e */
[----:B----4-:R-:W-:-:S03]  /*0aa0*/  IDP.4A.S8.S8 R23, R24, R26, R23 ;  /* 0x0000001a18177226 */ /* 0x010fc60000000617 */
[----:B------:R-:W-:-:S05]  /*0ab0*/  LOP3.LUT R18, R15, 0x80808080, R18, 0xb4, !PT ;  /* 0x808080800f127812 */ /* 0x000fca00078eb412 */
[----:B------:R-:W-:-:S06]  /*0ac0*/  IDP.4A.S8.S8 R18, R18, R27, R23 ;  /* 0x0000001b12127226 */ /* 0x000fcc0000000617 */
[----:B------:R-:W0:Y:S02]  /*0ad0*/  I2F R18, R18 ;  /* 0x0000001200127306 */ /* 0x000e240000201400 */
[----:B0-----:R-:W-:Y:S01]  /*0ae0*/  FFMA.FTZ R8, R13, R18, R8 ;  /* 0x000000120d087223 */ /* 0x001fe20000010008 */
[----:B------:R-:W-:Y:S05]  /*0af0*/  @!P0 BRA `(.L_x_26) ;  /* 0xfffff85000008947 */ /* 0x000fea000383ffff */
.L_x_25:
[----:B-1----:R-:W-:Y:S05]  /*0b00*/  BSYNC B0 ;  /* 0x0000000000007941 */ /* 0x002fea0003800000 */
.L_x_24:
        /* <DEDUP_REMOVED lines=19> */
.L_x_27:
        /* <DEDUP_REMOVED lines=12> */
.L_x_1208:


//--------------------- .text._Z9moe_vec_qIN3c108BFloat16ELi256ELi8E12block_iq2_xsLi1EXadL_ZN45_INTERNAL_8d5cb472_14_gguf_kernel_cu_cd24131919vec_dot_iq2_xs_q8_1EPKvPK10block_q8_1RKiEEEvS5_S5_PT_PS9_iiii --------------------------
	.section	.text._Z9moe_vec_qIN3c108BFloat16ELi256ELi8E12block_iq2_xsLi1EXadL_ZN45_INTERNAL_8d5cb472_14_gguf_kernel_cu_cd24131919vec_dot_iq2_xs_q8_1EPKvPK10block_q8_1RKiEEEvS5_S5_PT_PS9_iiii,"ax",@progbits
	.sectioninfo	@"SHI_REGISTERS=39"
	.align	128
.text._Z9moe_vec_qIN3c108BFloat16ELi256ELi8E12block_iq2_xsLi1EXadL_ZN45_INTERNAL_8d5cb472_14_gguf_kernel_cu_cd24131919vec_dot_iq2_xs_q8_1EPKvPK10block_q8_1RKiEEEvS5_S5_PT_PS9_iiii:
        .type           _Z9moe_vec_qIN3c108BFloat16ELi256ELi8E12block_iq2_xsLi1EXadL_ZN45_INTERNAL_8d5cb472_14_gguf_kernel_cu_cd24131919vec_dot_iq2_xs_q8_1EPKvPK10block_q8_1RKiEEEvS5_S5_PT_PS9_iiii,@function
        .size           _Z9moe_vec_qIN3c108BFloat16ELi256ELi8E12block_iq2_xsLi1EXadL_ZN45_INTERNAL_8d5cb472_14_gguf_kernel_cu_cd24131919vec_dot_iq2_xs_q8_1EPKvPK10block_q8_1RKiEEEvS5_S5_PT_PS9_iiii,(.L_x_1209 - _Z9moe_vec_qIN3c108BFloat16ELi256ELi8E12block_iq2_xsLi1EXadL_ZN45_INTERNAL_8d5cb472_14_gguf_kernel_cu_cd24131919vec_dot_iq2_xs_q8_1EPKvPK10block_q8_1RKiEEEvS5_S5_PT_PS9_iiii)
        .other          _Z9moe_vec_qIN3c108BFloat16ELi256ELi8E12block_iq2_xsLi1EXadL_ZN45_INTERNAL_8d5cb472_14_gguf_kernel_cu_cd24131919vec_dot_iq2_xs_q8_1EPKvPK10block_q8_1RKiEEEvS5_S5_PT_PS9_iiii,@"STO_CUDA_ENTRY STV_DEFAULT"
_Z9moe_vec_qIN3c108BFloat16ELi256ELi8E12block_iq2_xsLi1EXadL_ZN45_INTERNAL_8d5cb472_14_gguf_kernel_cu_cd24131919vec_dot_iq2_xs_q8_1EPKvPK10block_q8_1RKiEEEvS5_S5_PT_PS9_iiii:
        /* <DEDUP_REMOVED lines=20> */
[----:B------:R0:W2:Y:S01]  /*0140*/  LDG.E.CONSTANT R9, [R4.64] ;  /* 0x0000000604097981 */ /* 0x0000a2000c1e9900 */
[----:B------:R-:W1:Y:S01]  /*0150*/  I2F.U32.RP R8, c[0x0][0x180] ;  /* 0x0000600000087b06 */ /* 0x000e620000209000 */
[----:B------:R-:W-:Y:S01]  /*0160*/  ISETP.NE.U32.AND P2, PT, RZ, c[0x0][0x180], PT ;  /* 0x00006000ff007a0c */ /* 0x000fe20003f45070 */
[----:B------:R-:W-:Y:S02]  /*0170*/  ULDC UR5, c[0x0][0x188] ;  /* 0x0000620000057ab9 */ /* 0x000fe40000000800 */
[----:B------:R-:W-:Y:S01]  /*0180*/  UIMAD UR5, UR4, UR5, URZ ;  /* 0x00000005040572a4 */ /* 0x000fe2000f8e023f */
[----:B0-----:R-:W-:-:S03]  /*0190*/  LOP3.LUT R5, R2, 0x7, RZ, 0xc0, !PT ;  /* 0x0000000702057812 */ /* 0x001fc600078ec0ff */
[----:B-1----:R-:W0:Y:S02]  /*01a0*/  MUFU.RCP R8, R8 ;  /* 0x0000000800087308 */ /* 0x002e240000001000 */
[----:B0-----:R-:W-:Y:S01]  /*01b0*/  IADD3 R6, R8, 0xffffffe, RZ ;  /* 0x0ffffffe08067810 */ /* 0x001fe20007ffe0ff */
[----:B------:R-:W-:-:S05]  /*01c0*/  IMAD.SHL.U32 R8, R11, 0x8, RZ ;  /* 0x000000080b087824 */ /* 0x000fca00078e00ff */
[----:B------:R0:W1:Y:S01]  /*01d0*/  F2I.FTZ.U32.TRUNC.NTZ R7, R6 ;  /* 0x0000000600077305 */ /* 0x000062000021f000 */
[----:B------:R-:W-:Y:S01]  /*01e0*/  LOP3.LUT R8, R8, 0xfffffff8, R5, 0xe2, !PT ;  /* 0xfffffff808087812 */ /* 0x000fe200078ee205 */
[----:B0-----:R-:W-:Y:S02]  /*01f0*/  IMAD.MOV.U32 R6, RZ, RZ, RZ ;  /* 0x000000ffff067224 */ /* 0x001fe400078e00ff */
[----:B-1----:R-:W-:-:S04]  /*0200*/  IMAD.MOV R15, RZ, RZ, -R7 ;  /* 0x000000ffff0f7224 */ /* 0x002fc800078e0a07 */
[----:B------:R-:W-:-:S04]  /*0210*/  IMAD R15, R15, c[0x0][0x180], RZ ;  /* 0x000060000f0f7a24 */ /* 0x000fc800078e02ff */
[----:B------:R-:W-:-:S04]  /*0220*/  IMAD.HI.U32 R10, R7, R15, R6 ;  /* 0x0000000f070a7227 */ /* 0x000fc800078e0006 */
[----:B------:R-:W-:Y:S02]  /*0230*/  IMAD.SHL.U32 R6, R2, 0x4, RZ ;  /* 0x0000000402067824 */ /* 0x000fe400078e00ff */
[----:B------:R-:W-:-:S03]  /*0240*/  IMAD.HI.U32 R10, R10, R3, RZ ;  /* 0x000000030a0a7227 */ /* 0x000fc600078e00ff */
[----:B------:R-:W-:Y:S01]  /*0250*/  LOP3.LUT R6, R6, 0x1c, RZ, 0xc0, !PT ;  /* 0x0000001c06067812 */ /* 0x000fe200078ec0ff */
[----:B------:R-:W-:Y:S02]  /*0260*/  IMAD.MOV R4, RZ, RZ, -R10 ;  /* 0x000000ffff047224 */ /* 0x000fe400078e0a0a */
[----:B------:R-:W-:Y:S02]  /*0270*/  IMAD.MOV.U32 R7, RZ, RZ, RZ ;  /* 0x000000ffff077224 */ /* 0x000fe400078e00ff */
[----:B------:R-:W-:-:S05]  /*0280*/  IMAD R4, R4, c[0x0][0x180], R3 ;  /* 0x0000600004047a24 */ /* 0x000fca00078e0203 */
[----:B------:R-:W-:-:S13]  /*0290*/  ISETP.GE.U32.AND P0, PT, R4, c[0x0][0x180], PT ;  /* 0x0000600004007a0c */ /* 0x000fda0003f06070 */
[----:B------:R-:W-:Y:S02]  /*02a0*/  @P0 IADD3 R4, R4, -c[0x0][0x180], RZ ;  /* 0x8000600004040a10 */ /* 0x000fe40007ffe0ff */
[----:B------:R-:W-:Y:S02]  /*02b0*/  @P0 IADD3 R10, R10, 0x1, RZ ;  /* 0x000000010a0a0810 */ /* 0x000fe40007ffe0ff */
[----:B------:R-:W-:Y:S01]  /*02c0*/  ISETP.GE.U32.AND P1, PT, R4, c[0x0][0x180], PT ;  /* 0x0000600004007a0c */ /* 0x000fe20003f26070 */
[----:B------:R-:W-:-:S12]  /*02d0*/  IMAD R4, R0, UR4, R11 ;  /* 0x0000000400047c24 */ /* 0x000fd8000f8e020b */
[----:B------:R-:W-:Y:S02]  /*02e0*/  @P1 IADD3 R10, R10, 0x1, RZ ;  /* 0x000000010a0a1810 */ /* 0x000fe40007ffe0ff */
[----:B------:R-:W-:-:S05]  /*02f0*/  @!P2 LOP3.LUT R10, RZ, c[0x0][0x180], RZ, 0x33, !PT ;  /* 0x00006000ff0aaa12 */ /* 0x000fca00078e33ff */
[----:B------:R-:W-:-:S04]  /*0300*/  IMAD R12, R10, c[0x0][0x18c], RZ ;  /* 0x000063000a0c7a24 */ /* 0x000fc800078e02ff */
[----:B------:R-:W-:-:S04]  /*0310*/  IMAD.WIDE.U32 R12, R12, R13, c[0x0][0x168] ;  /* 0x00005a000c0c7625 */ /* 0x000fc800078e000d */
[----:B--2---:R-:W-:-:S03]  /*0320*/  IMAD R9, R9, UR5, RZ ;  /* 0x0000000509097c24 */ /* 0x004fc6000f8e02ff */
.L_x_30:
        /* <DEDUP_REMOVED lines=9> */
[----:B------:R-:W2:Y:S01]  /*03c0*/  LDG.E.U16.CONSTANT R23, [R20.64+0x2] ;  /* 0x0000020614177981 */ /* 0x000ea2000c1e9500 */
[----:B------:R-:W-:-:S03]  /*03d0*/  IMAD.WIDE R14, R8, 0x24, R12 ;  /* 0x00000024080e7825 */ /* 0x000fc600078e020c */
[----:B------:R-:W3:Y:S04]  /*03e0*/  LDG.E.U16.CONSTANT R26, [R20.64+0x4] ;  /* 0x00000406141a7981 */ /* 0x000ee8000c1e9500 */
[----:B------:R-:W4:Y:S04]  /*03f0*/  LDG.E.U8.CONSTANT R32, [R14.64+0x5] ;  /* 0x000005060e207981 */ /* 0x000f28000c1e9100 */
[----:B------:R-:W5:Y:S04]  /*0400*/  LDG.E.U8.CONSTANT R29, [R14.64+0x6] ;  /* 0x000006060e1d7981 */ /* 0x000f68000c1e9100 */
[----:B------:R-:W3:Y:S04]  /*0410*/  LDG.E.U8.CONSTANT R31, [R14.64+0x7] ;  /* 0x000007060e1f7981 */ /* 0x000ee8000c1e9100 */
[----:B------:R-:W3:Y:S04]  /*0420*/  LDG.E.U8.CONSTANT R28, [R14.64+0x8] ;  /* 0x000008060e1c7981 */ /* 0x000ee8000c1e9100 */
[----:B------:R-:W3:Y:S04]  /*0430*/  LDG.E.U8.CONSTANT R27, [R14.64+0x9] ;  /* 0x000009060e1b7981 */ /* 0x000ee8000c1e9100 */
[----:B------:R-:W3:Y:S04]  /*0440*/  LDG.E.U8.CONSTANT R30, [R14.64+0xa] ;  /* 0x00000a060e1e7981 */ /* 0x000ee8000c1e9100 */
[----:B------:R-:W5:Y:S01]  /*0450*/  LDG.E.U8.CONSTANT R35, [R14.64+0x15] ;  /* 0x000015060e237981 */ /* 0x000f62000c1e9100 */
[----:B--2---:R-:W-:Y:S01]  /*0460*/  IMAD.SHL.U32 R10, R23, 0x8, RZ ;  /* 0x00000008170a7824 */ /* 0x004fe200078e00ff */
[----:B------:R-:W-:-:S04]  /*0470*/  SHF.R.U32.HI R16, RZ, 0x9, R23 ;  /* 0x00000009ff107819 */ /* 0x000fc80000011617 */
[----:B------:R-:W-:-:S04]  /*0480*/  LOP3.LUT R10, R10, 0xff8, RZ, 0xc0, !PT ;  /* 0x00000ff80a0a7812 */ /* 0x000fc800078ec0ff */
[----:B------:R-:W-:Y:S02]  /*0490*/  IADD3 R18, P0, R10, c[0x4][0x8], RZ ;  /* 0x010002000a127a10 */ /* 0x000fe40007f1e0ff */
[----:B------:R-:W-:Y:S01]  /*04a0*/  LOP3.LUT R16, R16, 0xffff, RZ, 0xc0, !PT ;  /* 0x0000ffff10107812 */ /* 0x000fe200078ec0ff */
[----:B------:R-:W2:Y:S02]  /*04b0*/  LDG.E.U8.CONSTANT R10, [R14.64+0x4] ;  /* 0x000004060e0a7981 */ /* 0x000ea4000c1e9100 */
[----:B------:R-:W-:Y:S01]  /*04c0*/  IMAD.X R19, RZ, RZ, c[0x4][0xc], P0 ;  /* 0x01000300ff137624 */ /* 0x000fe200000e06ff */
[----:B------:R-:W-:-:S05]  /*04d0*/  IADD3 R16, P0, R16, c[0x4][0x30], RZ ;  /* 0x01000c0010107a10 */ /* 0x000fca0007f1e0ff */
[----:B------:R-:W5:Y:S01]  /*04e0*/  LDG.E.64.CONSTANT R18, [R18.64] ;  /* 0x0000000612127981 */ /* 0x000f62000c1e9b00 */
[----:B------:R-:W-:-:S05]  /*04f0*/  IMAD.X R17, RZ, RZ, c[0x4][0x34], P0 ;  /* 0x01000d00ff117624 */ /* 0x000fca00000e06ff */
[----:B------:R0:W5:Y:S01]  /*0500*/  LDG.E.U8.CONSTANT R22, [R16.64] ;  /* 0x0000000610167981 */ /* 0x000162000c1e9100 */
[----:B----4-:R-:W-:Y:S02]  /*0510*/  PRMT R32, R32, 0x8880, RZ ;  /* 0x0000888020207816 */ /* 0x010fe400000000ff */
[----:B---3--:R-:W-:Y:S02]  /*0520*/  PRMT R31, R31, 0x8880, RZ ;  /* 0x000088801f1f7816 */ /* 0x008fe400000000ff */
[----:B------:R-:W-:Y:S02]  /*0530*/  PRMT R28, R28, 0x8880, RZ ;  /* 0x000088801c1c7816 */ /* 0x000fe400000000ff */
[----:B------:R-:W-:Y:S02]  /*0540*/  PRMT R27, R27, 0x8880, RZ ;  /* 0x000088801b1b7816 */ /* 0x000fe400000000ff */
[----:B------:R-:W-:Y:S02]  /*0550*/  PRMT R23, R23, 0x9910, RZ ;  /* 0x0000991017177816 */ /* 0x000fe400000000ff */
[----:B--2---:R-:W-:-:S02]  /*0560*/  PRMT R10, R10, 0x8880, RZ ;  /* 0x000088800a0a7816 */ /* 0x004fc400000000ff */
[----:B-----5:R-:W-:-:S04]  /*0570*/  LOP3.LUT R33, R18, 0xffff, RZ, 0xc0, !PT ;  /* 0x0000ffff12217812 */ /* 0x020fc800078ec0ff */
[----:B0-----:R-:W-:-:S05]  /*0580*/  LOP3.LUT R17, R33, 0xff, RZ, 0xc0, !PT ;  /* 0x000000ff21117812 */ /* 0x001fca00078ec0ff */
[----:B------:R-:W-:Y:S01]  /*0590*/  IMAD R17, R10, R17, RZ ;  /* 0x000000110a117224 */ /* 0x000fe200078e02ff */
[----:B------:R-:W-:Y:S02]  /*05a0*/  LOP3.LUT R10, R22, 0x1, RZ, 0xc0, !PT ;  /* 0x00000001160a7812 */ /* 0x000fe400078ec0ff */
[----:B------:R-:W-:Y:S02]  /*05b0*/  SHF.R.U32.HI R16, RZ, 0x8, R33 ;  /* 0x00000008ff107819 */ /* 0x000fe40000011621 */
[----:B------:R-:W-:Y:S01]  /*05c0*/  ISETP.NE.U32.AND P0, PT, R10, 0x1, PT ;  /* 0x000000010a00780c */ /* 0x000fe20003f05070 */
[----:B------:R-:W-:Y:S01]  /*05d0*/  IMAD.MOV.U32 R10, RZ, RZ, -0x1 ;  /* 0xffffffffff0a7424 */ /* 0x000fe200078e00ff */
[----:B------:R-:W-:Y:S02]  /*05e0*/  LOP3.LUT R33, R16, 0xffff, RZ, 0xc0, !PT ;  /* 0x0000ffff10217812 */ /* 0x000fe400078ec0ff */
[----:B------:R-:W-:Y:S02]  /*05f0*/  R2P PR, R22, 0x3e ;  /* 0x0000003e16007804 */ /* 0x000fe40000000000 */
[----:B------:R-:W-:Y:S01]  /*0600*/  SEL R16, R10, 0x1, !P0 ;  /* 0x000000010a107807 */ /* 0x000fe20004000000 */
[----:B------:R-:W-:Y:S01]  /*0610*/  IMAD R33, R32, R33, RZ ;  /* 0x0000002120217224 */ /* 0x000fe200078e02ff */
[----:B------:R-:W-:-:S03]  /*0620*/  PRMT R32, R18, 0x7732, RZ ;  /* 0x0000773212207816 */ /* 0x000fc600000000ff */
[----:B------:R-:W-:Y:S01]  /*0630*/  IMAD R16, R17, R16, RZ ;  /* 0x0000001011107224 */ /* 0x000fe200078e02ff */
[----:B------:R-:W-:Y:S02]  /*0640*/  SEL R17, R10, 0x1, P1 ;  /* 0x000000010a117807 */ /* 0x000fe40000800000 */
[----:B------:R-:W-:-:S03]  /*0650*/  LOP3.LUT R18, R32, 0xff, RZ, 0xc0, !PT ;  /* 0x000000ff20127812 */ /* 0x000fc600078ec0ff */
[----:B------:R-:W-:Y:S01]  /*0660*/  IMAD R16, R33, R17, R16 ;  /* 0x0000001121107224 */ /* 0x000fe200078e0210 */
[----:B------:R-:W-:Y:S01]  /*0670*/  PRMT R17, R29, 0x8880, RZ ;  /* 0x000088801d117816 */ /* 0x000fe200000000ff */
[----:B------:R-:W2:Y:S04]  /*0680*/  LDG.E.U8.CONSTANT R33, [R14.64+0xc] ;  /* 0x00000c060e217981 */ /* 0x000ea8000c1e9100 */
[----:B------:R-:W-:Y:S01]  /*0690*/  IMAD R29, R17, R18, RZ ;  /* 0x00000012111d7224 */ /* 0x000fe200078e02ff */
[----:B------:R-:W-:Y:S02]  /*06a0*/  SHF.R.U32.HI R17, RZ, 0x8, R32 ;  /* 0x00000008ff117819 */ /* 0x000fe40000011620 */
[----:B------:R-:W-:Y:S02]  /*06b0*/  SEL R18, R10, 0x1, P2 ;  /* 0x000000010a127807 */ /* 0x000fe40001000000 */
[----:B------:R-:W-:-:S02]  /*06c0*/  LOP3.LUT R32, R17, 0xffff, RZ, 0xc0, !PT ;  /* 0x0000ffff11207812 */ /* 0x000fc400078ec0ff */
[----:B------:R-:W-:Y:S01]  /*06d0*/  SEL R17, R10, 0x1, P3 ;  /* 0x000000010a117807 */ /* 0x000fe20001800000 */
[----:B------:R-:W-:Y:S02]  /*06e0*/  IMAD R16, R29, R18, R16 ;  /* 0x000000121d107224 */ /* 0x000fe400078e0210 */
[----:B------:R-:W-:Y:S01]  /*06f0*/  IMAD R31, R31, R32, RZ ;  /* 0x000000201f1f7224 */ /* 0x000fe200078e02ff */
[----:B------:R-:W-:-:S03]  /*0700*/  LOP3.LUT R32, R19, 0xffff, RZ, 0xc0, !PT ;  /* 0x0000ffff13207812 */ /* 0x000fc600078ec0ff */
[----:B------:R-:W-:Y:S01]  /*0710*/  IMAD R31, R31, R17, R16 ;  /* 0x000000111f1f7224 */ /* 0x000fe200078e0210 */
[----:B------:R-:W-:Y:S01]  /*0720*/  LOP3.LUT R17, R32, 0xff, RZ, 0xc0, !PT ;  /* 0x000000ff20117812 */ /* 0x000fe200078ec0ff */
[----:B------:R-:W-:Y:S01]  /*0730*/  IMAD.MOV.U32 R16, RZ, RZ, R28 ;  /* 0x000000ffff107224 */ /* 0x000fe200078e001c */
[----:B------:R-:W-:Y:S02]  /*0740*/  SEL R28, R10, 0x1, P4 ;  /* 0x000000010a1c7807 */ /* 0x000fe40002000000 */
[----:B------:R-:W-:Y:S01]  /*0750*/  SHF.R.U32.HI R18, RZ, 0x9, R26 ;  /* 0x00000009ff127819 */ /* 0x000fe2000001161a */
[----:B------:R-:W-:-:S03]  /*0760*/  IMAD R16, R16, R17, RZ ;  /* 0x0000001110107224 */ /* 0x000fc600078e02ff */
[----:B------:R-:W-:Y:S01]  /*0770*/  LOP3.LUT R29, R18, 0xffff, RZ, 0xc0, !PT ;  /* 0x0000ffff121d7812 */ /* 0x000fe200078ec0ff */
[----:B------:R-:W-:Y:S01]  /*0780*/  IMAD R31, R16, R28, R31 ;  /* 0x0000001c101f7224 */ /* 0x000fe200078e021f */
[----:B------:R-:W3:Y:S01]  /*0790*/  LDG.E.U8.CONSTANT R18, [R14.64+0xb] ;  /* 0x00000b060e127981 */ /* 0x000ee2000c1e9100 */
[----:B------:R-:W-:Y:S01]  /*07a0*/  IMAD.SHL.U32 R16, R26, 0x8, RZ ;  /* 0x000000081a107824 */ /* 0x000fe200078e00ff */
[----:B------:R-:W-:-:S04]  /*07b0*/  IADD3 R28, P0, R29, c[0x4][0x30], RZ ;  /* 0x01000c001d1c7a10 */ /* 0x000fc80007f1e0ff */
[----:B------:R-:W-:Y:S01]  /*07c0*/  LOP3.LUT R16, R16, 0xff8, RZ, 0xc0, !PT ;  /* 0x00000ff810107812 */ /* 0x000fe200078ec0ff */
[----:B------:R-:W-:-:S03]  /*07d0*/  IMAD.X R29, RZ, RZ, c[0x4][0x34], P0 ;  /* 0x01000d00ff1d7624 */ /* 0x000fc600000e06ff */
[----:B------:R-:W-:Y:S02]  /*07e0*/  IADD3 R16, P0, R16, c[0x4][0x8], RZ ;  /* 0x0100020010107a10 */ /* 0x000fe40007f1e0ff */
[----:B------:R0:W4:Y:S03]  /*07f0*/  LDG.E.U8.CONSTANT R28, [R28.64] ;  /* 0x000000061c1c7981 */ /* 0x000126000c1e9100 */
[----:B------:R-:W-:-:S06]  /*0800*/  IMAD.X R17, RZ, RZ, c[0x4][0xc], P0 ;  /* 0x01000300ff117624 */ /* 0x000fcc00000e06ff */
[----:B------:R-:W5:Y:S01]  /*0810*/  LDG.E.64.CONSTANT R16, [R16.64] ;  /* 0x0000000610107981 */ /* 0x000f62000c1e9b00 */
[----:B------:R-:W-:-:S04]  /*0820*/  SHF.R.U32.HI R32, RZ, 0x8, R32 ;  /* 0x00000008ff207819 */ /* 0x000fc80000011620 */
[----:B------:R-:W-:-:S05]  /*0830*/  LOP3.LUT R32, R32, 0xffff, RZ, 0xc0, !PT ;  /* 0x0000ffff20207812 */ /* 0x000fca00078ec0ff */
[----:B------:R-:W-:Y:S01]  /*0840*/  IMAD R34, R27, R32, RZ ;  /* 0x000000201b227224 */ /* 0x000fe200078e02ff */
[----:B------:R-:W-:Y:S01]  /*0850*/  SEL R27, R10, 0x1, P5 ;  /* 0x000000010a1b7807 */ /* 0x000fe20002800000 */
[----:B------:R-:W5:Y:S04]  /*0860*/  LDG.E.U8.CONSTANT R32, [R14.64+0xd] ;  /* 0x00000d060e207981 */ /* 0x000f68000c1e9100 */
[----:B0-----:R-:W-:Y:S02]  /*0870*/  IMAD R29, R34, R27, R31 ;  /* 0x0000001b221d7224 */ /* 0x001fe400078e021f */
[----:B------:R-:W5:Y:S04]  /*0880*/  LDG.E.U8.CONSTANT R31, [R14.64+0xe] ;  /* 0x00000e060e1f7981 */ /* 0x000f68000c1e9100 */
[----:B------:R-:W5:Y:S01]  /*0890*/  LDG.E.U16.CONSTANT R27, [R20.64+0x6] ;  /* 0x00000606141b7981 */ /* 0x000f62000c1e9500 */
[----:B------:R-:W-:-:S02]  /*08a0*/  PRMT R19, R19, 0x7732, RZ ;  /* 0x0000773213137816 */ /* 0x000fc400000000ff */
[----:B------:R-:W-:Y:S01]  /*08b0*/  ISETP.GT.AND P0, PT, R23, -0x1, PT ;  /* 0xffffffff1700780c */ /* 0x000fe20003f04270 */
[----:B------:R-:W5:Y:S01]  /*08c0*/  LDG.E.U8.CONSTANT R34, [R14.64+0x14] ;  /* 0x000014060e227981 */ /* 0x000f62000c1e9100 */
[----:B------:R-:W-:Y:S02]  /*08d0*/  PRMT R23, R30, 0x8880, RZ ;  /* 0x000088801e177816 */ /* 0x000fe400000000ff */
[----:B------:R-:W-:-:S05]  /*08e0*/  LOP3.LUT R30, R19, 0xff, RZ, 0xc0, !PT ;  /* 0x000000ff131e7812 */ /* 0x000fca00078ec0ff */
[----:B------:R-:W-:Y:S01]  /*08f0*/  IMAD R30, R23, R30, RZ ;  /* 0x0000001e171e7224 */ /* 0x000fe200078e02ff */
[----:B------:R-:W-:-:S05]  /*0900*/  SEL R23, R10, 0x1, !P0 ;  /* 0x000000010a177807 */ /* 0x000fca0004000000 */
[----:B------:R-:W-:Y:S02]  /*0910*/  IMAD R23, R30, R23, R29 ;  /* 0x000000171e177224 */ /* 0x000fe400078e021d */
[----:B------:R-:W5:Y:S04]  /*0920*/  LDG.E.U8.CONSTANT R29, [R14.64+0xf] ;  /* 0x00000f060e1d7981 */ /* 0x000f68000c1e9100 */
[----:B------:R-:W5:Y:S01]  /*0930*/  LDG.E.U8.CONSTANT R30, [R14.64+0x10] ;  /* 0x000010060e1e7981 */ /* 0x000f62000c1e9100 */
[----:B------:R-:W-:Y:S02]  /*0940*/  SHF.R.U32.HI R19, RZ, 0x8, R19 ;  /* 0x00000008ff137819 */ /* 0x000fe40000011613 */
[----:B------:R-:W-:Y:S02]  /*0950*/  PRMT R22, R22, 0x8880, RZ ;  /* 0x0000888016167816 */ /* 0x000fe400000000ff */
[----:B------:R-:W-:-:S02]  /*0960*/  LOP3.LUT R19, R19, 0xffff, RZ, 0xc0, !PT ;  /* 0x0000ffff13137812 */ /* 0x000fc400078ec0ff */
[----:B------:R-:W-:Y:S02]  /*0970*/  ISETP.GT.AND P0, PT, R22, -0x1, PT ;  /* 0xffffffff1600780c */ /* 0x000fe40003f04270 */
[----:B--2---:R-:W-:Y:S02]  /*0980*/  PRMT R22, R33, 0x8880, RZ ;  /* 0x0000888021167816 */ /* 0x004fe400000000ff */
[----:B------:R-:W2:Y:S01]  /*0990*/  LDG.E.U8.CONSTANT R33, [R14.64+0x11] ;  /* 0x000011060e217981 */ /* 0x000ea2000c1e9100 */
[----:B---3--:R-:W-:-:S05]  /*09a0*/  PRMT R18, R18, 0x8880, RZ ;  /* 0x0000888012127816 */ /* 0x008fca00000000ff */
[----:B------:R-:W-:Y:S01]  /*09b0*/  IMAD R18, R18, R19, RZ ;  /* 0x0000001312127224 */ /* 0x000fe200078e02ff */
[----:B------:R-:W-:-:S05]  /*09c0*/  SEL R19, R10, 0x1, !P0 ;  /* 0x000000010a137807 */ /* 0x000fca0004000000 */
[----:B------:R-:W-:Y:S01]  /*09d0*/  IMAD R18, R18, R19, R23 ;  /* 0x0000001312127224 */ /* 0x000fe200078e0217 */
[----:B----4-:R-:W-:-:S04]  /*09e0*/  LOP3.LUT R19, R28, 0x1, RZ, 0xc0, !PT ;  /* 0x000000011c137812 */ /* 0x010fc800078ec0ff */
[----:B------:R-:W-:Y:S02]  /*09f0*/  ISETP.NE.U32.AND P0, PT, R19, 0x1, PT ;  /* 0x000000011300780c */ /* 0x000fe40003f05070 */
[----:B-----5:R-:W-:-:S04]  /*0a00*/  LOP3.LUT R19, R16, 0xffff, RZ, 0xc0, !PT ;  /* 0x0000ffff10137812 */ /* 0x020fc800078ec0ff */
[----:B------:R-:W-:Y:S02]  /*0a10*/  LOP3.LUT R23, R19, 0xff, RZ, 0xc0, !PT ;  /* 0x000000ff13177812 */ /* 0x000fe400078ec0ff */
[----:B------:R-:W-:-:S03]  /*0a20*/  SHF.R.U32.HI R19, RZ, 0x8, R19 ;  /* 0x00000008ff137819 */ /* 0x000fc60000011613 */
[----:B------:R-:W-:Y:S01]  /*0a30*/  IMAD R23, R22, R23, RZ ;  /* 0x0000001716177224 */ /* 0x000fe200078e02ff */
[----:B------:R-:W-:Y:S02]  /*0a40*/  SEL R22, R10, 0x1, !P0 ;  /* 0x000000010a167807 */ /* 0x000fe40004000000 */
[----:B------:R-:W-:Y:S02]  /*0a50*/  LOP3.LUT R19, R19, 0xffff, RZ, 0xc0, !PT ;  /* 0x0000ffff13137812 */ /* 0x000fe400078ec0ff */
[----:B------:R-:W-:Y:S01]  /*0a60*/  R2P PR, R28, 0x3e ;  /* 0x0000003e1c007804 */ /* 0x000fe20000000000 */
[----:B------:R-:W-:Y:S01]  /*0a70*/  IMAD R18, R23, R22, R18 ;  /* 0x0000001617127224 */ /* 0x000fe200078e0212 */
[----:B------:R-:W-:Y:S02]  /*0a80*/  PRMT R22, R32, 0x8880, RZ ;  /* 0x0000888020167816 */ /* 0x000fe400000000ff */
[----:B------:R-:W-:Y:S02]  /*0a90*/  PRMT R32, R16, 0x7732, RZ ;  /* 0x0000773210207816 */ /* 0x000fe400000000ff */
[----:B------:R-:W-:Y:S01]  /*0aa0*/  SEL R16, R10, 0x1, P1 ;  /* 0x000000010a107807 */ /* 0x000fe20000800000 */
[----:B------:R-:W-:Y:S01]  /*0ab0*/  IMAD R19, R22, R19, RZ ;  /* 0x0000001316137224 */ /* 0x000fe200078e02ff */
[----:B------:R-:W-:-:S02]  /*0ac0*/  PRMT R22, R31, 0x8880, RZ ;  /* 0x000088801f167816 */ /* 0x000fc400000000ff */
[----:B------:R-:W-:Y:S01]  /*0ad0*/  LOP3.LUT R23, R32, 0xff, RZ, 0xc0, !PT ;  /* 0x000000ff20177812 */ /* 0x000fe200078ec0ff */
[----:B------:R-:W-:Y:S01]  /*0ae0*/  IMAD R16, R19, R16, R18 ;  /* 0x0000001013107224 */ /* 0x000fe200078e0212 */
[----:B------:R-:W-:Y:S02]  /*0af0*/  SEL R31, R10, 0x1, P2 ;  /* 0x000000010a1f7807 */ /* 0x000fe40001000000 */
[----:B------:R-:W-:Y:S01]  /*0b00*/  SHF.R.U32.HI R18, RZ, 0x9, R27 ;  /* 0x00000009ff127819 */ /* 0x000fe2000001161b */
[----:B------:R-:W-:-:S03]  /*0b10*/  IMAD R23, R22, R23, RZ ;  /* 0x0000001716177224 */ /* 0x000fc600078e02ff */
[----:B------:R-:W-:Y:S01]  /*0b20*/  LOP3.LUT R18, R18, 0xffff, RZ, 0xc0, !PT ;  /* 0x0000ffff12127812 */ /* 0x000fe200078ec0ff */
[----:B------:R-:W-:Y:S02]  /*0b30*/  IMAD R31, R23, R31, R16 ;  /* 0x0000001f171f7224 */ /* 0x000fe400078e0210 */
[----:B------:R-:W-:Y:S01]  /*0b40*/  IMAD.SHL.U32 R16, R27, 0x8, RZ ;  /* 0x000000081b107824 */ /* 0x000fe200078e00ff */
[----:B------:R-:W-:-:S04]  /*0b50*/  IADD3 R22, P0, R18, c[0x4][0x30], RZ ;  /* 0x01000c0012167a10 */ /* 0x000fc80007f1e0ff */
[----:B------:R-:W-:Y:S01]  /*0b60*/  LOP3.LUT R16, R16, 0xff8, RZ, 0xc0, !PT ;  /* 0x00000ff810107812 */ /* 0x000fe200078ec0ff */
[----:B------:R-:W-:-:S03]  /*0b70*/  IMAD.X R23, RZ, RZ, c[0x4][0x34], P0 ;  /* 0x01000d00ff177624 */ /* 0x000fc600000e06ff */
[----:B------:R-:W-:Y:S02]  /*0b80*/  IADD3 R18, P0, R16, c[0x4][0x8], RZ ;  /* 0x0100020010127a10 */ /* 0x000fe40007f1e0ff */
[----:B------:R0:W3:Y:S03]  /*0b90*/  LDG.E.U8.CONSTANT R16, [R22.64] ;  /* 0x0000000616107981 */ /* 0x0000e6000c1e9100 */
[----:B------:R-:W-:-:S06]  /*0ba0*/  IMAD.X R19, RZ, RZ, c[0x4][0xc], P0 ;  /* 0x01000300ff137624 */ /* 0x000fcc00000e06ff */
[----:B------:R-:W4:Y:S01]  /*0bb0*/  LDG.E.64.CONSTANT R18, [R18.64] ;  /* 0x0000000612127981 */ /* 0x000f22000c1e9b00 */
[----:B------:R-:W-:Y:S02]  /*0bc0*/  SHF.R.U32.HI R32, RZ, 0x8, R32 ;  /* 0x00000008ff207819 */ /* 0x000fe40000011620 */
[----:B------:R-:W-:Y:S02]  /*0bd0*/  PRMT R29, R29, 0x8880, RZ ;  /* 0x000088801d1d7816 */ /* 0x000fe400000000ff */
[----:B------:R-:W-:Y:S02]  /*0be0*/  LOP3.LUT R32, R32, 0xffff, RZ, 0xc0, !PT ;  /* 0x0000ffff20207812 */ /* 0x000fe400078ec0ff */
[----:B0-----:R-:W-:-:S03]  /*0bf0*/  LOP3.LUT R23, R17, 0xffff, RZ, 0xc0, !PT ;  /* 0x0000ffff11177812 */ /* 0x001fc600078ec0ff */
[----:B------:R-:W-:Y:S01]  /*0c00*/  IMAD R32, R29, R32, RZ ;  /* 0x000000201d207224 */ /* 0x000fe200078e02ff */
[----:B------:R-:W-:Y:S02]  /*0c10*/  SEL R29, R10, 0x1, P3 ;  /* 0x000000010a1d7807 */ /* 0x000fe40001800000 */
[----:B------:R-:W-:-:S03]  /*0c20*/  PRMT R22, R30, 0x8880, RZ ;  /* 0x000088801e167816 */ /* 0x000fc600000000ff */
[----:B------:R-:W-:Y:S01]  /*0c30*/  IMAD R31, R32, R29, R31 ;  /* 0x0000001d201f7224 */ /* 0x000fe200078e021f */
[----:B------:R-:W-:-:S05]  /*0c40*/  LOP3.LUT R29, R23, 0xff, RZ, 0xc0, !PT ;  /* 0x000000ff171d7812 */ /* 0x000fca00078ec0ff */
[----:B------:R-:W-:Y:S01]  /*0c50*/  IMAD R22, R22, R29, RZ ;  /* 0x0000001d16167224 */ /* 0x000fe200078e02ff */
[----:B------:R-:W-:-:S05]  /*0c60*/  SEL R29, R10, 0x1, P4 ;  /* 0x000000010a1d7807 */ /* 0x000fca0002000000 */
[----:B------:R-:W-:Y:S02]  /*0c70*/  IMAD R29, R22, R29, R31 ;  /* 0x0000001d161d7224 */ /* 0x000fe400078e021f */
[----:B------:R-:W5:Y:S01]  /*0c80*/  LDG.E.U8.CONSTANT R22, [R14.64+0x16] ;  /* 0x000016060e167981 */ /* 0x000f62000c1e9100 */
[----:B------:R-:W-:-:S04]  /*0c90*/  SHF.R.U32.HI R23, RZ, 0x8, R23 ;  /* 0x00000008ff177819 */ /* 0x000fc80000011617 */
[----:B------:R-:W-:Y:S02]  /*0ca0*/  LOP3.LUT R23, R23, 0xffff, RZ, 0xc0, !PT ;  /* 0x0000ffff17177812 */ /* 0x000fe400078ec0ff */
[----:B------:R-:W-:Y:S02]  /*0cb0*/  PRMT R32, R34, 0x8880, RZ ;  /* 0x0000888022207816 */ /* 0x000fe400000000ff */
[----:B--2---:R-:W-:-:S05]  /*0cc0*/  PRMT R30, R33, 0x8880, RZ ;  /* 0x00008880211e7816 */ /* 0x004fca00000000ff */
[----:B------:R-:W-:Y:S01]  /*0cd0*/  IMAD R30, R30, R23, RZ ;  /* 0x000000171e1e7224 */ /* 0x000fe200078e02ff */
[----:B------:R-:W-:-:S05]  /*0ce0*/  SEL R23, R10, 0x1, P5 ;  /* 0x000000010a177807 */ /* 0x000fca0002800000 */
[----:B------:R-:W-:Y:S01]  /*0cf0*/  IMAD R29, R30, R23, R29 ;  /* 0x000000171e1d7224 */ /* 0x000fe200078e021d */
[----:B------:R-:W-:Y:S02]  /*0d00*/  PRMT R30, R35, 0x8880, RZ ;  /* 0x00008880231e7816 */ /* 0x000fe400000000ff */
[----:B---3--:R-:W-:Y:S02]  /*0d10*/  LOP3.LUT R23, R16, 0x1, RZ, 0xc0, !PT ;  /* 0x0000000110177812 */ /* 0x008fe400078ec0ff */
[----:B----4-:R-:W-:-:S04]  /*0d20*/  LOP3.LUT R31, R18, 0xffff, RZ, 0xc0, !PT ;  /* 0x0000ffff121f7812 */ /* 0x010fc800078ec0ff */
[----:B------:R-:W-:Y:S02]  /*0d30*/  SHF.R.U32.HI R33, RZ, 0x8, R31 ;  /* 0x00000008ff217819 */ /* 0x000fe4000001161f */
[----:B------:R-:W-:Y:S02]  /*0d40*/  ISETP.NE.U32.AND P0, PT, R23, 0x1, PT ;  /* 0x000000011700780c */ /* 0x000fe40003f05070 */
[----:B------:R-:W2:Y:S01]  /*0d50*/  LDG.E.U8.CONSTANT R23, [R14.64+0x17] ;  /* 0x000017060e177981 */ /* 0x000ea2000c1e9100 */
[----:B------:R-:W-:Y:S02]  /*0d60*/  LOP3.LUT R33, R33, 0xffff, RZ, 0xc0, !PT ;  /* 0x0000ffff21217812 */ /* 0x000fe400078ec0ff */
[----:B------:R-:W-:-:S03]  /*0d70*/  LOP3.LUT R31, R31, 0xff, RZ, 0xc0, !PT ;  /* 0x000000ff1f1f7812 */ /* 0x000fc600078ec0ff */
[----:B------:R-:W-:Y:S01]  /*0d80*/  IMAD R33, R30, R33, RZ ;  /* 0x000000211e217224 */ /* 0x000fe200078e02ff */
[----:B------:R-:W-:Y:S01]  /*0d90*/  SEL R30, R10, 0x1, !P0 ;  /* 0x000000010a1e7807 */ /* 0x000fe20004000000 */
[----:B------:R-:W-:Y:S01]  /*0da0*/  IMAD R31, R32, R31, RZ ;  /* 0x0000001f201f7224 */ /* 0x000fe200078e02ff */
[----:B------:R-:W-:Y:S01]  /*0db0*/  R2P PR, R16, 0x3e ;  /* 0x0000003e10007804 */ /* 0x000fe20000000000 */
[----:B------:R-:W3:Y:S02]  /*0dc0*/  LDG.E.U8.CONSTANT R32, [R14.64+0x18] ;  /* 0x000018060e207981 */ /* 0x000ee4000c1e9100 */
[----:B------:R-:W-:Y:S02]  /*0dd0*/  IMAD R30, R31, R30, RZ ;  /* 0x0000001e1f1e7224 */ /* 0x000fe400078e02ff */
[----:B------:R-:W-:-:S05]  /*0de0*/  SEL R31, R10, 0x1, P1 ;  /* 0x000000010a1f7807 */ /* 0x000fca0000800000 */
[----:B------:R-:W-:Y:S02]  /*0df0*/  IMAD R33, R33, R31, R30 ;  /* 0x0000001f21217224 */ /* 0x000fe400078e021e */
[----:B------:R-:W4:Y:S04]  /*0e00*/  LDG.E.U8.CONSTANT R31, [R14.64+0x19] ;  /* 0x000019060e1f7981 */ /* 0x000f28000c1e9100 */
[----:B------:R0:W4:Y:S01]  /*0e10*/  LDG.E.U16.CONSTANT R30, [R20.64+0x8] ;  /* 0x00000806141e7981 */ /* 0x000122000c1e9500 */
[----:B------:R-:W-:Y:S02]  /*0e20*/  PRMT R18, R18, 0x7732, RZ ;  /* 0x0000773212127816 */ /* 0x000fe400000000ff */
[----:B-----5:R-:W-:-:S03]  /*0e30*/  PRMT R34, R22, 0x8880, RZ ;  /* 0x0000888016227816 */ /* 0x020fc600000000ff */
[----:B------:R-:W-:Y:S02]  /*0e40*/  IMAD.MOV.U32 R22, RZ, RZ, R18 ;  /* 0x000000ffff167224 */ /* 0x000fe400078e0012 */
[----:B------:R-:W-:-:S03]  /*0e50*/  IMAD.MOV.U32 R18, RZ, RZ, R34 ;  /* 0x000000ffff127224 */ /* 0x000fc600078e0022 */
[----:B------:R-:W-:Y:S02]  /*0e60*/  LOP3.LUT R35, R22, 0xff, RZ, 0xc0, !PT ;  /* 0x000000ff16237812 */ /* 0x000fe400078ec0ff */
[----:B------:R-:W-:-:S03]  /*0e70*/  SEL R34, R10, 0x1, P2 ;  /* 0x000000010a227807 */ /* 0x000fc60001000000 */
[----:B------:R-:W-:-:S04]  /*0e80*/  IMAD R18, R18, R35, RZ ;  /* 0x0000002312127224 */ /* 0x000fc800078e02ff */
[----:B------:R-:W-:Y:S02]  /*0e90*/  IMAD R33, R18, R34, R33 ;  /* 0x0000002212217224 */ /* 0x000fe400078e0221 */
[----:B------:R-:W5:Y:S01]  /*0ea0*/  LDG.E.U8.CONSTANT R18, [R14.64+0x1a] ;  /* 0x00001a060e127981 */ /* 0x000f62000c1e9100 */
[----:B------:R-:W-:Y:S02]  /*0eb0*/  SHF.R.U32.HI R22, RZ, 0x8, R22 ;  /* 0x00000008ff167819 */ /* 0x000fe40000011616 */
[----:B------:R-:W-:Y:S01]  /*0ec0*/  PRMT R27, R27, 0x9910, RZ ;  /* 0x000099101b1b7816 */ /* 0x000fe200000000ff */
[----:B------:R1:W5:Y:S01]  /*0ed0*/  LDG.E.U16.CONSTANT R34, [R14.64] ;  /* 0x000000060e227981 */ /* 0x000362000c1e9500 */
[----:B0-----:R-:W-:Y:S02]  /*0ee0*/  LOP3.LUT R21, R22, 0xffff, RZ, 0xc0, !PT ;  /* 0x0000ffff16157812 */ /* 0x001fe400078ec0ff */
[----:B--2---:R-:W-:Y:S02]  /*0ef0*/  PRMT R20, R23, 0x8880, RZ ;  /* 0x0000888017147816 */ /* 0x004fe400000000ff */
[----:B------:R-:W-:-:S03]  /*0f00*/  LOP3.LUT R23, R19, 0xffff, RZ, 0xc0, !PT ;  /* 0x0000ffff13177812 */ /* 0x000fc600078ec0ff */
[----:B------:R-:W-:Y:S01]  /*0f10*/  IMAD R20, R20, R21, RZ ;  /* 0x0000001514147224 */ /* 0x000fe200078e02ff */
[----:B------:R-:W-:-:S05]  /*0f20*/  SEL R21, R10, 0x1, P3 ;  /* 0x000000010a157807 */ /* 0x000fca0001800000 */
[----:B------:R-:W-:Y:S01]  /*0f30*/  IMAD R33, R20, R21, R33 ;  /* 0x0000001514217224 */ /* 0x000fe200078e0221 */
[----:B---3--:R-:W-:Y:S02]  /*0f40*/  PRMT R20, R32, 0x8880, RZ ;  /* 0x0000888020147816 */ /* 0x008fe400000000ff */
[----:B------:R-:W-:-:S05]  /*0f50*/  LOP3.LUT R21, R23, 0xff, RZ, 0xc0, !PT ;  /* 0x000000ff17157812 */ /* 0x000fca00078ec0ff */
[----:B------:R-:W-:Y:S01]  /*0f60*/  IMAD R22, R20, R21, RZ ;  /* 0x0000001514167224 */ /* 0x000fe200078e02ff */
[----:B------:R-:W-:Y:S02]  /*0f70*/  SHF.R.U32.HI R20, RZ, 0x8, R23 ;  /* 0x00000008ff147819 */ /* 0x000fe40000011617 */
[----:B----4-:R-:W-:Y:S02]  /*0f80*/  PRMT R31, R31, 0x8880, RZ ;  /* 0x000088801f1f7816 */ /* 0x010fe400000000ff */
[----:B------:R-:W-:Y:S02]  /*0f90*/  SEL R21, R10, 0x1, P4 ;  /* 0x000000010a157807 */ /* 0x000fe40002000000 */
[----:B------:R-:W-:Y:S01]  /*0fa0*/  LOP3.LUT R20, R20, 0xffff, RZ, 0xc0, !PT ;  /* 0x0000ffff14147812 */ /* 0x000fe200078ec0ff */
[----:B------:R-:W-:Y:S01]  /*0fb0*/  IMAD.MOV.U32 R23, RZ, RZ, R31 ;  /* 0x000000ffff177224 */ /* 0x000fe200078e001f */
[----:B------:R-:W-:Y:S01]  /*0fc0*/  SEL R32, R10, 0x1, P5 ;  /* 0x000000010a207807 */ /* 0x000fe20002800000 */
[----:B------:R-:W-:Y:S01]  /*0fd0*/  IMAD R21, R22, R21, R33 ;  /* 0x0000001516157224 */ /* 0x000fe200078e0221 */
[----:B------:R-:W2:Y:S01]  /*0fe0*/  LDG.E.U8.CONSTANT R31, [R14.64+0x1b] ;  /* 0x00001b060e1f7981 */ /* 0x000ea2000c1e9100 */
[----:B------:R-:W-:Y:S01]  /*0ff0*/  IMAD R20, R23, R20, RZ ;  /* 0x0000001417147224 */ /* 0x000fe200078e02ff */
[----:B------:R-:W-:-:S02]  /*1000*/  SHF.R.U32.HI R22, RZ, 0x9, R30 ;  /* 0x00000009ff167819 */ /* 0x000fc4000001161e */
[----:B------:R-:W3:Y:S01]  /*1010*/  LDG.E.U8.CONSTANT R33, [R14.64+0x1c] ;  /* 0x00001c060e217981 */ /* 0x000ee2000c1e9100 */
[----:B------:R-:W-:Y:S02]  /*1020*/  IMAD R32, R20, R32, R21 ;  /* 0x0000002014207224 */ /* 0x000fe400078e0215 */
[----:B------:R-:W-:Y:S01]  /*1030*/  IMAD.SHL.U32 R20, R30, 0x8, RZ ;  /* 0x000000081e147824 */ /* 0x000fe200078e00ff */
[----:B------:R-:W-:-:S04]  /*1040*/  LOP3.LUT R22, R22, 0xffff, RZ, 0xc0, !PT ;  /* 0x0000ffff16167812 */ /* 0x000fc800078ec0ff */
[----:B------:R-:W-:Y:S02]  /*1050*/  LOP3.LUT R23, R20, 0xff8, RZ, 0xc0, !PT ;  /* 0x00000ff814177812 */ /* 0x000fe400078ec0ff */
[----:B------:R-:W-:Y:S02]  /*1060*/  IADD3 R20, P1, R22, c[0x4][0x30], RZ ;  /* 0x01000c0016147a10 */ /* 0x000fe40007f3e0ff */
[----:B------:R-:W-:-:S03]  /*1070*/  IADD3 R22, P0, R23, c[0x4][0x8], RZ ;  /* 0x0100020017167a10 */ /* 0x000fc60007f1e0ff */
[----:B------:R-:W-:Y:S02]  /*1080*/  IMAD.X R21, RZ, RZ, c[0x4][0x34], P1 ;  /* 0x01000d00ff157624 */ /* 0x000fe400008e06ff */
[----:B------:R-:W-:-:S03]  /*1090*/  IMAD.X R23, RZ, RZ, c[0x4][0xc], P0 ;  /* 0x01000300ff177624 */ /* 0x000fc600000e06ff */
[----:B------:R0:W4:Y:S04]  /*10a0*/  LDG.E.U8.CONSTANT R20, [R20.64] ;  /* 0x0000000614147981 */ /* 0x000128000c1e9100 */
[----:B------:R-:W4:Y:S01]  /*10b0*/  LDG.E.64.CONSTANT R22, [R22.64] ;  /* 0x0000000616167981 */ /* 0x000f22000c1e9b00 */
[----:B------:R-:W-:Y:S02]  /*10c0*/  ISETP.GT.AND P0, PT, R27, -0x1, PT ;  /* 0xffffffff1b00780c */ /* 0x000fe40003f04270 */
[----:B------:R-:W-:Y:S02]  /*10d0*/  PRMT R27, R19, 0x7732, RZ ;  /* 0x00007732131b7816 */ /* 0x000fe400000000ff */
[----:B------:R-:W4:Y:S01]  /*10e0*/  LDG.E.U8.CONSTANT R19, [R14.64+0x1d] ;  /* 0x00001d060e137981 */ /* 0x000f22000c1e9100 */
[----:B-----5:R-:W-:-:S02]  /*10f0*/  PRMT R18, R18, 0x8880, RZ ;  /* 0x0000888012127816 */ /* 0x020fc400000000ff */
[----:B0-----:R-:W-:-:S05]  /*1100*/  LOP3.LUT R21, R27, 0xff, RZ, 0xc0, !PT ;  /* 0x000000ff1b157812 */ /* 0x001fca00078ec0ff */
[----:B------:R-:W-:Y:S01]  /*1110*/  IMAD R21, R18, R21, RZ ;  /* 0x0000001512157224 */ /* 0x000fe200078e02ff */
[----:B------:R-:W-:-:S05]  /*1120*/  SEL R18, R10, 0x1, !P0 ;  /* 0x000000010a127807 */ /* 0x000fca0004000000 */
[----:B------:R-:W-:Y:S02]  /*1130*/  IMAD R32, R21, R18, R32 ;  /* 0x0000001215207224 */ /* 0x000fe400078e0220 */
[----:B------:R-:W5:Y:S01]  /*1140*/  LDG.E.U8.CONSTANT R18, [R14.64+0x1e] ;  /* 0x00001e060e127981 */ /* 0x000f62000c1e9100 */
[----:B------:R-:W-:Y:S02]  /*1150*/  PRMT R16, R16, 0x8880, RZ ;  /* 0x0000888010107816 */ /* 0x000fe400000000ff */
[----:B------:R-:W-:Y:S02]  /*1160*/  SHF.R.U32.HI R27, RZ, 0x8, R27 ;  /* 0x00000008ff1b7819 */ /* 0x000fe4000001161b */
[----:B------:R-:W-:Y:S02]  /*1170*/  ISETP.GT.AND P0, PT, R16, -0x1, PT ;  /* 0xffffffff1000780c */ /* 0x000fe40003f04270 */
[----:B------:R-:W-:Y:S02]  /*1180*/  LOP3.LUT R27, R27, 0xffff, RZ, 0xc0, !PT ;  /* 0x0000ffff1b1b7812 */ /* 0x000fe400078ec0ff */
[----:B------:R-:W-:-:S02]  /*1190*/  PRMT R26, R26, 0x9910, RZ ;  /* 0x000099101a1a7816 */ /* 0x000fc400000000ff */
[----:B--2---:R-:W-:-:S05]  /*11a0*/  PRMT R16, R31, 0x8880, RZ ;  /* 0x000088801f107816 */ /* 0x004fca00000000ff */
[----:B------:R-:W-:Y:S01]  /*11b0*/  IMAD R27, R16, R27, RZ ;  /* 0x0000001b101b7224 */ /* 0x000fe200078e02ff */
[----:B------:R-:W-:-:S05]  /*11c0*/  SEL R16, R10, 0x1, !P0 ;  /* 0x000000010a107807 */ /* 0x000fca0004000000 */
[----:B------:R-:W-:Y:S01]  /*11d0*/  IMAD R27, R27, R16, R32 ;  /* 0x000000101b1b7224 */ /* 0x000fe200078e0220 */
[----:B---3--:R-:W-:Y:S02]  /*11e0*/  PRMT R16, R33, 0x8880, RZ ;  /* 0x0000888021107816 */ /* 0x008fe400000000ff */
[----:B----4-:R-:W-:Y:S02]  /*11f0*/  LOP3.LUT R31, R20, 0x1, RZ, 0xc0, !PT ;  /* 0x00000001141f7812 */ /* 0x010fe400078ec0ff */
[----:B------:R-:W-:Y:S02]  /*1200*/  LOP3.LUT R21, R22, 0xffff, RZ, 0xc0, !PT ;  /* 0x0000ffff16157812 */ /* 0x000fe400078ec0ff */
[----:B------:R-:W-:Y:S02]  /*1210*/  ISETP.NE.U32.AND P0, PT, R31, 0x1, PT ;  /* 0x000000011f00780c */ /* 0x000fe40003f05070 */
[----:B------:R-:W-:-:S05]  /*1220*/  LOP3.LUT R31, R21, 0xff, RZ, 0xc0, !PT ;  /* 0x000000ff151f7812 */ /* 0x000fca00078ec0ff */
[----:B------:R-:W-:Y:S01]  /*1230*/  IMAD R16, R16, R31, RZ ;  /* 0x0000001f10107224 */ /* 0x000fe200078e02ff */
[----:B------:R-:W-:Y:S02]  /*1240*/  SEL R31, R10, 0x1, !P0 ;  /* 0x000000010a1f7807 */ /* 0x000fe40004000000 */
[----:B------:R-:W-:-:S03]  /*1250*/  SHF.R.U32.HI R21, RZ, 0x8, R21 ;  /* 0x00000008ff157819 */ /* 0x000fc60000011615 */
[----:B------:R-:W-:Y:S02]  /*1260*/  IMAD R27, R16, R31, R27 ;  /* 0x0000001f101b7224 */ /* 0x000fe400078e021b */
[----:B------:R-:W2:Y:S01]  /*1270*/  LDG.E.U8.CONSTANT R16, [R14.64+0x1f] ;  /* 0x00001f060e107981 */ /* 0x000ea2000c1e9100 */
[----:B------:R-:W-:Y:S02]  /*1280*/  PRMT R19, R19, 0x8880, RZ ;  /* 0x0000888013137816 */ /* 0x000fe400000000ff */
[----:B------:R-:W-:Y:S01]  /*1290*/  LOP3.LUT R32, R21, 0xffff, RZ, 0xc0, !PT ;  /* 0x0000ffff15207812 */ /* 0x000fe200078ec0ff */
[----:B------:R1:W3:Y:S01]  /*12a0*/  LDG.E.U8.CONSTANT R31, [R14.64+0x22] ;  /* 0x000022060e1f7981 */ /* 0x0002e2000c1e9100 */
[----:B------:R-:W-:-:S03]  /*12b0*/  R2P PR, R20, 0x3e ;  /* 0x0000003e14007804 */ /* 0x000fc60000000000 */
[----:B------:R-:W-:Y:S01]  /*12c0*/  IMAD R32, R19, R32, RZ ;  /* 0x0000002013207224 */ /* 0x000fe200078e02ff */
[----:B------:R-:W-:Y:S01]  /*12d0*/  PRMT R33, R22, 0x7732, RZ ;  /* 0x0000773216217816 */ /* 0x000fe200000000ff */
[----:B------:R-:W1:Y:S01]  /*12e0*/  LDG.E.U8.CONSTANT R21, [R14.64+0x12] ;  /* 0x000012060e157981 */ /* 0x000e62000c1e9100 */
[----:B------:R-:W-:Y:S02]  /*12f0*/  SEL R19, R10, 0x1, P1 ;  /* 0x000000010a137807 */ /* 0x000fe40000800000 */
[----:B-----5:R-:W-:Y:S01]  /*1300*/  PRMT R18, R18, 0x8880, RZ ;  /* 0x0000888012127816 */ /* 0x020fe200000000ff */
[----:B------:R1:W4:Y:S02]  /*1310*/  LDG.E.U8.CONSTANT R22, [R14.64+0x20] ;  /* 0x000020060e167981 */ /* 0x000324000c1e9100 */
[----:B------:R-:W-:Y:S01]  /*1320*/  IMAD R27, R32, R19, R27 ;  /* 0x00000013201b7224 */ /* 0x000fe200078e021b */
[----:B------:R-:W-:Y:S01]  /*1330*/  LOP3.LUT R19, R33, 0xff, RZ, 0xc0, !PT ;  /* 0x000000ff21137812 */ /* 0x000fe200078ec0ff */
[----:B------:R1:W5:Y:S04]  /*1340*/  LDG.E.U8.CONSTANT R32, [R14.64+0x21] ;  /* 0x000021060e207981 */ /* 0x000368000c1e9100 */
[----:B------:R-:W-:Y:S01]  /*1350*/  IMAD R18, R18, R19, RZ ;  /* 0x0000001312127224 */ /* 0x000fe200078e02ff */
[----:B------:R-:W-:-:S05]  /*1360*/  SEL R19, R10, 0x1, P2 ;  /* 0x000000010a137807 */ /* 0x000fca0001000000 */
[----:B------:R-:W-:Y:S01]  /*1370*/  IMAD R27, R18, R19, R27 ;  /* 0x00000013121b7224 */ /* 0x000fe200078e021b */
[----:B------:R-:W-:Y:S02]  /*1380*/  IADD3 R18, P0, R5, R24, RZ ;  /* 0x0000001805127210 */ /* 0x000fe40007f1e0ff */
[----:B------:R-:W-:Y:S01]  /*1390*/  ISETP.GT.AND P1, PT, R26, -0x1, PT ;  /* 0xffffffff1a00780c */ /* 0x000fe20003f24270 */
[----:B------:R-:W3:Y:S01]  /*13a0*/  LDG.E.U16.CONSTANT R24, [R24.64] ;  /* 0x0000000618187981 */ /* 0x000ee2000c1e9500 */
[----:B------:R-:W-:Y:S01]  /*13b0*/  PRMT R26, R28, 0x8880, RZ ;  /* 0x000088801c1a7816 */ /* 0x000fe200000000ff */
[----:B------:R-:W-:Y:S02]  /*13c0*/  IMAD.X R19, RZ, RZ, R25, P0 ;  /* 0x000000ffff137224 */ /* 0x000fe400000e0619 */
[----:B------:R1:W3:Y:S01]  /*13d0*/  LDG.E.U8.CONSTANT R28, [R14.64+0x23] ;  /* 0x000023060e1c7981 */ /* 0x0002e2000c1e9100 */
[----:B------:R-:W-:-:S03]  /*13e0*/  ISETP.GT.AND P0, PT, R26, -0x1, PT ;  /* 0xffffffff1a00780c */ /* 0x000fc60003f04270 */
[----:B------:R0:W3:Y:S04]  /*13f0*/  LDG.E.U8.CONSTANT R18, [R18.64+0x42] ;  /* 0x0000420612127981 */ /* 0x0000e8000c1e9100 */
[----:B------:R1:W3:Y:S01]  /*1400*/  LDG.E.U8.CONSTANT R26, [R14.64+0x13] ;  /* 0x000013060e1a7981 */ /* 0x0002e2000c1e9100 */
[----:B------:R-:W-:-:S04]  /*1410*/  SHF.R.U32.HI R33, RZ, 0x8, R33 ;  /* 0x00000008ff217819 */ /* 0x000fc80000011621 */
[----:B------:R-:W-:Y:S02]  /*1420*/  LOP3.LUT R33, R33, 0xffff, RZ, 0xc0, !PT ;  /* 0x0000ffff21217812 */ /* 0x000fe400078ec0ff */
[----:B0-----:R-:W-:Y:S02]  /*1430*/  LOP3.LUT R19, R23, 0xffff, RZ, 0xc0, !PT ;  /* 0x0000ffff17137812 */ /* 0x001fe400078ec0ff */
[----:B------:R-:W-:Y:S02]  /*1440*/  IADD3 R11, R11, 0x4, RZ ;  /* 0x000000040b0b7810 */ /* 0x000fe40007ffe0ff */
[----:B------:R-:W-:Y:S02]  /*1450*/  IADD3 R8, R8, 0x20, RZ ;  /* 0x0000002008087810 */ /* 0x000fe40007ffe0ff */
[----:B------:R-:W-:Y:S02]  /*1460*/  IADD3 R4, R4, 0x4, RZ ;  /* 0x0000000404047810 */ /* 0x000fe40007ffe0ff */
[----:B--2---:R-:W-:-:S05]  /*1470*/  PRMT R16, R16, 0x8880, RZ ;  /* 0x0000888010107816 */ /* 0x004fca00000000ff */
[----:B------:R-:W-:Y:S01]  /*1480*/  IMAD R36, R16, R33, RZ ;  /* 0x0000002110247224 */ /* 0x000fe200078e02ff */
[----:B------:R-:W-:Y:S02]  /*1490*/  PRMT R16, R17, 0x7732, RZ ;  /* 0x0000773211107816 */ /* 0x000fe400000000ff */
[----:B------:R-:W-:Y:S02]  /*14a0*/  SEL R17, R10, 0x1, P3 ;  /* 0x000000010a117807 */ /* 0x000fe40001800000 */
[----:B-1----:R-:W-:Y:S02]  /*14b0*/  PRMT R14, R21, 0x8880, RZ ;  /* 0x00008880150e7816 */ /* 0x002fe400000000ff */
[----:B------:R-:W-:Y:S01]  /*14c0*/  LOP3.LUT R15, R16, 0xff, RZ, 0xc0, !PT ;  /* 0x000000ff100f7812 */ /* 0x000fe200078ec0ff */
[----:B------:R-:W-:Y:S01]  /*14d0*/  IMAD R27, R36, R17, R27 ;  /* 0x00000011241b7224 */ /* 0x000fe200078e021b */
[----:B----4-:R-:W-:Y:S02]  /*14e0*/  PRMT R17, R22, 0x8880, RZ ;  /* 0x0000888016117816 */ /* 0x010fe400000000ff */
[----:B------:R-:W-:Y:S01]  /*14f0*/  LOP3.LUT R22, R19, 0xff, RZ, 0xc0, !PT ;  /* 0x000000ff13167812 */ /* 0x000fe200078ec0ff */
[----:B------:R-:W-:Y:S01]  /*1500*/  IMAD R14, R14, R15, RZ ;  /* 0x0000000f0e0e7224 */ /* 0x000fe200078e02ff */
[----:B-----5:R-:W-:-:S02]  /*1510*/  PRMT R32, R32, 0x8880, RZ ;  /* 0x0000888020207816 */ /* 0x020fc400000000ff */
[----:B------:R-:W-:Y:S01]  /*1520*/  SHF.R.U32.HI R15, RZ, 0x8, R19 ;  /* 0x00000008ff0f7819 */ /* 0x000fe20000011613 */
[----:B------:R-:W-:Y:S01]  /*1530*/  IMAD R22, R17, R22, RZ ;  /* 0x0000001611167224 */ /* 0x000fe200078e02ff */
[----:B------:R-:W-:Y:S01]  /*1540*/  SEL R17, R10, 0x1, P4 ;  /* 0x000000010a117807 */ /* 0x000fe20002000000 */
[----:B------:R-:W-:Y:S01]  /*1550*/  IMAD.MOV.U32 R19, RZ, RZ, R32 ;  /* 0x000000ffff137224 */ /* 0x000fe200078e0020 */
[----:B------:R-:W-:Y:S02]  /*1560*/  LOP3.LUT R32, R15, 0xffff, RZ, 0xc0, !PT ;  /* 0x0000ffff0f207812 */ /* 0x000fe400078ec0ff */
[----:B------:R-:W-:Y:S01]  /*1570*/  PRMT R21, R23, 0x7732, RZ ;  /* 0x0000773217157816 */ /* 0x000fe200000000ff */
[----:B------:R-:W-:Y:S01]  /*1580*/  IMAD R27, R22, R17, R27 ;  /* 0x00000011161b7224 */ /* 0x000fe200078e021b */
[----:B------:R-:W-:Y:S01]  /*1590*/  PRMT R23, R20, 0x8880, RZ ;  /* 0x0000888014177816 */ /* 0x000fe200000000ff */
[----:B------:R-:W-:Y:S01]  /*15a0*/  IMAD R22, R19, R32, RZ ;  /* 0x0000002013167224 */ /* 0x000fe200078e02ff */
[----:B------:R-:W-:-:S02]  /*15b0*/  PRMT R19, R30, 0x9910, RZ ;  /* 0x000099101e137816 */ /* 0x000fc400000000ff */
[----:B---3--:R-:W-:Y:S02]  /*15c0*/  PRMT R17, R31, 0x8880, RZ ;  /* 0x000088801f117816 */ /* 0x008fe400000000ff */
[----:B------:R-:W-:Y:S02]  /*15d0*/  LOP3.LUT R20, R21, 0xff, RZ, 0xc0, !PT ;  /* 0x000000ff15147812 */ /* 0x000fe400078ec0ff */
[----:B------:R-:W-:Y:S02]  /*15e0*/  SEL R15, R10, 0x1, P5 ;  /* 0x000000010a0f7807 */ /* 0x000fe40002800000 */
[----:B------:R-:W-:Y:S01]  /*15f0*/  ISETP.GT.AND P2, PT, R19, -0x1, PT ;  /* 0xffffffff1300780c */ /* 0x000fe20003f44270 */
[----:B------:R-:W-:Y:S01]  /*1600*/  IMAD R19, R17, R20, RZ ;  /* 0x0000001411137224 */ /* 0x000fe200078e02ff */
[----:B------:R-:W-:Y:S01]  /*1610*/  PRMT R28, R28, 0x8880, RZ ;  /* 0x000088801c1c7816 */ /* 0x000fe200000000ff */
[----:B------:R-:W-:Y:S01]  /*1620*/  IMAD R22, R22, R15, R27 ;  /* 0x0000000f16167224 */ /* 0x000fe200078e021b */
[----:B------:R-:W-:-:S02]  /*1630*/  SHF.R.U32.HI R17, RZ, 0x8, R21 ;  /* 0x00000008ff117819 */ /* 0x000fc40000011615 */
[----:B------:R-:W-:Y:S01]  /*1640*/  SEL R20, R10, 0x1, !P2 ;  /* 0x000000010a147807 */ /* 0x000fe20005000000 */
[----:B------:R-:W-:Y:S01]  /*1650*/  IMAD.MOV.U32 R21, RZ, RZ, R28 ;  /* 0x000000ffff157224 */ /* 0x000fe200078e001c */
[----:B------:R-:W-:Y:S02]  /*1660*/  LOP3.LUT R15, R18, 0xf, RZ, 0xc0, !PT ;  /* 0x0000000f120f7812 */ /* 0x000fe400078ec0ff */
[----:B------:R-:W-:Y:S02]  /*1670*/  PRMT R26, R26, 0x8880, RZ ;  /* 0x000088801a1a7816 */ /* 0x000fe400000000ff */
[----:B------:R-:W-:Y:S02]  /*1680*/  SHF.R.U32.HI R16, RZ, 0x8, R16 ;  /* 0x00000008ff107819 */ /* 0x000fe40000011610 */
[----:B------:R-:W-:Y:S02]  /*1690*/  LOP3.LUT R18, R18, 0xf0, RZ, 0xc0, !PT ;  /* 0x000000f012127812 */ /* 0x000fe400078ec0ff */
[----:B------:R-:W-:-:S02]  /*16a0*/  ISETP.GT.AND P3, PT, R23, -0x1, PT ;  /* 0xffffffff1700780c */ /* 0x000fc40003f64270 */
[----:B------:R-:W-:Y:S01]  /*16b0*/  LOP3.LUT R28, R17, 0xffff, RZ, 0xc0, !PT ;  /* 0x0000ffff111c7812 */ /* 0x000fe200078ec0ff */
[----:B------:R-:W-:Y:S01]  /*16c0*/  IMAD R20, R19, R20, R22 ;  /* 0x0000001413147224 */ /* 0x000fe200078e0216 */
[----:B------:R-:W-:Y:S01]  /*16d0*/  SEL R17, R10, 0x1, !P1 ;  /* 0x000000010a117807 */ /* 0x000fe20004800000 */
[----:B------:R-:W-:Y:S01]  /*16e0*/  IMAD.MOV.U32 R19, RZ, RZ, R26 ;  /* 0x000000ffff137224 */ /* 0x000fe200078e001a */
[----:B------:R-:W-:Y:S02]  /*16f0*/  LOP3.LUT R16, R16, 0xffff, RZ, 0xc0, !PT ;  /* 0x0000ffff10107812 */ /* 0x000fe400078ec0ff */
[----:B------:R-:W-:Y:S01]  /*1700*/  SHF.R.U32.HI R18, RZ, 0x4, R18 ;  /* 0x00000004ff127819 */ /* 0x000fe20000011612 */
[----:B------:R-:W-:Y:S01]  /*1710*/  IMAD R21, R21, R28, RZ ;  /* 0x0000001c15157224 */ /* 0x000fe200078e02ff */
[----:B------:R-:W-:Y:S01]  /*1720*/  SEL R22, R10, 0x1, !P3 ;  /* 0x000000010a167807 */ /* 0x000fe20005800000 */
[----:B------:R-:W-:Y:S01]  /*1730*/  IMAD R14, R14, R17, R29 ;  /* 0x000000110e0e7224 */ /* 0x000fe200078e021d */
[----:B------:R-:W-:Y:S01]  /*1740*/  SEL R10, R10, 0x1, !P0 ;  /* 0x000000010a0a7807 */ /* 0x000fe20004000000 */
[----:B------:R-:W-:Y:S01]  /*1750*/  IMAD R19, R19, R16, RZ ;  /* 0x0000001013137224 */ /* 0x000fe200078e02ff */
[----:B------:R-:W0:Y:S01]  /*1760*/  I2F.U16 R18, R18 ;  /* 0x0000001200127306 */ /* 0x000e220000101000 */
[----:B------:R-:W-:-:S02]  /*1770*/  IMAD R20, R21, R22, R20 ;  /* 0x0000001615147224 */ /* 0x000fc400078e0214 */
[----:B------:R-:W-:-:S05]  /*1780*/  IMAD R10, R19, R10, R14 ;  /* 0x0000000a130a7224 */ /* 0x000fca00078e020e */
[----:B------:R-:W1:Y:S08]  /*1790*/  I2F.U16 R15, R15 ;  /* 0x0000000f000f7306 */ /* 0x000e700000101000 */
[----:B------:R-:W2:Y:S01]  /*17a0*/  I2F R21, R20 ;  /* 0x0000001400157306 */ /* 0x000ea20000201400 */
[----:B------:R-:W-:-:S07]  /*17b0*/  ISETP.GE.U32.AND P0, PT, R11, UR4, PT ;  /* 0x000000040b007c0c */ /* 0x000fce000bf06070 */
[----:B------:R-:W3:Y:S01]  /*17c0*/  I2F R10, R10 ;  /* 0x0000000a000a7306 */ /* 0x000ee20000201400 */
[----:B0-----:R-:W-:Y:S01]  /*17d0*/  FADD.FTZ R14, R18, 0.5 ;  /* 0x3f000000120e7421 */ /* 0x001fe20000010000 */
[----:B------:R-:W-:Y:S01]  /*17e0*/  HADD2.F32 R17, -RZ, R34.H0_H0 ;  /* 0x20000022ff117230 */ /* 0x000fe20000004100 */
[----:B-1----:R-:W-:Y:S01]  /*17f0*/  FADD.FTZ R15, R15, 0.5 ;  /* 0x3f0000000f0f7421 */ /* 0x002fe20000010000 */
[----:B------:R-:W-:Y:S01]  /*1800*/  HADD2.F32 R24, -RZ, R24.H0_H0 ;  /* 0x20000018ff187230 */ /* 0x000fe20000004100 */
[----:B--2---:R-:W-:-:S04]  /*1810*/  FMUL.FTZ R14, R14, R21 ;  /* 0x000000150e0e7220 */ /* 0x004fc80000410000 */
[----:B------:R-:W-:Y:S02]  /*1820*/  FMUL.FTZ.D4 R24, R24, R17 ;  /* 0x0000001118187220 */ /* 0x000fe40000210000 */
[----:B---3--:R-:W-:-:S04]  /*1830*/  FFMA.FTZ R14, R15, R10, R14 ;  /* 0x0000000a0f0e7223 */ /* 0x008fc8000001000e */
[----:B------:R-:W-:Y:S01]  /*1840*/  FFMA.FTZ R7, R24, R14, R7 ;  /* 0x0000000e18077223 */ /* 0x000fe20000010007 */
[----:B------:R-:W-:Y:S01]  /*1850*/  @P0 CALL.REL.NOINC `(.L_x_29) ;  /* 0x0000001000000944 */ /* 0x000fe20003c00000 */
[----:B------:R-:W-:Y:S05]  /*1860*/  BRA `(.L_x_30) ;  /* 0xffffeac000007947 */ /* 0x000fea000383ffff */
.L_x_29:
[----:B-1----:R-:W-:Y:S05]  /*1870*/  BSYNC B0 ;  /* 0x0000000000007941 */ /* 0x002fea0003800000 */
.L_x_28:
        /* <DEDUP_REMOVED lines=19> */
.L_x_31:
        /* <DEDUP_REMOVED lines=13> */
.L_x_1209:


//--------------------- .text._Z9moe_vec_qIN3c108BFloat16ELi256ELi8E13block_iq2_xxsLi1EXadL_ZN45_INTERNAL_8d5cb472_14_gguf_kernel_cu_cd24131920vec_dot_iq2_xxs_q8_1EPKvPK10block_q8_1RKiEEEvS5_S5_PT_PS9_iiii --------------------------
	.section	.text._Z9moe_vec_qIN3c108BFloat16ELi256ELi8E13block_iq2_xxsLi1EXadL_ZN45_INTERNAL_8d5cb472_14_gguf_kernel_cu_cd24131920vec_dot_iq2_xxs_q8_1EPKvPK10block_q8_1RKiEEEvS5_S5_PT_PS9_iiii,"ax",@progbits
	.sectioninfo	@"SHI_REGISTERS=40"
	.align	128
.text._Z9moe_vec_qIN3c108BFloat16ELi256ELi8E13block_iq2_xxsLi1EXadL_ZN45_INTERNAL_8d5cb472_14_gguf_kernel_cu_cd24131920vec_dot_iq2_xxs_q8_1EPKvPK10block_q8_1RKiEEEvS5_S5_PT_PS9_iiii:
        .type           _Z9moe_vec_qIN3c108BFloat16ELi256ELi8E13block_iq2_xxsLi1EXadL_ZN45_INTERNAL_8d5cb472_14_gguf_kernel_cu_cd24131920vec_dot_iq2_xxs_q8_1EPKvPK10block_q8_1RKiEEEvS5_S5_PT_PS9_iiii,@function
        .size           _Z9moe_vec_qIN3c108BFloat16ELi256ELi8E13block_iq2_xxsLi1EXadL_ZN45_INTERNAL_8d5cb472_14_gguf_kernel_cu_cd24131920vec_dot_iq2_xxs_q8_1EPKvPK10block_q8_1RKiEEEvS5_S5_PT_PS9_iiii,(.L_x_1210 - _Z9moe_vec_qIN3c108BFloat16ELi256ELi8E13block_iq2_xxsLi1EXadL_ZN45_INTERNAL_8d5cb472_14_gguf_kernel_cu_cd24131920vec_dot_iq2_xxs_q8_1EPKvPK10block_q8_1RKiEEEvS5_S5_PT_PS9_iiii)
        .other          _Z9moe_vec_qIN3c108BFloat16ELi256ELi8E13block_iq2_xxsLi1EXadL_ZN45_INTERNAL_8d5cb472_14_gguf_kernel_cu_cd24131920vec_dot_iq2_xxs_q8_1EPKvPK10block_q8_1RKiEEEvS5_S5_PT_PS9_iiii,@"STO_CUDA_ENTRY STV_DEFAULT"
_Z9moe_vec_qIN3c108BFloat16ELi256ELi8E13block_iq2_xxsLi1EXadL_ZN45_INTERNAL_8d5cb472_14_gguf_kernel_cu_cd24131920vec_dot_iq2_xxs_q8_1EPKvPK10block_q8_1RKiEEEvS5_S5_PT_PS9_iiii:
        /* <DEDUP_REMOVED lines=25> */
[----:B0-----:R-:W-:-:S05]  /*0190*/  IMAD.SHL.U32 R5, R2, 0x4, RZ ;  /* 0x0000000402057824 */ /* 0x001fca00078e00ff */
[----:B------:R-:W-:Y:S01]  /*01a0*/  LOP3.LUT R5, R5, 0x1c, RZ, 0xc0, !PT ;  /* 0x0000001c05057812 */ /* 0x000fe200078ec0ff */
[----:B-1----:R-:W0:Y:S02]  /*01b0*/  MUFU.RCP R8, R8 ;  /* 0x0000000800087308 */ /* 0x002e240000001000 */
[----:B0-----:R-:W-:-:S06]  /*01c0*/  IADD3 R6, R8, 0xffffffe, RZ ;  /* 0x0ffffffe08067810 */ /* 0x001fcc0007ffe0ff */
[----:B------:R0:W1:Y:S02]  /*01d0*/  F2I.FTZ.U32.TRUNC.NTZ R7, R6 ;  /* 0x0000000600077305 */ /* 0x000064000021f000 */
[----:B0-----:R-:W-:Y:S02]  /*01e0*/  IMAD.MOV.U32 R6, RZ, RZ, RZ ;  /* 0x000000ffff067224 */ /* 0x001fe400078e00ff */
[----:B-1----:R-:W-:-:S04]  /*01f0*/  IMAD.MOV R11, RZ, RZ, -R7 ;  /* 0x000000ffff0b7224 */ /* 0x002fc800078e0a07 */
[----:B------:R-:W-:-:S04]  /*0200*/  IMAD R11, R11, c[0x0][0x180], RZ ;  /* 0x000060000b0b7a24 */ /* 0x000fc800078e02ff */
[----:B------:R-:W-:-:S04]  /*0210*/  IMAD.HI.U32 R12, R7, R11, R6 ;  /* 0x0000000b070c7227 */ /* 0x000fc800078e0006 */
[----:B------:R-:W-:Y:S02]  /*0220*/  IMAD.SHL.U32 R7, R9, 0x8, RZ ;  /* 0x0000000809077824 */ /* 0x000fe400078e00ff */
[----:B------:R-:W-:-:S03]  /*0230*/  IMAD.HI.U32 R12, R12, R3, RZ ;  /* 0x000000030c0c7227 */ /* 0x000fc600078e00ff */
[----:B------:R-:W-:Y:S01]  /*0240*/  LOP3.LUT R8, R7, 0xfffffff8, R2, 0xe2, !PT ;  /* 0xfffffff807087812 */ /* 0x000fe200078ee202 */
        /* <DEDUP_REMOVED lines=13> */
.L_x_34:
        /* <DEDUP_REMOVED lines=9> */
[----:B------:R-:W2:Y:S04]  /*03b0*/  LDG.E.U16.CONSTANT R20, [R20.64] ;  /* 0x0000000614147981 */ /* 0x000ea8000c1e9500 */
[----:B------:R-:W3:Y:S04]  /*03c0*/  LDG.E.U8.CONSTANT R22, [R18.64+0x2] ;  /* 0x0000020612167981 */ /* 0x000ee8000c1e9100 */
[----:B------:R-:W4:Y:S01]  /*03d0*/  LDG.E.U16.CONSTANT R27, [R18.64+0x6] ;  /* 0x00000606121b7981 */ /* 0x000f22000c1e9500 */
[----:B------:R-:W-:-:S02]  /*03e0*/  IMAD.MOV.U32 R11, RZ, RZ, 0x8 ;  /* 0x00000008ff0b7424 */ /* 0x000fc400078e00ff */
[----:B------:R-:W-:Y:S01]  /*03f0*/  IMAD.WIDE R14, R8, 0x24, R12 ;  /* 0x00000024080e7825 */ /* 0x000fe200078e020c */
[----:B------:R-:W5:Y:S04]  /*0400*/  LDG.E.U8.CONSTANT R36, [R18.64+0x3] ;  /* 0x0000030612247981 */ /* 0x000f68000c1e9100 */
[----:B------:R-:W2:Y:S04]  /*0410*/  LDG.E.U8.CONSTANT R10, [R14.64+0x4] ;  /* 0x000004060e0a7981 */ /* 0x000ea8000c1e9100 */
[----:B------:R-:W2:Y:S04]  /*0420*/  LDG.E.U8.CONSTANT R28, [R14.64+0x5] ;  /* 0x000005060e1c7981 */ /* 0x000ea8000c1e9100 */
[----:B------:R-:W5:Y:S04]  /*0430*/  LDG.E.U8.CONSTANT R30, [R14.64+0x6] ;  /* 0x000006060e1e7981 */ /* 0x000f68000c1e9100 */
[----:B------:R-:W5:Y:S04]  /*0440*/  LDG.E.U8.CONSTANT R25, [R14.64+0x7] ;  /* 0x000007060e197981 */ /* 0x000f68000c1e9100 */
[----:B------:R-:W5:Y:S04]  /*0450*/  LDG.E.U8.CONSTANT R24, [R14.64+0x8] ;  /* 0x000008060e187981 */ /* 0x000f68000c1e9100 */
[----:B------:R-:W5:Y:S01]  /*0460*/  LDG.E.U8.CONSTANT R33, [R14.64+0xc] ;  /* 0x00000c060e217981 */ /* 0x000f62000c1e9100 */
[----:B---3--:R-:W-:Y:S01]  /*0470*/  IMAD.WIDE.U32 R22, R22, R11, c[0x4][0x0] ;  /* 0x0100000016167625 */ /* 0x008fe200078e000b */
[----:B----4-:R-:W-:-:S05]  /*0480*/  LOP3.LUT R26, R27, 0x7f, RZ, 0xc0, !PT ;  /* 0x0000007f1b1a7812 */ /* 0x010fca00078ec0ff */
[----:B------:R-:W3:Y:S01]  /*0490*/  LDG.E.64.CONSTANT R22, [R22.64] ;  /* 0x0000000616167981 */ /* 0x000ee2000c1e9b00 */
[----:B------:R-:W-:-:S05]  /*04a0*/  IADD3 R16, P0, R26, c[0x4][0x30], RZ ;  /* 0x01000c001a107a10 */ /* 0x000fca0007f1e0ff */
[----:B------:R-:W-:-:S05]  /*04b0*/  IMAD.X R17, RZ, RZ, c[0x4][0x34], P0 ;  /* 0x01000d00ff117624 */ /* 0x000fca00000e06ff */
[----:B------:R0:W4:Y:S01]  /*04c0*/  LDG.E.U8.CONSTANT R29, [R16.64] ;  /* 0x00000006101d7981 */ /* 0x000122000c1e9100 */
[----:B--2---:R-:W-:Y:S02]  /*04d0*/  PRMT R10, R10, 0x8880, RZ ;  /* 0x000088800a0a7816 */ /* 0x004fe400000000ff */
[----:B------:R-:W-:Y:S02]  /*04e0*/  PRMT R31, R28, 0x8880, RZ ;  /* 0x000088801c1f7816 */ /* 0x000fe400000000ff */
[----:B-----5:R-:W-:Y:S02]  /*04f0*/  PRMT R25, R25, 0x8880, RZ ;  /* 0x0000888019197816 */ /* 0x020fe400000000ff */
[----:B------:R-:W-:Y:S02]  /*0500*/  PRMT R24, R24, 0x8880, RZ ;  /* 0x0000888018187816 */ /* 0x000fe400000000ff */
[----:B---3--:R-:W-:-:S04]  /*0510*/  LOP3.LUT R32, R22, 0xffff, RZ, 0xc0, !PT ;  /* 0x0000ffff16207812 */ /* 0x008fc800078ec0ff */
[----:B0-----:R-:W-:Y:S02]  /*0520*/  LOP3.LUT R17, R32, 0xff, RZ, 0xc0, !PT ;  /* 0x000000ff20117812 */ /* 0x001fe400078ec0ff */
[----:B------:R-:W-:Y:S02]  /*0530*/  SHF.R.U32.HI R28, RZ, 0x8, R32 ;  /* 0x00000008ff1c7819 */ /* 0x000fe40000011620 */
[----:B------:R-:W-:Y:S01]  /*0540*/  PRMT R22, R22, 0x7732, RZ ;  /* 0x0000773216167816 */ /* 0x000fe200000000ff */
[----:B------:R-:W-:Y:S01]  /*0550*/  IMAD R17, R10, R17, RZ ;  /* 0x000000110a117224 */ /* 0x000fe200078e02ff */
[----:B------:R-:W2:Y:S01]  /*0560*/  LDG.E.U8.CONSTANT R32, [R14.64+0xb] ;  /* 0x00000b060e207981 */ /* 0x000ea2000c1e9100 */
[----:B----4-:R-:W-:Y:S02]  /*0570*/  LOP3.LUT R10, R29, 0x1, RZ, 0xc0, !PT ;  /* 0x000000011d0a7812 */ /* 0x010fe400078ec0ff */
[----:B------:R-:W-:Y:S02]  /*0580*/  LOP3.LUT R16, R28, 0xffff, RZ, 0xc0, !PT ;  /* 0x0000ffff1c107812 */ /* 0x000fe400078ec0ff */
[----:B------:R-:W-:Y:S01]  /*0590*/  ISETP.NE.U32.AND P0, PT, R10, 0x1, PT ;  /* 0x000000010a00780c */ /* 0x000fe20003f05070 */
[----:B------:R-:W-:Y:S01]  /*05a0*/  IMAD.MOV.U32 R10, RZ, RZ, -0x1 ;  /* 0xffffffffff0a7424 */ /* 0x000fe200078e00ff */
[----:B------:R-:W3:Y:S01]  /*05b0*/  LDG.E.U8.CONSTANT R28, [R14.64+0x9] ;  /* 0x000009060e1c7981 */ /* 0x000ee2000c1e9100 */
[----:B------:R-:W-:Y:S01]  /*05c0*/  IMAD R31, R31, R16, RZ ;  /* 0x000000101f1f7224 */ /* 0x000fe200078e02ff */
[----:B------:R-:W-:-:S02]  /*05d0*/  R2P PR, R29, 0x3e ;  /* 0x0000003e1d007804 */ /* 0x000fc40000000000 */
[----:B------:R-:W-:-:S05]  /*05e0*/  SEL R16, R10, 0x1, !P0 ;  /* 0x000000010a107807 */ /* 0x000fca0004000000 */
[----:B------:R-:W-:Y:S01]  /*05f0*/  IMAD R16, R17, R16, RZ ;  /* 0x0000001011107224 */ /* 0x000fe200078e02ff */
[----:B------:R-:W-:-:S05]  /*0600*/  SEL R17, R10, 0x1, P1 ;  /* 0x000000010a117807 */ /* 0x000fca0000800000 */
[----:B------:R-:W-:Y:S01]  /*0610*/  IMAD R16, R31, R17, R16 ;  /* 0x000000111f107224 */ /* 0x000fe200078e0210 */
[----:B------:R-:W-:Y:S01]  /*0620*/  PRMT R17, R30, 0x8880, RZ ;  /* 0x000088801e117816 */ /* 0x000fe200000000ff */
[----:B------:R-:W-:Y:S01]  /*0630*/  IMAD.MOV.U32 R30, RZ, RZ, R22 ;  /* 0x000000ffff1e7224 */ /* 0x000fe200078e0016 */
[----:B------:R-:W4:Y:S04]  /*0640*/  LDG.E.U8.CONSTANT R31, [R14.64+0xa] ;  /* 0x00000a060e1f7981 */ /* 0x000f28000c1e9100 */
[----:B------:R-:W-:-:S05]  /*0650*/  LOP3.LUT R22, R30, 0xff, RZ, 0xc0, !PT ;  /* 0x000000ff1e167812 */ /* 0x000fca00078ec0ff */
[----:B------:R-:W-:Y:S01]  /*0660*/  IMAD R17, R17, R22, RZ ;  /* 0x0000001611117224 */ /* 0x000fe200078e02ff */
[----:B------:R-:W-:-:S04]  /*0670*/  SHF.R.U32.HI R22, RZ, 0x8, R30 ;  /* 0x00000008ff167819 */ /* 0x000fc8000001161e */
[----:B------:R-:W-:Y:S02]  /*0680*/  LOP3.LUT R30, R22, 0xffff, RZ, 0xc0, !PT ;  /* 0x0000ffff161e7812 */ /* 0x000fe400078ec0ff */
[----:B------:R-:W-:-:S03]  /*0690*/  SEL R22, R10, 0x1, P2 ;  /* 0x000000010a167807 */ /* 0x000fc60001000000 */
[----:B------:R-:W-:Y:S02]  /*06a0*/  IMAD R25, R25, R30, RZ ;  /* 0x0000001e19197224 */ /* 0x000fe400078e02ff */
[----:B------:R-:W-:Y:S01]  /*06b0*/  IMAD R16, R17, R22, R16 ;  /* 0x0000001611107224 */ /* 0x000fe200078e0210 */
[----:B------:R-:W-:Y:S02]  /*06c0*/  SEL R17, R10, 0x1, P3 ;  /* 0x000000010a117807 */ /* 0x000fe40001800000 */
[----:B------:R-:W-:-:S03]  /*06d0*/  LOP3.LUT R30, R23, 0xffff, RZ, 0xc0, !PT ;  /* 0x0000ffff171e7812 */ /* 0x000fc600078ec0ff */
[----:B------:R-:W-:Y:S01]  /*06e0*/  IMAD R16, R25, R17, R16 ;  /* 0x0000001119107224 */ /* 0x000fe200078e0210 */
[----:B------:R-:W-:Y:S01]  /*06f0*/  LOP3.LUT R22, R30, 0xff, RZ, 0xc0, !PT ;  /* 0x000000ff1e167812 */ /* 0x000fe200078ec0ff */
[----:B------:R-:W-:Y:S01]  /*0700*/  IMAD.MOV.U32 R17, RZ, RZ, R24 ;  /* 0x000000ffff117224 */ /* 0x000fe200078e0018 */
[----:B------:R-:W-:-:S03]  /*0710*/  SEL R24, R10, 0x1, P4 ;  /* 0x000000010a187807 */ /* 0x000fc60002000000 */
[----:B------:R-:W-:-:S04]  /*0720*/  IMAD R17, R17, R22, RZ ;  /* 0x0000001611117224 */ /* 0x000fc800078e02ff */
[----:B------:R-:W-:Y:S01]  /*0730*/  IMAD R22, R17, R24, R16 ;  /* 0x0000001811167224 */ /* 0x000fe200078e0210 */
[----:B------:R-:W-:-:S04]  /*0740*/  SHF.R.U32.HI R24, RZ, 0x7, R27 ;  /* 0x00000007ff187819 */ /* 0x000fc8000001161b */
[----:B------:R-:W-:-:S04]  /*0750*/  LOP3.LUT R24, R24, 0x7f, RZ, 0xc0, !PT ;  /* 0x0000007f18187812 */ /* 0x000fc800078ec0ff */
[----:B------:R-:W-:-:S05]  /*0760*/  IADD3 R34, P0, R24, c[0x4][0x30], RZ ;  /* 0x01000c0018227a10 */ /* 0x000fca0007f1e0ff */
[----:B------:R-:W-:-:S05]  /*0770*/  IMAD.X R35, RZ, RZ, c[0x4][0x34], P0 ;  /* 0x01000d00ff237624 */ /* 0x000fca00000e06ff */
[----:B------:R-:W5:Y:S01]  /*0780*/  LDG.E.U8.CONSTANT R25, [R34.64] ;  /* 0x0000000622197981 */ /* 0x000f62000c1e9100 */
[----:B------:R-:W-:-:S06]  /*0790*/  IMAD.WIDE.U32 R16, R36, R11, c[0x4][0x0] ;  /* 0x0100000024107625 */ /* 0x000fcc00078e000b */
[----:B------:R-:W5:Y:S01]  /*07a0*/  LDG.E.64.CONSTANT R16, [R16.64] ;  /* 0x0000000610107981 */ /* 0x000f62000c1e9b00 */
[----:B------:R-:W-:-:S04]  /*07b0*/  SHF.R.U32.HI R30, RZ, 0x8, R30 ;  /* 0x00000008ff1e7819 */ /* 0x000fc8000001161e */
[----:B------:R-:W-:Y:S02]  /*07c0*/  LOP3.LUT R37, R30, 0xffff, RZ, 0xc0, !PT ;  /* 0x0000ffff1e257812 */ /* 0x000fe400078ec0ff */
[----:B------:R-:W-:Y:S02]  /*07d0*/  ISETP.GE.U32.AND P0, PT, R26, 0x40, PT ;  /* 0x000000401a00780c */ /* 0x000fe40003f06070 */
[----:B------:R-:W-:Y:S02]  /*07e0*/  PRMT R26, R23, 0x7732, RZ ;  /* 0x00007732171a7816 */ /* 0x000fe400000000ff */
[----:B------:R-:W5:Y:S01]  /*07f0*/  LDG.E.U8.CONSTANT R23, [R14.64+0xe] ;  /* 0x00000e060e177981 */ /* 0x000f62000c1e9100 */
[----:B------:R-:W-:Y:S02]  /*0800*/  PRMT R29, R29, 0x8880, RZ ;  /* 0x000088801d1d7816 */ /* 0x000fe400000000ff */
[----:B---3--:R-:W-:-:S05]  /*0810*/  PRMT R28, R28, 0x8880, RZ ;  /* 0x000088801c1c7816 */ /* 0x008fca00000000ff */
[----:B------:R-:W-:Y:S01]  /*0820*/  IMAD R37, R28, R37, RZ ;  /* 0x000000251c257224 */ /* 0x000fe200078e02ff */
[----:B------:R-:W-:-:S05]  /*0830*/  SEL R28, R10, 0x1, P5 ;  /* 0x000000010a1c7807 */ /* 0x000fca0002800000 */
[----:B------:R-:W-:Y:S02]  /*0840*/  IMAD R22, R37, R28, R22 ;  /* 0x0000001c25167224 */ /* 0x000fe400078e0216 */
[----:B------:R-:W3:Y:S01]  /*0850*/  LDG.E.U8.CONSTANT R28, [R14.64+0xd] ;  /* 0x00000d060e1c7981 */ /* 0x000ee2000c1e9100 */
[----:B----4-:R-:W-:Y:S02]  /*0860*/  PRMT R30, R31, 0x8880, RZ ;  /* 0x000088801f1e7816 */ /* 0x010fe400000000ff */
[----:B------:R-:W-:Y:S02]  /*0870*/  LOP3.LUT R31, R26, 0xff, RZ, 0xc0, !PT ;  /* 0x000000ff1a1f7812 */ /* 0x000fe400078ec0ff */
[----:B------:R-:W-:-:S03]  /*0880*/  SHF.R.U32.HI R26, RZ, 0x8, R26 ;  /* 0x00000008ff1a7819 */ /* 0x000fc6000001161a */
[----:B------:R-:W-:Y:S01]  /*0890*/  IMAD R31, R30, R31, RZ ;  /* 0x0000001f1e1f7224 */ /* 0x000fe200078e02ff */
[----:B------:R-:W-:Y:S02]  /*08a0*/  SEL R30, R10, 0x1, P0 ;  /* 0x000000010a1e7807 */ /* 0x000fe40000000000 */
[----:B------:R-:W-:-:S03]  /*08b0*/  LOP3.LUT R26, R26, 0xffff, RZ, 0xc0, !PT ;  /* 0x0000ffff1a1a7812 */ /* 0x000fc600078ec0ff */
[----:B------:R-:W-:Y:S01]  /*08c0*/  IMAD R22, R31, R30, R22 ;  /* 0x0000001e1f167224 */ /* 0x000fe200078e0216 */
[----:B--2---:R-:W-:Y:S01]  /*08d0*/  PRMT R31, R32, 0x8880, RZ ;  /* 0x00008880201f7816 */ /* 0x004fe200000000ff */
[----:B------:R-:W2:Y:S01]  /*08e0*/  LDG.E.U8.CONSTANT R30, [R14.64+0xf] ;  /* 0x00000f060e1e7981 */ /* 0x000ea2000c1e9100 */
[----:B------:R-:W-:-:S03]  /*08f0*/  ISETP.GT.AND P0, PT, R29, -0x1, PT ;  /* 0xffffffff1d00780c */ /* 0x000fc60003f04270 */
[----:B------:R-:W-:Y:S01]  /*0900*/  IMAD R31, R31, R26, RZ ;  /* 0x0000001a1f1f7224 */ /* 0x000fe200078e02ff */
[----:B------:R-:W-:Y:S01]  /*0910*/  SEL R26, R10, 0x1, !P0 ;  /* 0x000000010a1a7807 */ /* 0x000fe20004000000 */
[----:B------:R-:W4:Y:S04]  /*0920*/  LDG.E.U8.CONSTANT R29, [R14.64+0x10] ;  /* 0x000010060e1d7981 */ /* 0x000f28000c1e9100 */
[----:B------:R-:W-:Y:S01]  /*0930*/  IMAD R22, R31, R26, R22 ;  /* 0x0000001a1f167224 */ /* 0x000fe200078e0216 */
[----:B------:R-:W-:Y:S02]  /*0940*/  PRMT R32, R33, 0x8880, RZ ;  /* 0x0000888021207816 */ /* 0x000fe400000000ff */
[----:B-----5:R-:W-:-:S04]  /*0950*/  LOP3.LUT R26, R25, 0x1, RZ, 0xc0, !PT ;  /* 0x00000001191a7812 */ /* 0x020fc800078ec0ff */
[----:B------:R-:W-:Y:S02]  /*0960*/  ISETP.NE.U32.AND P0, PT, R26, 0x1, PT ;  /* 0x000000011a00780c */ /* 0x000fe40003f05070 */
[----:B------:R0:W5:Y:S01]  /*0970*/  LDG.E.U16.CONSTANT R26, [R18.64+0x8] ;  /* 0x00000806121a7981 */ /* 0x000162000c1e9500 */
[----:B------:R-:W-:-:S04]  /*0980*/  LOP3.LUT R31, R16, 0xffff, RZ, 0xc0, !PT ;  /* 0x0000ffff101f7812 */ /* 0x000fc800078ec0ff */
[----:B------:R-:W-:-:S05]  /*0990*/  LOP3.LUT R33, R31, 0xff, RZ, 0xc0, !PT ;  /* 0x000000ff1f217812 */ /* 0x000fca00078ec0ff */
[----:B------:R-:W-:Y:S01]  /*09a0*/  IMAD R33, R32, R33, RZ ;  /* 0x0000002120217224 */ /* 0x000fe200078e02ff */
[----:B------:R-:W-:-:S05]  /*09b0*/  SEL R32, R10, 0x1, !P0 ;  /* 0x000000010a207807 */ /* 0x000fca0004000000 */
[----:B------:R-:W-:Y:S02]  /*09c0*/  IMAD R32, R33, R32, R22 ;  /* 0x0000002021207224 */ /* 0x000fe400078e0216 */
[----:B------:R0:W5:Y:S01]  /*09d0*/  LDG.E.U8.CONSTANT R22, [R18.64+0x4] ;  /* 0x0000040612167981 */ /* 0x000162000c1e9100 */
[----:B------:R-:W-:Y:S02]  /*09e0*/  SHF.R.U32.HI R31, RZ, 0x8, R31 ;  /* 0x00000008ff1f7819 */ /* 0x000fe4000001161f */
[----:B------:R-:W-:Y:S01]  /*09f0*/  R2P PR, R25, 0x3e ;  /* 0x0000003e19007804 */ /* 0x000fe20000000000 */
[----:B------:R-:W5:Y:S01]  /*0a00*/  LDG.E.U8.CONSTANT R33, [R14.64+0x14] ;  /* 0x000014060e217981 */ /* 0x000f62000c1e9100 */
[----:B------:R-:W-:Y:S02]  /*0a10*/  LOP3.LUT R31, R31, 0xffff, RZ, 0xc0, !PT ;  /* 0x0000ffff1f1f7812 */ /* 0x000fe400078ec0ff */
[----:B------:R-:W-:Y:S02]  /*0a20*/  PRMT R16, R16, 0x7732, RZ ;  /* 0x0000773210107816 */ /* 0x000fe400000000ff */
[----:B------:R-:W-:Y:S01]  /*0a30*/  PRMT R23, R23, 0x8880, RZ ;  /* 0x0000888017177816 */ /* 0x000fe200000000ff */
[----:B0-----:R0:W5:Y:S01]  /*0a40*/  LDG.E.U8.CONSTANT R18, [R18.64+0x5] ;  /* 0x0000050612127981 */ /* 0x001162000c1e9100 */
[----:B------:R-:W-:-:S05]  /*0a50*/  LOP3.LUT R34, R16, 0xff, RZ, 0xc0, !PT ;  /* 0x000000ff10227812 */ /* 0x000fca00078ec0ff */
[----:B------:R-:W-:Y:S01]  /*0a60*/  IMAD R23, R23, R34, RZ ;  /* 0x0000002217177224 */ /* 0x000fe200078e02ff */
[----:B------:R-:W-:Y:S02]  /*0a70*/  SHF.R.U32.HI R16, RZ, 0x8, R16 ;  /* 0x00000008ff107819 */ /* 0x000fe40000011610 */
[----:B---3--:R-:W-:-:S05]  /*0a80*/  PRMT R28, R28, 0x8880, RZ ;  /* 0x000088801c1c7816 */ /* 0x008fca00000000ff */
[----:B------:R-:W-:Y:S01]  /*0a90*/  IMAD R31, R28, R31, RZ ;  /* 0x0000001f1c1f7224 */ /* 0x000fe200078e02ff */
[----:B------:R-:W-:-:S05]  /*0aa0*/  SEL R28, R10, 0x1, P1 ;  /* 0x000000010a1c7807 */ /* 0x000fca0000800000 */
[----:B------:R-:W-:Y:S02]  /*0ab0*/  IMAD R32, R31, R28, R32 ;  /* 0x0000001c1f207224 */ /* 0x000fe400078e0220 */
[----:B------:R-:W3:Y:S01]  /*0ac0*/  LDG.E.U8.CONSTANT R28, [R14.64+0x11] ;  /* 0x000011060e1c7981 */ /* 0x000ee2000c1e9100 */
[----:B------:R-:W-:-:S05]  /*0ad0*/  SEL R31, R10, 0x1, P2 ;  /* 0x000000010a1f7807 */ /* 0x000fca0001000000 */
[----:B------:R-:W-:Y:S02]  /*0ae0*/  IMAD R23, R23, R31, R32 ;  /* 0x0000001f17177224 */ /* 0x000fe400078e0220 */
[----:B------:R-:W3:Y:S01]  /*0af0*/  LDG.E.U8.CONSTANT R32, [R14.64+0x12] ;  /* 0x000012060e207981 */ /* 0x000ee2000c1e9100 */
[----:B--2---:R-:W-:Y:S02]  /*0b00*/  PRMT R30, R30, 0x8880, RZ ;  /* 0x000088801e1e7816 */ /* 0x004fe400000000ff */
[----:B------:R-:W-:Y:S02]  /*0b10*/  LOP3.LUT R31, R16, 0xffff, RZ, 0xc0, !PT ;  /* 0x0000ffff101f7812 */ /* 0x000fe400078ec0ff */
[----:B------:R-:W-:-:S03]  /*0b20*/  SEL R16, R10, 0x1, P3 ;  /* 0x000000010a107807 */ /* 0x000fc60001800000 */
[----:B------:R-:W-:Y:S01]  /*0b30*/  IMAD R30, R30, R31, RZ ;  /* 0x0000001f1e1e7224 */ /* 0x000fe200078e02ff */
[----:B------:R-:W-:-:S03]  /*0b40*/  LOP3.LUT R31, R17, 0xffff, RZ, 0xc0, !PT ;  /* 0x0000ffff111f7812 */ /* 0x000fc600078ec0ff */
[----:B------:R-:W-:Y:S01]  /*0b50*/  IMAD R16, R30, R16, R23 ;  /* 0x000000101e107224 */ /* 0x000fe200078e0217 */
[----:B----4-:R-:W-:Y:S02]  /*0b60*/  PRMT R23, R29, 0x8880, RZ ;  /* 0x000088801d177816 */ /* 0x010fe400000000ff */
[----:B------:R-:W-:Y:S02]  /*0b70*/  LOP3.LUT R30, R31, 0xff, RZ, 0xc0, !PT ;  /* 0x000000ff1f1e7812 */ /* 0x000fe400078ec0ff */
[----:B------:R-:W-:-:S03]  /*0b80*/  SEL R29, R10, 0x1, P4 ;  /* 0x000000010a1d7807 */ /* 0x000fc60002000000 */
[----:B------:R-:W-:Y:S02]  /*0b90*/  IMAD R23, R23, R30, RZ ;  /* 0x0000001e17177224 */ /* 0x000fe400078e02ff */
[----:B------:R-:W2:Y:S02]  /*0ba0*/  LDG.E.U8.CONSTANT R30, [R14.64+0x13] ;  /* 0x000013060e1e7981 */ /* 0x000ea4000c1e9100 */
[----:B------:R-:W-:Y:S01]  /*0bb0*/  IMAD R29, R23, R29, R16 ;  /* 0x0000001d171d7224 */ /* 0x000fe200078e0210 */
[----:B-----5:R-:W-:-:S04]  /*0bc0*/  PRMT R27, R27, 0x5410, R26 ;  /* 0x000054101b1b7816 */ /* 0x020fc8000000001a */
[----:B------:R-:W-:-:S04]  /*0bd0*/  SHF.R.U32.HI R16, RZ, 0xe, R27 ;  /* 0x0000000eff107819 */ /* 0x000fc8000001161b */
[----:B------:R-:W-:-:S04]  /*0be0*/  LOP3.LUT R16, R16, 0x7f, RZ, 0xc0, !PT ;  /* 0x0000007f10107812 */ /* 0x000fc800078ec0ff */
[----:B------:R-:W-:-:S05]  /*0bf0*/  IADD3 R34, P0, R16, c[0x4][0x30], RZ ;  /* 0x01000c0010227a10 */ /* 0x000fca0007f1e0ff */
[----:B------:R-:W-:Y:S02]  /*0c00*/  IMAD.X R35, RZ, RZ, c[0x4][0x34], P0 ;  /* 0x01000d00ff237624 */ /* 0x000fe400000e06ff */
[----:B------:R-:W-:-:S03]  /*0c10*/  IMAD.WIDE.U32 R22, R22, R11, c[0x4][0x0] ;  /* 0x0100000016167625 */ /* 0x000fc600078e000b */
[----:B------:R-:W0:Y:S04]  /*0c20*/  LDG.E.U8.CONSTANT R27, [R34.64] ;  /* 0x00000006221b7981 */ /* 0x000e28000c1e9100 */
[----:B------:R-:W4:Y:S01]  /*0c30*/  LDG.E.64.CONSTANT R22, [R22.64] ;  /* 0x0000000616167981 */ /* 0x000f22000c1e9b00 */
[----:B------:R-:W-:-:S04]  /*0c40*/  SHF.R.U32.HI R31, RZ, 0x8, R31 ;  /* 0x00000008ff1f7819 */ /* 0x000fc8000001161f */
[----:B------:R-:W-:Y:S02]  /*0c50*/  LOP3.LUT R31, R31, 0xffff, RZ, 0xc0, !PT ;  /* 0x0000ffff1f1f7812 */ /* 0x000fe400078ec0ff */
[----:B------:R-:W-:Y:S02]  /*0c60*/  PRMT R17, R17, 0x7732, RZ ;  /* 0x0000773211117816 */ /* 0x000fe400000000ff */
[----:B------:R-:W-:Y:S02]  /*0c70*/  ISETP.GE.U32.AND P0, PT, R24, 0x40, PT ;  /* 0x000000401800780c */ /* 0x000fe40003f06070 */
[----:B------:R-:W5:Y:S01]  /*0c80*/  LDG.E.U8.CONSTANT R24, [R14.64+0x16] ;  /* 0x000016060e187981 */ /* 0x000f62000c1e9100 */
[----:B------:R-:W-:Y:S02]  /*0c90*/  PRMT R25, R25, 0x8880, RZ ;  /* 0x0000888019197816 */ /* 0x000fe400000000ff */
[----:B---3--:R-:W-:-:S05]  /*0ca0*/  PRMT R28, R28, 0x8880, RZ ;  /* 0x000088801c1c7816 */ /* 0x008fca00000000ff */
[----:B------:R-:W-:Y:S01]  /*0cb0*/  IMAD R28, R28, R31, RZ ;  /* 0x0000001f1c1c7224 */ /* 0x000fe200078e02ff */
[----:B------:R-:W-:-:S05]  /*0cc0*/  SEL R31, R10, 0x1, P5 ;  /* 0x000000010a1f7807 */ /* 0x000fca0002800000 */
[----:B------:R-:W-:Y:S02]  /*0cd0*/  IMAD R28, R28, R31, R29 ;  /* 0x0000001f1c1c7224 */ /* 0x000fe400078e021d */
[----:B------:R-:W3:Y:S01]  /*0ce0*/  LDG.E.U8.CONSTANT R29, [R14.64+0x15] ;  /* 0x000015060e1d7981 */ /* 0x000ee2000c1e9100 */
[----:B------:R-:W-:Y:S02]  /*0cf0*/  PRMT R31, R32, 0x8880, RZ ;  /* 0x00008880201f7816 */ /* 0x000fe400000000ff */
[----:B------:R-:W-:-:S05]  /*0d00*/  LOP3.LUT R32, R17, 0xff, RZ, 0xc0, !PT ;  /* 0x000000ff11207812 */ /* 0x000fca00078ec0ff */
[----:B------:R-:W-:Y:S01]  /*0d10*/  IMAD R31, R31, R32, RZ ;  /* 0x000000201f1f7224 */ /* 0x000fe200078e02ff */
[----:B------:R-:W-:-:S05]  /*0d20*/  SEL R32, R10, 0x1, P0 ;  /* 0x000000010a207807 */ /* 0x000fca0000000000 */
[----:B------:R-:W-:Y:S02]  /*0d30*/  IMAD R28, R31, R32, R28 ;  /* 0x000000201f1c7224 */ /* 0x000fe400078e021c */
[----:B------:R-:W3:Y:S01]  /*0d40*/  LDG.E.U8.CONSTANT R32, [R14.64+0x17] ;  /* 0x000017060e207981 */ /* 0x000ee2000c1e9100 */
[----:B------:R-:W-:-:S03]  /*0d50*/  SHF.R.U32.HI R17, RZ, 0x8, R17 ;  /* 0x00000008ff117819 */ /* 0x000fc60000011611 */
[----:B------:R-:W3:Y:S01]  /*0d60*/  LDG.E.U8.CONSTANT R31, [R14.64+0x18] ;  /* 0x000018060e1f7981 */ /* 0x000ee2000c1e9100 */
[----:B------:R-:W-:Y:S02]  /*0d70*/  ISETP.GT.AND P0, PT, R25, -0x1, PT ;  /* 0xffffffff1900780c */ /* 0x000fe40003f04270 */
[----:B--2---:R-:W-:Y:S02]  /*0d80*/  PRMT R25, R30, 0x8880, RZ ;  /* 0x000088801e197816 */ /* 0x004fe400000000ff */
[----:B------:R-:W-:Y:S02]  /*0d90*/  LOP3.LUT R30, R17, 0xffff, RZ, 0xc0, !PT ;  /* 0x0000ffff111e7812 */ /* 0x000fe400078ec0ff */
[----:B------:R-:W-:-:S03]  /*0da0*/  SEL R17, R10, 0x1, !P0 ;  /* 0x000000010a117807 */ /* 0x000fc60004000000 */
[----:B------:R-:W-:-:S04]  /*0db0*/  IMAD R25, R25, R30, RZ ;  /* 0x0000001e19197224 */ /* 0x000fc800078e02ff */
[----:B------:R-:W-:Y:S02]  /*0dc0*/  IMAD R28, R25, R17, R28 ;  /* 0x00000011191c7224 */ /* 0x000fe400078e021c */
[----:B------:R-:W2:Y:S01]  /*0dd0*/  LDG.E.U8.CONSTANT R17, [R14.64+0x19] ;  /* 0x000019060e117981 */ /* 0x000ea2000c1e9100 */
[----:B------:R-:W-:Y:S02]  /*0de0*/  PRMT R25, R33, 0x8880, RZ ;  /* 0x0000888021197816 */ /* 0x000fe400000000ff */
[----:B0-----:R-:W-:-:S04]  /*0df0*/  LOP3.LUT R19, R27, 0x1, RZ, 0xc0, !PT ;  /* 0x000000011b137812 */ /* 0x001fc800078ec0ff */
[----:B------:R-:W-:Y:S02]  /*0e00*/  ISETP.NE.U32.AND P0, PT, R19, 0x1, PT ;  /* 0x000000011300780c */ /* 0x000fe40003f05070 */
[----:B----4-:R-:W-:-:S04]  /*0e10*/  LOP3.LUT R19, R22, 0xffff, RZ, 0xc0, !PT ;  /* 0x0000ffff16137812 */ /* 0x010fc800078ec0ff */
[----:B------:R-:W-:-:S05]  /*0e20*/  LOP3.LUT R30, R19, 0xff, RZ, 0xc0, !PT ;  /* 0x000000ff131e7812 */ /* 0x000fca00078ec0ff */
[----:B------:R-:W-:Y:S01]  /*0e30*/  IMAD R25, R25, R30, RZ ;  /* 0x0000001e19197224 */ /* 0x000fe200078e02ff */
[----:B------:R-:W-:-:S05]  /*0e40*/  SEL R30, R10, 0x1, !P0 ;  /* 0x000000010a1e7807 */ /* 0x000fca0004000000 */
[----:B------:R-:W-:Y:S02]  /*0e50*/  IMAD R25, R25, R30, R28 ;  /* 0x0000001e19197224 */ /* 0x000fe400078e021c */
[----:B------:R-:W4:Y:S01]  /*0e60*/  LDG.E.U8.CONSTANT R28, [R14.64+0x1a] ;  /* 0x00001a060e1c7981 */ /* 0x000f22000c1e9100 */
[----:B------:R-:W-:Y:S02]  /*0e70*/  SHF.R.U32.HI R19, RZ, 0x8, R19 ;  /* 0x00000008ff137819 */ /* 0x000fe40000011613 */
[----:B------:R-:W-:Y:S02]  /*0e80*/  R2P PR, R27, 0x3e ;  /* 0x0000003e1b007804 */ /* 0x000fe40000000000 */
[----:B------:R-:W-:Y:S02]  /*0e90*/  LOP3.LUT R30, R19, 0xffff, RZ, 0xc0, !PT ;  /* 0x0000ffff131e7812 */ /* 0x000fe400078ec0ff */
[----:B------:R-:W-:Y:S02]  /*0ea0*/  PRMT R19, R22, 0x7732, RZ ;  /* 0x0000773216137816 */ /* 0x000fe400000000ff */
[----:B------:R-:W-:-:S02]  /*0eb0*/  SEL R22, R10, 0x1, P1 ;  /* 0x000000010a167807 */ /* 0x000fc40000800000 */
[----:B-----5:R-:W-:Y:S02]  /*0ec0*/  PRMT R24, R24, 0x8880, RZ ;  /* 0x0000888018187816 */ /* 0x020fe400000000ff */
[----:B---3--:R-:W-:-:S05]  /*0ed0*/  PRMT R29, R29, 0x8880, RZ ;  /* 0x000088801d1d7816 */ /* 0x008fca00000000ff */
[----:B------:R-:W-:Y:S02]  /*0ee0*/  IMAD R30, R29, R30, RZ ;  /* 0x0000001e1d1e7224 */ /* 0x000fe400078e02ff */
[----:B------:R-:W3:Y:S02]  /*0ef0*/  LDG.E.U8.CONSTANT R29, [R14.64+0x1b] ;  /* 0x00001b060e1d7981 */ /* 0x000ee4000c1e9100 */
[----:B------:R-:W-:Y:S01]  /*0f00*/  IMAD R30, R30, R22, R25 ;  /* 0x000000161e1e7224 */ /* 0x000fe200078e0219 */
[----:B------:R-:W-:Y:S01]  /*0f10*/  LOP3.LUT R25, R19, 0xff, RZ, 0xc0, !PT ;  /* 0x000000ff13197812 */ /* 0x000fe200078ec0ff */
[----:B------:R-:W-:Y:S01]  /*0f20*/  IMAD.MOV.U32 R22, RZ, RZ, R24 ;  /* 0x000000ffff167224 */ /* 0x000fe200078e0018 */
[----:B------:R-:W-:Y:S02]  /*0f30*/  SEL R24, R10, 0x1, P2 ;  /* 0x000000010a187807 */ /* 0x000fe40001000000 */
[----:B------:R-:W-:Y:S01]  /*0f40*/  SHF.R.U32.HI R19, RZ, 0x8, R19 ;  /* 0x00000008ff137819 */ /* 0x000fe20000011613 */
[----:B------:R-:W-:Y:S01]  /*0f50*/  IMAD R25, R22, R25, RZ ;  /* 0x0000001916197224 */ /* 0x000fe200078e02ff */
[----:B------:R-:W-:-:S02]  /*0f60*/  PRMT R32, R32, 0x8880, RZ ;  /* 0x0000888020207816 */ /* 0x000fc400000000ff */
[----:B------:R-:W-:Y:S01]  /*0f70*/  LOP3.LUT R19, R19, 0xffff, RZ, 0xc0, !PT ;  /* 0x0000ffff13137812 */ /* 0x000fe200078ec0ff */
[----:B------:R-:W-:Y:S01]  /*0f80*/  IMAD R30, R25, R24, R30 ;  /* 0x00000018191e7224 */ /* 0x000fe200078e021e */
[----:B------:R-:W-:Y:S01]  /*0f90*/  SHF.R.U32.HI R22, RZ, 0x5, R26 ;  /* 0x00000005ff167819 */ /* 0x000fe2000001161a */
[----:B------:R-:W-:Y:S01]  /*0fa0*/  IMAD.MOV.U32 R24, RZ, RZ, R32 ;  /* 0x000000ffff187224 */ /* 0x000fe200078e0020 */
[----:B------:R-:W-:Y:S02]  /*0fb0*/  SEL R25, R10, 0x1, P3 ;  /* 0x000000010a197807 */ /* 0x000fe40001800000 */
[----:B------:R-:W-:Y:S01]  /*0fc0*/  LOP3.LUT R22, R22, 0x7f, RZ, 0xc0, !PT ;  /* 0x0000007f16167812 */ /* 0x000fe200078ec0ff */
[----:B------:R-:W-:-:S03]  /*0fd0*/  IMAD R19, R24, R19, RZ ;  /* 0x0000001318137224 */ /* 0x000fc600078e02ff */
[----:B------:R-:W-:Y:S01]  /*0fe0*/  IADD3 R24, P0, R22, c[0x4][0x30], RZ ;  /* 0x01000c0016187a10 */ /* 0x000fe20007f1e0ff */
[----:B------:R-:W-:Y:S02]  /*0ff0*/  IMAD R30, R19, R25, R30 ;  /* 0x00000019131e7224 */ /* 0x000fe400078e021e */
[----:B------:R-:W-:Y:S01]  /*1000*/  IMAD.WIDE.U32 R18, R18, R11, c[0x4][0x0] ;  /* 0x0100000012127625 */ /* 0x000fe200078e000b */
[----:B------:R-:W-:Y:S01]  /*1010*/  PRMT R32, R31, 0x8880, RZ ;  /* 0x000088801f207816 */ /* 0x000fe200000000ff */
[----:B------:R-:W5:Y:S01]  /*1020*/  LDG.E.U8.CONSTANT R11, [R14.64+0x1c] ;  /* 0x00001c060e0b7981 */ /* 0x000f62000c1e9100 */
[----:B------:R-:W-:Y:S01]  /*1030*/  LOP3.LUT R31, R23, 0xffff, RZ, 0xc0, !PT ;  /* 0x0000ffff171f7812 */ /* 0x000fe200078ec0ff */
[----:B------:R-:W-:Y:S02]  /*1040*/  IMAD.X R25, RZ, RZ, c[0x4][0x34], P0 ;  /* 0x01000d00ff197624 */ /* 0x000fe400000e06ff */
[----:B------:R-:W5:Y:S01]  /*1050*/  LDG.E.64.CONSTANT R18, [R18.64] ;  /* 0x0000000612127981 */ /* 0x000f62000c1e9b00 */
[----:B------:R-:W-:-:S03]  /*1060*/  LOP3.LUT R33, R31, 0xff, RZ, 0xc0, !PT ;  /* 0x000000ff1f217812 */ /* 0x000fc600078ec0ff */
[----:B------:R0:W5:Y:S02]  /*1070*/  LDG.E.U8.CONSTANT R24, [R24.64] ;  /* 0x0000000618187981 */ /* 0x000164000c1e9100 */
[----:B------:R-:W-:Y:S01]  /*1080*/  IMAD R33, R32, R33, RZ ;  /* 0x0000002120217224 */ /* 0x000fe200078e02ff */
[C---:B------:R-:W-:Y:S02]  /*1090*/  SEL R32, R10.reuse, 0x1, P4 ;  /* 0x000000010a207807 */ /* 0x040fe40002000000 */
[----:B------:R-:W-:Y:S02]  /*10a0*/  SHF.R.U32.HI R31, RZ, 0x8, R31 ;  /* 0x00000008ff1f7819 */ /* 0x000fe4000001161f */
[----:B--2---:R-:W-:Y:S01]  /*10b0*/  PRMT R17, R17, 0x8880, RZ ;  /* 0x0000888011117816 */ /* 0x004fe200000000ff */
[----:B------:R-:W-:Y:S01]  /*10c0*/  IMAD R32, R33, R32, R30 ;  /* 0x0000002021207224 */ /* 0x000fe200078e021e */
[----:B------:R-:W-:Y:S01]  /*10d0*/  LOP3.LUT R34, R31, 0xffff, RZ, 0xc0, !PT ;  /* 0x0000ffff1f227812 */ /* 0x000fe200078ec0ff */
[----:B------:R1:W2:Y:S01]  /*10e0*/  LDG.E.U8.CONSTANT R30, [R14.64+0x1d] ;  /* 0x00001d060e1e7981 */ /* 0x0002a2000c1e9100 */
[----:B------:R-:W-:-:S03]  /*10f0*/  SEL R31, R10, 0x1, P5 ;  /* 0x000000010a1f7807 */ /* 0x000fc60002800000 */
[----:B0-----:R1:W2:Y:S01]  /*1100*/  LDG.E.U8.CONSTANT R25, [R14.64+0x1e] ;  /* 0x00001e060e197981 */ /* 0x0012a2000c1e9100 */
[----:B------:R-:W-:Y:S01]  /*1110*/  IMAD R17, R17, R34, RZ ;  /* 0x0000002211117224 */ /* 0x000fe200078e02ff */
[----:B------:R-:W-:Y:S02]  /*1120*/  PRMT R23, R23, 0x7732, RZ ;  /* 0x0000773217177816 */ /* 0x000fe400000000ff */
[----:B------:R-:W-:Y:S01]  /*1130*/  ISETP.GE.U32.AND P0, PT, R16, 0x40, PT ;  /* 0x000000401000780c */ /* 0x000fe20003f06070 */
[----:B------:R-:W-:Y:S01]  /*1140*/  IMAD R32, R17, R31, R32 ;  /* 0x0000001f11207224 */ /* 0x000fe200078e0220 */
[----:B------:R1:W2:Y:S04]  /*1150*/  LDG.E.U16.CONSTANT R34, [R14.64] ;  /* 0x000000060e227981 */ /* 0x0002a8000c1e9500 */
[----:B------:R1:W2:Y:S01]  /*1160*/  LDG.E.U8.CONSTANT R17, [R14.64+0x1f] ;  /* 0x00001f060e117981 */ /* 0x0002a2000c1e9100 */
[----:B------:R-:W-:-:S02]  /*1170*/  SEL R33, R10, 0x1, P0 ;  /* 0x000000010a217807 */ /* 0x000fc40000000000 */
[----:B----4-:R-:W-:Y:S01]  /*1180*/  PRMT R16, R28, 0x8880, RZ ;  /* 0x000088801c107816 */ /* 0x010fe200000000ff */
[----:B------:R-:W-:Y:S02]  /*1190*/  IMAD.MOV.U32 R28, RZ, RZ, R23 ;  /* 0x000000ffff1c7224 */ /* 0x000fe400078e0017 */
[----:B------:R1:W4:Y:S03]  /*11a0*/  LDG.E.U8.CONSTANT R23, [R14.64+0x20] ;  /* 0x000020060e177981 */ /* 0x000326000c1e9100 */
[----:B------:R-:W-:-:S05]  /*11b0*/  LOP3.LUT R31, R28, 0xff, RZ, 0xc0, !PT ;  /* 0x000000ff1c1f7812 */ /* 0x000fca00078ec0ff */
[----:B------:R-:W-:Y:S02]  /*11c0*/  IMAD R31, R16, R31, RZ ;  /* 0x0000001f101f7224 */ /* 0x000fe400078e02ff */
[----:B------:R1:W4:Y:S02]  /*11d0*/  LDG.E.U8.CONSTANT R16, [R14.64+0x21] ;  /* 0x000021060e107981 */ /* 0x000324000c1e9100 */
[----:B------:R-:W-:Y:S02]  /*11e0*/  IMAD R33, R31, R33, R32 ;  /* 0x000000211f217224 */ /* 0x000fe400078e0220 */
[----:B------:R1:W4:Y:S04]  /*11f0*/  LDG.E.U8.CONSTANT R32, [R14.64+0x22] ;  /* 0x000022060e207981 */ /* 0x000328000c1e9100 */
[----:B------:R1:W4:Y:S01]  /*1200*/  LDG.E.U8.CONSTANT R31, [R14.64+0x23] ;  /* 0x000023060e1f7981 */ /* 0x000322000c1e9100 */
[----:B------:R-:W-:-:S02]  /*1210*/  PRMT R27, R27, 0x8880, RZ ;  /* 0x000088801b1b7816 */ /* 0x000fc400000000ff */
[----:B------:R-:W-:Y:S02]  /*1220*/  SHF.R.U32.HI R28, RZ, 0x8, R28 ;  /* 0x00000008ff1c7819 */ /* 0x000fe4000001161c */
[----:B------:R-:W-:Y:S02]  /*1230*/  ISETP.GT.AND P0, PT, R27, -0x1, PT ;  /* 0xffffffff1b00780c */ /* 0x000fe40003f04270 */
[----:B------:R-:W-:Y:S02]  /*1240*/  LOP3.LUT R28, R28, 0xffff, RZ, 0xc0, !PT ;  /* 0x0000ffff1c1c7812 */ /* 0x000fe400078ec0ff */
[----:B------:R-:W-:-:S06]  /*1250*/  SHF.R.U32.HI R26, RZ, 0xc, R26 ;  /* 0x0000000cff1a7819 */ /* 0x000fcc000001161a */
[----:B------:R-:W0:Y:S01]  /*1260*/  I2F.U32 R26, R26 ;  /* 0x0000001a001a7306 */ /* 0x000e220000201000 */
[----:B------:R-:W-:Y:S01]  /*1270*/  IADD3 R9, R9, 0x4, RZ ;  /* 0x0000000409097810 */ /* 0x000fe20007ffe0ff */
[----:B------:R-:W-:Y:S01]  /*1280*/  HADD2.F32 R20, -RZ, R20.H0_H0 ;  /* 0x20000014ff147230 */ /* 0x000fe20000004100 */
[----:B------:R-:W-:Y:S02]  /*1290*/  IADD3 R8, R8, 0x20, RZ ;  /* 0x0000002008087810 */ /* 0x000fe40007ffe0ff */
[----:B------:R-:W-:Y:S02]  /*12a0*/  IADD3 R4, R4, 0x4, RZ ;  /* 0x0000000404047810 */ /* 0x000fe40007ffe0ff */
[----:B---3--:R-:W-:-:S05]  /*12b0*/  PRMT R29, R29, 0x8880, RZ ;  /* 0x000088801d1d7816 */ /* 0x008fca00000000ff */
[----:B------:R-:W-:Y:S01]  /*12c0*/  IMAD.MOV.U32 R27, RZ, RZ, R29 ;  /* 0x000000ffff1b7224 */ /* 0x000fe200078e001d */
[----:B------:R-:W-:-:S03]  /*12d0*/  SEL R29, R10, 0x1, !P0 ;  /* 0x000000010a1d7807 */ /* 0x000fc60004000000 */
[----:B------:R-:W-:-:S04]  /*12e0*/  IMAD R28, R27, R28, RZ ;  /* 0x0000001c1b1c7224 */ /* 0x000fc800078e02ff */
[----:B------:R-:W-:Y:S01]  /*12f0*/  IMAD R33, R28, R29, R33 ;  /* 0x0000001d1c217224 */ /* 0x000fe200078e0221 */
[----:B-----5:R-:W-:Y:S02]  /*1300*/  PRMT R11, R11, 0x8880, RZ ;  /* 0x000088800b0b7816 */ /* 0x020fe400000000ff */
[----:B-1----:R-:W-:Y:S02]  /*1310*/  LOP3.LUT R15, R18, 0xffff, RZ, 0xc0, !PT ;  /* 0x0000ffff120f7812 */ /* 0x002fe400078ec0ff */
[----:B------:R-:W-:Y:S02]  /*1320*/  LOP3.LUT R21, R24, 0x1, RZ, 0xc0, !PT ;  /* 0x0000000118157812 */ /* 0x000fe400078ec0ff */
[----:B------:R-:W-:Y:S02]  /*1330*/  LOP3.LUT R14, R15, 0xff, RZ, 0xc0, !PT ;  /* 0x000000ff0f0e7812 */ /* 0x000fe400078ec0ff */
[----:B------:R-:W-:-:S03]  /*1340*/  ISETP.NE.U32.AND P0, PT, R21, 0x1, PT ;  /* 0x000000011500780c */ /* 0x000fc60003f05070 */
[----:B------:R-:W-:Y:S01]  /*1350*/  IMAD R14, R11, R14, RZ ;  /* 0x0000000e0b0e7224 */ /* 0x000fe200078e02ff */
[----:B------:R-:W-:Y:S02]  /*1360*/  SHF.R.U32.HI R11, RZ, 0x8, R15 ;  /* 0x00000008ff0b7819 */ /* 0x000fe4000001160f */
[----:B------:R-:W-:Y:S02]  /*1370*/  SEL R15, R10, 0x1, !P0 ;  /* 0x000000010a0f7807 */ /* 0x000fe40004000000 */
[----:B------:R-:W-:Y:S02]  /*1380*/  PRMT R27, R18, 0x7732, RZ ;  /* 0x00007732121b7816 */ /* 0x000fe400000000ff */
[----:B------:R-:W-:Y:S01]  /*1390*/  R2P PR, R24, 0x3e ;  /* 0x0000003e18007804 */ /* 0x000fe20000000000 */
[----:B------:R-:W-:Y:S01]  /*13a0*/  IMAD R14, R14, R15, R33 ;  /* 0x0000000f0e0e7224 */ /* 0x000fe200078e0221 */
[----:B--2---:R-:W-:Y:S02]  /*13b0*/  PRMT R21, R30, 0x8880, RZ ;  /* 0x000088801e157816 */ /* 0x004fe400000000ff */
[----:B------:R-:W-:-:S02]  /*13c0*/  LOP3.LUT R18, R11, 0xffff, RZ, 0xc0, !PT ;  /* 0x0000ffff0b127812 */ /* 0x000fc400078ec0ff */
[----:B------:R-:W-:Y:S01]  /*13d0*/  PRMT R15, R25, 0x8880, RZ ;  /* 0x00008880190f7816 */ /* 0x000fe200000000ff */
[----:B------:R-:W-:Y:S01]  /*13e0*/  IMAD.MOV.U32 R25, RZ, RZ, R27 ;  /* 0x000000ffff197224 */ /* 0x000fe200078e001b */
[----:B------:R-:W-:Y:S01]  /*13f0*/  SEL R11, R10, 0x1, P1 ;  /* 0x000000010a0b7807 */ /* 0x000fe20000800000 */
[----:B------:R-:W-:-:S03]  /*1400*/  IMAD R21, R21, R18, RZ ;  /* 0x0000001215157224 */ /* 0x000fc600078e02ff */
[----:B------:R-:W-:Y:S01]  /*1410*/  LOP3.LUT R18, R25, 0xff, RZ, 0xc0, !PT ;  /* 0x000000ff19127812 */ /* 0x000fe200078ec0ff */
[----:B------:R-:W-:Y:S01]  /*1420*/  IMAD R14, R21, R11, R14 ;  /* 0x0000000b150e7224 */ /* 0x000fe200078e020e */
[----:B------:R-:W-:Y:S02]  /*1430*/  PRMT R21, R17, 0x8880, RZ ;  /* 0x0000888011157816 */ /* 0x000fe400000000ff */
[----:B------:R-:W-:Y:S01]  /*1440*/  SHF.R.U32.HI R11, RZ, 0x8, R25 ;  /* 0x00000008ff0b7819 */ /* 0x000fe20000011619 */
[----:B------:R-:W-:Y:S01]  /*1450*/  IMAD R15, R15, R18, RZ ;  /* 0x000000120f0f7224 */ /* 0x000fe200078e02ff */
[C---:B------:R-:W-:Y:S01]  /*1460*/  SEL R17, R10.reuse, 0x1, P2 ;  /* 0x000000010a117807 */ /* 0x040fe20001000000 */
[----:B------:R-:W-:Y:S01]  /*1470*/  IMAD.MOV.U32 R18, RZ, RZ, R21 ;  /* 0x000000ffff127224 */ /* 0x000fe200078e0015 */
[----:B------:R-:W-:Y:S02]  /*1480*/  LOP3.LUT R11, R11, 0xffff, RZ, 0xc0, !PT ;  /* 0x0000ffff0b0b7812 */ /* 0x000fe400078ec0ff */
[----:B------:R-:W-:Y:S01]  /*1490*/  LOP3.LUT R21, R19, 0xffff, RZ, 0xc0, !PT ;  /* 0x0000ffff13157812 */ /* 0x000fe200078ec0ff */
[----:B------:R-:W-:Y:S01]  /*14a0*/  IMAD R14, R15, R17, R14 ;  /* 0x000000110f0e7224 */ /* 0x000fe200078e020e */
[----:B------:R-:W-:Y:S01]  /*14b0*/  SEL R15, R10, 0x1, P3 ;  /* 0x000000010a0f7807 */ /* 0x000fe20001800000 */
[----:B------:R-:W-:Y:S01]  /*14c0*/  IMAD R11, R18, R11, RZ ;  /* 0x0000000b120b7224 */ /* 0x000fe200078e02ff */
[----:B------:R-:W-:-:S03]  /*14d0*/  LOP3.LUT R18, R21, 0xff, RZ, 0xc0, !PT ;  /* 0x000000ff15127812 */ /* 0x000fc600078ec0ff */
[----:B------:R-:W-:Y:S01]  /*14e0*/  IMAD R14, R11, R15, R14 ;  /* 0x0000000f0b0e7224 */ /* 0x000fe200078e020e */
[----:B------:R-:W-:Y:S02]  /*14f0*/  SHF.R.U32.HI R11, RZ, 0x8, R21 ;  /* 0x00000008ff0b7819 */ /* 0x000fe40000011615 */
[----:B----4-:R-:W-:Y:S02]  /*1500*/  PRMT R17, R23, 0x8880, RZ ;  /* 0x0000888017117816 */ /* 0x010fe400000000ff */
[----:B------:R-:W-:Y:S02]  /*1510*/  SEL R15, R10, 0x1, P4 ;  /* 0x000000010a0f7807 */ /* 0x000fe40002000000 */
[----:B------:R-:W-:Y:S01]  /*1520*/  LOP3.LUT R11, R11, 0xffff, RZ, 0xc0, !PT ;  /* 0x0000ffff0b0b7812 */ /* 0x000fe200078ec0ff */
[----:B------:R-:W-:Y:S01]  /*1530*/  IMAD R17, R17, R18, RZ ;  /* 0x0000001211117224 */ /* 0x000fe200078e02ff */
[----:B------:R-:W-:Y:S02]  /*1540*/  PRMT R18, R19, 0x7732, RZ ;  /* 0x0000773213127816 */ /* 0x000fe400000000ff */
[----:B------:R-:W-:Y:S01]  /*1550*/  PRMT R16, R16, 0x8880, RZ ;  /* 0x0000888010107816 */ /* 0x000fe200000000ff */
[----:B------:R-:W-:Y:S01]  /*1560*/  IMAD R14, R17, R15, R14 ;  /* 0x0000000f110e7224 */ /* 0x000fe200078e020e */
[----:B------:R-:W-:-:S02]  /*1570*/  SEL R15, R10, 0x1, P5 ;  /* 0x000000010a0f7807 */ /* 0x000fc40002800000 */
[----:B------:R-:W-:Y:S01]  /*1580*/  PRMT R32, R32, 0x8880, RZ ;  /* 0x0000888020207816 */ /* 0x000fe200000000ff */
[----:B------:R-:W-:Y:S01]  /*1590*/  IMAD R11, R16, R11, RZ ;  /* 0x0000000b100b7224 */ /* 0x000fe200078e02ff */
[----:B------:R-:W-:Y:S02]  /*15a0*/  LOP3.LUT R17, R18, 0xff, RZ, 0xc0, !PT ;  /* 0x000000ff12117812 */ /* 0x000fe400078ec0ff */
[----:B------:R-:W-:Y:S01]  /*15b0*/  PRMT R19, R24, 0x8880, RZ ;  /* 0x0000888018137816 */ /* 0x000fe200000000ff */
[----:B------:R-:W-:Y:S01]  /*15c0*/  IMAD.MOV.U32 R16, RZ, RZ, R32 ;  /* 0x000000ffff107224 */ /* 0x000fe200078e0020 */
[----:B------:R-:W-:Y:S01]  /*15d0*/  ISETP.GE.U32.AND P1, PT, R22, 0x40, PT ;  /* 0x000000401600780c */ /* 0x000fe20003f26070 */
[----:B------:R-:W-:Y:S01]  /*15e0*/  IMAD R14, R11, R15, R14 ;  /* 0x0000000f0b0e7224 */ /* 0x000fe200078e020e */
[----:B------:R-:W-:Y:S01]  /*15f0*/  SHF.R.U32.HI R11, RZ, 0x8, R18 ;  /* 0x00000008ff0b7819 */ /* 0x000fe20000011612 */
[----:B------:R-:W-:Y:S01]  /*1600*/  IMAD R17, R16, R17, RZ ;  /* 0x0000001110117224 */ /* 0x000fe200078e02ff */
[----:B------:R-:W-:-:S02]  /*1610*/  ISETP.GT.AND P0, PT, R19, -0x1, PT ;  /* 0xffffffff1300780c */ /* 0x000fc40003f04270 */
[----:B------:R-:W-:Y:S02]  /*1620*/  PRMT R16, R31, 0x8880, RZ ;  /* 0x000088801f107816 */ /* 0x000fe400000000ff */
[C---:B------:R-:W-:Y:S02]  /*1630*/  SEL R15, R10.reuse, 0x1, P1 ;  /* 0x000000010a0f7807 */ /* 0x040fe40000800000 */
[----:B------:R-:W-:Y:S02]  /*1640*/  LOP3.LUT R11, R11, 0xffff, RZ, 0xc0, !PT ;  /* 0x0000ffff0b0b7812 */ /* 0x000fe400078ec0ff */
[----:B------:R-:W-:Y:S01]  /*1650*/  SEL R10, R10, 0x1, !P0 ;  /* 0x000000010a0a7807 */ /* 0x000fe20004000000 */
[----:B------:R-:W-:Y:S02]  /*1660*/  IMAD R14, R17, R15, R14 ;  /* 0x0000000f110e7224 */ /* 0x000fe400078e020e */
[----:B------:R-:W-:-:S04]  /*1670*/  IMAD R11, R16, R11, RZ ;  /* 0x0000000b100b7224 */ /* 0x000fc800078e02ff */
[----:B------:R-:W-:Y:S01]  /*1680*/  IMAD R10, R11, R10, R14 ;  /* 0x0000000a0b0a7224 */ /* 0x000fe200078e020e */
[----:B------:R-:W-:Y:S01]  /*1690*/  ISETP.GE.U32.AND P0, PT, R9, UR4, PT ;  /* 0x0000000409007c0c */ /* 0x000fe2000bf06070 */
[----:B0-----:R-:W-:-:S04]  /*16a0*/  FADD.FTZ R11, R26, 0.5 ;  /* 0x3f0000001a0b7421 */ /* 0x001fc80000010000 */
[----:B------:R-:W0:Y:S01]  /*16b0*/  I2F R10, R10 ;  /* 0x0000000a000a7306 */ /* 0x000e220000201400 */
[----:B------:R-:W-:Y:S01]  /*16c0*/  HADD2.F32 R34, -RZ, R34.H0_H0 ;  /* 0x20000022ff227230 */ /* 0x000fe20000004100 */
[----:B------:R-:W-:-:S04]  /*16d0*/  FMUL.FTZ R11, R20, R11 ;  /* 0x0000000b140b7220 */ /* 0x000fc80000410000 */
[----:B------:R-:W-:-:S04]  /*16e0*/  FMUL.FTZ.D4 R11, R11, R34 ;  /* 0x000000220b0b7220 */ /* 0x000fc80000210000 */
[----:B0-----:R-:W-:Y:S01]  /*16f0*/  FFMA.FTZ R6, R11, R10, R6 ;  /* 0x0000000a0b067223 */ /* 0x001fe20000010006 */
[----:B------:R-:W-:Y:S01]  /*1700*/  @P0 CALL.REL.NOINC `(.L_x_33) ;  /* 0x0000001000000944 */ /* 0x000fe20003c00000 */
[----:B------:R-:W-:Y:S05]  /*1710*/  BRA `(.L_x_34) ;  /* 0xffffec0000007947 */ /* 0x000fea000383ffff */
.L_x_33:
[----:B-1----:R-:W-:Y:S05]  /*1720*/  BSYNC B0 ;  /* 0x0000000000007941 */ /* 0x002fea0003800000 */
.L_x_32:
        /* <DEDUP_REMOVED lines=19> */
.L_x_35:
        /* <DEDUP_REMOVED lines=10> */
.L_x_1210:


//--------------------- .text._Z9moe_vec_qIN3c108BFloat16ELi256ELi32E10block_q6_KLi1EXadL_ZN45_INTERNAL_8d5cb472_14_gguf_kernel_cu_cd24131917vec_dot_q6_K_q8_1EPKvPK10block_q8_1RKiEEEvS5_S5_PT_PS9_iiii --------------------------
	.section	.text._Z9moe_vec_qIN3c108BFloat16ELi256ELi32E10block_q6_KLi1EXadL_ZN45_INTERNAL_8d5cb472_14_gguf_kernel_cu_cd24131917vec_dot_q6_K_q8_1EPKvPK10block_q8_1RKiEEEvS5_S5_PT_PS9_iiii,"ax",@progbits
	.sectioninfo	@"SHI_REGISTERS=40"
	.align	128
.text._Z9moe_vec_qIN3c108BFloat16ELi256ELi32E10block_q6_KLi1EXadL_ZN45_INTERNAL_8d5cb472_14_gguf_kernel_cu_cd24131917vec_dot_q6_K_q8_1EPKvPK10block_q8_1RKiEEEvS5_S5_PT_PS9_iiii:
        .type           _Z9moe_vec_qIN3c108BFloat16ELi256ELi32E10block_q6_KLi1EXadL_ZN45_INTERNAL_8d5cb472_14_gguf_kernel_cu_cd24131917vec_dot_q6_K_q8_1EPKvPK10block_q8_1RKiEEEvS5_S5_PT_PS9_iiii,@function
        .size           _Z9moe_vec_qIN3c108BFloat16ELi256ELi32E10block_q6_KLi1EXadL_ZN45_INTERNAL_8d5cb472_14_gguf_kernel_cu_cd24131917vec_dot_q6_K_q8_1EPKvPK10block_q8_1RKiEEEvS5_S5_PT_PS9_iiii,(.L_x_1211 - _Z9moe_vec_qIN3c108BFloat16ELi256ELi32E10block_q6_KLi1EXadL_ZN45_INTERNAL_8d5cb472_14_gguf_kernel_cu_cd24131917vec_dot_q6_K_q8_1EPKvPK10block_q8_1RKiEEEvS5_S5_PT_PS9_iiii)
        .other          _Z9moe_vec_qIN3c108BFloat16ELi256ELi32E10block_q6_KLi1EXadL_ZN45_INTERNAL_8d5cb472_14_gguf_kernel_cu_cd24131917vec_dot_q6_K_q8_1EPKvPK10block_q8_1RKiEEEvS5_S5_PT_PS9_iiii,@"STO_CUDA_ENTRY STV_DEFAULT"
_Z9moe_vec_qIN3c108BFloat16ELi256ELi32E10block_q6_KLi1EXadL_ZN45_INTERNAL_8d5cb472_14_gguf_kernel_cu_cd24131917vec_dot_q6_K_q8_1EPKvPK10block_q8_1RKiEEEvS5_S5_PT_PS9_iiii:
[----:B------:R-:W-:Y:S02]  /*0000*/  IMAD.MOV.U32 R1, RZ, RZ, c[0x0][0x28] ;  /* 0x00000a00ff017624 */ /* 0x000fe400078e00ff */
[----:B------:R-:W0:Y:S04]  /*0010*/  S2R R0, SR_CTAID.X ;  /* 0x0000000000007919 */ /* 0x000e280000002500 */
[----:B------:R-:W0:Y:S02]  /*0020*/  S2R R3, SR_TID.Y ;  /* 0x0000000000037919 */ /* 0x000e240000002200 */
[----:B0-----:R-:W-:-:S05]  /*0030*/  IMAD R0, R0, c[0x0][0x4], R3 ;  /* 0x0000010000007a24 */ /* 0x001fca00078e0203 */
[----:B------:R-:W-:-:S13]  /*0040*/  ISETP.GE.U32.AND P0, PT, R0, c[0x0][0x188], PT ;  /* 0x0000620000007a0c */ /* 0x000fda0003f06070 */
[----:B------:R-:W-:Y:S05]  /*0050*/  @P0 EXIT ;  /* 0x000000000000094d */ /* 0x000fea0003800000 */
[----:B------:R-:W0:Y:S01]  /*0060*/  S2R R15, SR_CTAID.Z ;  /* 0x00000000000f7919 */ /* 0x000e220000002700 */
[----:B------:R-:W-:Y:S01]  /*0070*/  IMAD.MOV.U32 R2, RZ, RZ, 0x4 ;  /* 0x00000004ff027424 */ /* 0x000fe200078e00ff */
[----:B------:R-:W-:-:S03]  /*0080*/  ULDC.64 UR6, c[0x0][0x118] ;  /* 0x0000460000067ab9 */ /* 0x000fc60000000a00 */
[----:B0-----:R-:W-:-:S06]  /*0090*/  IMAD.WIDE.U32 R4, R15, R2, c[0x0][0x178] ;  /* 0x00005e000f047625 */ /* 0x001fcc00078e0002 */
[----:B------:R-:W2:Y:S01]  /*00a0*/  LDG.E R4, [R4.64] ;  /* 0x0000000604047981 */ /* 0x000ea2000c1e1900 */
[----:B------:R-:W-:Y:S01]  /*00b0*/  ULDC UR5, c[0x0][0x184] ;  /* 0x0000610000057ab9 */ /* 0x000fe20000000800 */
[----:B------:R-:W-:Y:S01]  /*00c0*/  BSSY B0, `(.L_x_36) ;  /* 0x00000fd000007945 */ /* 0x000fe20003800000 */
[----:B------:R-:W-:Y:S01]  /*00d0*/  USHF.R.S32.HI UR4, URZ, 0x1f, UR5 ;  /* 0x0000001f3f047899 */ /* 0x000fe20008011405 */
[----:B------:R-:W0:Y:S01]  /*00e0*/  S2R R14, SR_TID.X ;  /* 0x00000000000e7919 */ /* 0x000e220000002100 */
[----:B------:R-:W-:Y:S02]  /*00f0*/  IMAD.MOV.U32 R22, RZ, RZ, RZ ;  /* 0x000000ffff167224 */ /* 0x000fe400078e00ff */
[----:B------:R-:W-:-:S03]  /*0100*/  ULEA.HI UR4, UR4, UR5, URZ, 0x8 ;  /* 0x0000000504047291 */ /* 0x000fc6000f8f403f */
[----:B------:R-:W-:Y:S02]  /*0110*/  ULDC UR5, c[0x0][0x188] ;  /* 0x0000620000057ab9 */ /* 0x000fe40000000800 */
[----:B------:R-:W-:-:S04]  /*0120*/  USHF.R.S32.HI UR4, URZ, 0x8, UR4 ;  /* 0x000000083f047899 */ /* 0x000fc80008011404 */
[----:B------:R-:W-:Y:S01]  /*0130*/  UIMAD UR5, UR4, UR5, URZ ;  /* 0x00000005040572a4 */ /* 0x000fe2000f8e023f */
[----:B0-----:R-:W-:-:S04]  /*0140*/  SHF.R.U32.HI R26, RZ, 0x5, R14 ;  /* 0x00000005ff1a7819 */ /* 0x001fc8000001160e */
[----:B------:R-:W-:Y:S01]  /*0150*/  ISETP.LT.U32.AND P0, PT, R26, UR4, PT ;  /* 0x000000041a007c0c */ /* 0x000fe2000bf01070 */
[----:B--2---:R-:W-:-:S12]  /*0160*/  IMAD R16, R4, UR5, RZ ;  /* 0x0000000504107c24 */ /* 0x004fd8000f8e02ff */
[----:B------:R-:W-:Y:S05]  /*0170*/  @!P0 BRA `(.L_x_37) ;  /* 0x00000f1000008947 */ /* 0x000fea0003800000 */
[----:B------:R-:W0:Y:S01]  /*0180*/  I2F.U32.RP R3, c[0x0][0x180] ;  /* 0x0000600000037b06 */ /* 0x000e220000209000 */
[----:B------:R-:W-:Y:S01]  /*0190*/  ISETP.NE.U32.AND P2, PT, RZ, c[0x0][0x180], PT ;  /* 0x00006000ff007a0c */ /* 0x000fe20003f45070 */
[----:B------:R-:W-:Y:S01]  /*01a0*/  IMAD.SHL.U32 R23, R14, 0x4, RZ ;  /* 0x000000040e177824 */ /* 0x000fe200078e00ff */
[----:B------:R-:W-:Y:S01]  /*01b0*/  BSSY B1, `(.L_x_38) ;  /* 0x0000072000017945 */ /* 0x000fe20003800000 */
[----:B------:R-:W-:Y:S01]  /*01c0*/  SHF.R.S32.HI R17, RZ, 0x1f, R16 ;  /* 0x0000001fff117819 */ /* 0x000fe20000011410 */
[----:B------:R-:W-:Y:S02]  /*01d0*/  IMAD R18, R0, UR4, RZ ;  /* 0x0000000400127c24 */ /* 0x000fe4000f8e02ff */
[C---:B------:R-:W-:Y:S02]  /*01e0*/  LOP3.LUT R21, R23.reuse, 0x7c, RZ, 0xc0, !PT ;  /* 0x0000007c17157812 */ /* 0x040fe400078ec0ff */
[----:B------:R-:W-:Y:S01]  /*01f0*/  LOP3.LUT R23, R23, 0x1c, RZ, 0xc0, !PT ;  /* 0x0000001c17177812 */ /* 0x000fe200078ec0ff */
[----:B0-----:R-:W0:Y:S02]  /*0200*/  MUFU.RCP R3, R3 ;  /* 0x0000000300037308 */ /* 0x001e240000001000 */
[----:B0-----:R-:W-:-:S02]  /*0210*/  IADD3 R4, R3, 0xffffffe, RZ ;  /* 0x0ffffffe03047810 */ /* 0x001fc40007ffe0ff */
[----:B------:R-:W-:-:S04]  /*0220*/  SHF.R.U32.HI R3, RZ, 0x1, R14 ;  /* 0x00000001ff037819 */ /* 0x000fc8000001160e */
[----:B------:R0:W1:Y:S01]  /*0230*/  F2I.FTZ.U32.TRUNC.NTZ R5, R4 ;  /* 0x0000000400057305 */ /* 0x000062000021f000 */
[----:B------:R-:W-:Y:S01]  /*0240*/  LOP3.LUT R3, R3, 0x8, RZ, 0xc0, !PT ;  /* 0x0000000803037812 */ /* 0x000fe200078ec0ff */
[----:B0-----:R-:W-:Y:S02]  /*0250*/  IMAD.MOV.U32 R4, RZ, RZ, RZ ;  /* 0x000000ffff047224 */ /* 0x001fe400078e00ff */
[----:B-1----:R-:W-:-:S04]  /*0260*/  IMAD.MOV R7, RZ, RZ, -R5 ;  /* 0x000000ffff077224 */ /* 0x002fc800078e0a05 */
[----:B------:R-:W-:-:S04]  /*0270*/  IMAD R7, R7, c[0x0][0x180], RZ ;  /* 0x0000600007077a24 */ /* 0x000fc800078e02ff */
[----:B------:R-:W-:Y:S01]  /*0280*/  IMAD.HI.U32 R6, R5, R7, R4 ;  /* 0x0000000705067227 */ /* 0x000fe200078e0004 */
[----:B------:R-:W-:Y:S02]  /*0290*/  LOP3.LUT R4, R14, 0xc, RZ, 0xc0, !PT ;  /* 0x0000000c0e047812 */ /* 0x000fe400078ec0ff */
[----:B------:R-:W-:Y:S02]  /*02a0*/  IADD3 R7, -R26, UR4, RZ ;  /* 0x000000041a077c10 */ /* 0x000fe4000fffe1ff */
[----:B------:R-:W-:Y:S01]  /*02b0*/  LEA.HI R25, R4, R3, RZ, 0x1e ;  /* 0x0000000304197211 */ /* 0x000fe200078ff0ff */
[----:B------:R-:W-:Y:S01]  /*02c0*/  IMAD.HI.U32 R6, R6, R15, RZ ;  /* 0x0000000f06067227 */ /* 0x000fe200078e00ff */
[----:B------:R-:W-:Y:S02]  /*02d0*/  SHF.R.U32.HI R3, RZ, 0x4, R14 ;  /* 0x00000004ff037819 */ /* 0x000fe4000001160e */
[----:B------:R-:W-:Y:S01]  /*02e0*/  LOP3.LUT R7, R7, 0x1, RZ, 0xc0, !PT ;  /* 0x0000000107077812 */ /* 0x000fe200078ec0ff */
[----:B------:R-:W-:Y:S01]  /*02f0*/  IMAD.MOV R8, RZ, RZ, -R6 ;  /* 0x000000ffff087224 */ /* 0x000fe200078e0a06 */
[----:B------:R-:W-:-:S02]  /*0300*/  LOP3.LUT R3, R3, 0x1, RZ, 0xc0, !PT ;  /* 0x0000000103037812 */ /* 0x000fc400078ec0ff */
[----:B------:R-:W-:Y:S01]  /*0310*/  ISETP.NE.U32.AND P3, PT, R7, 0x1, PT ;  /* 0x000000010700780c */ /* 0x000fe20003f65070 */
[----:B------:R-:W-:Y:S01]  /*0320*/  IMAD R5, R8, c[0x0][0x180], R15 ;  /* 0x0000600008057a24 */ /* 0x000fe200078e020f */
[--C-:B------:R-:W-:Y:S01]  /*0330*/  SHF.R.U32.HI R4, RZ, 0x2, R14.reuse ;  /* 0x00000002ff047819 */ /* 0x100fe2000001160e */
[----:B------:R-:W-:Y:S01]  /*0340*/  IMAD.SHL.U32 R3, R3, 0x8, RZ ;  /* 0x0000000803037824 */ /* 0x000fe200078e00ff */
[----:B------:R-:W-:Y:S02]  /*0350*/  IADD3 R25, R25, 0xc0, RZ ;  /* 0x000000c019197810 */ /* 0x000fe40007ffe0ff */
[----:B------:R-:W-:Y:S02]  /*0360*/  ISETP.GE.U32.AND P0, PT, R5, c[0x0][0x180], PT ;  /* 0x0000600005007a0c */ /* 0x000fe40003f06070 */
[----:B------:R-:W-:Y:S02]  /*0370*/  LOP3.LUT R3, R3, 0xfffffff8, R14, 0xe2, !PT ;  /* 0xfffffff803037812 */ /* 0x000fe400078ee20e */
[----:B------:R-:W-:-:S03]  /*0380*/  LOP3.LUT R4, R4, 0x4, RZ, 0xc0, !PT ;  /* 0x0000000404047812 */ /* 0x000fc600078ec0ff */
[----:B------:R-:W-:-:S05]  /*0390*/  IMAD.SHL.U32 R27, R3, 0x4, RZ ;  /* 0x00000004031b7824 */ /* 0x000fca00078e00ff */
[----:B------:R-:W-:Y:S02]  /*03a0*/  LOP3.LUT R27, R27, 0x80, RZ, 0xfc, !PT ;  /* 0x000000801b1b7812 */ /* 0x000fe400078efcff */
[----:B------:R-:W-:Y:S02]  /*03b0*/  @P0 IADD3 R5, R5, -c[0x0][0x180], RZ ;  /* 0x8000600005050a10 */ /* 0x000fe40007ffe0ff */
[----:B------:R-:W-:Y:S02]  /*03c0*/  @P0 IADD3 R6, R6, 0x1, RZ ;  /* 0x0000000106060810 */ /* 0x000fe40007ffe0ff */
[----:B------:R-:W-:Y:S02]  /*03d0*/  ISETP.GE.U32.AND P1, PT, R5, c[0x0][0x180], PT ;  /* 0x0000600005007a0c */ /* 0x000fe40003f26070 */
[----:B------:R-:W-:-:S04]  /*03e0*/  LOP3.LUT R5, R14, 0x8, RZ, 0xc0, !PT ;  /* 0x000000080e057812 */ /* 0x000fc800078ec0ff */
[----:B------:R-:W-:Y:S02]  /*03f0*/  LEA.HI R19, R5, R4, RZ, 0x1d ;  /* 0x0000000405137211 */ /* 0x000fe400078fe8ff */
[----:B------:R-:W-:-:S05]  /*0400*/  SHF.R.U32.HI R20, RZ, 0x2, R5 ;  /* 0x00000002ff147819 */ /* 0x000fca0000011605 */
[----:B------:R-:W-:Y:S02]  /*0410*/  @P1 IADD3 R6, R6, 0x1, RZ ;  /* 0x0000000106061810 */ /* 0x000fe40007ffe0ff */
[----:B------:R-:W-:-:S05]  /*0420*/  @!P2 LOP3.LUT R6, RZ, c[0x0][0x180], RZ, 0x33, !PT ;  /* 0x00006000ff06aa12 */ /* 0x000fca00078e33ff */
[----:B------:R-:W-:-:S04]  /*0430*/  IMAD R3, R6, c[0x0][0x18c], RZ ;  /* 0x0000630006037a24 */ /* 0x000fc800078e02ff */
[----:B------:R-:W-:Y:S01]  /*0440*/  IMAD.WIDE.U32 R2, R3, R2, c[0x0][0x168] ;  /* 0x00005a0003027625 */ /* 0x000fe200078e0002 */
[----:B------:R-:W-:Y:S05]  /*0450*/  @P3 BRA `(.L_x_39) ;  /* 0x0000045000003947 */ /* 0x000fea0003800000 */
[----:B------:R-:W-:Y:S02]  /*0460*/  IMAD.IADD R4, R26, 0x1, R18 ;  /* 0x000000011a047824 */ /* 0x000fe400078e0212 */
[----:B------:R-:W-:-:S03]  /*0470*/  IMAD.MOV.U32 R8, RZ, RZ, 0xd2 ;  /* 0x000000d2ff087424 */ /* 0x000fc600078e00ff */
[----:B------:R-:W-:-:S04]  /*0480*/  IADD3 R5, P0, R16, R4, RZ ;  /* 0x0000000410057210 */ /* 0x000fc80007f1e0ff */
[----:B------:R-:W-:Y:S01]  /*0490*/  LEA.HI.X.SX32 R6, R4, R17, 0x1, P0 ;  /* 0x0000001104067211 */ /* 0x000fe200000f0eff */
[----:B------:R-:W-:-:S04]  /*04a0*/  IMAD.WIDE.U32 R4, R5, R8, c[0x0][0x160] ;  /* 0x0000580005047625 */ /* 0x000fc800078e0008 */
[----:B------:R-:W-:Y:S01]  /*04b0*/  IMAD R7, R6, 0xd2, RZ ;  /* 0x000000d206077824 */ /* 0x000fe200078e02ff */
[----:B------:R-:W-:-:S03]  /*04c0*/  IADD3 R28, P0, R27, R4, RZ ;  /* 0x000000041b1c7210 */ /* 0x000fc60007f1e0ff */
[----:B------:R-:W-:-:S04]  /*04d0*/  IMAD.IADD R5, R5, 0x1, R7 ;  /* 0x0000000105057824 */ /* 0x000fc800078e0207 */
[----:B------:R-:W-:Y:S01]  /*04e0*/  IMAD.X R29, RZ, RZ, R5, P0 ;  /* 0x000000ffff1d7224 */ /* 0x000fe200000e0605 */
[----:B------:R-:W-:-:S04]  /*04f0*/  IADD3 R12, P0, R21, R4, RZ ;  /* 0x00000004150c7210 */ /* 0x000fc80007f1e0ff */
[----:B------:R0:W2:Y:S04]  /*0500*/  LDG.E.U16.CONSTANT R22, [R28.64] ;  /* 0x000000061c167981 */ /* 0x0000a8000c1e9500 */
[----:B------:R0:W2:Y:S01]  /*0510*/  LDG.E.U16.CONSTANT R31, [R28.64+0x2] ;  /* 0x000002061c1f7981 */ /* 0x0000a2000c1e9500 */
[----:B------:R-:W-:-:S05]  /*0520*/  IMAD.X R13, RZ, RZ, R5, P0 ;  /* 0x000000ffff0d7224 */ /* 0x000fca00000e0605 */
[----:B------:R1:W3:Y:S04]  /*0530*/  LDG.E.U16.CONSTANT R24, [R12.64] ;  /* 0x000000060c187981 */ /* 0x0002e8000c1e9500 */
[----:B------:R1:W3:Y:S01]  /*0540*/  LDG.E.U16.CONSTANT R33, [R12.64+0x2] ;  /* 0x000002060c217981 */ /* 0x0002e2000c1e9500 */
[----:B------:R-:W-:Y:S01]  /*0550*/  IMAD R7, R26, 0x8, R19 ;  /* 0x000000081a077824 */ /* 0x000fe200078e0213 */
[----:B------:R-:W-:Y:S02]  /*0560*/  IADD3 R8, P1, R25, R4, RZ ;  /* 0x0000000419087210 */ /* 0x000fe40007f3e0ff */
[----:B------:R4:W5:Y:S01]  /*0570*/  LDG.E.U16.CONSTANT R4, [R4.64+0xd0] ;  /* 0x0000d00604047981 */ /* 0x000962000c1e9500 */
[----:B------:R-:W-:-:S04]  /*0580*/  IMAD.WIDE.U32 R6, R7, 0x24, R2 ;  /* 0x0000002407067825 */ /* 0x000fc800078e0002 */
[----:B------:R-:W-:Y:S01]  /*0590*/  IMAD.X R9, RZ, RZ, R5, P1 ;  /* 0x000000ffff097224 */ /* 0x000fe200008e0605 */
[----:B------:R-:W-:Y:S01]  /*05a0*/  IADD3 R10, P0, R23, R6, RZ ;  /* 0x00000006170a7210 */ /* 0x000fe20007f1e0ff */
[----:B-1----:R1:W4:Y:S04]  /*05b0*/  LDG.E.U16.CONSTANT R12, [R6.64] ;  /* 0x00000006060c7981 */ /* 0x002328000c1e9500 */
[----:B------:R-:W-:Y:S01]  /*05c0*/  IMAD.X R11, RZ, RZ, R7, P0 ;  /* 0x000000ffff0b7224 */ /* 0x000fe200000e0607 */
[----:B------:R1:W4:Y:S04]  /*05d0*/  LDG.E.U8.CONSTANT R30, [R8.64] ;  /* 0x00000006081e7981 */ /* 0x000328000c1e9100 */
[----:B0-----:R0:W5:Y:S04]  /*05e0*/  LDG.E.CONSTANT R28, [R10.64+0x4] ;  /* 0x000004060a1c7981 */ /* 0x001168000c1e9900 */
[----:B------:R1:W5:Y:S04]  /*05f0*/  LDG.E.U8.CONSTANT R29, [R8.64+0x4] ;  /* 0x00000406081d7981 */ /* 0x000368000c1e9100 */
[----:B------:R0:W5:Y:S04]  /*0600*/  LDG.E.CONSTANT R32, [R10.64+0x4c] ;  /* 0x00004c060a207981 */ /* 0x000168000c1e9900 */
[----:B------:R0:W5:Y:S01]  /*0610*/  LDG.E.U16.CONSTANT R13, [R6.64+0x48] ;  /* 0x00004806060d7981 */ /* 0x000162000c1e9500 */
[----:B--2---:R-:W-:-:S04]  /*0620*/  PRMT R31, R22, 0x5410, R31 ;  /* 0x00005410161f7816 */ /* 0x004fc8000000001f */
[----:B------:R-:W-:-:S05]  /*0630*/  SHF.R.S32.HI R31, RZ, R20, R31 ;  /* 0x00000014ff1f7219 */ /* 0x000fca000001141f */
[----:B------:R-:W-:Y:S01]  /*0640*/  IMAD.SHL.U32 R22, R31, 0x10, RZ ;  /* 0x000000101f167824 */ /* 0x000fe200078e00ff */
[----:B---3--:R-:W-:-:S04]  /*0650*/  PRMT R24, R24, 0x5410, R33 ;  /* 0x0000541018187816 */ /* 0x008fc80000000021 */
[----:B------:R-:W-:Y:S02]  /*0660*/  LOP3.LUT R35, R22, 0x30303030, RZ, 0xc0, !PT ;  /* 0x3030303016237812 */ /* 0x000fe400078ec0ff */
[--C-:B-1----:R-:W-:Y:S02]  /*0670*/  SHF.R.U32.HI R8, RZ, 0x4, R24.reuse ;  /* 0x00000004ff087819 */ /* 0x102fe40000011618 */
[----:B------:R-:W-:Y:S02]  /*0680*/  LOP3.LUT R31, R31, 0x30303030, RZ, 0xc0, !PT ;  /* 0x303030301f1f7812 */ /* 0x000fe400078ec0ff */
[----:B------:R-:W-:Y:S02]  /*0690*/  LOP3.LUT R35, R35, 0xf0f0f0f, R24, 0xf8, !PT ;  /* 0x0f0f0f0f23237812 */ /* 0x000fe400078ef818 */
[----:B------:R-:W-:Y:S02]  /*06a0*/  LOP3.LUT R31, R31, 0xf0f0f0f, R8, 0xf8, !PT ;  /* 0x0f0f0f0f1f1f7812 */ /* 0x000fe400078ef808 */
[----:B0-----:R-:W-:-:S02]  /*06b0*/  LOP3.LUT R6, R35, 0x80808080, RZ, 0xfc, !PT ;  /* 0x8080808023067812 */ /* 0x001fc400078efcff */
[----:B----4-:R-:W-:Y:S02]  /*06c0*/  LOP3.LUT R5, R31, 0x80808080, RZ, 0xfc, !PT ;  /* 0x808080801f057812 */ /* 0x010fe400078efcff */
[----:B------:R-:W-:Y:S02]  /*06d0*/  IADD3 R6, R6, -0x20202020, RZ ;  /* 0xdfdfdfe006067810 */ /* 0x000fe40007ffe0ff */
[----:B------:R-:W-:Y:S02]  /*06e0*/  IADD3 R10, R5, -0x20202020, RZ ;  /* 0xdfdfdfe0050a7810 */ /* 0x000fe40007ffe0ff */
[----:B------:R-:W-:Y:S02]  /*06f0*/  LOP3.LUT R5, R35, 0x20202020, R6, 0x18, !PT ;  /* 0x2020202023057812 */ /* 0x000fe400078e1806 */
[----:B------:R-:W-:Y:S02]  /*0700*/  LOP3.LUT R7, R31, 0x20202020, R10, 0x18, !PT ;  /* 0x202020201f077812 */ /* 0x000fe400078e180a */
[----:B------:R-:W-:-:S02]  /*0710*/  PRMT R5, R5, 0xba98, RZ ;  /* 0x0000ba9805057816 */ /* 0x000fc400000000ff */
[----:B------:R-:W-:Y:S02]  /*0720*/  PRMT R8, R35, 0xba98, RZ ;  /* 0x0000ba9823087816 */ /* 0x000fe400000000ff */
[----:B------:R-:W-:Y:S02]  /*0730*/  PRMT R22, R31, 0xba98, RZ ;  /* 0x0000ba981f167816 */ /* 0x000fe400000000ff */
[----:B------:R-:W-:Y:S02]  /*0740*/  PRMT R7, R7, 0xba98, RZ ;  /* 0x0000ba9807077816 */ /* 0x000fe400000000ff */
[C---:B------:R-:W-:Y:S02]  /*0750*/  LOP3.LUT R6, R5.reuse, 0x80808080, R6, 0x6, !PT ;  /* 0x8080808005067812 */ /* 0x040fe400078e0606 */
[----:B------:R-:W-:Y:S02]  /*0760*/  LOP3.LUT R5, R5, 0x7f7f7f7f, R8, 0x60, !PT ;  /* 0x7f7f7f7f05057812 */ /* 0x000fe400078e6008 */
[----:B------:R-:W-:-:S02]  /*0770*/  LOP3.LUT R10, R7, 0x80808080, R10, 0x6, !PT ;  /* 0x80808080070a7812 */ /* 0x000fc400078e060a */
[----:B------:R-:W-:Y:S02]  /*0780*/  LOP3.LUT R9, R7, 0x7f7f7f7f, R22, 0x60, !PT ;  /* 0x7f7f7f7f07097812 */ /* 0x000fe400078e6016 */
[----:B------:R-:W-:Y:S02]  /*0790*/  LOP3.LUT R7, R5, R6, RZ, 0xfc, !PT ;  /* 0x0000000605077212 */ /* 0x000fe400078efcff */
[----:B------:R-:W-:Y:S02]  /*07a0*/  PRMT R5, R30, 0x8880, RZ ;  /* 0x000088801e057816 */ /* 0x000fe400000000ff */
[----:B------:R-:W-:Y:S01]  /*07b0*/  LOP3.LUT R9, R9, R10, RZ, 0xfc, !PT ;  /* 0x0000000a09097212 */ /* 0x000fe200078efcff */
[----:B-----5:R-:W-:Y:S01]  /*07c0*/  IDP.4A.S8.S8 R28, R7, R28, RZ ;  /* 0x0000001c071c7226 */ /* 0x020fe200000006ff */
[----:B------:R-:W-:-:S03]  /*07d0*/  PRMT R6, R29, 0x8880, RZ ;  /* 0x000088801d067816 */ /* 0x000fc600000000ff */
[----:B------:R-:W-:Y:S02]  /*07e0*/  IMAD R5, R5, R28, RZ ;  /* 0x0000001c05057224 */ /* 0x000fe400078e02ff */
[----:B------:R-:W-:-:S04]  /*07f0*/  IDP.4A.S8.S8 R9, R9, R32, RZ ;  /* 0x0000002009097226 */ /* 0x000fc800000006ff */
[----:B------:R-:W-:Y:S01]  /*0800*/  IMAD R6, R6, R9, RZ ;  /* 0x0000000906067224 */ /* 0x000fe200078e02ff */
[----:B------:R-:W0:Y:S01]  /*0810*/  I2F R5, R5 ;  /* 0x0000000500057306 */ /* 0x000e220000201400 */
[----:B------:R-:W-:-:S07]  /*0820*/  HADD2.F32 R12, -RZ, R12.H0_H0 ;  /* 0x2000000cff0c7230 */ /* 0x000fce0000004100 */
[----:B------:R-:W1:Y:S01]  /*0830*/  I2F R6, R6 ;  /* 0x0000000600067306 */ /* 0x000e620000201400 */
[----:B------:R-:W-:Y:S02]  /*0840*/  HADD2.F32 R13, -RZ, R13.H0_H0 ;  /* 0x2000000dff0d7230 */ /* 0x000fe40000004100 */
[----:B------:R-:W-:Y:S01]  /*0850*/  HADD2.F32 R4, -RZ, R4.H0_H0 ;  /* 0x20000004ff047230 */ /* 0x000fe20000004100 */
[----:B0-----:R-:W-:Y:S01]  /*0860*/  FFMA.FTZ R12, R12, R5, RZ ;  /* 0x000000050c0c7223 */ /* 0x001fe200000100ff */
[----:B------:R-:W-:-:S03]  /*0870*/  IADD3 R24, R26, 0x1, RZ ;  /* 0x000000011a187810 */ /* 0x000fc60007ffe0ff */
[----:B-1----:R-:W-:-:S04]  /*0880*/  FFMA.FTZ R13, R13, R6, R12 ;  /* 0x000000060d0d7223 */ /* 0x002fc8000001000c */
[----:B------:R-:W-:Y:S01]  /*0890*/  FFMA.FTZ R22, R4, R13, RZ ;  /* 0x0000000d04167223 */ /* 0x000fe200000100ff */
[----:B------:R-:W-:Y:S05]  /*08a0*/  BRA `(.L_x_40) ;  /* 0x0000002000007947 */ /* 0x000fea0003800000 */
.L_x_39:
[----:B------:R-:W-:Y:S02]  /*08b0*/  IMAD.MOV.U32 R22, RZ, RZ, RZ ;  /* 0x000000ffff167224 */ /* 0x000fe400078e00ff */
[----:B------:R-:W-:Y:S02]  /*08c0*/  IMAD.MOV.U32 R24, RZ, RZ, R26 ;  /* 0x000000ffff187224 */ /* 0x000fe400078e001a */
.L_x_40:
[----:B------:R-:W-:Y:S05]  /*08d0*/  BSYNC B1 ;  /* 0x0000000000017941 */ /* 0x000fea0003800000 */
.L_x_38:
[----:B------:R-:W-:-:S04]  /*08e0*/  IADD3 R4, R26, 0x1, RZ ;  /* 0x000000011a047810 */ /* 0x000fc80007ffe0ff */
[----:B------:R-:W-:-:S13]  /*08f0*/  ISETP.NE.AND P0, PT, R4, UR4, PT ;  /* 0x0000000404007c0c */ /* 0x000fda000bf05270 */
[----:B------:R-:W-:Y:S05]  /*0900*/  @!P0 BRA `(.L_x_37) ;  /* 0x0000078000008947 */ /* 0x000fea0003800000 */
.L_x_41:
[----:B------:R-:W-:Y:S02]  /*0910*/  IMAD.IADD R4, R18, 0x1, R24 ;  /* 0x0000000112047824 */ /* 0x000fe400078e0218 */
[----:B------:R-:W-:-:S03]  /*0920*/  IMAD.MOV.U32 R7, RZ, RZ, 0xd2 ;  /* 0x000000d2ff077424 */ /* 0x000fc600078e00ff */
        /* <DEDUP_REMOVED lines=8> */
[----:B------:R0:W2:Y:S01]  /*09b0*/  LDG.E.U16.CONSTANT R28, [R6.64+0xd0] ;  /* 0x0000d006061c7981 */ /* 0x0000a2000c1e9500 */
[----:B------:R-:W-:-:S03]  /*09c0*/  IMAD.X R11, RZ, RZ, R7, P0 ;  /* 0x000000ffff0b7224 */ /* 0x000fc600000e0607 */
[----:B------:R-:W3:Y:S04]  /*09d0*/  LDG.E.U16.CONSTANT R12, [R8.64] ;  /* 0x00000006080c7981 */ /* 0x000ee8000c1e9500 */
[----:B------:R-:W3:Y:S04]  /*09e0*/  LDG.E.U16.CONSTANT R13, [R8.64+0x2] ;  /* 0x00000206080d7981 */ /* 0x000ee8000c1e9500 */
[----:B------:R-:W4:Y:S04]  /*09f0*/  LDG.E.U16.CONSTANT R4, [R10.64] ;  /* 0x000000060a047981 */ /* 0x000f28000c1e9500 */
[----:B------:R-:W4:Y:S04]  /*0a00*/  LDG.E.U16.CONSTANT R5, [R10.64+0x2] ;  /* 0x000002060a057981 */ /* 0x000f28000c1e9500 */
[----:B------:R0:W5:Y:S04]  /*0a10*/  LDG.E.U16.CONSTANT R26, [R6.64+0x1a2] ;  /* 0x0001a206061a7981 */ /* 0x000168000c1e9500 */
[----:B------:R1:W2:Y:S04]  /*0a20*/  LDG.E.U16.CONSTANT R31, [R8.64+0xd2] ;  /* 0x0000d206081f7981 */ /* 0x0002a8000c1e9500 */
[----:B------:R1:W2:Y:S01]  /*0a30*/  LDG.E.U16.CONSTANT R34, [R8.64+0xd4] ;  /* 0x0000d40608227981 */ /* 0x0002a2000c1e9500 */
[----:B---3--:R-:W-:-:S04]  /*0a40*/  PRMT R13, R12, 0x5410, R13 ;  /* 0x000054100c0d7816 */ /* 0x008fc8000000000d */
[----:B------:R-:W-:Y:S02]  /*0a50*/  SHF.R.S32.HI R13, RZ, R20, R13 ;  /* 0x00000014ff0d7219 */ /* 0x000fe4000001140d */
[----:B----4-:R-:W-:Y:S02]  /*0a60*/  PRMT R5, R4, 0x5410, R5 ;  /* 0x0000541004057816 */ /* 0x010fe40000000005 */
[C---:B------:R-:W-:Y:S01]  /*0a70*/  LOP3.LUT R29, R13.reuse, 0x30303030, RZ, 0xc0, !PT ;  /* 0x303030300d1d7812 */ /* 0x040fe200078ec0ff */
[----:B------:R-:W-:Y:S01]  /*0a80*/  IMAD.SHL.U32 R13, R13, 0x10, RZ ;  /* 0x000000100d0d7824 */ /* 0x000fe200078e00ff */
[----:B------:R-:W-:Y:S02]  /*0a90*/  SHF.R.U32.HI R12, RZ, 0x4, R5 ;  /* 0x00000004ff0c7819 */ /* 0x000fe40000011605 */
[----:B------:R-:W-:Y:S02]  /*0aa0*/  IADD3 R4, P1, R25, R6, RZ ;  /* 0x0000000619047210 */ /* 0x000fe40007f3e0ff */
[----:B------:R-:W-:-:S02]  /*0ab0*/  LOP3.LUT R12, R29, 0xf0f0f0f, R12, 0xf8, !PT ;  /* 0x0f0f0f0f1d0c7812 */ /* 0x000fc400078ef80c */
[----:B------:R-:W-:Y:S01]  /*0ac0*/  LOP3.LUT R30, R13, 0x30303030, RZ, 0xc0, !PT ;  /* 0x303030300d1e7812 */ /* 0x000fe200078ec0ff */
[----:B------:R3:W4:Y:S01]  /*0ad0*/  LDG.E.U16.CONSTANT R29, [R10.64+0xd2] ;  /* 0x0000d2060a1d7981 */ /* 0x000722000c1e9500 */
[----:B------:R-:W-:Y:S02]  /*0ae0*/  LOP3.LUT R33, R12, 0x80808080, RZ, 0xfc, !PT ;  /* 0x808080800c217812 */ /* 0x000fe400078efcff */
[----:B------:R-:W-:Y:S02]  /*0af0*/  LOP3.LUT R5, R30, 0xf0f0f0f, R5, 0xf8, !PT ;  /* 0x0f0f0f0f1e057812 */ /* 0x000fe400078ef805 */
[----:B------:R-:W-:Y:S01]  /*0b00*/  IADD3 R33, R33, -0x20202020, RZ ;  /* 0xdfdfdfe021217810 */ /* 0x000fe20007ffe0ff */
[----:B------:R-:W-:Y:S01]  /*0b10*/  IMAD R13, R24, 0x8, R19 ;  /* 0x00000008180d7824 */ /* 0x000fe200078e0213 */
[----:B------:R-:W-:Y:S01]  /*0b20*/  LOP3.LUT R32, R5, 0x80808080, RZ, 0xfc, !PT ;  /* 0x8080808005207812 */ /* 0x000fe200078efcff */
[----:B------:R3:W4:Y:S01]  /*0b30*/  LDG.E.U16.CONSTANT R30, [R10.64+0xd4] ;  /* 0x0000d4060a1e7981 */ /* 0x000722000c1e9500 */
[----:B------:R-:W-:-:S02]  /*0b40*/  LOP3.LUT R35, R12, 0x20202020, R33, 0x18, !PT ;  /* 0x202020200c237812 */ /* 0x000fc400078e1821 */
[----:B------:R-:W-:Y:S02]  /*0b50*/  IADD3 R32, R32, -0x20202020, RZ ;  /* 0xdfdfdfe020207810 */ /* 0x000fe40007ffe0ff */
[----:B------:R-:W-:Y:S01]  /*0b60*/  PRMT R37, R12, 0xba98, RZ ;  /* 0x0000ba980c257816 */ /* 0x000fe200000000ff */
[----:B------:R-:W-:Y:S01]  /*0b70*/  IMAD.WIDE R12, R13, 0x24, R2 ;  /* 0x000000240d0c7825 */ /* 0x000fe200078e0202 */
[----:B------:R-:W-:Y:S02]  /*0b80*/  PRMT R36, R35, 0xba98, RZ ;  /* 0x0000ba9823247816 */ /* 0x000fe400000000ff */
[----:B------:R-:W-:Y:S02]  /*0b90*/  LOP3.LUT R35, R5, 0x20202020, R32, 0x18, !PT ;  /* 0x2020202005237812 */ /* 0x000fe400078e1820 */
[C---:B0-----:R-:W-:Y:S02]  /*0ba0*/  LOP3.LUT R6, R36.reuse, 0x80808080, R33, 0x6, !PT ;  /* 0x8080808024067812 */ /* 0x041fe400078e0621 */
[----:B------:R-:W-:-:S02]  /*0bb0*/  LOP3.LUT R33, R36, 0x7f7f7f7f, R37, 0x60, !PT ;  /* 0x7f7f7f7f24217812 */ /* 0x000fc400078e6025 */
[----:B------:R-:W-:Y:S02]  /*0bc0*/  PRMT R35, R35, 0xba98, RZ ;  /* 0x0000ba9823237816 */ /* 0x000fe400000000ff */
[----:B---3--:R-:W-:Y:S02]  /*0bd0*/  IADD3 R10, P0, R23, R12, RZ ;  /* 0x0000000c170a7210 */ /* 0x008fe40007f1e0ff */
[----:B------:R-:W-:Y:S01]  /*0be0*/  PRMT R36, R5, 0xba98, RZ ;  /* 0x0000ba9805247816 */ /* 0x000fe200000000ff */
[----:B------:R-:W-:Y:S01]  /*0bf0*/  IMAD.X R5, RZ, RZ, R7, P1 ;  /* 0x000000ffff057224 */ /* 0x000fe200008e0607 */
[C---:B------:R-:W-:Y:S01]  /*0c00*/  LOP3.LUT R32, R35.reuse, 0x80808080, R32, 0x6, !PT ;  /* 0x8080808023207812 */ /* 0x040fe200078e0620 */
[----:B------:R-:W-:Y:S01]  /*0c10*/  IMAD.X R11, RZ, RZ, R13, P0 ;  /* 0x000000ffff0b7224 */ /* 0x000fe200000e060d */
[----:B------:R-:W-:Y:S02]  /*0c20*/  LOP3.LUT R35, R35, 0x7f7f7f7f, R36, 0x60, !PT ;  /* 0x7f7f7f7f23237812 */ /* 0x000fe400078e6024 */
[----:B------:R-:W-:Y:S01]  /*0c30*/  LOP3.LUT R6, R33, R6, RZ, 0xfc, !PT ;  /* 0x0000000621067212 */ /* 0x000fe200078efcff */
[----:B------:R0:W3:Y:S01]  /*0c40*/  LDG.E.U8.CONSTANT R36, [R4.64+0xd2] ;  /* 0x0000d20604247981 */ /* 0x0000e2000c1e9100 */
[----:B-1----:R-:W-:-:S03]  /*0c50*/  LOP3.LUT R8, R35, R32, RZ, 0xfc, !PT ;  /* 0x0000002023087212 */ /* 0x002fc600078efcff */
[----:B------:R1:W3:Y:S04]  /*0c60*/  LDG.E.CONSTANT R33, [R10.64+0x4c] ;  /* 0x00004c060a217981 */ /* 0x0002e8000c1e9900 */
[----:B------:R-:W5:Y:S04]  /*0c70*/  LDG.E.U8.CONSTANT R32, [R4.64+0x4] ;  /* 0x0000040604207981 */ /* 0x000f68000c1e9100 */
[----:B------:R1:W5:Y:S01]  /*0c80*/  LDG.E.CONSTANT R35, [R10.64+0x4] ;  /* 0x000004060a237981 */ /* 0x000362000c1e9900 */
[----:B--2---:R-:W-:-:S03]  /*0c90*/  PRMT R7, R31, 0x5410, R34 ;  /* 0x000054101f077816 */ /* 0x004fc60000000022 */
[----:B------:R1:W2:Y:S01]  /*0ca0*/  LDG.E.CONSTANT R9, [R10.64+0x124] ;  /* 0x000124060a097981 */ /* 0x0002a2000c1e9900 */
[----:B------:R-:W-:-:S03]  /*0cb0*/  SHF.R.S32.HI R7, RZ, R20, R7 ;  /* 0x00000014ff077219 */ /* 0x000fc60000011407 */
[----:B------:R0:W2:Y:S02]  /*0cc0*/  LDG.E.U8.CONSTANT R37, [R4.64+0xd6] ;  /* 0x0000d60604257981 */ /* 0x0000a4000c1e9100 */
[----:B------:R-:W-:Y:S02]  /*0cd0*/  IMAD.SHL.U32 R34, R7, 0x10, RZ ;  /* 0x0000001007227824 */ /* 0x000fe400078e00ff */
[----:B------:R1:W2:Y:S03]  /*0ce0*/  LDG.E.CONSTANT R31, [R10.64+0x16c] ;  /* 0x00016c060a1f7981 */ /* 0x0002a6000c1e9900 */
[----:B------:R-:W-:Y:S01]  /*0cf0*/  LOP3.LUT R34, R34, 0x30303030, RZ, 0xc0, !PT ;  /* 0x3030303022227812 */ /* 0x000fe200078ec0ff */
[----:B-1----:R1:W2:Y:S01]  /*0d00*/  LDG.E.U16.CONSTANT R10, [R12.64+0x120] ;  /* 0x000120060c0a7981 */ /* 0x0022a2000c1e9500 */
[----:B----4-:R-:W-:-:S04]  /*0d10*/  PRMT R29, R29, 0x5410, R30 ;  /* 0x000054101d1d7816 */ /* 0x010fc8000000001e */
[----:B------:R-:W-:-:S04]  /*0d20*/  LOP3.LUT R34, R34, 0xf0f0f0f, R29, 0xf8, !PT ;  /* 0x0f0f0f0f22227812 */ /* 0x000fc800078ef81d */
[----:B------:R-:W-:Y:S01]  /*0d30*/  PRMT R11, R34, 0xba98, RZ ;  /* 0x0000ba98220b7816 */ /* 0x000fe200000000ff */
[----:B---3--:R-:W-:Y:S01]  /*0d40*/  IDP.4A.S8.S8 R33, R6, R33, RZ ;  /* 0x0000002106217226 */ /* 0x008fe200000006ff */
[----:B-----5:R-:W-:-:S05]  /*0d50*/  PRMT R30, R32, 0x8880, RZ ;  /* 0x00008880201e7816 */ /* 0x020fca00000000ff */
[----:B------:R-:W-:Y:S02]  /*0d60*/  IMAD R30, R30, R33, RZ ;  /* 0x000000211e1e7224 */ /* 0x000fe400078e02ff */
[----:B------:R0:W3:Y:S01]  /*0d70*/  LDG.E.U8.CONSTANT R33, [R4.64] ;  /* 0x0000000604217981 */ /* 0x0000e2000c1e9100 */
[----:B------:R-:W-:Y:S01]  /*0d80*/  LOP3.LUT R6, R34, 0x80808080, RZ, 0xfc, !PT ;  /* 0x8080808022067812 */ /* 0x000fe200078efcff */
[----:B------:R-:W-:-:S03]  /*0d90*/  IDP.4A.S8.S8 R8, R8, R35, RZ ;  /* 0x0000002308087226 */ /* 0x000fc600000006ff */
[----:B------:R-:W-:-:S04]  /*0da0*/  IADD3 R35, R6, -0x20202020, RZ ;  /* 0xdfdfdfe006237810 */ /* 0x000fc80007ffe0ff */
[----:B------:R-:W-:Y:S02]  /*0db0*/  LOP3.LUT R6, R34, 0x20202020, R35, 0x18, !PT ;  /* 0x2020202022067812 */ /* 0x000fe400078e1823 */
[----:B------:R1:W4:Y:S02]  /*0dc0*/  LDG.E.U16.CONSTANT R34, [R12.64+0x168] ;  /* 0x000168060c227981 */ /* 0x000324000c1e9500 */
[----:B------:R-:W-:-:S04]  /*0dd0*/  PRMT R6, R6, 0xba98, RZ ;  /* 0x0000ba9806067816 */ /* 0x000fc800000000ff */
[C---:B------:R-:W-:Y:S02]  /*0de0*/  LOP3.LUT R32, R6.reuse, 0x80808080, R35, 0x6, !PT ;  /* 0x8080808006207812 */ /* 0x040fe400078e0623 */
[----:B------:R-:W-:Y:S02]  /*0df0*/  LOP3.LUT R35, R6, 0x7f7f7f7f, R11, 0x60, !PT ;  /* 0x7f7f7f7f06237812 */ /* 0x000fe400078e600b */
[----:B------:R1:W5:Y:S04]  /*0e00*/  LDG.E.U16.CONSTANT R11, [R12.64] ;  /* 0x000000060c0b7981 */ /* 0x000368000c1e9500 */
[----:B------:R1:W4:Y:S01]  /*0e10*/  LDG.E.U16.CONSTANT R6, [R12.64+0x48] ;  /* 0x000048060c067981 */ /* 0x000322000c1e9500 */
[----:B------:R-:W-:Y:S02]  /*0e20*/  SHF.R.U32.HI R29, RZ, 0x4, R29 ;  /* 0x00000004ff1d7819 */ /* 0x000fe4000001161d */
[----:B------:R-:W-:-:S04]  /*0e30*/  LOP3.LUT R7, R7, 0x30303030, RZ, 0xc0, !PT ;  /* 0x3030303007077812 */ /* 0x000fc800078ec0ff */
[----:B------:R-:W-:-:S04]  /*0e40*/  LOP3.LUT R7, R7, 0xf0f0f0f, R29, 0xf8, !PT ;  /* 0x0f0f0f0f07077812 */ /* 0x000fc800078ef81d */
[----:B------:R-:W-:-:S04]  /*0e50*/  LOP3.LUT R29, R7, 0x80808080, RZ, 0xfc, !PT ;  /* 0x80808080071d7812 */ /* 0x000fc800078efcff */
[----:B------:R-:W-:-:S04]  /*0e60*/  IADD3 R29, R29, -0x20202020, RZ ;  /* 0xdfdfdfe01d1d7810 */ /* 0x000fc80007ffe0ff */
[C-C-:B0-----:R-:W-:Y:S02]  /*0e70*/  LOP3.LUT R4, R7.reuse, 0x20202020, R29.reuse, 0x18, !PT ;  /* 0x2020202007047812 */ /* 0x141fe400078e181d */
[----:B-1----:R-:W-:Y:S02]  /*0e80*/  PRMT R13, R7, 0xba98, RZ ;  /* 0x0000ba98070d7816 */ /* 0x002fe400000000ff */
[----:B------:R-:W-:Y:S02]  /*0e90*/  PRMT R4, R4, 0xba98, RZ ;  /* 0x0000ba9804047816 */ /* 0x000fe400000000ff */
[----:B------:R-:W-:Y:S02]  /*0ea0*/  LOP3.LUT R32, R35, R32, RZ, 0xfc, !PT ;  /* 0x0000002023207212 */ /* 0x000fe400078efcff */
[C---:B------:R-:W-:Y:S02]  /*0eb0*/  LOP3.LUT R7, R4.reuse, 0x80808080, R29, 0x6, !PT ;  /* 0x8080808004077812 */ /* 0x040fe400078e061d */
[----:B------:R-:W-:Y:S01]  /*0ec0*/  LOP3.LUT R12, R4, 0x7f7f7f7f, R13, 0x60, !PT ;  /* 0x7f7f7f7f040c7812 */ /* 0x000fe200078e600d */
[----:B--2---:R-:W-:Y:S01]  /*0ed0*/  IDP.4A.S8.S8 R9, R32, R9, RZ ;  /* 0x0000000920097226 */ /* 0x004fe200000006ff */
[----:B------:R-:W-:-:S02]  /*0ee0*/  PRMT R4, R36, 0x8880, RZ ;  /* 0x0000888024047816 */ /* 0x000fc400000000ff */
[----:B------:R-:W-:-:S03]  /*0ef0*/  LOP3.LUT R12, R12, R7, RZ, 0xfc, !PT ;  /* 0x000000070c0c7212 */ /* 0x000fc600078efcff */
[----:B------:R-:W-:Y:S02]  /*0f00*/  IMAD R4, R4, R9, RZ ;  /* 0x0000000904047224 */ /* 0x000fe400078e02ff */
[----:B------:R-:W-:Y:S01]  /*0f10*/  IDP.4A.S8.S8 R12, R12, R31, RZ ;  /* 0x0000001f0c0c7226 */ /* 0x000fe200000006ff */
[----:B------:R-:W-:Y:S01]  /*0f20*/  I2F R30, R30 ;  /* 0x0000001e001e7306 */ /* 0x000fe20000201400 */
[----:B------:R-:W-:-:S07]  /*0f30*/  IADD3 R24, R24, 0x2, RZ ;  /* 0x0000000218187810 */ /* 0x000fce0007ffe0ff */
[----:B------:R-:W0:Y:S01]  /*0f40*/  I2F R9, R4 ;  /* 0x0000000400097306 */ /* 0x000e220000201400 */
[----:B------:R-:W-:Y:S01]  /*0f50*/  ISETP.GE.U32.AND P0, PT, R24, UR4, PT ;  /* 0x0000000418007c0c */ /* 0x000fe2000bf06070 */
[----:B------:R-:W-:Y:S02]  /*0f60*/  HADD2.F32 R10, -RZ, R10.H0_H0 ;  /* 0x2000000aff0a7230 */ /* 0x000fe40000004100 */
[----:B------:R-:W-:Y:S02]  /*0f70*/  HADD2.F32 R7, -RZ, R28.H0_H0 ;  /* 0x2000001cff077230 */ /* 0x000fe40000004100 */
[----:B------:R-:W-:Y:S01]  /*0f80*/  HADD2.F32 R26, -RZ, R26.H0_H0 ;  /* 0x2000001aff1a7230 */ /* 0x000fe20000004100 */
[----:B0-----:R-:W-:Y:S01]  /*0f90*/  FFMA.FTZ R9, R10, R9, RZ ;  /* 0x000000090a097223 */ /* 0x001fe200000100ff */
[----:B---3--:R-:W-:-:S05]  /*0fa0*/  PRMT R5, R33, 0x8880, RZ ;  /* 0x0000888021057816 */ /* 0x008fca00000000ff */
[----:B------:R-:W-:Y:S01]  /*0fb0*/  IMAD R8, R5, R8, RZ ;  /* 0x0000000805087224 */ /* 0x000fe200078e02ff */
[----:B------:R-:W-:-:S05]  /*0fc0*/  PRMT R5, R37, 0x8880, RZ ;  /* 0x0000888025057816 */ /* 0x000fca00000000ff */
[----:B------:R-:W0:Y:S01]  /*0fd0*/  I2F R8, R8 ;  /* 0x0000000800087306 */ /* 0x000e220000201400 */
[----:B------:R-:W-:-:S07]  /*0fe0*/  IMAD R12, R5, R12, RZ ;  /* 0x0000000c050c7224 */ /* 0x000fce00078e02ff */
[----:B------:R-:W1:Y:S01]  /*0ff0*/  I2F R12, R12 ;  /* 0x0000000c000c7306 */ /* 0x000e620000201400 */
[----:B-----5:R-:W-:Y:S02]  /*1000*/  HADD2.F32 R11, -RZ, R11.H0_H0 ;  /* 0x2000000bff0b7230 */ /* 0x020fe40000004100 */
[----:B----4-:R-:W-:-:S03]  /*1010*/  HADD2.F32 R5, -RZ, R6.H0_H0 ;  /* 0x20000006ff057230 */ /* 0x010fc60000004100 */
[----:B0-----:R-:W-:Y:S01]  /*1020*/  FFMA.FTZ R11, R11, R8, RZ ;  /* 0x000000080b0b7223 */ /* 0x001fe200000100ff */
[----:B------:R-:W-:-:S03]  /*1030*/  HADD2.F32 R34, -RZ, R34.H0_H0 ;  /* 0x20000022ff227230 */ /* 0x000fc60000004100 */
[----:B------:R-:W-:-:S04]  /*1040*/  FFMA.FTZ R5, R5, R30, R11 ;  /* 0x0000001e05057223 */ /* 0x000fc8000001000b */
[----:B------:R-:W-:Y:S02]  /*1050*/  FFMA.FTZ R5, R7, R5, R22 ;  /* 0x0000000507057223 */ /* 0x000fe40000010016 */
[----:B-1----:R-:W-:-:S04]  /*1060*/  FFMA.FTZ R9, R34, R12, R9 ;  /* 0x0000000c22097223 */ /* 0x002fc80000010009 */
[----:B------:R-:W-:Y:S01]  /*1070*/  FFMA.FTZ R22, R26, R9, R5 ;  /* 0x000000091a167223 */ /* 0x000fe20000010005 */
[----:B------:R-:W-:Y:S05]  /*1080*/  @!P0 BRA `(.L_x_41) ;  /* 0xfffff88000008947 */ /* 0x000fea000383ffff */
.L_x_37:
[----:B------:R-:W-:Y:S05]  /*1090*/  BSYNC B0 ;  /* 0x0000000000007941 */ /* 0x000fea0003800000 */
.L_x_36:
        /* <DEDUP_REMOVED lines=19> */
.L_x_42:
        /* <DEDUP_REMOVED lines=11> */
.L_x_1211:


//--------------------- .text._Z9moe_vec_qIN3c108BFloat16ELi256ELi32E10block_q5_KLi2EXadL_ZN45_INTERNAL_8d5cb472_14_gguf_kernel_cu_cd24131917vec_dot_q5_K_q8_1EPKvPK10block_q8_1RKiEEEvS5_S5_PT_PS9_iiii --------------------------
	.section	.text._Z9moe_vec_qIN3c108BFloat16ELi256ELi32E10block_q5_KLi2EXadL_ZN45_INTERNAL_8d5cb472_14_gguf_kernel_cu_cd24131917vec_dot_q5_K_q8_1EPKvPK10block_q8_1RKiEEEvS5_S5_PT_PS9_iiii,"ax",@progbits
	.sectioninfo	@"SHI_REGISTERS=40"
	.align	128
.text._Z9moe_vec_qIN3c108BFloat16ELi256ELi32E10block_q5_KLi2EXadL_ZN45_INTERNAL_8d5cb472_14_gguf_kernel_cu_cd24131917vec_dot_q5_K_q8_1EPKvPK10block_q8_1RKiEEEvS5_S5_PT_PS9_iiii:
        .type           _Z9moe_vec_qIN3c108BFloat16ELi256ELi32E10block_q5_KLi2EXadL_ZN45_INTERNAL_8d5cb472_14_gguf_kernel_cu_cd24131917vec_dot_q5_K_q8_1EPKvPK10block_q8_1RKiEEEvS5_S5_PT_PS9_iiii,@function
        .size           _Z9moe_vec_qIN3c108BFloat16ELi256ELi32E10block_q5_KLi2EXadL_ZN45_INTERNAL_8d5cb472_14_gguf_kernel_cu_cd24131917vec_dot_q5_K_q8_1EPKvPK10block_q8_1RKiEEEvS5_S5_PT_PS9_iiii,(.L_x_1212 - _Z9moe_vec_qIN3c108BFloat16ELi256ELi32E10block_q5_KLi2EXadL_ZN45_INTERNAL_8d5cb472_14_gguf_kernel_cu_cd24131917vec_dot_q5_K_q8_1EPKvPK10block_q8_1RKiEEEvS5_S5_PT_PS9_iiii)
        .other          _Z9moe_vec_qIN3c108BFloat16ELi256ELi32E10block_q5_KLi2EXadL_ZN45_INTERNAL_8d5cb472_14_gguf_kernel_cu_cd24131917vec_dot_q5_K_q8_1EPKvPK10block_q8_1RKiEEEvS5_S5_PT_PS9_iiii,@"STO_CUDA_ENTRY STV_DEFAULT"
_Z9moe_vec_qIN3c108BFloat16ELi256ELi32E10block_q5_KLi2EXadL_ZN45_INTERNAL_8d5cb472_14_gguf_kernel_cu_cd24131917vec_dot_q5_K_q8_1EPKvPK10block_q8_1RKiEEEvS5_S5_PT_PS9_iiii:
        /* <DEDUP_REMOVED lines=24> */
[C---:B------:R-:W-:Y:S01]  /*0180*/  LOP3.LUT R17, R31.reuse, 0xf, RZ, 0xc0, !PT ;  /* 0x0000000f1f117812 */ /* 0x040fe200078ec0ff */
[----:B------:R-:W-:Y:S01]  /*0190*/  UIMAD UR5, UR4, UR5, URZ ;  /* 0x00000005040572a4 */ /* 0x000fe2000f8e023f */
[----:B------:R-:W-:Y:S02]  /*01a0*/  IMAD.SHL.U32 R19, R31, 0x4, RZ ;  /* 0x000000041f137824 */ /* 0x000fe400078e00ff */
[----:B------:R-:W-:Y:S02]  /*01b0*/  IMAD.MOV.U32 R20, RZ, RZ, RZ ;  /* 0x000000ffff147224 */ /* 0x000fe400078e00ff */
[----:B------:R-:W-:Y:S01]  /*01c0*/  IMAD R14, R0, UR4, R29 ;  /* 0x00000004000e7c24 */ /* 0x000fe2000f8e021d */
[----:B------:R-:W-:Y:S01]  /*01d0*/  LOP3.LUT R19, R19, 0xc, RZ, 0xe2, !PT ;  /* 0x0000000c13137812 */ /* 0x000fe200078ee2ff */
[----:B-1----:R-:W1:Y:S02]  /*01e0*/  MUFU.RCP R6, R6 ;  /* 0x0000000600067308 */ /* 0x002e640000001000 */
[----:B-1----:R-:W-:-:S06]  /*01f0*/  IADD3 R4, R6, 0xffffffe, RZ ;  /* 0x0ffffffe06047810 */ /* 0x002fcc0007ffe0ff */
[----:B------:R1:W3:Y:S02]  /*0200*/  F2I.FTZ.U32.TRUNC.NTZ R5, R4 ;  /* 0x0000000400057305 */ /* 0x0002e4000021f000 */
[----:B-1----:R-:W-:Y:S02]  /*0210*/  IMAD.MOV.U32 R4, RZ, RZ, RZ ;  /* 0x000000ffff047224 */ /* 0x002fe400078e00ff */
[----:B---3--:R-:W-:-:S04]  /*0220*/  IMAD.MOV R7, RZ, RZ, -R5 ;  /* 0x000000ffff077224 */ /* 0x008fc800078e0a05 */
[----:B------:R-:W-:-:S04]  /*0230*/  IMAD R7, R7, c[0x0][0x180], RZ ;  /* 0x0000600007077a24 */ /* 0x000fc800078e02ff */
[----:B------:R-:W-:-:S06]  /*0240*/  IMAD.HI.U32 R8, R5, R7, R4 ;  /* 0x0000000705087227 */ /* 0x000fcc00078e0004 */
[----:B------:R-:W-:-:S04]  /*0250*/  IMAD.HI.U32 R8, R8, R15, RZ ;  /* 0x0000000f08087227 */ /* 0x000fc800078e00ff */
[----:B------:R-:W-:-:S04]  /*0260*/  IMAD.MOV R12, RZ, RZ, -R8 ;  /* 0x000000ffff0c7224 */ /* 0x000fc800078e0a08 */
[----:B0-----:R-:W-:-:S05]  /*0270*/  IMAD R3, R12, c[0x0][0x180], R15 ;  /* 0x000060000c037a24 */ /* 0x001fca00078e020f */
[----:B------:R-:W-:-:S13]  /*0280*/  ISETP.GE.U32.AND P1, PT, R3, c[0x0][0x180], PT ;  /* 0x0000600003007a0c */ /* 0x000fda0003f26070 */
[----:B------:R-:W-:Y:S02]  /*0290*/  @P1 IADD3 R3, R3, -c[0x0][0x180], RZ ;  /* 0x8000600003031a10 */ /* 0x000fe40007ffe0ff */
[----:B------:R-:W-:Y:S02]  /*02a0*/  @P1 IADD3 R8, R8, 0x1, RZ ;  /* 0x0000000108081810 */ /* 0x000fe40007ffe0ff */
[----:B------:R-:W-:Y:S01]  /*02b0*/  ISETP.GE.U32.AND P2, PT, R3, c[0x0][0x180], PT ;  /* 0x0000600003007a0c */ /* 0x000fe20003f46070 */
[----:B------:R-:W-:Y:S01]  /*02c0*/  IMAD.SHL.U32 R3, R31, 0x4, RZ ;  /* 0x000000041f037824 */ /* 0x000fe200078e00ff */
[----:B------:R-:W-:Y:S02]  /*02d0*/  ISETP.GE.U32.AND P1, PT, R17, 0x8, PT ;  /* 0x000000081100780c */ /* 0x000fe40003f26070 */
[----:B------:R-:W-:Y:S02]  /*02e0*/  SHF.R.U32.HI R17, RZ, 0x2, R17 ;  /* 0x00000002ff117819 */ /* 0x000fe40000011611 */
[----:B------:R-:W-:-:S03]  /*02f0*/  LOP3.LUT R4, R3, 0xc, RZ, 0xc0, !PT ;  /* 0x0000000c03047812 */ /* 0x000fc600078ec0ff */
[C---:B------:R-:W-:Y:S01]  /*0300*/  IMAD.SHL.U32 R18, R17.reuse, 0x2, RZ ;  /* 0x0000000211127824 */ /* 0x040fe200078e00ff */
[----:B------:R-:W-:Y:S01]  /*0310*/  LOP3.LUT R23, R4, 0x10, RZ, 0xfc, !PT ;  /* 0x0000001004177812 */ /* 0x000fe200078efcff */
[----:B------:R-:W-:Y:S02]  /*0320*/  IMAD R21, R17, 0x20, R4 ;  /* 0x0000002011157824 */ /* 0x000fe400078e0204 */
[----:B------:R-:W-:Y:S02]  /*0330*/  @P2 IADD3 R8, R8, 0x1, RZ ;  /* 0x0000000108082810 */ /* 0x000fe40007ffe0ff */
[----:B------:R-:W-:Y:S02]  /*0340*/  @!P0 LOP3.LUT R8, RZ, c[0x0][0x180], RZ, 0x33, !PT ;  /* 0x00006000ff088a12 */ /* 0x000fe400078e33ff */
[----:B------:R-:W-:-:S03]  /*0350*/  LEA R27, R29, R18, 0x3 ;  /* 0x000000121d1b7211 */ /* 0x000fc600078e18ff */
[----:B------:R-:W-:Y:S02]  /*0360*/  IMAD R3, R8, c[0x0][0x18c], RZ ;  /* 0x0000630008037a24 */ /* 0x000fe400078e02ff */
[----:B--2---:R-:W-:Y:S02]  /*0370*/  IMAD R25, R2, UR5, RZ ;  /* 0x0000000502197c24 */ /* 0x004fe4000f8e02ff */
[----:B------:R-:W-:-:S04]  /*0380*/  IMAD.WIDE.U32 R2, R3, R10, c[0x0][0x168] ;  /* 0x00005a0003027625 */ /* 0x000fc800078e000a */
.L_x_45:
        /* <DEDUP_REMOVED lines=11> */
[----:B------:R0:W2:Y:S04]  /*0440*/  LDG.E.CONSTANT R35, [R10.64] ;  /* 0x000000060a237981 */ /* 0x0000a8000c1e9900 */
[----:B------:R-:W3:Y:S04]  /*0450*/  LDG.E.CONSTANT R16, [R12.64+0x30] ;  /* 0x000030060c107981 */ /* 0x000ee8000c1e9900 */
[----:B------:R0:W4:Y:S04]  /*0460*/  LDG.E.CONSTANT R33, [R10.64+0x10] ;  /* 0x000010060a217981 */ /* 0x000128000c1e9900 */
[----:B------:R4:W5:Y:S01]  /*0470*/  LDG.E.CONSTANT R26, [R12.64+0x40] ;  /* 0x000040060c1a7981 */ /* 0x000962000c1e9900 */
[----:B------:R-:W-:-:S05]  /*0480*/  IMAD.WIDE R6, R27, 0x24, R2 ;  /* 0x000000241b067825 */ /* 0x000fca00078e0202 */
[----:B------:R-:W-:-:S05]  /*0490*/  IADD3 R8, P0, R6, R19, RZ ;  /* 0x0000001306087210 */ /* 0x000fca0007f1e0ff */
[----:B------:R-:W-:Y:S01]  /*04a0*/  IMAD.X R9, RZ, RZ, R7, P0 ;  /* 0x000000ffff097224 */ /* 0x000fe200000e0607 */
[----:B0-----:R-:W-:Y:S02]  /*04b0*/  LEA R10, P0, R17, R4, 0x1 ;  /* 0x00000004110a7211 */ /* 0x001fe400078008ff */
[----:B------:R0:W5:Y:S04]  /*04c0*/  LDG.E.CONSTANT R4, [R4.64] ;  /* 0x0000000604047981 */ /* 0x000168000c1e9900 */
[----:B------:R1:W5:Y:S04]  /*04d0*/  LDG.E.CONSTANT R30, [R8.64+0x14] ;  /* 0x00001406081e7981 */ /* 0x000368000c1e9900 */
[----:B------:R1:W5:Y:S04]  /*04e0*/  LDG.E.CONSTANT R28, [R8.64+0x4] ;  /* 0x00000406081c7981 */ /* 0x000368000c1e9900 */
[----:B------:R1:W5:Y:S04]  /*04f0*/  LDG.E.CONSTANT R22, [R8.64+0x28] ;  /* 0x0000280608167981 */ /* 0x000368000c1e9900 */
[----:B------:R1:W5:Y:S01]  /*0500*/  LDG.E.CONSTANT R32, [R8.64+0x38] ;  /* 0x0000380608207981 */ /* 0x000362000c1e9900 */
[----:B--2---:R-:W-:-:S03]  /*0510*/  SHF.R.S32.HI R24, RZ, R18, R35 ;  /* 0x00000012ff187219 */ /* 0x004fc60000011423 */
[----:B------:R2:W2:Y:S01]  /*0520*/  LDG.E.U16.CONSTANT R35, [R6.64+0x24] ;  /* 0x0000240606237981 */ /* 0x0004a2000c1e9500 */
[----:B---3--:R-:W-:Y:S01]  /*0530*/  LOP3.LUT R34, R16, 0xf0f0f0f, RZ, 0xc0, !PT ;  /* 0x0f0f0f0f10227812 */ /* 0x008fe200078ec0ff */
[----:B------:R-:W-:Y:S01]  /*0540*/  IMAD.SHL.U32 R11, R24, 0x10, RZ ;  /* 0x00000010180b7824 */ /* 0x000fe200078e00ff */
[----:B----4-:R-:W-:-:S04]  /*0550*/  SHF.R.S32.HI R12, RZ, R18, R33 ;  /* 0x00000012ff0c7219 */ /* 0x010fc80000011421 */
[----:B------:R-:W-:Y:S02]  /*0560*/  LOP3.LUT R33, R34, 0x10101010, R11, 0xf8, !PT ;  /* 0x1010101022217812 */ /* 0x000fe400078ef80b */
[----:B-----5:R-:W-:Y:S01]  /*0570*/  LOP3.LUT R34, R26, 0xf0f0f0f, RZ, 0xc0, !PT ;  /* 0x0f0f0f0f1a227812 */ /* 0x020fe200078ec0ff */
[----:B------:R-:W-:Y:S01]  /*0580*/  IMAD.SHL.U32 R13, R12, 0x10, RZ ;  /* 0x000000100c0d7824 */ /* 0x000fe200078e00ff */
[----:B------:R-:W-:-:S04]  /*0590*/  IADD3.X R11, RZ, R5, RZ, P0, !PT ;  /* 0x00000005ff0b7210 */ /* 0x000fc800007fe4ff */
[----:B------:R-:W-:Y:S01]  /*05a0*/  LOP3.LUT R13, R34, 0x10101010, R13, 0xf8, !PT ;  /* 0x10101010220d7812 */ /* 0x000fe200078ef80d */
[----:B-1----:R-:W3:Y:S04]  /*05b0*/  LDG.E.U16.CONSTANT R8, [R10.64+0x8] ;  /* 0x000008060a087981 */ /* 0x002ee8000c1e9500 */
[----:B------:R-:W4:Y:S04]  /*05c0*/  @P1 LDG.E.U16.CONSTANT R34, [R10.64] ;  /* 0x000000060a221981 */ /* 0x000f28000c1e9500 */
[----:B------:R-:W5:Y:S01]  /*05d0*/  LDG.E.U16.CONSTANT R36, [R10.64+0x4] ;  /* 0x000004060a247981 */ /* 0x000f62000c1e9500 */
[----:B------:R-:W-:Y:S01]  /*05e0*/  SHF.R.U32.HI R37, RZ, 0x4, R16 ;  /* 0x00000004ff257819 */ /* 0x000fe20000011610 */
[----:B------:R-:W-:-:S02]  /*05f0*/  IDP.4A.S8.S8 R13, R13, R30, RZ ;  /* 0x0000001e0d0d7226 */ /* 0x000fc400000006ff */
[----:B0-----:R-:W-:Y:S02]  /*0600*/  IDP.4A.S8.S8 R5, R30, c[0x2][0x0], RZ ;  /* 0x008000001e057a26 */ /* 0x001fe400000006ff */
[----:B------:R-:W-:Y:S01]  /*0610*/  IDP.4A.S8.S8 R13, R33, R28, R13 ;  /* 0x0000001c210d7226 */ /* 0x000fe2000000060d */
[----:B------:R-:W-:Y:S01]  /*0620*/  SHF.R.U32.HI R26, RZ, 0x4, R26 ;  /* 0x00000004ff1a7819 */ /* 0x000fe2000001161a */
[----:B------:R-:W-:-:S03]  /*0630*/  IDP.4A.S8.S8 R28, R28, c[0x2][0x0], R5 ;  /* 0x008000001c1c7a26 */ /* 0x000fc60000000605 */
[----:B------:R-:W-:Y:S01]  /*0640*/  LOP3.LUT R26, R26, 0xf0f0f0f, RZ, 0xc0, !PT ;  /* 0x0f0f0f0f1a1a7812 */ /* 0x000fe200078ec0ff */
[----:B------:R-:W-:Y:S01]  /*0650*/  IMAD.SHL.U32 R24, R24, 0x8, RZ ;  /* 0x0000000818187824 */ /* 0x000fe200078e00ff */
[----:B----4-:R-:W-:Y:S02]  /*0660*/  @P1 LOP3.LUT R9, R34, 0xc0c0, RZ, 0xc0, !PT ;  /* 0x0000c0c022091812 */ /* 0x010fe400078ec0ff */
[----:B---3--:R-:W-:-:S04]  /*0670*/  @P1 LOP3.LUT R34, R8, 0xf0f, RZ, 0xc0, !PT ;  /* 0x00000f0f08221812 */ /* 0x008fc800078ec0ff */
[----:B------:R-:W-:Y:S02]  /*0680*/  @P1 LEA.HI R34, R9, R34, RZ, 0x1e ;  /* 0x0000002209221211 */ /* 0x000fe400078ff0ff */
[----:B------:R2:W3:Y:S01]  /*0690*/  LDG.E.U16.CONSTANT R9, [R6.64] ;  /* 0x0000000606097981 */ /* 0x0004e2000c1e9500 */
[----:B-----5:R-:W-:Y:S02]  /*06a0*/  @!P1 LOP3.LUT R34, R36, 0x3f3f, RZ, 0xc0, !PT ;  /* 0x00003f3f24229812 */ /* 0x020fe400078ec0ff */
[----:B------:R-:W-:Y:S02]  /*06b0*/  @P1 SHF.R.U32.HI R16, RZ, 0x4, R8 ;  /* 0x00000004ff101819 */ /* 0x000fe40000011608 */
[----:B------:R-:W-:Y:S02]  /*06c0*/  LOP3.LUT R34, R34, 0xffff, RZ, 0xc0, !PT ;  /* 0x0000ffff22227812 */ /* 0x000fe400078ec0ff */
[----:B------:R-:W-:Y:S02]  /*06d0*/  @P1 LOP3.LUT R11, R36, 0xc0c0, RZ, 0xc0, !PT ;  /* 0x0000c0c0240b1812 */ /* 0x000fe400078ec0ff */
[----:B------:R-:W-:-:S02]  /*06e0*/  @P1 LOP3.LUT R16, R16, 0xf0f, RZ, 0xc0, !PT ;  /* 0x00000f0f10101812 */ /* 0x000fc400078ec0ff */
[----:B--2---:R-:W-:Y:S02]  /*06f0*/  LOP3.LUT R6, R34, 0xff, RZ, 0xc0, !PT ;  /* 0x000000ff22067812 */ /* 0x004fe400078ec0ff */
[----:B------:R-:W-:Y:S02]  /*0700*/  @P1 LEA.HI R10, R11, R16, RZ, 0x1e ;  /* 0x000000100b0a1211 */ /* 0x000fe400078ff0ff */
[----:B------:R-:W-:Y:S01]  /*0710*/  @!P1 LOP3.LUT R10, R8, 0x3f3f, RZ, 0xc0, !PT ;  /* 0x00003f3f080a9812 */ /* 0x000fe200078ec0ff */
[----:B------:R-:W-:Y:S02]  /*0720*/  IMAD R5, R13, R6, RZ ;  /* 0x000000060d057224 */ /* 0x000fe400078e02ff */
[----:B------:R-:W-:Y:S01]  /*0730*/  IMAD.SHL.U32 R13, R12, 0x8, RZ ;  /* 0x000000080c0d7824 */ /* 0x000fe200078e00ff */
[----:B------:R-:W-:Y:S01]  /*0740*/  LOP3.LUT R10, R10, 0xffff, RZ, 0xc0, !PT ;  /* 0x0000ffff0a0a7812 */ /* 0x000fe200078ec0ff */
[----:B------:R-:W-:Y:S01]  /*0750*/  IDP.4A.S8.S8 R33, R32, c[0x2][0x0], RZ ;  /* 0x0080000020217a26 */ /* 0x000fe200000006ff */
[----:B------:R-:W-:-:S02]  /*0760*/  LOP3.LUT R37, R37, 0xf0f0f0f, RZ, 0xc0, !PT ;  /* 0x0f0f0f0f25257812 */ /* 0x000fc400078ec0ff */
[----:B------:R-:W-:Y:S02]  /*0770*/  LOP3.LUT R11, R10, 0xff, RZ, 0xc0, !PT ;  /* 0x000000ff0a0b7812 */ /* 0x000fe400078ec0ff */
[----:B------:R-:W-:Y:S02]  /*0780*/  SHF.R.U32.HI R10, RZ, 0x8, R10 ;  /* 0x00000008ff0a7819 */ /* 0x000fe4000001160a */
[----:B------:R-:W-:Y:S01]  /*0790*/  LOP3.LUT R13, R26, 0x10101010, R13, 0xf8, !PT ;  /* 0x101010101a0d7812 */ /* 0x000fe200078ef80d */
[----:B------:R-:W-:Y:S01]  /*07a0*/  IMAD R11, R28, R11, RZ ;  /* 0x0000000b1c0b7224 */ /* 0x000fe200078e02ff */
[----:B------:R-:W-:Y:S01]  /*07b0*/  LOP3.LUT R7, R37, 0x10101010, R24, 0xf8, !PT ;  /* 0x1010101025077812 */ /* 0x000fe200078ef818 */
[----:B------:R-:W-:Y:S01]  /*07c0*/  IDP.4A.S8.S8 R33, R22, c[0x2][0x0], R33 ;  /* 0x0080000016217a26 */ /* 0x000fe20000000621 */
[----:B------:R-:W-:Y:S01]  /*07d0*/  LOP3.LUT R10, R10, 0xffff, RZ, 0xc0, !PT ;  /* 0x0000ffff0a0a7812 */ /* 0x000fe200078ec0ff */
[----:B------:R-:W-:Y:S01]  /*07e0*/  IDP.4A.S8.S8 R13, R13, R32, RZ ;  /* 0x000000200d0d7226 */ /* 0x000fe200000006ff */
[----:B------:R-:W-:Y:S01]  /*07f0*/  SHF.R.U32.HI R34, RZ, 0x8, R34 ;  /* 0x00000008ff227819 */ /* 0x000fe20000011622 */
[----:B------:R-:W0:Y:S02]  /*0800*/  I2F R11, R11 ;  /* 0x0000000b000b7306 */ /* 0x000e240000201400 */
[----:B------:R-:W-:Y:S01]  /*0810*/  IMAD R10, R33, R10, RZ ;  /* 0x0000000a210a7224 */ /* 0x000fe200078e02ff */
[----:B------:R-:W-:Y:S01]  /*0820*/  LOP3.LUT R34, R34, 0xffff, RZ, 0xc0, !PT ;  /* 0x0000ffff22227812 */ /* 0x000fe200078ec0ff */
[----:B------:R-:W-:-:S04]  /*0830*/  IDP.4A.S8.S8 R7, R7, R22, R13 ;  /* 0x0000001607077226 */ /* 0x000fc8000000060d */
[----:B------:R-:W-:Y:S01]  /*0840*/  IMAD R7, R7, R34, RZ ;  /* 0x0000002207077224 */ /* 0x000fe200078e02ff */
[----:B------:R-:W1:Y:S08]  /*0850*/  I2F R5, R5 ;  /* 0x0000000500057306 */ /* 0x000e700000201400 */
[----:B------:R-:W2:Y:S01]  /*0860*/  I2F R10, R10 ;  /* 0x0000000a000a7306 */ /* 0x000ea20000201400 */
[----:B------:R-:W-:-:S07]  /*0870*/  IADD3 R29, R29, 0x2, RZ ;  /* 0x000000021d1d7810 */ /* 0x000fce0007ffe0ff */
[----:B------:R-:W4:Y:S01]  /*0880*/  I2F R7, R7 ;  /* 0x0000000700077306 */ /* 0x000f220000201400 */
[----:B------:R-:W-:Y:S01]  /*0890*/  HADD2.F32 R35, -RZ, R35.H0_H0 ;  /* 0x20000023ff237230 */ /* 0x000fe20000004100 */
[----:B------:R-:W-:Y:S02]  /*08a0*/  ISETP.GE.U32.AND P0, PT, R29, UR4, PT ;  /* 0x000000041d007c0c */ /* 0x000fe4000bf06070 */
[----:B------:R-:W-:Y:S02]  /*08b0*/  IADD3 R27, R27, 0x10, RZ ;  /* 0x000000101b1b7810 */ /* 0x000fe40007ffe0ff */
[----:B------:R-:W-:Y:S01]  /*08c0*/  IADD3 R14, R14, 0x2, RZ ;  /* 0x000000020e0e7810 */ /* 0x000fe20007ffe0ff */
[----:B---3--:R-:W-:Y:S02]  /*08d0*/  HADD2.F32 R6, -RZ, R9.H0_H0 ;  /* 0x20000009ff067230 */ /* 0x008fe40000004100 */
[----:B------:R-:W-:-:S03]  /*08e0*/  HADD2.F32 R9, -RZ, R4.H1_H1 ;  /* 0x30000004ff097230 */ /* 0x000fc60000004100 */
[C---:B0-----:R-:W-:Y:S02]  /*08f0*/  FFMA.FTZ R8, R6.reuse, R11, RZ ;  /* 0x0000000b06087223 */ /* 0x041fe400000100ff */
[----:B-1----:R-:W-:Y:S02]  /*0900*/  FFMA.FTZ R6, R6, R5, RZ ;  /* 0x0000000506067223 */ /* 0x002fe400000100ff */
[C---:B--2---:R-:W-:Y:S01]  /*0910*/  FFMA.FTZ R8, R35.reuse, R10, R8 ;  /* 0x0000000a23087223 */ /* 0x044fe20000010008 */
[----:B------:R-:W-:Y:S01]  /*0920*/  HADD2.F32 R5, -RZ, R4.H0_H0 ;  /* 0x20000004ff057230 */ /* 0x000fe20000004100 */
[----:B----4-:R-:W-:Y:S02]  /*0930*/  FFMA.FTZ R6, R35, R7, R6 ;  /* 0x0000000723067223 */ /* 0x010fe40000010006 */
[----:B------:R-:W-:-:S04]  /*0940*/  FMUL.FTZ R8, R8, R9 ;  /* 0x0000000908087220 */ /* 0x000fc80000410000 */
[----:B------:R-:W-:-:S04]  /*0950*/  FFMA.FTZ R5, R6, R5, -R8 ;  /* 0x0000000506057223 */ /* 0x000fc80000010808 */
[----:B------:R-:W-:Y:S01]  /*0960*/  FADD.FTZ R20, R5, R20 ;  /* 0x0000001405147221 */ /* 0x000fe20000010000 */
[----:B------:R-:W-:Y:S05]  /*0970*/  @!P0 BRA `(.L_x_45) ;  /* 0xfffffa1000008947 */ /* 0x000fea000383ffff */
.L_x_44:
[----:B-1----:R-:W-:Y:S05]  /*0980*/  BSYNC B0 ;  /* 0x0000000000007941 */ /* 0x002fea0003800000 */
.L_x_43:
        /* <DEDUP_REMOVED lines=19> */
.L_x_46:
        /* <DEDUP_REMOVED lines=12> */
.L_x_1212:


//--------------------- .text._Z9moe_vec_qIN3c108BFloat16ELi256ELi32E10block_q4_KLi2EXadL_ZN45_INTERNAL_8d5cb472_14_gguf_kernel_cu_cd24131917vec_dot_q4_K_q8_1EPKvPK10block_q8_1RKiEEEvS5_S5_PT_PS9_iiii --------------------------
	.section	.text._Z9moe_vec_qIN3c108BFloat16ELi256ELi32E10block_q4_KLi2EXadL_ZN45_INTERNAL_8d5cb472_14_gguf_kernel_cu_cd24131917vec_dot_q4_K_q8_1EPKvPK10block_q8_1RKiEEEvS5_S5_PT_PS9_iiii,"ax",@progbits
	.sectioninfo	@"SHI_REGISTERS=32"
	.align	128
.text._Z9moe_vec_qIN3c108BFloat16ELi256ELi32E10block_q4_KLi2EXadL_ZN45_INTERNAL_8d5cb472_14_gguf_kernel_cu_cd24131917vec_dot_q4_K_q8_1EPKvPK10block_q8_1RKiEEEvS5_S5_PT_PS9_iiii:
        .type           _Z9moe_vec_qIN3c108BFloat16ELi256ELi32E10block_q4_KLi2EXadL_ZN45_INTERNAL_8d5cb472_14_gguf_kernel_cu_cd24131917vec_dot_q4_K_q8_1EPKvPK10block_q8_1RKiEEEvS5_S5_PT_PS9_iiii,@function
        .size           _Z9moe_vec_qIN3c108BFloat16ELi256ELi32E10block_q4_KLi2EXadL_ZN45_INTERNAL_8d5cb472_14_gguf_kernel_cu_cd24131917vec_dot_q4_K_q8_1EPKvPK10block_q8_1RKiEEEvS5_S5_PT_PS9_iiii,(.L_x_1213 - _Z9moe_vec_qIN3c108BFloat16ELi256ELi32E10block_q4_KLi2EXadL_ZN45_INTERNAL_8d5cb472_14_gguf_kernel_cu_cd24131917vec_dot_q4_K_q8_1EPKvPK10block_q8_1RKiEEEvS5_S5_PT_PS9_iiii)
        .other          _Z9moe_vec_qIN3c108BFloat16ELi256ELi32E10block_q4_KLi2EXadL_ZN45_INTERNAL_8d5cb472_14_gguf_kernel_cu_cd24131917vec_dot_q4_K_q8_1EPKvPK10block_q8_1RKiEEEvS5_S5_PT_PS9_iiii,@"STO_CUDA_ENTRY STV_DEFAULT"
_Z9moe_vec_qIN3c108BFloat16ELi256ELi32E10block_q4_KLi2EXadL_ZN45_INTERNAL_8d5cb472_14_gguf_kernel_cu_cd24131917vec_dot_q4_K_q8_1EPKvPK10block_q8_1RKiEEEvS5_S5_PT_PS9_iiii:
        /* <DEDUP_REMOVED lines=23> */
[----:B------:R-:W-:Y:S01]  /*0170*/  ULDC UR5, c[0x0][0x188] ;  /* 0x0000620000057ab9 */ /* 0x000fe20000000800 */
[C---:B------:R-:W-:Y:S01]  /*0180*/  LOP3.LUT R17, R27.reuse, 0xf, RZ, 0xc0, !PT ;  /* 0x0000000f1b117812 */ /* 0x040fe200078ec0ff */
[----:B------:R-:W-:Y:S01]  /*0190*/  UIMAD UR5, UR4, UR5, URZ ;  /* 0x00000005040572a4 */ /* 0x000fe2000f8e023f */
[----:B------:R-:W-:Y:S01]  /*01a0*/  IMAD.SHL.U32 R19, R27, 0x4, RZ ;  /* 0x000000041b137824 */ /* 0x000fe200078e00ff */
[----:B------:R-:W-:Y:S01]  /*01b0*/  HFMA2.MMA R16, -RZ, RZ, 0, 0 ;  /* 0x00000000ff107435 */ /* 0x000fe200000001ff */
[----:B------:R-:W-:-:S03]  /*01c0*/  IMAD R14, R0, UR4, R18 ;  /* 0x00000004000e7c24 */ /* 0x000fc6000f8e0212 */
[----:B------:R-:W-:Y:S01]  /*01d0*/  LOP3.LUT R19, R19, 0xc, RZ, 0xe2, !PT ;  /* 0x0000000c13137812 */ /* 0x000fe200078ee2ff */
[----:B-1----:R-:W1:Y:S02]  /*01e0*/  MUFU.RCP R3, R3 ;  /* 0x0000000300037308 */ /* 0x002e640000001000 */
[----:B-1----:R-:W-:Y:S01]  /*01f0*/  IADD3 R6, R3, 0xffffffe, RZ ;  /* 0x0ffffffe03067810 */ /* 0x002fe20007ffe0ff */
[----:B------:R-:W-:-:S05]  /*0200*/  IMAD.SHL.U32 R3, R27, 0x4, RZ ;  /* 0x000000041b037824 */ /* 0x000fca00078e00ff */
[----:B------:R1:W3:Y:S02]  /*0210*/  F2I.FTZ.U32.TRUNC.NTZ R7, R6 ;  /* 0x0000000600077305 */ /* 0x0002e4000021f000 */
[----:B-1----:R-:W-:Y:S01]  /*0220*/  HFMA2.MMA R6, -RZ, RZ, 0, 0 ;  /* 0x00000000ff067435 */ /* 0x002fe200000001ff */
[----:B---3--:R-:W-:-:S04]  /*0230*/  IMAD.MOV R9, RZ, RZ, -R7 ;  /* 0x000000ffff097224 */ /* 0x008fc800078e0a07 */
[----:B------:R-:W-:-:S05]  /*0240*/  IMAD R9, R9, c[0x0][0x180], RZ ;  /* 0x0000600009097a24 */ /* 0x000fca00078e02ff */
[----:B------:R-:W-:-:S06]  /*0250*/  IMAD.HI.U32 R8, R7, R9, R6 ;  /* 0x0000000907087227 */ /* 0x000fcc00078e0006 */
[----:B------:R-:W-:-:S04]  /*0260*/  IMAD.HI.U32 R8, R8, R15, RZ ;  /* 0x0000000f08087227 */ /* 0x000fc800078e00ff */
[----:B0-----:R-:W-:-:S04]  /*0270*/  IMAD.MOV R4, RZ, RZ, -R8 ;  /* 0x000000ffff047224 */ /* 0x001fc800078e0a08 */
[----:B------:R-:W-:-:S05]  /*0280*/  IMAD R4, R4, c[0x0][0x180], R15 ;  /* 0x0000600004047a24 */ /* 0x000fca00078e020f */
[----:B------:R-:W-:-:S13]  /*0290*/  ISETP.GE.U32.AND P1, PT, R4, c[0x0][0x180], PT ;  /* 0x0000600004007a0c */ /* 0x000fda0003f26070 */
[----:B------:R-:W-:Y:S02]  /*02a0*/  @P1 IADD3 R4, R4, -c[0x0][0x180], RZ ;  /* 0x8000600004041a10 */ /* 0x000fe40007ffe0ff */
[----:B------:R-:W-:Y:S02]  /*02b0*/  @P1 IADD3 R8, R8, 0x1, RZ ;  /* 0x0000000108081810 */ /* 0x000fe40007ffe0ff */
[----:B------:R-:W-:Y:S02]  /*02c0*/  ISETP.GE.U32.AND P2, PT, R4, c[0x0][0x180], PT ;  /* 0x0000600004007a0c */ /* 0x000fe40003f46070 */
[----:B------:R-:W-:Y:S02]  /*02d0*/  ISETP.GE.U32.AND P1, PT, R17, 0x8, PT ;  /* 0x000000081100780c */ /* 0x000fe40003f26070 */
[----:B------:R-:W-:Y:S02]  /*02e0*/  SHF.R.U32.HI R17, RZ, 0x2, R17 ;  /* 0x00000002ff117819 */ /* 0x000fe40000011611 */
[----:B------:R-:W-:-:S03]  /*02f0*/  LOP3.LUT R4, R3, 0xc, RZ, 0xc0, !PT ;  /* 0x0000000c03047812 */ /* 0x000fc600078ec0ff */
[----:B------:R-:W-:Y:S02]  /*0300*/  IMAD R25, R18, 0x4, R17 ;  /* 0x0000000412197824 */ /* 0x000fe400078e0211 */
[----:B------:R-:W-:Y:S02]  /*0310*/  IMAD R21, R17, 0x20, R4 ;  /* 0x0000002011157824 */ /* 0x000fe400078e0204 */
[----:B------:R-:W-:Y:S01]  /*0320*/  @P2 IADD3 R8, R8, 0x1, RZ ;  /* 0x0000000108082810 */ /* 0x000fe20007ffe0ff */
[----:B------:R-:W-:Y:S01]  /*0330*/  IMAD.SHL.U32 R25, R25, 0x2, RZ ;  /* 0x0000000219197824 */ /* 0x000fe200078e00ff */
[----:B------:R-:W-:-:S05]  /*0340*/  @!P0 LOP3.LUT R8, RZ, c[0x0][0x180], RZ, 0x33, !PT ;  /* 0x00006000ff088a12 */ /* 0x000fca00078e33ff */
[----:B------:R-:W-:-:S04]  /*0350*/  IMAD R3, R8, c[0x0][0x18c], RZ ;  /* 0x0000630008037a24 */ /* 0x000fc800078e02ff */
[----:B------:R-:W-:-:S04]  /*0360*/  IMAD.WIDE.U32 R2, R3, R2, c[0x0][0x168] ;  /* 0x00005a0003027625 */ /* 0x000fc800078e0002 */
[----:B--2---:R-:W-:-:S03]  /*0370*/  IMAD R23, R23, UR5, RZ ;  /* 0x0000000517177c24 */ /* 0x004fc6000f8e02ff */
.L_x_49:
[----:B------:R-:W-:Y:S02]  /*0380*/  SHF.R.S32.HI R4, RZ, 0x1f, R14 ;  /* 0x0000001fff047819 */ /* 0x000fe4000001140e */
[C---:B------:R-:W-:Y:S02]  /*0390*/  IADD3 R6, P0, R23.reuse, R14, RZ ;  /* 0x0000000e17067210 */ /* 0x040fe40007f1e0ff */
[----:B------:R-:W-:Y:S02]  /*03a0*/  MOV R7, 0x90 ;  /* 0x0000009000077802 */ /* 0x000fe40000000f00 */
[----:B------:R-:W-:-:S03]  /*03b0*/  LEA.HI.X.SX32 R4, R23, R4, 0x1, P0 ;  /* 0x0000000417047211 */ /* 0x000fc600000f0eff */
[----:B------:R-:W-:-:S04]  /*03c0*/  IMAD.WIDE.U32 R6, R6, R7, c[0x0][0x160] ;  /* 0x0000580006067625 */ /* 0x000fc800078e0007 */
[----:B------:R-:W-:Y:S01]  /*03d0*/  IMAD R9, R4, 0x90, RZ ;  /* 0x0000009004097824 */ /* 0x000fe200078e02ff */
[----:B------:R-:W-:Y:S01]  /*03e0*/  IADD3 R8, P0, R21, R6, RZ ;  /* 0x0000000615087210 */ /* 0x000fe20007f1e0ff */
[----:B------:R-:W-:-:S04]  /*03f0*/  IMAD.WIDE R4, R25, 0x24, R2 ;  /* 0x0000002419047825 */ /* 0x000fc800078e0202 */
[----:B------:R-:W-:Y:S01]  /*0400*/  IMAD.IADD R7, R7, 0x1, R9 ;  /* 0x0000000107077824 */ /* 0x000fe200078e0209 */
[----:B------:R-:W-:-:S03]  /*0410*/  IADD3 R10, P2, R4, R19, RZ ;  /* 0x00000013040a7210 */ /* 0x000fc60007f5e0ff */
[----:B------:R-:W-:Y:S02]  /*0420*/  IMAD.X R9, RZ, RZ, R7, P0 ;  /* 0x000000ffff097224 */ /* 0x000fe400000e0607 */
[----:B------:R-:W-:-:S03]  /*0430*/  IMAD.X R11, RZ, RZ, R5, P2 ;  /* 0x000000ffff0b7224 */ /* 0x000fc600010e0605 */
[----:B------:R-:W2:Y:S04]  /*0440*/  LDG.E.CONSTANT R20, [R8.64+0x10] ;  /* 0x0000100608147981 */ /* 0x000ea8000c1e9900 */
[----:B------:R-:W3:Y:S04]  /*0450*/  LDG.E.CONSTANT R26, [R8.64+0x20] ;  /* 0x00002006081a7981 */ /* 0x000ee8000c1e9900 */
[----:B------:R-:W4:Y:S04]  /*0460*/  LDG.E.CONSTANT R12, [R10.64+0x4] ;  /* 0x000004060a0c7981 */ /* 0x000f28000c1e9900 */
[----:B------:R-:W5:Y:S04]  /*0470*/  LDG.E.CONSTANT R28, [R10.64+0x14] ;  /* 0x000014060a1c7981 */ /* 0x000f68000c1e9900 */
[----:B------:R0:W5:Y:S04]  /*0480*/  LDG.E.CONSTANT R24, [R10.64+0x28] ;  /* 0x000028060a187981 */ /* 0x000168000c1e9900 */
[----:B------:R0:W5:Y:S01]  /*0490*/  LDG.E.CONSTANT R29, [R10.64+0x38] ;  /* 0x000038060a1d7981 */ /* 0x000162000c1e9900 */
[----:B--2---:R-:W-:-:S02]  /*04a0*/  LOP3.LUT R13, R20, 0xf0f0f0f, RZ, 0xc0, !PT ;  /* 0x0f0f0f0f140d7812 */ /* 0x004fc400078ec0ff */
[----:B---3--:R-:W-:-:S03]  /*04b0*/  LOP3.LUT R22, R26, 0xf0f0f0f, RZ, 0xc0, !PT ;  /* 0x0f0f0f0f1a167812 */ /* 0x008fc600078ec0ff */
[----:B----4-:R-:W-:-:S04]  /*04c0*/  IDP.4A.S8.S8 R13, R13, R12, RZ ;  /* 0x0000000c0d0d7226 */ /* 0x010fc800000006ff */
[----:B-----5:R-:W-:Y:S02]  /*04d0*/  IDP.4A.S8.S8 R22, R22, R28, R13 ;  /* 0x0000001c16167226 */ /* 0x020fe4000000060d */
[----:B------:R-:W-:Y:S01]  /*04e0*/  IDP.4A.S8.S8 R13, R12, c[0x2][0x0], RZ ;  /* 0x008000000c0d7a26 */ /* 0x000fe200000006ff */
[----:B------:R-:W-:Y:S02]  /*04f0*/  LEA R12, P0, R17, R6, 0x1 ;  /* 0x00000006110c7211 */ /* 0x000fe400078008ff */
[----:B------:R-:W-:Y:S01]  /*0500*/  SHF.R.U32.HI R20, RZ, 0x4, R20 ;  /* 0x00000004ff147819 */ /* 0x000fe20000011614 */
[----:B------:R-:W-:Y:S01]  /*0510*/  IDP.4A.S8.S8 R28, R28, c[0x2][0x0], R13 ;  /* 0x008000001c1c7a26 */ /* 0x000fe2000000060d */
[----:B------:R-:W-:Y:S01]  /*0520*/  IADD3.X R13, RZ, R7, RZ, P0, !PT ;  /* 0x00000007ff0d7210 */ /* 0x000fe200007fe4ff */
[----:B------:R1:W2:Y:S04]  /*0530*/  LDG.E.CONSTANT R6, [R6.64] ;  /* 0x0000000606067981 */ /* 0x0002a8000c1e9900 */
[----:B------:R-:W3:Y:S04]  /*0540*/  @P1 LDG.E.U16.CONSTANT R8, [R12.64] ;  /* 0x000000060c081981 */ /* 0x000ee8000c1e9500 */
[----:B------:R-:W4:Y:S04]  /*0550*/  LDG.E.U16.CONSTANT R9, [R12.64+0x8] ;  /* 0x000008060c097981 */ /* 0x000f28000c1e9500 */
[----:B0-----:R0:W5:Y:S01]  /*0560*/  LDG.E.U16.CONSTANT R11, [R12.64+0x4] ;  /* 0x000004060c0b7981 */ /* 0x001162000c1e9500 */
[----:B------:R-:W-:-:S02]  /*0570*/  SHF.R.U32.HI R26, RZ, 0x4, R26 ;  /* 0x00000004ff1a7819 */ /* 0x000fc4000001161a */
[----:B------:R-:W-:Y:S02]  /*0580*/  LOP3.LUT R20, R20, 0xf0f0f0f, RZ, 0xc0, !PT ;  /* 0x0f0f0f0f14147812 */ /* 0x000fe400078ec0ff */
[----:B------:R-:W-:-:S03]  /*0590*/  LOP3.LUT R26, R26, 0xf0f0f0f, RZ, 0xc0, !PT ;  /* 0x0f0f0f0f1a1a7812 */ /* 0x000fc600078ec0ff */
[----:B------:R-:W-:Y:S02]  /*05a0*/  IDP.4A.S8.S8 R10, R20, R24, RZ ;  /* 0x00000018140a7226 */ /* 0x000fe400000006ff */
[----:B------:R-:W-:Y:S01]  /*05b0*/  IDP.4A.S8.S8 R24, R24, c[0x2][0x0], RZ ;  /* 0x0080000018187a26 */ /* 0x000fe200000006ff */
[----:B------:R0:W2:Y:S01]  /*05c0*/  LDG.E.U16.CONSTANT R20, [R4.64+0x24] ;  /* 0x0000240604147981 */ /* 0x0000a2000c1e9500 */
[----:B------:R-:W-:Y:S02]  /*05d0*/  IDP.4A.S8.S8 R10, R26, R29, R10 ;  /* 0x0000001d1a0a7226 */ /* 0x000fe4000000060a */
[----:B------:R-:W-:Y:S01]  /*05e0*/  IDP.4A.S8.S8 R29, R29, c[0x2][0x0], R24 ;  /* 0x008000001d1d7a26 */ /* 0x000fe20000000618 */
[----:B---3--:R-:W-:Y:S02]  /*05f0*/  @P1 LOP3.LUT R8, R8, 0xc0c0, RZ, 0xc0, !PT ;  /* 0x0000c0c008081812 */ /* 0x008fe400078ec0ff */
[----:B----4-:R-:W-:-:S04]  /*0600*/  @P1 LOP3.LUT R24, R9, 0xf0f, RZ, 0xc0, !PT ;  /* 0x00000f0f09181812 */ /* 0x010fc800078ec0ff */
[----:B------:R-:W-:Y:S02]  /*0610*/  @P1 LEA.HI R24, R8, R24, RZ, 0x1e ;  /* 0x0000001808181211 */ /* 0x000fe400078ff0ff */
[----:B------:R3:W4:Y:S01]  /*0620*/  LDG.E.U16.CONSTANT R8, [R4.64] ;  /* 0x0000000604087981 */ /* 0x000722000c1e9500 */
[----:B0-----:R-:W-:Y:S02]  /*0630*/  @P1 SHF.R.U32.HI R12, RZ, 0x4, R9 ;  /* 0x00000004ff0c1819 */ /* 0x001fe40000011609 */
[C---:B-----5:R-:W-:Y:S02]  /*0640*/  @!P1 LOP3.LUT R24, R11.reuse, 0x3f3f, RZ, 0xc0, !PT ;  /* 0x00003f3f0b189812 */ /* 0x060fe400078ec0ff */
[----:B------:R-:W-:Y:S02]  /*0650*/  @P1 LOP3.LUT R11, R11, 0xc0c0, RZ, 0xc0, !PT ;  /* 0x0000c0c00b0b1812 */ /* 0x000fe400078ec0ff */
[----:B------:R-:W-:-:S04]  /*0660*/  @P1 LOP3.LUT R12, R12, 0xf0f, RZ, 0xc0, !PT ;  /* 0x00000f0f0c0c1812 */ /* 0x000fc800078ec0ff */
[----:B------:R-:W-:Y:S02]  /*0670*/  @P1 LEA.HI R11, R11, R12, RZ, 0x1e ;  /* 0x0000000c0b0b1211 */ /* 0x000fe400078ff0ff */
[----:B------:R-:W-:-:S04]  /*0680*/  @!P1 LOP3.LUT R11, R9, 0x3f3f, RZ, 0xc0, !PT ;  /* 0x00003f3f090b9812 */ /* 0x000fc800078ec0ff */
[----:B------:R-:W-:Y:S02]  /*0690*/  LOP3.LUT R11, R11, 0xffff, RZ, 0xc0, !PT ;  /* 0x0000ffff0b0b7812 */ /* 0x000fe400078ec0ff */
[----:B------:R-:W-:Y:S02]  /*06a0*/  LOP3.LUT R24, R24, 0xffff, RZ, 0xc0, !PT ;  /* 0x0000ffff18187812 */ /* 0x000fe400078ec0ff */
[----:B---3--:R-:W-:Y:S02]  /*06b0*/  LOP3.LUT R5, R11, 0xff, RZ, 0xc0, !PT ;  /* 0x000000ff0b057812 */ /* 0x008fe400078ec0ff */
[----:B------:R-:W-:Y:S02]  /*06c0*/  SHF.R.U32.HI R11, RZ, 0x8, R11 ;  /* 0x00000008ff0b7819 */ /* 0x000fe4000001160b */
[----:B------:R-:W-:Y:S01]  /*06d0*/  LOP3.LUT R26, R24, 0xff, RZ, 0xc0, !PT ;  /* 0x000000ff181a7812 */ /* 0x000fe200078ec0ff */
[----:B------:R-:W-:Y:S01]  /*06e0*/  IMAD R28, R28, R5, RZ ;  /* 0x000000051c1c7224 */ /* 0x000fe200078e02ff */
[----:B------:R-:W-:-:S02]  /*06f0*/  LOP3.LUT R12, R11, 0xffff, RZ, 0xc0, !PT ;  /* 0x0000ffff0b0c7812 */ /* 0x000fc400078ec0ff */
[----:B------:R-:W-:Y:S01]  /*0700*/  SHF.R.U32.HI R24, RZ, 0x8, R24 ;  /* 0x00000008ff187819 */ /* 0x000fe20000011618 */
[----:B------:R-:W-:Y:S02]  /*0710*/  IMAD R22, R22, R26, RZ ;  /* 0x0000001a16167224 */ /* 0x000fe400078e02ff */
[----:B------:R-:W-:Y:S01]  /*0720*/  IMAD R12, R29, R12, RZ ;  /* 0x0000000c1d0c7224 */ /* 0x000fe200078e02ff */
[----:B------:R-:W-:Y:S01]  /*0730*/  LOP3.LUT R5, R24, 0xffff, RZ, 0xc0, !PT ;  /* 0x0000ffff18057812 */ /* 0x000fe200078ec0ff */
[----:B------:R-:W1:Y:S04]  /*0740*/  I2F R28, R28 ;  /* 0x0000001c001c7306 */ /* 0x000e680000201400 */
[----:B------:R-:W-:-:S04]  /*0750*/  IMAD R10, R10, R5, RZ ;  /* 0x000000050a0a7224 */ /* 0x000fc800078e02ff */
[----:B------:R-:W0:Y:S08]  /*0760*/  I2F R4, R22 ;  /* 0x0000001600047306 */ /* 0x000e300000201400 */
[----:B------:R-:W3:Y:S01]  /*0770*/  I2F R12, R12 ;  /* 0x0000000c000c7306 */ /* 0x000ee20000201400 */
[----:B------:R-:W-:-:S07]  /*0780*/  IADD3 R18, R18, 0x2, RZ ;  /* 0x0000000212127810 */ /* 0x000fce0007ffe0ff */
[----:B------:R-:W5:Y:S01]  /*0790*/  I2F R10, R10 ;  /* 0x0000000a000a7306 */ /* 0x000f620000201400 */
[----:B--2---:R-:W-:Y:S01]  /*07a0*/  HADD2.F32 R20, -RZ, R20.H0_H0 ;  /* 0x20000014ff147230 */ /* 0x004fe20000004100 */
[----:B------:R-:W-:Y:S02]  /*07b0*/  ISETP.GE.U32.AND P0, PT, R18, UR4, PT ;  /* 0x0000000412007c0c */ /* 0x000fe4000bf06070 */
[----:B------:R-:W-:Y:S02]  /*07c0*/  IADD3 R25, R25, 0x10, RZ ;  /* 0x0000001019197810 */ /* 0x000fe40007ffe0ff */
[----:B------:R-:W-:Y:S01]  /*07d0*/  IADD3 R14, R14, 0x2, RZ ;  /* 0x000000020e0e7810 */ /* 0x000fe20007ffe0ff */
[----:B----4-:R-:W-:-:S05]  /*07e0*/  HADD2.F32 R5, -RZ, R8.H0_H0 ;  /* 0x20000008ff057230 */ /* 0x010fca0000004100 */
[C---:B-1----:R-:W-:Y:S02]  /*07f0*/  FFMA.FTZ R7, R5.reuse, R28, RZ ;  /* 0x0000001c05077223 */ /* 0x042fe400000100ff */
[----:B0-----:R-:W-:Y:S01]  /*0800*/  FFMA.FTZ R5, R5, R4, RZ ;  /* 0x0000000405057223 */ /* 0x001fe200000100ff */
[--C-:B------:R-:W-:Y:S01]  /*0810*/  HADD2.F32 R4, -RZ, R6.reuse.H1_H1 ;  /* 0x30000006ff047230 */ /* 0x100fe20000004100 */
[C---:B---3--:R-:W-:Y:S01]  /*0820*/  FFMA.FTZ R7, R20.reuse, R12, R7 ;  /* 0x0000000c14077223 */ /* 0x048fe20000010007 */
[----:B------:R-:W-:Y:S01]  /*0830*/  HADD2.F32 R6, -RZ, R6.H0_H0 ;  /* 0x20000006ff067230 */ /* 0x000fe20000004100 */
[----:B-----5:R-:W-:Y:S02]  /*0840*/  FFMA.FTZ R5, R20, R10, R5 ;  /* 0x0000000a14057223 */ /* 0x020fe40000010005 */
[----:B------:R-:W-:-:S04]  /*0850*/  FMUL.FTZ R4, R7, R4 ;  /* 0x0000000407047220 */ /* 0x000fc80000410000 */
[----:B------:R-:W-:-:S04]  /*0860*/  FFMA.FTZ R5, R5, R6, -R4 ;  /* 0x0000000605057223 */ /* 0x000fc80000010804 */
[----:B------:R-:W-:Y:S01]  /*0870*/  FADD.FTZ R16, R5, R16 ;  /* 0x0000001005107221 */ /* 0x000fe20000010000 */
[----:B------:R-:W-:Y:S05]  /*0880*/  @!P0 BRA `(.L_x_49) ;  /* 0xfffffaf000008947 */ /* 0x000fea000383ffff */
.L_x_48:
[----:B-1----:R-:W-:Y:S05]  /*0890*/  BSYNC B0 ;  /* 0x0000000000007941 */ /* 0x002fea0003800000 */
.L_x_47:
        /* <DEDUP_REMOVED lines=19> */
.L_x_50:
        /* <DEDUP_REMOVED lines=11> */
.L_x_1213:


//--------------------- .text._Z9moe_vec_qIN3c108BFloat16ELi256ELi16E10block_q3_KLi1EXadL_ZN45_INTERNAL_8d5cb472_14_gguf_kernel_cu_cd24131917vec_dot_q3_K_q8_1EPKvPK10block_q8_1RKiEEEvS5_S5_PT_PS9_iiii --------------------------
	.section	.text._Z9moe_vec_qIN3c108BFloat16ELi256ELi16E10block_q3_KLi1EXadL_ZN45_INTERNAL_8d5cb472_14_gguf_kernel_cu_cd24131917vec_dot_q3_K_q8_1EPKvPK10block_q8_1RKiEEEvS5_S5_PT_PS9_iiii,"ax",@progbits
	.sectioninfo	@"SHI_REGISTERS=48"
	.align	128
.text._Z9moe_vec_qIN3c108BFloat16ELi256ELi16E10block_q3_KLi1EXadL_ZN45_INTERNAL_8d5cb472_14_gguf_kernel_cu_cd24131917vec_dot_q3_K_q8_1EPKvPK10block_q8_1RKiEEEvS5_S5_PT_PS9_iiii:
        .type           _Z9moe_vec_qIN3c108BFloat16ELi256ELi16E10block_q3_KLi1EXadL_ZN45_INTERNAL_8d5cb472_14_gguf_kernel_cu_cd24131917vec_dot_q3_K_q8_1EPKvPK10block_q8_1RKiEEEvS5_S5_PT_PS9_iiii,@function
        .size           _Z9moe_vec_qIN3c108BFloat16ELi256ELi16E10block_q3_KLi1EXadL_ZN45_INTERNAL_8d5cb472_14_gguf_kernel_cu_cd24131917vec_dot_q3_K_q8_1EPKvPK10block_q8_1RKiEEEvS5_S5_PT_PS9_iiii,(.L_x_1214 - _Z9moe_vec_qIN3c108BFloat16ELi256ELi16E10block_q3_KLi1EXadL_ZN45_INTERNAL_8d5cb472_14_gguf_kernel_cu_cd24131917vec_dot_q3_K_q8_1EPKvPK10block_q8_1RKiEEEvS5_S5_PT_PS9_iiii)
        .other          _Z9moe_vec_qIN3c108BFloat16ELi256ELi16E10block_q3_KLi1EXadL_ZN45_INTERNAL_8d5cb472_14_gguf_kernel_cu_cd24131917vec_dot_q3_K_q8_1EPKvPK10block_q8_1RKiEEEvS5_S5_PT_PS9_iiii,@"STO_CUDA_ENTRY STV_DEFAULT"
_Z9moe_vec_qIN3c108BFloat16ELi256ELi16E10block_q3_KLi1EXadL_ZN45_INTERNAL_8d5cb472_14_gguf_kernel_cu_cd24131917vec_dot_q3_K_q8_1EPKvPK10block_q8_1RKiEEEvS5_S5_PT_PS9_iiii:
        /* <DEDUP_REMOVED lines=22> */
[C---:B------:R-:W-:Y:S01]  /*0160*/  LOP3.LUT R13, R2.reuse, 0xf, RZ, 0xc0, !PT ;  /* 0x0000000f020d7812 */ /* 0x040fe200078ec0ff */
[----:B------:R-:W-:Y:S01]  /*0170*/  ULDC UR5, c[0x0][0x188] ;  /* 0x0000620000057ab9 */ /* 0x000fe20000000800 */
[C---:B------:R-:W-:Y:S01]  /*0180*/  LOP3.LUT R4, R2.reuse, 0x7, RZ, 0xc0, !PT ;  /* 0x0000000702047812 */ /* 0x040fe200078ec0ff */
[----:B------:R-:W-:Y:S01]  /*0190*/  UIMAD UR5, UR4, UR5, URZ ;  /* 0x00000005040572a4 */ /* 0x000fe2000f8e023f */
[----:B------:R-:W-:Y:S01]  /*01a0*/  LOP3.LUT R7, R2, 0x4, RZ, 0xc0, !PT ;  /* 0x0000000402077812 */ /* 0x000fe200078ec0ff */
[----:B------:R-:W-:Y:S01]  /*01b0*/  IMAD.MOV.U32 R34, RZ, RZ, RZ ;  /* 0x000000ffff227224 */ /* 0x000fe200078e00ff */
[----:B------:R-:W-:Y:S01]  /*01c0*/  ISETP.NE.U32.AND P2, PT, RZ, c[0x0][0x180], PT ;  /* 0x00006000ff007a0c */ /* 0x000fe20003f45070 */
[----:B------:R-:W-:-:S05]  /*01d0*/  IMAD.IADD R4, R13, 0x1, -R4 ;  /* 0x000000010d047824 */ /* 0x000fca00078e0a04 */
[----:B------:R-:W-:Y:S01]  /*01e0*/  LEA.HI R7, R7, R4, RZ, 0x1e ;  /* 0x0000000407077211 */ /* 0x000fe200078ff0ff */
[----:B------:R-:W-:Y:S01]  /*01f0*/  IMAD.MOV.U32 R4, RZ, RZ, RZ ;  /* 0x000000ffff047224 */ /* 0x000fe200078e00ff */
[----:B-1----:R-:W1:Y:S02]  /*0200*/  MUFU.RCP R6, R6 ;  /* 0x0000000600067308 */ /* 0x002e640000001000 */
[C---:B------:R-:W-:Y:S02]  /*0210*/  IADD3 R8, R7.reuse, 0x2, RZ ;  /* 0x0000000207087810 */ /* 0x040fe40007ffe0ff */
[C---:B------:R-:W-:Y:S02]  /*0220*/  IADD3 R10, R7.reuse, 0x4, RZ ;  /* 0x00000004070a7810 */ /* 0x040fe40007ffe0ff */
[----:B0-----:R-:W-:Y:S02]  /*0230*/  SHF.R.S32.HI R17, RZ, 0x1f, R8 ;  /* 0x0000001fff117819 */ /* 0x001fe40000011408 */
[----:B------:R-:W-:-:S02]  /*0240*/  IADD3 R12, R7, 0x6, RZ ;  /* 0x00000006070c7810 */ /* 0x000fc40007ffe0ff */
[CC--:B------:R-:W-:Y:S02]  /*0250*/  LEA.HI R18, R17.reuse, R8.reuse, RZ, 0x3 ;  /* 0x0000000811127211 */ /* 0x0c0fe400078f18ff */
[----:B------:R-:W-:Y:S02]  /*0260*/  LEA.HI R17, R17, R8, RZ, 0x2 ;  /* 0x0000000811117211 */ /* 0x000fe400078f10ff */
[----:B------:R-:W-:Y:S02]  /*0270*/  SHF.R.S32.HI R11, RZ, 0x1f, R10 ;  /* 0x0000001fff0b7819 */ /* 0x000fe4000001140a */
[----:B------:R-:W-:Y:S02]  /*0280*/  SHF.R.S32.HI R15, RZ, 0x1f, R12 ;  /* 0x0000001fff0f7819 */ /* 0x000fe4000001140c */
[----:B-1----:R-:W-:Y:S02]  /*0290*/  IADD3 R5, R6, 0xffffffe, RZ ;  /* 0x0ffffffe06057810 */ /* 0x002fe40007ffe0ff */
[----:B------:R-:W-:-:S02]  /*02a0*/  SHF.R.S32.HI R6, RZ, 0x1f, R7 ;  /* 0x0000001fff067819 */ /* 0x000fc40000011407 */
[CC--:B------:R-:W-:Y:S02]  /*02b0*/  LEA.HI R25, R11.reuse, R10.reuse, RZ, 0x3 ;  /* 0x0000000a0b197211 */ /* 0x0c0fe400078f18ff */
[----:B------:R-:W0:Y:S01]  /*02c0*/  F2I.FTZ.U32.TRUNC.NTZ R5, R5 ;  /* 0x0000000500057305 */ /* 0x000e22000021f000 */
[CC--:B------:R-:W-:Y:S02]  /*02d0*/  LEA.HI R22, R6.reuse, R7.reuse, RZ, 0x3 ;  /* 0x0000000706167211 */ /* 0x0c0fe400078f18ff */
[----:B------:R-:W-:Y:S02]  /*02e0*/  LEA.HI R19, R6, R7, RZ, 0x2 ;  /* 0x0000000706137211 */ /* 0x000fe400078f10ff */
[----:B------:R-:W-:Y:S02]  /*02f0*/  LEA.HI R26, R11, R10, RZ, 0x2 ;  /* 0x0000000a0b1a7211 */ /* 0x000fe400078f10ff */
[----:B------:R-:W-:Y:S02]  /*0300*/  LOP3.LUT R6, R19, 0xfffffffc, RZ, 0xc0, !PT ;  /* 0xfffffffc13067812 */ /* 0x000fe400078ec0ff */
[----:B------:R-:W-:-:S02]  /*0310*/  LEA.HI R24, R15, R12, RZ, 0x2 ;  /* 0x0000000c0f187211 */ /* 0x000fc400078f10ff */
[----:B------:R-:W-:Y:S02]  /*0320*/  LEA.HI R23, R15, R12, RZ, 0x3 ;  /* 0x0000000c0f177211 */ /* 0x000fe400078f18ff */
[----:B------:R-:W-:Y:S02]  /*0330*/  LOP3.LUT R11, R26, 0xfffffffc, RZ, 0xc0, !PT ;  /* 0xfffffffc1a0b7812 */ /* 0x000fe400078ec0ff */
[----:B------:R-:W-:Y:S01]  /*0340*/  LOP3.LUT R27, R24, 0xfffffffc, RZ, 0xc0, !PT ;  /* 0xfffffffc181b7812 */ /* 0x000fe200078ec0ff */
[----:B0-----:R-:W-:Y:S01]  /*0350*/  IMAD.MOV R9, RZ, RZ, -R5 ;  /* 0x000000ffff097224 */ /* 0x001fe200078e0a05 */
[----:B------:R-:W-:Y:S02]  /*0360*/  LOP3.LUT R15, R23, 0xfffffff8, RZ, 0xc0, !PT ;  /* 0xfffffff8170f7812 */ /* 0x000fe400078ec0ff */
[----:B------:R-:W-:Y:S01]  /*0370*/  SHF.R.S32.HI R19, RZ, 0x2, R19 ;  /* 0x00000002ff137819 */ /* 0x000fe20000011413 */
[----:B------:R-:W-:Y:S01]  /*0380*/  IMAD R9, R9, c[0x0][0x180], RZ ;  /* 0x0000600009097a24 */ /* 0x000fe200078e02ff */
[----:B------:R-:W-:-:S02]  /*0390*/  SHF.R.S32.HI R28, RZ, 0x2, R17 ;  /* 0x00000002ff1c7819 */ /* 0x000fc40000011411 */
[----:B------:R-:W-:Y:S01]  /*03a0*/  SHF.R.S32.HI R29, RZ, 0x3, R25 ;  /* 0x00000003ff1d7819 */ /* 0x000fe20000011419 */
[----:B------:R-:W-:Y:S01]  /*03b0*/  IMAD.HI.U32 R4, R5, R9, R4 ;  /* 0x0000000905047227 */ /* 0x000fe200078e0004 */
[----:B------:R-:W-:Y:S02]  /*03c0*/  IADD3 R5, R7, 0x68, -R6 ;  /* 0x0000006807057810 */ /* 0x000fe40007ffe806 */
[----:B------:R-:W-:Y:S01]  /*03d0*/  LOP3.LUT R9, R17, 0xfffffffc, RZ, 0xc0, !PT ;  /* 0xfffffffc11097812 */ /* 0x000fe200078ec0ff */
[----:B------:R-:W-:Y:S01]  /*03e0*/  IMAD.SHL.U32 R28, R28, 0x2, RZ ;  /* 0x000000021c1c7824 */ /* 0x000fe200078e00ff */
[----:B------:R-:W-:Y:S01]  /*03f0*/  SHF.R.S32.HI R30, RZ, 0x2, R26 ;  /* 0x00000002ff1e7819 */ /* 0x000fe2000001141a */
[----:B------:R-:W-:Y:S01]  /*0400*/  IMAD.HI.U32 R21, R4, R3, RZ ;  /* 0x0000000304157227 */ /* 0x000fe200078e00ff */
[----:B------:R-:W-:Y:S02]  /*0410*/  LOP3.LUT R4, R22, 0xfffffff8, RZ, 0xc0, !PT ;  /* 0xfffffff816047812 */ /* 0x000fe400078ec0ff */
[----:B------:R-:W-:Y:S01]  /*0420*/  SHF.R.S32.HI R22, RZ, 0x3, R22 ;  /* 0x00000003ff167819 */ /* 0x000fe20000011416 */
[----:B------:R-:W-:Y:S01]  /*0430*/  IMAD.MOV R14, RZ, RZ, -R21 ;  /* 0x000000ffff0e7224 */ /* 0x000fe200078e0a15 */
[----:B------:R-:W-:Y:S01]  /*0440*/  IADD3 R4, R7, 0x60, -R4 ;  /* 0x0000006007047810 */ /* 0x000fe20007ffe804 */
[----:B------:R-:W-:Y:S01]  /*0450*/  IMAD.SHL.U32 R29, R29, 0x4, RZ ;  /* 0x000000041d1d7824 */ /* 0x000fe200078e00ff */
[----:B------:R-:W-:Y:S01]  /*0460*/  LOP3.LUT R7, R18, 0xfffffff8, RZ, 0xc0, !PT ;  /* 0xfffffff812077812 */ /* 0x000fe200078ec0ff */
[----:B------:R-:W-:Y:S01]  /*0470*/  IMAD R14, R14, c[0x0][0x180], R3 ;  /* 0x000060000e0e7a24 */ /* 0x000fe200078e0203 */
[----:B------:R-:W-:Y:S01]  /*0480*/  SHF.R.S32.HI R31, RZ, 0x3, R23 ;  /* 0x00000003ff1f7819 */ /* 0x000fe20000011417 */
[----:B------:R-:W-:Y:S01]  /*0490*/  IMAD.SHL.U32 R17, R22, 0x4, RZ ;  /* 0x0000000416117824 */ /* 0x000fe200078e00ff */
[----:B------:R-:W-:Y:S01]  /*04a0*/  IADD3 R6, R8, 0x60, -R7 ;  /* 0x0000006008067810 */ /* 0x000fe20007ffe807 */
[----:B------:R-:W-:Y:S01]  /*04b0*/  IMAD.SHL.U32 R30, R30, 0x2, RZ ;  /* 0x000000021e1e7824 */ /* 0x000fe200078e00ff */
[----:B------:R-:W-:Y:S01]  /*04c0*/  ISETP.GE.U32.AND P0, PT, R14, c[0x0][0x180], PT ;  /* 0x000060000e007a0c */ /* 0x000fe20003f06070 */
[----:B------:R-:W-:Y:S01]  /*04d0*/  IMAD.SHL.U32 R31, R31, 0x4, RZ ;  /* 0x000000041f1f7824 */ /* 0x000fe200078e00ff */
[----:B------:R-:W-:-:S02]  /*04e0*/  IADD3 R7, R8, 0x68, -R9 ;  /* 0x0000006808077810 */ /* 0x000fc40007ffe809 */
[----:B------:R-:W-:Y:S02]  /*04f0*/  LOP3.LUT R9, R25, 0xfffffff8, RZ, 0xc0, !PT ;  /* 0xfffffff819097812 */ /* 0x000fe400078ec0ff */
[----:B------:R-:W-:Y:S02]  /*0500*/  SHF.R.S32.HI R32, RZ, 0x2, R24 ;  /* 0x00000002ff207819 */ /* 0x000fe40000011418 */
[C---:B------:R-:W-:Y:S02]  /*0510*/  IADD3 R8, R10.reuse, 0x60, -R9 ;  /* 0x000000600a087810 */ /* 0x040fe40007ffe809 */
[----:B------:R-:W-:Y:S01]  /*0520*/  IADD3 R9, R10, 0x68, -R11 ;  /* 0x000000680a097810 */ /* 0x000fe20007ffe80b */
[----:B------:R-:W-:Y:S01]  /*0530*/  IMAD.SHL.U32 R32, R32, 0x2, RZ ;  /* 0x0000000220207824 */ /* 0x000fe200078e00ff */
[----:B------:R-:W-:Y:S02]  /*0540*/  IADD3 R11, R12, 0x68, -R27 ;  /* 0x000000680c0b7810 */ /* 0x000fe40007ffe81b */
[----:B------:R-:W-:-:S02]  /*0550*/  @P0 IADD3 R14, R14, -c[0x0][0x180], RZ ;  /* 0x800060000e0e0a10 */ /* 0x000fc40007ffe0ff */
[----:B------:R-:W-:Y:S02]  /*0560*/  @P0 IADD3 R21, R21, 0x1, RZ ;  /* 0x0000000115150810 */ /* 0x000fe40007ffe0ff */
[----:B------:R-:W-:Y:S01]  /*0570*/  ISETP.GE.U32.AND P1, PT, R14, c[0x0][0x180], PT ;  /* 0x000060000e007a0c */ /* 0x000fe20003f26070 */
[----:B------:R-:W-:Y:S01]  /*0580*/  IMAD.SHL.U32 R14, R2, 0x4, RZ ;  /* 0x00000004020e7824 */ /* 0x000fe200078e00ff */
[----:B------:R-:W-:Y:S01]  /*0590*/  IADD3 R10, R12, 0x60, -R15 ;  /* 0x000000600c0a7810 */ /* 0x000fe20007ffe80f */
[----:B------:R-:W-:Y:S01]  /*05a0*/  IMAD R12, R0, UR4, RZ ;  /* 0x00000004000c7c24 */ /* 0x000fe2000f8e02ff */
[----:B------:R-:W-:Y:S01]  /*05b0*/  SHF.R.S32.HI R27, RZ, 0x3, R18 ;  /* 0x00000003ff1b7819 */ /* 0x000fe20000011412 */
[----:B------:R-:W-:Y:S01]  /*05c0*/  IMAD.SHL.U32 R18, R19, 0x2, RZ ;  /* 0x0000000213127824 */ /* 0x000fe200078e00ff */
[----:B------:R-:W-:Y:S02]  /*05d0*/  SHF.R.U32.HI R15, RZ, 0x1, R13 ;  /* 0x00000001ff0f7819 */ /* 0x000fe4000001160d */
[C---:B------:R-:W-:Y:S01]  /*05e0*/  LOP3.LUT R13, R14.reuse, 0x3c, RZ, 0xc0, !PT ;  /* 0x0000003c0e0d7812 */ /* 0x040fe200078ec0ff */
[----:B------:R-:W-:Y:S01]  /*05f0*/  IMAD.SHL.U32 R19, R27, 0x4, RZ ;  /* 0x000000041b137824 */ /* 0x000fe200078e00ff */
[----:B------:R-:W-:-:S02]  /*0600*/  LOP3.LUT R14, R14, 0x1c, RZ, 0xc0, !PT ;  /* 0x0000001c0e0e7812 */ /* 0x000fc400078ec0ff */
[----:B------:R-:W-:Y:S02]  /*0610*/  LOP3.LUT R15, R15, 0x4, RZ, 0xc0, !PT ;  /* 0x000000040f0f7812 */ /* 0x000fe400078ec0ff */
[----:B------:R-:W-:Y:S02]  /*0620*/  @P1 IADD3 R21, R21, 0x1, RZ ;  /* 0x0000000115151810 */ /* 0x000fe40007ffe0ff */
[----:B------:R-:W-:-:S05]  /*0630*/  @!P2 LOP3.LUT R21, RZ, c[0x0][0x180], RZ, 0x33, !PT ;  /* 0x00006000ff15aa12 */ /* 0x000fca00078e33ff */
[----:B------:R-:W-:-:S04]  /*0640*/  IMAD R21, R21, c[0x0][0x18c], RZ ;  /* 0x0000630015157a24 */ /* 0x000fc800078e02ff */
[----:B------:R-:W-:-:S04]  /*0650*/  IMAD.WIDE.U32 R20, R21, R20, c[0x0][0x168] ;  /* 0x00005a0015147625 */ /* 0x000fc800078e0014 */
[----:B--2---:R-:W-:Y:S02]  /*0660*/  IMAD R16, R16, UR5, RZ ;  /* 0x0000000510107c24 */ /* 0x004fe4000f8e02ff */
.L_x_53:
[----:B------:R-:W-:Y:S02]  /*0670*/  IMAD.IADD R23, R12, 0x1, R33 ;  /* 0x000000010c177824 */ /* 0x000fe400078e0221 */
[----:B------:R-:W-:-:S03]  /*0680*/  IMAD.MOV.U32 R27, RZ, RZ, 0x6e ;  /* 0x0000006eff1b7424 */ /* 0x000fc600078e00ff */
[----:B------:R-:W-:Y:S02]  /*0690*/  SHF.R.S32.HI R25, RZ, 0x1f, R23 ;  /* 0x0000001fff197819 */ /* 0x000fe40000011417 */
        /* <DEDUP_REMOVED lines=9> */
[----:B------:R-:W2:Y:S04]  /*0730*/  LDG.E.U16.CONSTANT R22, [R38.64] ;  /* 0x0000000626167981 */ /* 0x000ea8000c1e9500 */
[----:B------:R-:W2:Y:S04]  /*0740*/  LDG.E.U16.CONSTANT R23, [R38.64+0x2] ;  /* 0x0000020626177981 */ /* 0x000ea8000c1e9500 */
[----:B------:R-:W3:Y:S04]  /*0750*/  LDG.E.U16.CONSTANT R35, [R42.64+0x22] ;  /* 0x000022062a237981 */ /* 0x000ee8000c1e9500 */
[----:B------:R-:W3:Y:S01]  /*0760*/  LDG.E.U16.CONSTANT R24, [R42.64+0x20] ;  /* 0x000020062a187981 */ /* 0x000ee2000c1e9500 */
[----:B------:R-:W-:Y:S01]  /*0770*/  IADD3 R40, P0, R4, R26, RZ ;  /* 0x0000001a04287210 */ /* 0x000fe20007f1e0ff */
[----:B------:R-:W-:-:S03]  /*0780*/  IMAD R45, R33, 0x8, R15 ;  /* 0x00000008212d7824 */ /* 0x000fc600078e020f */
[----:B------:R-:W-:Y:S01]  /*0790*/  LEA.HI.X.SX32 R41, R4, R25, 0x1, P0 ;  /* 0x0000001904297211 */ /* 0x000fe200000f0eff */
[----:B------:R-:W-:-:S04]  /*07a0*/  IMAD.WIDE R44, R45, 0x24, R20 ;  /* 0x000000242d2c7825 */ /* 0x000fc800078e0214 */
[----:B------:R-:W4:Y:S01]  /*07b0*/  LDG.E.U8.CONSTANT R40, [R40.64] ;  /* 0x0000000628287981 */ /* 0x000f22000c1e9100 */
[----:B--2---:R-:W-:Y:S02]  /*07c0*/  PRMT R23, R22, 0x5410, R23 ;  /* 0x0000541016177816 */ /* 0x004fe40000000017 */
[C---:B------:R-:W-:Y:S02]  /*07d0*/  IADD3 R22, P1, R5.reuse, R26, RZ ;  /* 0x0000001a05167210 */ /* 0x040fe40007f3e0ff */
[----:B------:R-:W-:Y:S02]  /*07e0*/  LOP3.LUT R36, RZ, R23, RZ, 0x33, !PT ;  /* 0x00000017ff247212 */ /* 0x000fe400078e33ff */
[----:B------:R-:W-:Y:S02]  /*07f0*/  LEA.HI.X.SX32 R23, R5, R25, 0x1, P1 ;  /* 0x0000001905177211 */ /* 0x000fe400008f0eff */
[----:B------:R-:W-:Y:S02]  /*0800*/  SHF.R.S32.HI R36, RZ, R15, R36 ;  /* 0x0000000fff247219 */ /* 0x000fe40000011424 */
[----:B---3--:R-:W-:-:S02]  /*0810*/  PRMT R35, R24, 0x5410, R35 ;  /* 0x0000541018237816 */ /* 0x008fc40000000023 */
[----:B------:R0:W2:Y:S01]  /*0820*/  LDG.E.U8.CONSTANT R23, [R22.64] ;  /* 0x0000000616177981 */ /* 0x0000a2000c1e9100 */
[----:B------:R-:W-:Y:S01]  /*0830*/  IMAD.SHL.U32 R27, R36, 0x4, RZ ;  /* 0x00000004241b7824 */ /* 0x000fe200078e00ff */
[----:B------:R-:W-:-:S04]  /*0840*/  LOP3.LUT R24, R35, 0x3030303, RZ, 0xc0, !PT ;  /* 0x0303030323187812 */ /* 0x000fc800078ec0ff */
[----:B------:R-:W-:Y:S02]  /*0850*/  LOP3.LUT R37, R24, 0x80808080, RZ, 0xfc, !PT ;  /* 0x8080808018257812 */ /* 0x000fe400078efcff */
[----:B------:R-:W-:-:S05]  /*0860*/  LOP3.LUT R38, R27, 0x4040404, RZ, 0xc0, !PT ;  /* 0x040404041b267812 */ /* 0x000fca00078ec0ff */
[----:B------:R-:W-:Y:S01]  /*0870*/  IMAD.IADD R42, R37, 0x1, -R38 ;  /* 0x00000001252a7824 */ /* 0x000fe200078e0a26 */
[----:B------:R-:W-:-:S04]  /*0880*/  LOP3.LUT R38, R38, 0x3030303, R35, 0xf8, !PT ;  /* 0x0303030326267812 */ /* 0x000fc800078ef823 */
[----:B------:R-:W-:-:S04]  /*0890*/  LOP3.LUT R27, R42, 0x3030303, R35, 0x78, !PT ;  /* 0x030303032a1b7812 */ /* 0x000fc800078e7823 */
[----:B------:R-:W-:Y:S02]  /*08a0*/  LOP3.LUT R37, R27, R38, RZ, 0xc0, !PT ;  /* 0x000000261b257212 */ /* 0x000fe400078ec0ff */
[----:B------:R-:W-:-:S05]  /*08b0*/  IADD3 R38, P0, R14, R44, RZ ;  /* 0x0000002c0e267210 */ /* 0x000fca0007f1e0ff */
[----:B------:R-:W-:-:S05]  /*08c0*/  IMAD.X R39, RZ, RZ, R45, P0 ;  /* 0x000000ffff277224 */ /* 0x000fca00000e062d */
[----:B------:R-:W3:Y:S01]  /*08d0*/  LDG.E.CONSTANT R27, [R38.64+0x4] ;  /* 0x00000406261b7981 */ /* 0x000ee2000c1e9900 */
[----:B------:R-:W-:Y:S02]  /*08e0*/  PRMT R37, R37, 0xba98, RZ ;  /* 0x0000ba9825257816 */ /* 0x000fe400000000ff */
[----:B------:R-:W-:Y:S02]  /*08f0*/  PRMT R24, R24, 0xba98, RZ ;  /* 0x0000ba9818187816 */ /* 0x000fe400000000ff */
[----:B----4-:R-:W-:Y:S02]  /*0900*/  SHF.R.U32.HI R40, RZ, R17, R40 ;  /* 0x00000011ff287219 */ /* 0x010fe40000011628 */
[C---:B0-----:R-:W-:Y:S02]  /*0910*/  LOP3.LUT R22, R37.reuse, 0x80808080, R42, 0x6, !PT ;  /* 0x8080808025167812 */ /* 0x041fe400078e062a */
[----:B------:R-:W-:Y:S02]  /*0920*/  LOP3.LUT R37, R37, 0x7f7f7f7f, R24, 0x60, !PT ;  /* 0x7f7f7f7f25257812 */ /* 0x000fe400078e6018 */
[----:B------:R-:W-:-:S02]  /*0930*/  LOP3.LUT R24, R40, 0xf, RZ, 0xc0, !PT ;  /* 0x0000000f28187812 */ /* 0x000fc400078ec0ff */
[----:B------:R-:W-:Y:S02]  /*0940*/  LOP3.LUT R22, R37, R22, RZ, 0xfc, !PT ;  /* 0x0000001625167212 */ /* 0x000fe400078efcff */
[----:B------:R-:W-:-:S04]  /*0950*/  IADD3 R40, P0, R6, R26, RZ ;  /* 0x0000001a06287210 */ /* 0x000fc80007f1e0ff */
[----:B------:R-:W-:Y:S01]  /*0960*/  LEA.HI.X.SX32 R41, R6, R25, 0x1, P0 ;  /* 0x0000001906297211 */ /* 0x000fe200000f0eff */
[----:B------:R-:W-:-:S04]  /*0970*/  IMAD.SHL.U32 R37, R36, 0x2, RZ ;  /* 0x0000000224257824 */ /* 0x000fc800078e00ff */
[----:B------:R0:W4:Y:S01]  /*0980*/  LDG.E.U8.CONSTANT R40, [R40.64] ;  /* 0x0000000628287981 */ /* 0x000122000c1e9100 */
[----:B------:R-:W-:Y:S02]  /*0990*/  LOP3.LUT R42, R37, 0x4040404, RZ, 0xc0, !PT ;  /* 0x04040404252a7812 */ /* 0x000fe400078ec0ff */
[----:B--2---:R-:W-:-:S05]  /*09a0*/  SHF.R.U32.HI R23, RZ, R18, R23 ;  /* 0x00000012ff177219 */ /* 0x004fca0000011617 */
[----:B------:R-:W-:-:S05]  /*09b0*/  IMAD.SHL.U32 R23, R23, 0x10, RZ ;  /* 0x0000001017177824 */ /* 0x000fca00078e00ff */
[----:B------:R-:W-:-:S04]  /*09c0*/  LOP3.LUT R24, R23, 0x30, R24, 0xe2, !PT ;  /* 0x0000003017187812 */ /* 0x000fc800078ee218 */
[----:B------:R-:W-:Y:S01]  /*09d0*/  IADD3 R24, R24, -0x20, RZ ;  /* 0xffffffe018187810 */ /* 0x000fe20007ffe0ff */
[----:B---3--:R-:W-:Y:S01]  /*09e0*/  IDP.4A.S8.S8 R27, R22, R27, RZ ;  /* 0x0000001b161b7226 */ /* 0x008fe200000006ff */
[----:B------:R-:W-:-:S03]  /*09f0*/  IADD3 R22, P0, R7, R26, RZ ;  /* 0x0000001a07167210 */ /* 0x000fc60007f1e0ff */
[----:B------:R-:W-:Y:S01]  /*0a00*/  IMAD R27, R24, R27, RZ ;  /* 0x0000001b181b7224 */ /* 0x000fe200078e02ff */
[----:B------:R-:W-:Y:S02]  /*0a10*/  LEA.HI.X.SX32 R23, R7, R25, 0x1, P0 ;  /* 0x0000001907177211 */ /* 0x000fe400000f0eff */
[----:B------:R-:W-:-:S03]  /*0a20*/  SHF.R.U32.HI R24, RZ, 0x2, R35 ;  /* 0x00000002ff187819 */ /* 0x000fc60000011623 */
[----:B------:R1:W2:Y:S01]  /*0a30*/  LDG.E.U8.CONSTANT R43, [R22.64] ;  /* 0x00000006162b7981 */ /* 0x0002a2000c1e9100 */
[----:B------:R-:W-:-:S04]  /*0a40*/  LOP3.LUT R24, R24, 0x3030303, RZ, 0xc0, !PT ;  /* 0x0303030318187812 */ /* 0x000fc800078ec0ff */
[----:B------:R-:W-:-:S05]  /*0a50*/  LOP3.LUT R37, R24, 0x80808080, RZ, 0xfc, !PT ;  /* 0x8080808018257812 */ /* 0x000fca00078efcff */
[----:B------:R-:W-:Y:S01]  /*0a60*/  IMAD.IADD R37, R37, 0x1, -R42 ;  /* 0x0000000125257824 */ /* 0x000fe200078e0a2a */
[C---:B0-----:R-:W-:Y:S01]  /*0a70*/  PRMT R41, R24.reuse, 0xba98, RZ ;  /* 0x0000ba9818297816 */ /* 0x041fe200000000ff */
[----:B-1----:R-:W3:Y:S03]  /*0a80*/  LDG.E.U16.CONSTANT R23, [R44.64] ;  /* 0x000000062c177981 */ /* 0x002ee6000c1e9500 */
[----:B------:R-:W-:Y:S01]  /*0a90*/  LOP3.LUT R42, R24, R42, R37, 0x58, !PT ;  /* 0x0000002a182a7212 */ /* 0x000fe200078e5825 */
[----:B------:R-:W5:Y:S04]  /*0aa0*/  LDG.E.U16.CONSTANT R22, [R44.64+0x24] ;  /* 0x000024062c167981 */ /* 0x000f68000c1e9500 */
[----:B------:R-:W3:Y:S01]  /*0ab0*/  LDG.E.CONSTANT R24, [R38.64+0x28] ;  /* 0x0000280626187981 */ /* 0x000ee2000c1e9900 */
[----:B------:R-:W-:-:S02]  /*0ac0*/  PRMT R42, R42, 0xba98, RZ ;  /* 0x0000ba982a2a7816 */ /* 0x000fc400000000ff */
[----:B----4-:R-:W-:Y:S02]  /*0ad0*/  SHF.R.U32.HI R40, RZ, R19, R40 ;  /* 0x00000013ff287219 */ /* 0x010fe40000011628 */
[C---:B------:R-:W-:Y:S02]  /*0ae0*/  LOP3.LUT R37, R42.reuse, 0x80808080, R37, 0x6, !PT ;  /* 0x808080802a257812 */ /* 0x040fe400078e0625 */
[----:B------:R-:W-:Y:S02]  /*0af0*/  LOP3.LUT R42, R42, 0x7f7f7f7f, R41, 0x60, !PT ;  /* 0x7f7f7f7f2a2a7812 */ /* 0x000fe400078e6029 */
[----:B------:R-:W-:Y:S02]  /*0b00*/  LOP3.LUT R40, R40, 0xf, RZ, 0xc0, !PT ;  /* 0x0000000f28287812 */ /* 0x000fe400078ec0ff */
[----:B------:R-:W-:Y:S01]  /*0b10*/  LOP3.LUT R37, R42, R37, RZ, 0xfc, !PT ;  /* 0x000000252a257212 */ /* 0x000fe200078efcff */
[----:B------:R-:W0:Y:S01]  /*0b20*/  I2F R27, R27 ;  /* 0x0000001b001b7306 */ /* 0x000e220000201400 */
[----:B--2---:R-:W-:-:S05]  /*0b30*/  SHF.R.U32.HI R43, RZ, R28, R43 ;  /* 0x0000001cff2b7219 */ /* 0x004fca000001162b */
[----:B------:R-:W-:-:S05]  /*0b40*/  IMAD.SHL.U32 R43, R43, 0x10, RZ ;  /* 0x000000102b2b7824 */ /* 0x000fca00078e00ff */
[----:B------:R-:W-:-:S04]  /*0b50*/  LOP3.LUT R40, R43, 0x30, R40, 0xe2, !PT ;  /* 0x000000302b287812 */ /* 0x000fc800078ee228 */
[----:B------:R-:W-:Y:S01]  /*0b60*/  IADD3 R40, R40, -0x20, RZ ;  /* 0xffffffe028287810 */ /* 0x000fe20007ffe0ff */
[----:B---3--:R-:W-:-:S04]  /*0b70*/  IDP.4A.S8.S8 R37, R37, R24, RZ ;  /* 0x0000001825257226 */ /* 0x008fc800000006ff */
[----:B------:R-:W-:-:S06]  /*0b80*/  IMAD R40, R40, R37, RZ ;  /* 0x0000002528287224 */ /* 0x000fcc00078e02ff */
[----:B------:R-:W1:Y:S01]  /*0b90*/  I2F R40, R40 ;  /* 0x0000002800287306 */ /* 0x000e620000201400 */
[----:B------:R-:W-:Y:S01]  /*0ba0*/  HADD2.F32 R24, -RZ, R23.H0_H0 ;  /* 0x20000017ff187230 */ /* 0x000fe20000004100 */
[----:B------:R-:W-:Y:S01]  /*0bb0*/  SHF.R.U32.HI R23, RZ, 0x4, R35 ;  /* 0x00000004ff177819 */ /* 0x000fe20000011623 */
[----:B-----5:R-:W-:-:S03]  /*0bc0*/  HADD2.F32 R22, -RZ, R22.H0_H0 ;  /* 0x20000016ff167230 */ /* 0x020fc60000004100 */
[----:B0-----:R-:W-:Y:S01]  /*0bd0*/  FFMA.FTZ R37, R24, R27, RZ ;  /* 0x0000001b18257223 */ /* 0x001fe200000100ff */
[----:B------:R-:W-:-:S04]  /*0be0*/  LOP3.LUT R23, R23, 0x3030303, RZ, 0xc0, !PT ;  /* 0x0303030317177812 */ /* 0x000fc800078ec0ff */
[C---:B------:R-:W-:Y:S01]  /*0bf0*/  LOP3.LUT R41, R23.reuse, 0x80808080, RZ, 0xfc, !PT ;  /* 0x8080808017297812 */ /* 0x040fe200078efcff */
[----:B-1----:R-:W-:Y:S01]  /*0c00*/  FFMA.FTZ R37, R22, R40, R37 ;  /* 0x0000002816257223 */ /* 0x002fe20000010025 */
[----:B------:R-:W-:Y:S02]  /*0c10*/  LOP3.LUT R22, R36, 0x4040404, RZ, 0xc0, !PT ;  /* 0x0404040424167812 */ /* 0x000fe400078ec0ff */
[----:B------:R-:W-:-:S03]  /*0c20*/  LOP3.LUT R24, R23, 0x4040404, R36, 0xf8, !PT ;  /* 0x0404040417187812 */ /* 0x000fc600078ef824 */
[----:B------:R-:W-:Y:S01]  /*0c30*/  IMAD.IADD R22, R41, 0x1, -R22 ;  /* 0x0000000129167824 */ /* 0x000fe200078e0a16 */
[----:B------:R-:W-:Y:S01]  /*0c40*/  PRMT R40, R23, 0xba98, RZ ;  /* 0x0000ba9817287816 */ /* 0x000fe200000000ff */
[----:B------:R0:W2:Y:S03]  /*0c50*/  LDG.E.CONSTANT R41, [R38.64+0x4c] ;  /* 0x00004c0626297981 */ /* 0x0000a6000c1e9900 */
[----:B------:R-:W-:-:S04]  /*0c60*/  LOP3.LUT R24, R24, R22, R23, 0x60, !PT ;  /* 0x0000001618187212 */ /* 0x000fc800078e6017 */
[----:B------:R-:W-:Y:S01]  /*0c70*/  PRMT R27, R24, 0xba98, RZ ;  /* 0x0000ba98181b7816 */ /* 0x000fe200000000ff */
[----:B0-----:R0:W3:Y:S03]  /*0c80*/  LDG.E.CONSTANT R38, [R38.64+0x70] ;  /* 0x0000700626267981 */ /* 0x0010e6000c1e9900 */
[----:B------:R-:W-:Y:S02]  /*0c90*/  LOP3.LUT R24, R27, 0x80808080, R22, 0x6, !PT ;  /* 0x808080801b187812 */ /* 0x000fe400078e0616 */
[----:B------:R-:W-:-:S04]  /*0ca0*/  IADD3 R22, P0, R8, R26, RZ ;  /* 0x0000001a08167210 */ /* 0x000fc80007f1e0ff */
[-C--:B------:R-:W-:Y:S02]  /*0cb0*/  LEA.HI.X.SX32 R23, R8, R25.reuse, 0x1, P0 ;  /* 0x0000001908177211 */ /* 0x080fe400000f0eff */
[C---:B------:R-:W-:Y:S01]  /*0cc0*/  IADD3 R42, P0, R9.reuse, R26, RZ ;  /* 0x0000001a092a7210 */ /* 0x040fe20007f1e0ff */
[----:B0-----:R-:W4:Y:S03]  /*0cd0*/  LDG.E.U16.CONSTANT R39, [R44.64+0x48] ;  /* 0x000048062c277981 */ /* 0x001f26000c1e9500 */
[----:B------:R-:W-:Y:S01]  /*0ce0*/  LEA.HI.X.SX32 R43, R9, R25, 0x1, P0 ;  /* 0x00000019092b7211 */ /* 0x000fe200000f0eff */
[----:B------:R-:W5:Y:S05]  /*0cf0*/  LDG.E.U8.CONSTANT R22, [R22.64] ;  /* 0x0000000616167981 */ /* 0x000f6a000c1e9100 */
[----:B------:R-:W3:Y:S01]  /*0d00*/  LDG.E.U8.CONSTANT R43, [R42.64] ;  /* 0x000000062a2b7981 */ /* 0x000ee2000c1e9100 */
[----:B------:R-:W-:-:S03]  /*0d10*/  LOP3.LUT R27, R27, 0x7f7f7f7f, R40, 0x60, !PT ;  /* 0x7f7f7f7f1b1b7812 */ /* 0x000fc600078e6028 */
[----:B------:R-:W4:Y:S01]  /*0d20*/  LDG.E.U16.CONSTANT R40, [R44.64+0x6c] ;  /* 0x00006c062c287981 */ /* 0x000f22000c1e9500 */
[----:B------:R-:W-:-:S05]  /*0d30*/  LOP3.LUT R24, R27, R24, RZ, 0xfc, !PT ;  /* 0x000000181b187212 */ /* 0x000fca00078efcff */
[----:B--2---:R-:W-:Y:S02]  /*0d40*/  IDP.4A.S8.S8 R41, R24, R41, RZ ;  /* 0x0000002918297226 */ /* 0x004fe400000006ff */
[----:B------:R-:W-:-:S06]  /*0d50*/  IMAD.MOV.U32 R24, RZ, RZ, R26 ;  /* 0x000000ffff187224 */ /* 0x000fcc00078e001a */
[----:B------:R0:W2:Y:S01]  /*0d60*/  LDG.E.U16.CONSTANT R24, [R24.64+0x6c] ;  /* 0x00006c0618187981 */ /* 0x0000a2000c1e9500 */
[----:B-----5:R-:W-:Y:S02]  /*0d70*/  SHF.R.U32.HI R27, RZ, R29, R22 ;  /* 0x0000001dff1b7219 */ /* 0x020fe40000011616 */
[----:B------:R-:W-:Y:S02]  /*0d80*/  IADD3 R22, P0, R10, R26, RZ ;  /* 0x0000001a0a167210 */ /* 0x000fe40007f1e0ff */
[----:B---3--:R-:W-:Y:S02]  /*0d90*/  SHF.R.U32.HI R42, RZ, R30, R43 ;  /* 0x0000001eff2a7219 */ /* 0x008fe4000001162b */
[----:B------:R-:W-:Y:S02]  /*0da0*/  IADD3 R26, P1, R11, R26, RZ ;  /* 0x0000001a0b1a7210 */ /* 0x000fe40007f3e0ff */
[----:B------:R-:W-:Y:S01]  /*0db0*/  LOP3.LUT R23, R27, 0xf, RZ, 0xc0, !PT ;  /* 0x0000000f1b177812 */ /* 0x000fe200078ec0ff */
[----:B------:R-:W-:Y:S01]  /*0dc0*/  IMAD.SHL.U32 R42, R42, 0x10, RZ ;  /* 0x000000102a2a7824 */ /* 0x000fe200078e00ff */
[----:B------:R-:W-:-:S04]  /*0dd0*/  LEA.HI.X.SX32 R27, R11, R25, 0x1, P1 ;  /* 0x000000190b1b7211 */ /* 0x000fc800008f0eff */
[----:B------:R-:W-:Y:S02]  /*0de0*/  LOP3.LUT R42, R42, 0x30, R23, 0xe2, !PT ;  /* 0x000000302a2a7812 */ /* 0x000fe400078ee217 */
[----:B------:R-:W-:Y:S01]  /*0df0*/  LEA.HI.X.SX32 R23, R10, R25, 0x1, P0 ;  /* 0x000000190a177211 */ /* 0x000fe200000f0eff */
[----:B------:R-:W3:Y:S04]  /*0e00*/  LDG.E.U8.CONSTANT R27, [R26.64] ;  /* 0x000000061a1b7981 */ /* 0x000ee8000c1e9100 */
[----:B------:R-:W5:Y:S01]  /*0e10*/  LDG.E.U8.CONSTANT R22, [R22.64] ;  /* 0x0000000616167981 */ /* 0x000f62000c1e9100 */
[----:B------:R-:W-:Y:S02]  /*0e20*/  SHF.R.U32.HI R35, RZ, 0x6, R35 ;  /* 0x00000006ff237819 */ /* 0x000fe40000011623 */
[----:B------:R-:W-:-:S02]  /*0e30*/  SHF.R.U32.HI R36, RZ, 0x1, R36 ;  /* 0x00000001ff247819 */ /* 0x000fc40000011624 */
[----:B------:R-:W-:Y:S02]  /*0e40*/  LOP3.LUT R35, R35, 0x3030303, RZ, 0xc0, !PT ;  /* 0x0303030323237812 */ /* 0x000fe400078ec0ff */
[----:B------:R-:W-:Y:S02]  /*0e50*/  LOP3.LUT R36, R36, 0x4040404, RZ, 0xc0, !PT ;  /* 0x0404040424247812 */ /* 0x000fe400078ec0ff */
[----:B0-----:R-:W-:-:S05]  /*0e60*/  LOP3.LUT R25, R35, 0x80808080, RZ, 0xfc, !PT ;  /* 0x8080808023197812 */ /* 0x001fca00078efcff */
[----:B------:R-:W-:-:S05]  /*0e70*/  IMAD.IADD R25, R25, 0x1, -R36 ;  /* 0x0000000119197824 */ /* 0x000fca00078e0a24 */
[C---:B------:R-:W-:Y:S02]  /*0e80*/  LOP3.LUT R36, R35.reuse, R36, R25, 0x58, !PT ;  /* 0x0000002423247212 */ /* 0x040fe400078e5819 */
[----:B------:R-:W-:Y:S02]  /*0e90*/  PRMT R35, R35, 0xba98, RZ ;  /* 0x0000ba9823237816 */ /* 0x000fe400000000ff */
[----:B------:R-:W-:-:S04]  /*0ea0*/  PRMT R36, R36, 0xba98, RZ ;  /* 0x0000ba9824247816 */ /* 0x000fc800000000ff */
[C---:B------:R-:W-:Y:S02]  /*0eb0*/  LOP3.LUT R25, R36.reuse, 0x80808080, R25, 0x6, !PT ;  /* 0x8080808024197812 */ /* 0x040fe400078e0619 */
[----:B------:R-:W-:Y:S02]  /*0ec0*/  LOP3.LUT R36, R36, 0x7f7f7f7f, R35, 0x60, !PT ;  /* 0x7f7f7f7f24247812 */ /* 0x000fe400078e6023 */
[----:B------:R-:W-:Y:S02]  /*0ed0*/  IADD3 R42, R42, -0x20, RZ ;  /* 0xffffffe02a2a7810 */ /* 0x000fe40007ffe0ff */
[----:B------:R-:W-:-:S03]  /*0ee0*/  LOP3.LUT R25, R36, R25, RZ, 0xfc, !PT ;  /* 0x0000001924197212 */ /* 0x000fc600078efcff */
[----:B------:R-:W-:Y:S02]  /*0ef0*/  IMAD R41, R42, R41, RZ ;  /* 0x000000292a297224 */ /* 0x000fe400078e02ff */
[----:B------:R-:W-:-:S04]  /*0f00*/  IDP.4A.S8.S8 R25, R25, R38, RZ ;  /* 0x0000002619197226 */ /* 0x000fc800000006ff */
[----:B------:R-:W0:Y:S01]  /*0f10*/  I2F R41, R41 ;  /* 0x0000002900297306 */ /* 0x000e220000201400 */
[----:B------:R-:W-:-:S04]  /*0f20*/  IADD3 R33, R33, 0x2, RZ ;  /* 0x0000000221217810 */ /* 0x000fc80007ffe0ff */
[----:B------:R-:W-:Y:S01]  /*0f30*/  ISETP.GE.U32.AND P0, PT, R33, UR4, PT ;  /* 0x0000000421007c0c */ /* 0x000fe2000bf06070 */
[----:B----4-:R-:W-:Y:S01]  /*0f40*/  HADD2.F32 R40, -RZ, R40.H0_H0 ;  /* 0x20000028ff287230 */ /* 0x010fe20000004100 */
[----:B---3--:R-:W-:Y:S02]  /*0f50*/  SHF.R.U32.HI R27, RZ, R32, R27 ;  /* 0x00000020ff1b7219 */ /* 0x008fe4000001161b */
[----:B-----5:R-:W-:-:S03]  /*0f60*/  SHF.R.U32.HI R22, RZ, R31, R22 ;  /* 0x0000001fff167219 */ /* 0x020fc60000011616 */
[----:B------:R-:W-:Y:S01]  /*0f70*/  IMAD.SHL.U32 R27, R27, 0x10, RZ ;  /* 0x000000101b1b7824 */ /* 0x000fe200078e00ff */
[----:B------:R-:W-:-:S04]  /*0f80*/  LOP3.LUT R22, R22, 0xf, RZ, 0xc0, !PT ;  /* 0x0000000f16167812 */ /* 0x000fc800078ec0ff */
[----:B------:R-:W-:-:S04]  /*0f90*/  LOP3.LUT R22, R27, 0x30, R22, 0xe2, !PT ;  /* 0x000000301b167812 */ /* 0x000fc800078ee216 */
[----:B------:R-:W-:-:S05]  /*0fa0*/  IADD3 R22, R22, -0x20, RZ ;  /* 0xffffffe016167810 */ /* 0x000fca0007ffe0ff */
[----:B------:R-:W-:-:S06]  /*0fb0*/  IMAD R25, R22, R25, RZ ;  /* 0x0000001916197224 */ /* 0x000fcc00078e02ff */
[----:B------:R-:W1:Y:S01]  /*0fc0*/  I2F R25, R25 ;  /* 0x0000001900197306 */ /* 0x000e620000201400 */
[----:B------:R-:W-:Y:S02]  /*0fd0*/  HADD2.F32 R22, -RZ, R39.H0_H0 ;  /* 0x20000027ff167230 */ /* 0x000fe40000004100 */
[----:B--2---:R-:W-:-:S03]  /*0fe0*/  HADD2.F32 R23, -RZ, R24.H0_H0 ;  /* 0x20000018ff177230 */ /* 0x004fc60000004100 */
[----:B0-----:R-:W-:-:S04]  /*0ff0*/  FFMA.FTZ R37, R22, R41, R37 ;  /* 0x0000002916257223 */ /* 0x001fc80000010025 */
[----:B-1----:R-:W-:-:S04]  /*1000*/  FFMA.FTZ R37, R40, R25, R37 ;  /* 0x0000001928257223 */ /* 0x002fc80000010025 */
[----:B------:R-:W-:Y:S01]  /*1010*/  FFMA.FTZ R34, R23, R37, R34 ;  /* 0x0000002517227223 */ /* 0x000fe20000010022 */
[----:B------:R-:W-:Y:S05]  /*1020*/  @!P0 BRA `(.L_x_53) ;  /* 0xfffff64000008947 */ /* 0x000fea000383ffff */
.L_x_52:
[----:B-1----:R-:W-:Y:S05]  /*1030*/  BSYNC B0 ;  /* 0x0000000000007941 */ /* 0x002fea0003800000 */
.L_x_51:
        /* <DEDUP_REMOVED lines=19> */
.L_x_54:
        /* <DEDUP_REMOVED lines=9> */
.L_x_1214:


//--------------------- .text._Z9moe_vec_qIN3c108BFloat16ELi256ELi16E10block_q2_KLi1EXadL_ZN45_INTERNAL_8d5cb472_14_gguf_kernel_cu_cd24131917vec_dot_q2_K_q8_1EPKvPK10block_q8_1RKiEEEvS5_S5_PT_PS9_iiii --------------------------
	.section	.text._Z9moe_vec_qIN3c108BFloat16ELi256ELi16E10block_q2_KLi1EXadL_ZN45_INTERNAL_8d5cb472_14_gguf_kernel_cu_cd24131917vec_dot_q2_K_q8_1EPKvPK10block_q8_1RKiEEEvS5_S5_PT_PS9_iiii,"ax",@progbits
	.sectioninfo	@"SHI_REGISTERS=40"
	.align	128
.text._Z9moe_vec_qIN3c108BFloat16ELi256ELi16E10block_q2_KLi1EXadL_ZN45_INTERNAL_8d5cb472_14_gguf_kernel_cu_cd24131917vec_dot_q2_K_q8_1EPKvPK10block_q8_1RKiEEEvS5_S5_PT_PS9_iiii:
        .type           _Z9moe_vec_qIN3c108BFloat16ELi256ELi16E10block_q2_KLi1EXadL_ZN45_INTERNAL_8d5cb472_14_gguf_kernel_cu_cd24131917vec_dot_q2_K_q8_1EPKvPK10block_q8_1RKiEEEvS5_S5_PT_PS9_iiii,@function
        .size           _Z9moe_vec_qIN3c108BFloat16ELi256ELi16E10block_q2_KLi1EXadL_ZN45_INTERNAL_8d5cb472_14_gguf_kernel_cu_cd24131917vec_dot_q2_K_q8_1EPKvPK10block_q8_1RKiEEEvS5_S5_PT_PS9_iiii,(.L_x_1215 - _Z9moe_vec_qIN3c108BFloat16ELi256ELi16E10block_q2_KLi1EXadL_ZN45_INTERNAL_8d5cb472_14_gguf_kernel_cu_cd24131917vec_dot_q2_K_q8_1EPKvPK10block_q8_1RKiEEEvS5_S5_PT_PS9_iiii)
        .other          _Z9moe_vec_qIN3c108BFloat16ELi256ELi16E10block_q2_KLi1EXadL_ZN45_INTERNAL_8d5cb472_14_gguf_kernel_cu_cd24131917vec_dot_q2_K_q8_1EPKvPK10block_q8_1RKiEEEvS5_S5_PT_PS9_iiii,@"STO_CUDA_ENTRY STV_DEFAULT"
_Z9moe_vec_qIN3c108BFloat16ELi256ELi16E10block_q2_KLi1EXadL_ZN45_INTERNAL_8d5cb472_14_gguf_kernel_cu_cd24131917vec_dot_q2_K_q8_1EPKvPK10block_q8_1RKiEEEvS5_S5_PT_PS9_iiii:
        /* <DEDUP_REMOVED lines=18> */
[----:B-1----:R-:W-:-:S10]  /*0120*/  HFMA2.MMA R30, -RZ, RZ, 0, 2.384185791015625e-07 ;  /* 0x00000004ff1e7435 */ /* 0x002fd400000001ff */
[----:B------:R-:W-:-:S05]  /*0130*/  IMAD.WIDE.U32 R4, R3, R30, c[0x0][0x178] ;  /* 0x00005e0003047625 */ /* 0x000fca00078e001e */
[----:B------:R0:W2:Y:S01]  /*0140*/  LDG.E R11, [R4.64] ;  /* 0x00000006040b7981 */ /* 0x0000a2000c1e1900 */
        /* <DEDUP_REMOVED lines=8> */
[----:B------:R0:W1:Y:S02]  /*01d0*/  F2I.FTZ.U32.TRUNC.NTZ R7, R6 ;  /* 0x0000000600077305 */ /* 0x000064000021f000 */
[----:B0-----:R-:W-:Y:S02]  /*01e0*/  IMAD.MOV.U32 R6, RZ, RZ, RZ ;  /* 0x000000ffff067224 */ /* 0x001fe400078e00ff */
[----:B-1----:R-:W-:-:S04]  /*01f0*/  IMAD.MOV R9, RZ, RZ, -R7 ;  /* 0x000000ffff097224 */ /* 0x002fc800078e0a07 */
[----:B------:R-:W-:-:S04]  /*0200*/  IMAD R9, R9, c[0x0][0x180], RZ ;  /* 0x0000600009097a24 */ /* 0x000fc800078e02ff */
[----:B------:R-:W-:Y:S01]  /*0210*/  IMAD.HI.U32 R10, R7, R9, R6 ;  /* 0x00000009070a7227 */ /* 0x000fe200078e0006 */
[----:B------:R-:W-:Y:S01]  /*0220*/  LOP3.LUT R6, R2, 0x4, RZ, 0xc0, !PT ;  /* 0x0000000402067812 */ /* 0x000fe200078ec0ff */
[----:B------:R-:W-:Y:S01]  /*0230*/  HFMA2.MMA R9, -RZ, RZ, 0, 0 ;  /* 0x00000000ff097435 */ /* 0x000fe200000001ff */
[C---:B------:R-:W-:Y:S02]  /*0240*/  LOP3.LUT R7, R8.reuse, 0x3c, RZ, 0xc0, !PT ;  /* 0x0000003c08077812 */ /* 0x040fe400078ec0ff */
[----:B------:R-:W-:Y:S01]  /*0250*/  LOP3.LUT R8, R8, 0x1c, RZ, 0xc0, !PT ;  /* 0x0000001c08087812 */ /* 0x000fe200078ec0ff */
[----:B------:R-:W-:-:S05]  /*0260*/  IMAD.HI.U32 R12, R10, R3, RZ ;  /* 0x000000030a0c7227 */ /* 0x000fca00078e00ff */
[----:B------:R-:W-:-:S05]  /*0270*/  IADD3 R4, -R12, RZ, RZ ;  /* 0x000000ff0c047210 */ /* 0x000fca0007ffe1ff */
[----:B------:R-:W-:-:S05]  /*0280*/  IMAD R4, R4, c[0x0][0x180], R3 ;  /* 0x0000600004047a24 */ /* 0x000fca00078e0203 */
[----:B------:R-:W-:-:S13]  /*0290*/  ISETP.GE.U32.AND P0, PT, R4, c[0x0][0x180], PT ;  /* 0x0000600004007a0c */ /* 0x000fda0003f06070 */
[----:B------:R-:W-:Y:S02]  /*02a0*/  @P0 IADD3 R4, R4, -c[0x0][0x180], RZ ;  /* 0x8000600004040a10 */ /* 0x000fe40007ffe0ff */
[----:B------:R-:W-:Y:S02]  /*02b0*/  @P0 IADD3 R12, R12, 0x1, RZ ;  /* 0x000000010c0c0810 */ /* 0x000fe40007ffe0ff */
[----:B------:R-:W-:Y:S02]  /*02c0*/  ISETP.GE.U32.AND P1, PT, R4, c[0x0][0x180], PT ;  /* 0x0000600004007a0c */ /* 0x000fe40003f26070 */
[----:B------:R-:W-:-:S05]  /*02d0*/  LOP3.LUT R4, R2, 0xf, RZ, 0xc0, !PT ;  /* 0x0000000f02047812 */ /* 0x000fca00078ec0ff */
[----:B------:R-:W-:Y:S01]  /*02e0*/  IMAD.IADD R5, R4, 0x1, -R5 ;  /* 0x0000000104057824 */ /* 0x000fe200078e0a05 */
[----:B------:R-:W-:-:S04]  /*02f0*/  SHF.R.U32.HI R4, RZ, 0x1, R4 ;  /* 0x00000001ff047819 */ /* 0x000fc80000011604 */
[----:B------:R-:W-:Y:S01]  /*0300*/  LOP3.LUT R10, R4, 0x4, RZ, 0xc0, !PT ;  /* 0x00000004040a7812 */ /* 0x000fe200078ec0ff */
[----:B------:R-:W-:Y:S01]  /*0310*/  IMAD R4, R0, UR4, R13 ;  /* 0x0000000400047c24 */ /* 0x000fe2000f8e020d */
[----:B------:R-:W-:Y:S02]  /*0320*/  @P1 IADD3 R12, R12, 0x1, RZ ;  /* 0x000000010c0c1810 */ /* 0x000fe40007ffe0ff */
[----:B------:R-:W-:Y:S01]  /*0330*/  @!P2 LOP3.LUT R12, RZ, c[0x0][0x180], RZ, 0x33, !PT ;  /* 0x00006000ff0caa12 */ /* 0x000fe200078e33ff */
[----:B------:R-:W-:Y:S01]  /*0340*/  IMAD R10, R13, 0x8, R10 ;  /* 0x000000080d0a7824 */ /* 0x000fe200078e020a */
[----:B------:R-:W-:-:S03]  /*0350*/  LEA.HI R5, R6, R5, RZ, 0x1e ;  /* 0x0000000506057211 */ /* 0x000fc600078ff0ff */
[----:B------:R-:W-:-:S04]  /*0360*/  IMAD R31, R12, c[0x0][0x18c], RZ ;  /* 0x000063000c1f7a24 */ /* 0x000fc800078e02ff */
[----:B------:R-:W-:-:S04]  /*0370*/  IMAD.WIDE.U32 R30, R31, R30, c[0x0][0x168] ;  /* 0x00005a001f1e7625 */ /* 0x000fc800078e001e */
[----:B--2---:R-:W-:-:S03]  /*0380*/  IMAD R11, R11, UR5, RZ ;  /* 0x000000050b0b7c24 */ /* 0x004fc6000f8e02ff */
.L_x_57:
[----:B------:R-:W-:Y:S01]  /*0390*/  SHF.R.S32.HI R6, RZ, 0x1f, R4 ;  /* 0x0000001fff067819 */ /* 0x000fe20000011404 */
[----:B------:R-:W-:Y:S01]  /*03a0*/  IMAD.MOV.U32 R35, RZ, RZ, 0x54 ;  /* 0x00000054ff237424 */ /* 0x000fe200078e00ff */
[----:B------:R-:W-:Y:S01]  /*03b0*/  IADD3 R34, P0, R11, R4, RZ ;  /* 0x000000040b227210 */ /* 0x000fe20007f1e0ff */
[----:B------:R-:W-:-:S03]  /*03c0*/  IMAD.WIDE R36, R10, 0x24, R30 ;  /* 0x000000240a247825 */ /* 0x000fc600078e021e */
[----:B------:R-:W-:Y:S01]  /*03d0*/  LEA.HI.X.SX32 R6, R11, R6, 0x1, P0 ;  /* 0x000000060b067211 */ /* 0x000fe200000f0eff */
[----:B------:R-:W-:Y:S01]  /*03e0*/  IMAD.WIDE.U32 R34, R34, R35, c[0x0][0x160] ;  /* 0x0000580022227625 */ /* 0x000fe200078e0023 */
[----:B------:R-:W-:Y:S01]  /*03f0*/  IADD3 R28, P1, R8, R36, RZ ;  /* 0x00000024081c7210 */ /* 0x000fe20007f3e0ff */
[----:B------:R-:W2:Y:S02]  /*0400*/  LDG.E.U16.CONSTANT R23, [R36.64] ;  /* 0x0000000624177981 */ /* 0x000ea4000c1e9500 */
[----:B------:R-:W-:Y:S01]  /*0410*/  IMAD R15, R6, 0x54, RZ ;  /* 0x00000054060f7824 */ /* 0x000fe200078e02ff */
[-C--:B------:R-:W-:Y:S01]  /*0420*/  IADD3 R32, P2, R5, R34.reuse, RZ ;  /* 0x0000002205207210 */ /* 0x080fe20007f5e0ff */
[----:B------:R-:W-:Y:S01]  /*0430*/  IMAD.X R29, RZ, RZ, R37, P1 ;  /* 0x000000ffff1d7224 */ /* 0x000fe200008e0625 */
[----:B------:R-:W-:Y:S01]  /*0440*/  IADD3 R14, P0, R7, R34, RZ ;  /* 0x00000022070e7210 */ /* 0x000fe20007f1e0ff */
[----:B------:R-:W3:Y:S01]  /*0450*/  LDG.E.U16.CONSTANT R16, [R36.64+0x24] ;  /* 0x0000240624107981 */ /* 0x000ee2000c1e9500 */
[----:B------:R-:W-:-:S03]  /*0460*/  IADD3 R35, R35, R15, RZ ;  /* 0x0000000f23237210 */ /* 0x000fc60007ffe0ff */
[----:B------:R0:W4:Y:S01]  /*0470*/  LDG.E.CONSTANT R26, [R28.64+0x4] ;  /* 0x000004061c1a7981 */ /* 0x000122000c1e9900 */
[----:B------:R-:W-:Y:S01]  /*0480*/  LEA.HI.X.SX32 R33, R5, R35, 0x1, P2 ;  /* 0x0000002305217211 */ /* 0x000fe200010f0eff */
[----:B------:R-:W-:Y:S02]  /*0490*/  IMAD.X R15, RZ, RZ, R35, P0 ;  /* 0x000000ffff0f7224 */ /* 0x000fe400000e0623 */
[----:B------:R0:W5:Y:S04]  /*04a0*/  LDG.E.CONSTANT R22, [R28.64+0x28] ;  /* 0x000028061c167981 */ /* 0x000168000c1e9900 */
[----:B------:R-:W2:Y:S04]  /*04b0*/  LDG.E.U8.CONSTANT R27, [R32.64] ;  /* 0x00000006201b7981 */ /* 0x000ea8000c1e9100 */
[----:B------:R1:W0:Y:S04]  /*04c0*/  LDG.E.CONSTANT R25, [R14.64+0x10] ;  /* 0x000010060e197981 */ /* 0x000228000c1e9900 */
[----:B------:R-:W3:Y:S04]  /*04d0*/  LDG.E.U8.CONSTANT R21, [R32.64+0x2] ;  /* 0x0000020620157981 */ /* 0x000ee8000c1e9100 */
[----:B------:R-:W5:Y:S04]  /*04e0*/  LDG.E.U8.CONSTANT R18, [R32.64+0x4] ;  /* 0x0000040620127981 */ /* 0x000f68000c1e9100 */
[----:B------:R0:W5:Y:S04]  /*04f0*/  LDG.E.U8.CONSTANT R19, [R32.64+0x6] ;  /* 0x0000060620137981 */ /* 0x000168000c1e9100 */
[----:B-1----:R0:W5:Y:S04]  /*0500*/  LDG.E.CONSTANT R14, [R28.64+0x4c] ;  /* 0x00004c061c0e7981 */ /* 0x002168000c1e9900 */
[----:B------:R0:W5:Y:S04]  /*0510*/  LDG.E.CONSTANT R24, [R28.64+0x70] ;  /* 0x000070061c187981 */ /* 0x000168000c1e9900 */
[----:B------:R-:W5:Y:S04]  /*0520*/  LDG.E.U16.CONSTANT R15, [R36.64+0x48] ;  /* 0x00004806240f7981 */ /* 0x000f68000c1e9500 */
[----:B------:R-:W5:Y:S04]  /*0530*/  LDG.E.U16.CONSTANT R12, [R36.64+0x6c] ;  /* 0x00006c06240c7981 */ /* 0x000f68000c1e9500 */
[----:B------:R-:W5:Y:S01]  /*0540*/  LDG.E.CONSTANT R6, [R34.64+0x50] ;  /* 0x0000500622067981 */ /* 0x000f62000c1e9900 */
[----:B------:R-:W-:-:S04]  /*0550*/  IADD3 R13, R13, 0x2, RZ ;  /* 0x000000020d0d7810 */ /* 0x000fc80007ffe0ff */
[----:B------:R-:W-:Y:S02]  /*0560*/  ISETP.GE.U32.AND P0, PT, R13, UR4, PT ;  /* 0x000000040d007c0c */ /* 0x000fe4000bf06070 */
[----:B------:R-:W-:Y:S02]  /*0570*/  IADD3 R10, R10, 0x10, RZ ;  /* 0x000000100a0a7810 */ /* 0x000fe40007ffe0ff */
[----:B------:R-:W-:Y:S02]  /*0580*/  IADD3 R4, R4, 0x2, RZ ;  /* 0x0000000204047810 */ /* 0x000fe40007ffe0ff */
[C---:B--2---:R-:W-:Y:S02]  /*0590*/  LOP3.LUT R17, R27.reuse, 0xf, RZ, 0xc0, !PT ;  /* 0x0000000f1b117812 */ /* 0x044fe400078ec0ff */
[----:B------:R-:W-:Y:S02]  /*05a0*/  LOP3.LUT R27, R27, 0xf0, RZ, 0xc0, !PT ;  /* 0x000000f01b1b7812 */ /* 0x000fe400078ec0ff */
[----:B0-----:R-:W-:-:S02]  /*05b0*/  LOP3.LUT R29, R25, 0x3030303, RZ, 0xc0, !PT ;  /* 0x03030303191d7812 */ /* 0x001fc400078ec0ff */
[----:B------:R-:W-:Y:S02]  /*05c0*/  SHF.R.U32.HI R27, RZ, 0x4, R27 ;  /* 0x00000004ff1b7819 */ /* 0x000fe4000001161b */
[----:B---3--:R-:W-:Y:S01]  /*05d0*/  LOP3.LUT R28, R21, 0xf, RZ, 0xc0, !PT ;  /* 0x0000000f151c7812 */ /* 0x008fe200078ec0ff */
[----:B----4-:R-:W-:Y:S01]  /*05e0*/  IDP.4A.S8.S8 R20, R29, R26, RZ ;  /* 0x0000001a1d147226 */ /* 0x010fe200000006ff */
[----:B------:R-:W-:Y:S02]  /*05f0*/  LEA R27, R27, R27, 0x8 ;  /* 0x0000001b1b1b7211 */ /* 0x000fe400078e40ff */
[----:B------:R-:W-:Y:S01]  /*0600*/  LOP3.LUT R21, R21, 0xf0, RZ, 0xc0, !PT ;  /* 0x000000f015157812 */ /* 0x000fe200078ec0ff */
[----:B------:R-:W-:Y:S01]  /*0610*/  IMAD R17, R20, R17, RZ ;  /* 0x0000001114117224 */ /* 0x000fe200078e02ff */
[----:B------:R-:W-:Y:S01]  /*0620*/  SHF.R.U32.HI R29, RZ, 0x4, R25 ;  /* 0x00000004ff1d7819 */ /* 0x000fe20000011619 */
[----:B------:R-:W-:Y:S01]  /*0630*/  IMAD R27, R27, 0x10000, R27 ;  /* 0x000100001b1b7824 */ /* 0x000fe200078e021b */
[----:B-----5:R-:W-:-:S02]  /*0640*/  LOP3.LUT R20, R18, 0xf, RZ, 0xc0, !PT ;  /* 0x0000000f12147812 */ /* 0x020fc400078ec0ff */
[----:B------:R-:W-:Y:S02]  /*0650*/  SHF.R.U32.HI R21, RZ, 0x4, R21 ;  /* 0x00000004ff157819 */ /* 0x000fe40000011615 */
[----:B------:R-:W-:Y:S01]  /*0660*/  LOP3.LUT R18, R18, 0xf0, RZ, 0xc0, !PT ;  /* 0x000000f012127812 */ /* 0x000fe200078ec0ff */
[----:B------:R-:W-:Y:S01]  /*0670*/  IDP.4A.S8.S8 R27, R27, R26, RZ ;  /* 0x0000001a1b1b7226 */ /* 0x000fe200000006ff */
[----:B------:R-:W-:Y:S01]  /*0680*/  LOP3.LUT R29, R29, 0x3030303, RZ, 0xc0, !PT ;  /* 0x030303031d1d7812 */ /* 0x000fe200078ec0ff */
[----:B------:R-:W-:Y:S01]  /*0690*/  IMAD R21, R21, 0x100, R21 ;  /* 0x0000010015157824 */ /* 0x000fe200078e0215 */
[----:B------:R-:W-:Y:S02]  /*06a0*/  SHF.R.U32.HI R33, RZ, 0x2, R25 ;  /* 0x00000002ff217819 */ /* 0x000fe40000011619 */
[----:B------:R-:W-:Y:S02]  /*06b0*/  SHF.R.U32.HI R18, RZ, 0x4, R18 ;  /* 0x00000004ff127819 */ /* 0x000fe40000011612 */
[----:B------:R-:W-:Y:S01]  /*06c0*/  LOP3.LUT R26, R19, 0xf0, RZ, 0xc0, !PT ;  /* 0x000000f0131a7812 */ /* 0x000fe200078ec0ff */
[----:B------:R-:W-:Y:S01]  /*06d0*/  IDP.4A.S8.S8 R29, R29, R14, RZ ;  /* 0x0000000e1d1d7226 */ /* 0x000fe200000006ff */
[----:B------:R-:W-:Y:S01]  /*06e0*/  LOP3.LUT R33, R33, 0x3030303, RZ, 0xc0, !PT ;  /* 0x0303030321217812 */ /* 0x000fe200078ec0ff */
[----:B------:R-:W-:Y:S01]  /*06f0*/  IMAD R18, R18, 0x100, R18 ;  /* 0x0000010012127824 */ /* 0x000fe200078e0212 */
[----:B------:R-:W-:-:S02]  /*0700*/  SHF.R.U32.HI R26, RZ, 0x4, R26 ;  /* 0x00000004ff1a7819 */ /* 0x000fc4000001161a */
[----:B------:R-:W-:Y:S01]  /*0710*/  LEA R21, R21, R21, 0x10 ;  /* 0x0000001515157211 */ /* 0x000fe200078e80ff */
[----:B------:R-:W-:Y:S01]  /*0720*/  IMAD R20, R29, R20, RZ ;  /* 0x000000141d147224 */ /* 0x000fe200078e02ff */
[----:B------:R-:W-:Y:S01]  /*0730*/  LEA R26, R26, R26, 0x8 ;  /* 0x0000001a1a1a7211 */ /* 0x000fe200078e40ff */
[-C--:B------:R-:W-:Y:S01]  /*0740*/  IDP.4A.S8.S8 R33, R33, R22.reuse, RZ ;  /* 0x0000001621217226 */ /* 0x080fe200000006ff */
[----:B------:R-:W-:Y:S01]  /*0750*/  SHF.R.U32.HI R25, RZ, 0x6, R25 ;  /* 0x00000006ff197819 */ /* 0x000fe20000011619 */
[----:B------:R-:W-:Y:S02]  /*0760*/  IMAD R29, R18, 0x10000, R18 ;  /* 0x00010000121d7824 */ /* 0x000fe400078e0212 */
[----:B------:R-:W-:Y:S01]  /*0770*/  IDP.4A.S8.S8 R21, R21, R22, RZ ;  /* 0x0000001615157226 */ /* 0x000fe200000006ff */
[----:B------:R-:W0:Y:S01]  /*0780*/  I2F R27, R27 ;  /* 0x0000001b001b7306 */ /* 0x000e220000201400 */
[----:B------:R-:W-:Y:S01]  /*0790*/  IMAD R28, R33, R28, RZ ;  /* 0x0000001c211c7224 */ /* 0x000fe200078e02ff */
[----:B------:R-:W-:Y:S01]  /*07a0*/  LOP3.LUT R25, R25, 0x3030303, RZ, 0xc0, !PT ;  /* 0x0303030319197812 */ /* 0x000fe200078ec0ff */
[----:B------:R-:W-:-:S02]  /*07b0*/  IDP.4A.S8.S8 R14, R29, R14, RZ ;  /* 0x0000000e1d0e7226 */ /* 0x000fc400000006ff */
[----:B------:R-:W-:-:S03]  /*07c0*/  IMAD R29, R26, 0x10000, R26 ;  /* 0x000100001a1d7824 */ /* 0x000fc600078e021a */
[----:B------:R-:W1:Y:S01]  /*07d0*/  I2F R17, R17 ;  /* 0x0000001100117306 */ /* 0x000e620000201400 */
[----:B------:R-:W-:Y:S01]  /*07e0*/  LOP3.LUT R19, R19, 0xf, RZ, 0xc0, !PT ;  /* 0x0000000f13137812 */ /* 0x000fe200078ec0ff */
[-C--:B------:R-:W-:Y:S02]  /*07f0*/  IDP.4A.S8.S8 R18, R29, R24.reuse, RZ ;  /* 0x000000181d127226 */ /* 0x080fe400000006ff */
[----:B------:R-:W-:-:S04]  /*0800*/  IDP.4A.S8.S8 R24, R25, R24, RZ ;  /* 0x0000001819187226 */ /* 0x000fc800000006ff */
[----:B------:R-:W2:Y:S01]  /*0810*/  I2F R21, R21 ;  /* 0x0000001500157306 */ /* 0x000ea20000201400 */
[----:B------:R-:W-:Y:S01]  /*0820*/  IMAD R19, R24, R19, RZ ;  /* 0x0000001318137224 */ /* 0x000fe200078e02ff */
[----:B------:R-:W-:-:S06]  /*0830*/  HADD2.F32 R22, -RZ, R23.H0_H0 ;  /* 0x20000017ff167230 */ /* 0x000fcc0000004100 */
[----:B------:R-:W3:Y:S01]  /*0840*/  I2F R28, R28 ;  /* 0x0000001c001c7306 */ /* 0x000ee20000201400 */
[----:B------:R-:W-:-:S07]  /*0850*/  HADD2.F32 R16, -RZ, R16.H0_H0 ;  /* 0x20000010ff107230 */ /* 0x000fce0000004100 */
[----:B------:R-:W4:Y:S01]  /*0860*/  I2F R14, R14 ;  /* 0x0000000e000e7306 */ /* 0x000f220000201400 */
[----:B0-----:R-:W-:-:S07]  /*0870*/  FFMA.FTZ R27, R22, R27, RZ ;  /* 0x0000001b161b7223 */ /* 0x001fce00000100ff */
[----:B------:R-:W0:Y:S01]  /*0880*/  I2F R20, R20 ;  /* 0x0000001400147306 */ /* 0x000e220000201400 */
[----:B-1----:R-:W-:-:S07]  /*0890*/  FFMA.FTZ R17, R22, R17, RZ ;  /* 0x0000001116117223 */ /* 0x002fce00000100ff */
[----:B------:R-:W1:Y:S01]  /*08a0*/  I2F R18, R18 ;  /* 0x0000001200127306 */ /* 0x000e620000201400 */
[----:B------:R-:W-:Y:S01]  /*08b0*/  HADD2.F32 R15, -RZ, R15.H0_H0 ;  /* 0x2000000fff0f7230 */ /* 0x000fe20000004100 */
[----:B--2---:R-:W-:-:S06]  /*08c0*/  FFMA.FTZ R21, R16, R21, R27 ;  /* 0x0000001510157223 */ /* 0x004fcc000001001b */
[----:B------:R-:W2:Y:S01]  /*08d0*/  I2F R19, R19 ;  /* 0x0000001300137306 */ /* 0x000ea20000201400 */
[----:B---3--:R-:W-:Y:S01]  /*08e0*/  FFMA.FTZ R17, R16, R28, R17 ;  /* 0x0000001c10117223 */ /* 0x008fe20000010011 */
[----:B------:R-:W-:Y:S01]  /*08f0*/  HADD2.F32 R12, -RZ, R12.H0_H0 ;  /* 0x2000000cff0c7230 */ /* 0x000fe20000004100 */
[C---:B----4-:R-:W-:Y:S02]  /*0900*/  FFMA.FTZ R21, R15.reuse, R14, R21 ;  /* 0x0000000e0f157223 */ /* 0x050fe40000010015 */
[----:B0-----:R-:W-:Y:S01]  /*0910*/  FFMA.FTZ R17, R15, R20, R17 ;  /* 0x000000140f117223 */ /* 0x001fe20000010011 */
[--C-:B------:R-:W-:Y:S01]  /*0920*/  HADD2.F32 R15, -RZ, R6.reuse.H1_H1 ;  /* 0x30000006ff0f7230 */ /* 0x100fe20000004100 */
[----:B-1----:R-:W-:Y:S01]  /*0930*/  FFMA.FTZ R18, R12, R18, R21 ;  /* 0x000000120c127223 */ /* 0x002fe20000010015 */
[----:B------:R-:W-:-:S03]  /*0940*/  HADD2.F32 R6, -RZ, R6.H0_H0 ;  /* 0x20000006ff067230 */ /* 0x000fc60000004100 */
[----:B------:R-:W-:Y:S02]  /*0950*/  FMUL.FTZ R15, R18, R15 ;  /* 0x0000000f120f7220 */ /* 0x000fe40000410000 */
[----:B--2---:R-:W-:-:S04]  /*0960*/  FFMA.FTZ R17, R12, R19, R17 ;  /* 0x000000130c117223 */ /* 0x004fc80000010011 */
[----:B------:R-:W-:-:S04]  /*0970*/  FFMA.FTZ R6, R17, R6, -R15 ;  /* 0x0000000611067223 */ /* 0x000fc8000001080f */
[----:B------:R-:W-:Y:S01]  /*0980*/  FADD.FTZ R9, R6, R9 ;  /* 0x0000000906097221 */ /* 0x000fe20000010000 */
[----:B------:R-:W-:Y:S05]  /*0990*/  @!P0 BRA `(.L_x_57) ;  /* 0xfffff9f000008947 */ /* 0x000fea000383ffff */
.L_x_56:
[----:B-1----:R-:W-:Y:S05]  /*09a0*/  BSYNC B0 ;  /* 0x0000000000007941 */ /* 0x002fea0003800000 */
.L_x_55:
        /* <DEDUP_REMOVED lines=13> */
[--C-:B------:R-:W-:Y:S01]  /*0a80*/  IMAD R3, R3, c[0x0][0x188], R0.reuse ;  /* 0x0000620003037a24 */ /* 0x100fe200078e0200 */
[----:B------:R-:W-:Y:S02]  /*0a90*/  MOV R4, 0x2 ;  /* 0x0000000200047802 */ /* 0x000fe40000000f00 */
[----:B------:R-:W-:-:S03]  /*0aa0*/  PRMT R0, R2, 0x7610, R0 ;  /* 0x0000761002007816 */ /* 0x000fc60000000000 */
[----:B------:R-:W-:-:S05]  /*0ab0*/  IMAD.WIDE.U32 R2, R3, R4, c[0x0][0x170] ;  /* 0x00005c0003027625 */ /* 0x000fca00078e0004 */
[----:B------:R-:W-:Y:S01]  /*0ac0*/  STG.E.U16 [R2.64], R0 ;  /* 0x0000000002007986 */ /* 0x000fe2000c101506 */
[----:B------:R-:W-:Y:S05]  /*0ad0*/  EXIT ;  /* 0x000000000000794d */ /* 0x000fea0003800000 */
.L_x_58:
        /* <DEDUP_REMOVED lines=10> */
.L_x_1215:


//--------------------- .text._Z9moe_vec_qIN3c108BFloat16ELi32ELi8E10block_q8_0Li2EXadL_ZN45_INTERNAL_8d5cb472_14_gguf_kernel_cu_cd24131917vec_dot_q8_0_q8_1EPKvPK10block_q8_1RKiEEEvS5_S5_PT_PS9_iiii --------------------------
	.section	.text._Z9moe_vec_qIN3c108BFloat16ELi32ELi8E10block_q8_0Li2EXadL_ZN45_INTERNAL_8d5cb472_14_gguf_kernel_cu_cd24131917vec_dot_q8_0_q8_1EPKvPK10block_q8_1RKiEEEvS5_S5_PT_PS9_iiii,"ax",@progbits
	.sectioninfo	@"SHI_REGISTERS=32"
	.align	128
.text._Z9moe_vec_qIN3c108BFloat16ELi32ELi8E10block_q8_0Li2EXadL_ZN45_INTERNAL_8d5cb472_14_gguf_kernel_cu_cd24131917vec_dot_q8_0_q8_1EPKvPK10block_q8_1RKiEEEvS5_S5_PT_PS9_iiii:
        .type           _Z9moe_vec_qIN3c108BFloat16ELi32ELi8E10block_q8_0Li2EXadL_ZN45_INTERNAL_8d5cb472_14_gguf_kernel_cu_cd24131917vec_dot_q8_0_q8_1EPKvPK10block_q8_1RKiEEEvS5_S5_PT_PS9_iiii,@function
        .size           _Z9moe_vec_qIN3c108BFloat16ELi32ELi8E10block_q8_0Li2EXadL_ZN45_INTERNAL_8d5cb472_14_gguf_kernel_cu_cd24131917vec_dot_q8_0_q8_1EPKvPK10block_q8_1RKiEEEvS5_S5_PT_PS9_iiii,(.L_x_1216 - _Z9moe_vec_qIN3c108BFloat16ELi32ELi8E10block_q8_0Li2EXadL_ZN45_INTERNAL_8d5cb472_14_gguf_kernel_cu_cd24131917vec_dot_q8_0_q8_1EPKvPK10block_q8_1RKiEEEvS5_S5_PT_PS9_iiii)
        .other          _Z9moe_vec_qIN3c108BFloat16ELi32ELi8E10block_q8_0Li2EXadL_ZN45_INTERNAL_8d5cb472_14_gguf_kernel_cu_cd24131917vec_dot_q8_0_q8_1EPKvPK10block_q8_1RKiEEEvS5_S5_PT_PS9_iiii,@"STO_CUDA_ENTRY STV_DEFAULT"
_Z9moe_vec_qIN3c108BFloat16ELi32ELi8E10block_q8_0Li2EXadL_ZN45_INTERNAL_8d5cb472_14_gguf_kernel_cu_cd24131917vec_dot_q8_0_q8_1EPKvPK10block_q8_1RKiEEEvS5_S5_PT_PS9_iiii:
[----:B------:R-:W-:Y:S02]  /*0000*/  IMAD.MOV.U32 R1, RZ, RZ, c[0x0][0x28] ;  /* 0x00000a00ff017624 */ /* 0x000fe400078e00ff */
[----:B------:R-:W0:Y:S04]  /*0010*/  S2R R0, SR_CTAID.X ;  /* 0x0000000000007919 */ /* 0x000e280000002500 */
[----:B------:R-:W0:Y:S02]  /*0020*/  S2R R3, SR_TID.Y ;  /* 0x0000000000037919 */ /* 0x000e240000002200 */
[----:B0-----:R-:W-:-:S05]  /*0030*/  IMAD R0, R0, c[0x0][0x4], R3 ;  /* 0x0000010000007a24 */ /* 0x001fca00078e0203 */
[----:B------:R-:W-:-:S13]  /*0040*/  ISETP.GE.U32.AND P0, PT, R0, c[0x0][0x188], PT ;  /* 0x0000620000007a0c */ /* 0x000fda0003f06070 */
[----:B------:R-:W-:Y:S05]  /*0050*/  @P0 EXIT ;  /* 0x000000000000094d */ /* 0x000fea0003800000 */
[----:B------:R-:W0:Y:S01]  /*0060*/  S2R R2, SR_TID.X ;  /* 0x0000000000027919 */ /* 0x000e220000002100 */
[----:B------:R-:W-:Y:S01]  /*0070*/  IMAD.MOV.U32 R4, RZ, RZ, c[0x0][0x184] ;  /* 0x00006100ff047624 */ /* 0x000fe200078e00ff */
[----:B------:R-:W-:Y:S01]  /*0080*/  ULDC.64 UR4, c[0x0][0x118] ;  /* 0x0000460000047ab9 */ /* 0x000fe20000000a00 */
[----:B------:R-:W-:Y:S01]  /*0090*/  BSSY B0, `(.L_x_59) ;  /* 0x000012c000007945 */ /* 0x000fe20003800000 */
[----:B------:R-:W1:Y:S01]  /*00a0*/  S2R R3, SR_CTAID.Z ;  /* 0x0000000000037919 */ /* 0x000e620000002700 */
[----:B------:R-:W-:Y:S01]  /*00b0*/  IMAD.MOV.U32 R10, RZ, RZ, RZ ;  /* 0x000000ffff0a7224 */ /* 0x000fe200078e00ff */
[----:B------:R-:W-:-:S04]  /*00c0*/  SHF.R.S32.HI R4, RZ, 0x1f, R4 ;  /* 0x0000001fff047819 */ /* 0x000fc80000011404 */
[----:B------:R-:W-:-:S04]  /*00d0*/  LEA.HI R4, R4, c[0x0][0x184], RZ, 0x5 ;  /* 0x0000610004047a11 */ /* 0x000fc800078f28ff */
[----:B------:R-:W-:Y:S02]  /*00e0*/  SHF.R.S32.HI R5, RZ, 0x5, R4 ;  /* 0x00000005ff057819 */ /* 0x000fe40000011404 */
[----:B0-----:R-:W-:-:S04]  /*00f0*/  SHF.R.U32.HI R14, RZ, 0x2, R2 ;  /* 0x00000002ff0e7819 */ /* 0x001fc80000011602 */
[----:B------:R-:W-:-:S13]  /*0100*/  ISETP.GE.U32.AND P0, PT, R14, R5, PT ;  /* 0x000000050e00720c */ /* 0x000fda0003f06070 */
[----:B------:R-:W-:Y:S05]  /*0110*/  @P0 BRA `(.L_x_60) ;  /* 0x0000123000000947 */ /* 0x000fea0003800000 */
[----:B-1----:R-:W-:-:S10]  /*0120*/  HFMA2.MMA R12, -RZ, RZ, 0, 2.384185791015625e-07 ;  /* 0x00000004ff0c7435 */ /* 0x002fd400000001ff */
[----:B------:R-:W-:-:S06]  /*0130*/  IMAD.WIDE.U32 R6, R3, R12, c[0x0][0x178] ;  /* 0x00005e0003067625 */ /* 0x000fcc00078e000c */
[----:B------:R0:W2:Y:S01]  /*0140*/  LDG.E R7, [R6.64] ;  /* 0x0000000406077981 */ /* 0x0000a2000c1e1900 */
[----:B------:R-:W1:Y:S01]  /*0150*/  I2F.U32.RP R4, c[0x0][0x180] ;  /* 0x0000600000047b06 */ /* 0x000e620000209000 */
[----:B------:R-:W-:Y:S01]  /*0160*/  ISETP.NE.U32.AND P0, PT, RZ, c[0x0][0x180], PT ;  /* 0x00006000ff007a0c */ /* 0x000fe20003f05070 */
[----:B------:R-:W-:Y:S06]  /*0170*/  BSSY B1, `(.L_x_61) ;  /* 0x000003d000017945 */ /* 0x000fec0003800000 */
[----:B-1----:R-:W1:Y:S02]  /*0180*/  MUFU.RCP R4, R4 ;  /* 0x0000000400047308 */ /* 0x002e640000001000 */
[----:B-1----:R-:W-:Y:S01]  /*0190*/  IADD3 R8, R4, 0xffffffe, RZ ;  /* 0x0ffffffe04087810 */ /* 0x002fe20007ffe0ff */
[----:B------:R-:W-:-:S05]  /*01a0*/  IMAD R4, R5, c[0x0][0x188], RZ ;  /* 0x0000620005047a24 */ /* 0x000fca00078e02ff */
[----:B------:R1:W3:Y:S02]  /*01b0*/  F2I.FTZ.U32.TRUNC.NTZ R9, R8 ;  /* 0x0000000800097305 */ /* 0x0002e4000021f000 */
[----:B-1----:R-:W-:Y:S02]  /*01c0*/  IMAD.MOV.U32 R8, RZ, RZ, RZ ;  /* 0x000000ffff087224 */ /* 0x002fe400078e00ff */
[----:B---3--:R-:W-:-:S04]  /*01d0*/  IMAD.MOV R11, RZ, RZ, -R9 ;  /* 0x000000ffff0b7224 */ /* 0x008fc800078e0a09 */
[----:B------:R-:W-:-:S04]  /*01e0*/  IMAD R11, R11, c[0x0][0x180], RZ ;  /* 0x000060000b0b7a24 */ /* 0x000fc800078e02ff */
[----:B------:R-:W-:Y:S01]  /*01f0*/  IMAD.HI.U32 R10, R9, R11, R8 ;  /* 0x0000000b090a7227 */ /* 0x000fe200078e0008 */
[----:B------:R-:W-:-:S05]  /*0200*/  MOV R8, R14 ;  /* 0x0000000e00087202 */ /* 0x000fca0000000f00 */
[----:B------:R-:W-:-:S04]  /*0210*/  IMAD.HI.U32 R9, R10, R3, RZ ;  /* 0x000000030a097227 */ /* 0x000fc800078e00ff */
[----:B0-----:R-:W-:Y:S02]  /*0220*/  IMAD.MOV R6, RZ, RZ, -R9 ;  /* 0x000000ffff067224 */ /* 0x001fe400078e0a09 */
[----:B------:R-:W-:Y:S02]  /*0230*/  IMAD.MOV.U32 R10, RZ, RZ, RZ ;  /* 0x000000ffff0a7224 */ /* 0x000fe400078e00ff */
[----:B------:R-:W-:-:S05]  /*0240*/  IMAD R6, R6, c[0x0][0x180], R3 ;  /* 0x0000600006067a24 */ /* 0x000fca00078e0203 */
[----:B------:R-:W-:-:S13]  /*0250*/  ISETP.GE.U32.AND P1, PT, R6, c[0x0][0x180], PT ;  /* 0x0000600006007a0c */ /* 0x000fda0003f26070 */
[----:B------:R-:W-:Y:S02]  /*0260*/  @P1 IADD3 R6, R6, -c[0x0][0x180], RZ ;  /* 0x8000600006061a10 */ /* 0x000fe40007ffe0ff */
[----:B------:R-:W-:Y:S02]  /*0270*/  @P1 IADD3 R9, R9, 0x1, RZ ;  /* 0x0000000109091810 */ /* 0x000fe40007ffe0ff */
[----:B------:R-:W-:Y:S01]  /*0280*/  ISETP.GE.U32.AND P2, PT, R6, c[0x0][0x180], PT ;  /* 0x0000600006007a0c */ /* 0x000fe20003f46070 */
[----:B------:R-:W-:Y:S01]  /*0290*/  IMAD.SHL.U32 R6, R2, 0x8, RZ ;  /* 0x0000000802067824 */ /* 0x000fe200078e00ff */
[----:B------:R-:W-:-:S04]  /*02a0*/  ISETP.GE.U32.AND P1, PT, R8, R5, PT ;  /* 0x000000050800720c */ /* 0x000fc80003f26070 */
[----:B------:R-:W-:-:S07]  /*02b0*/  LOP3.LUT R6, R6, 0x18, RZ, 0xc0, !PT ;  /* 0x0000001806067812 */ /* 0x000fce00078ec0ff */
[----:B------:R-:W-:Y:S02]  /*02c0*/  @P2 IADD3 R9, R9, 0x1, RZ ;  /* 0x0000000109092810 */ /* 0x000fe40007ffe0ff */
[----:B------:R-:W-:Y:S02]  /*02d0*/  @!P0 LOP3.LUT R9, RZ, c[0x0][0x180], RZ, 0x33, !PT ;  /* 0x00006000ff098a12 */ /* 0x000fe400078e33ff */
[----:B------:R-:W-:-:S03]  /*02e0*/  PLOP3.LUT P0, PT, PT, PT, PT, 0x80, 0x0 ;  /* 0x000000000000781c */ /* 0x000fc60003f0f070 */
[----:B------:R-:W-:-:S04]  /*02f0*/  IMAD R13, R9, c[0x0][0x18c], RZ ;  /* 0x00006300090d7a24 */ /* 0x000fc800078e02ff */
[----:B------:R-:W-:-:S04]  /*0300*/  IMAD.WIDE.U32 R12, R13, R12, c[0x0][0x168] ;  /* 0x00005a000d0c7625 */ /* 0x000fc800078e000c */
[----:B--2---:R-:W-:Y:S02]  /*0310*/  IMAD R7, R7, R4, RZ ;  /* 0x0000000407077224 */ /* 0x004fe400078e02ff */
[----:B------:R-:W-:-:S03]  /*0320*/  IMAD R4, R0, R5, R8 ;  /* 0x0000000500047224 */ /* 0x000fc600078e0208 */
[----:B------:R-:W-:Y:S01]  /*0330*/  SHF.R.S32.HI R9, RZ, 0x1f, R7 ;  /* 0x0000001fff097819 */ /* 0x000fe20000011407 */
[----:B------:R-:W-:Y:S05]  /*0340*/  @!P1 BRA `(.L_x_62) ;  /* 0x000001f000009947 */ /* 0x000fea0003800000 */
[----:B------:R-:W-:Y:S01]  /*0350*/  IADD3 R18, P0, R4, R7, RZ ;  /* 0x0000000704127210 */ /* 0x000fe20007f1e0ff */
[----:B------:R-:W-:Y:S01]  /*0360*/  IMAD.WIDE R20, R8, 0x24, R12 ;  /* 0x0000002408147825 */ /* 0x000fe200078e020c */
[----:B------:R-:W-:Y:S02]  /*0370*/  MOV R19, 0x22 ;  /* 0x0000002200137802 */ /* 0x000fe40000000f00 */
[----:B------:R-:W-:Y:S02]  /*0380*/  LEA.HI.X.SX32 R11, R4, R9, 0x1, P0 ;  /* 0x00000009040b7211 */ /* 0x000fe400000f0eff */
[----:B------:R-:W-:Y:S01]  /*0390*/  IADD3 R14, P1, R6, R20, RZ ;  /* 0x00000014060e7210 */ /* 0x000fe20007f3e0ff */
[----:B------:R-:W-:Y:S01]  /*03a0*/  IMAD.WIDE.U32 R18, R18, R19, c[0x0][0x160] ;  /* 0x0000580012127625 */ /* 0x000fe200078e0013 */
[----:B------:R-:W2:Y:S03]  /*03b0*/  LDG.E.U16.CONSTANT R20, [R20.64] ;  /* 0x0000000414147981 */ /* 0x000ea6000c1e9500 */
[----:B------:R-:W-:Y:S01]  /*03c0*/  IMAD R11, R11, 0x22, RZ ;  /* 0x000000220b0b7824 */ /* 0x000fe200078e02ff */
[----:B------:R-:W-:Y:S01]  /*03d0*/  IADD3 R16, P0, R6, R18, RZ ;  /* 0x0000001206107210 */ /* 0x000fe20007f1e0ff */
[----:B------:R-:W-:-:S02]  /*03e0*/  IMAD.X R15, RZ, RZ, R21, P1 ;  /* 0x000000ffff0f7224 */ /* 0x000fc400008e0615 */
[----:B------:R-:W-:-:S03]  /*03f0*/  IMAD.IADD R19, R19, 0x1, R11 ;  /* 0x0000000113137824 */ /* 0x000fc600078e020b */
[----:B------:R-:W3:Y:S02]  /*0400*/  LDG.E.CONSTANT R22, [R14.64+0x4] ;  /* 0x000004040e167981 */ /* 0x000ee4000c1e9900 */
[----:B------:R-:W-:Y:S02]  /*0410*/  IADD3.X R17, RZ, R19, RZ, P0, !PT ;  /* 0x00000013ff117210 */ /* 0x000fe400007fe4ff */
[----:B------:R-:W4:Y:S04]  /*0420*/  LDG.E.CONSTANT R28, [R14.64+0x8] ;  /* 0x000008040e1c7981 */ /* 0x000f28000c1e9900 */
[----:B------:R-:W5:Y:S04]  /*0430*/  LDG.E.U16.CONSTANT R24, [R16.64+0x2] ;  /* 0x0000020410187981 */ /* 0x000f68000c1e9500 */
[----:B------:R-:W5:Y:S04]  /*0440*/  LDG.E.U16.CONSTANT R23, [R16.64+0x4] ;  /* 0x0000040410177981 */ /* 0x000f68000c1e9500 */
[----:B------:R-:W2:Y:S04]  /*0450*/  LDG.E.U16.CONSTANT R11, [R16.64+0x6] ;  /* 0x00000604100b7981 */ /* 0x000ea8000c1e9500 */
[----:B------:R-:W2:Y:S04]  /*0460*/  LDG.E.U16.CONSTANT R26, [R16.64+0x8] ;  /* 0x00000804101a7981 */ /* 0x000ea8000c1e9500 */
[----:B------:R-:W4:Y:S01]  /*0470*/  LDG.E.U16.CONSTANT R18, [R18.64] ;  /* 0x0000000412127981 */ /* 0x000f22000c1e9500 */
[----:B------:R-:W-:-:S02]  /*0480*/  PLOP3.LUT P0, PT, PT, PT, PT, 0x8, 0x0 ;  /* 0x000000000000781c */ /* 0x000fc40003f0e170 */
[----:B------:R-:W-:Y:S02]  /*0490*/  IADD3 R8, R8, 0x8, RZ ;  /* 0x0000000808087810 */ /* 0x000fe40007ffe0ff */
[----:B------:R-:W-:Y:S02]  /*04a0*/  IADD3 R4, R4, 0x8, RZ ;  /* 0x0000000804047810 */ /* 0x000fe40007ffe0ff */
[----:B-----5:R-:W-:-:S05]  /*04b0*/  PRMT R23, R24, 0x5410, R23 ;  /* 0x0000541018177816 */ /* 0x020fca0000000017 */
[----:B---3--:R-:W-:Y:S01]  /*04c0*/  IDP.4A.S8.S8 R22, R23, R22, RZ ;  /* 0x0000001617167226 */ /* 0x008fe200000006ff */
[----:B--2---:R-:W-:-:S05]  /*04d0*/  PRMT R11, R11, 0x5410, R26 ;  /* 0x000054100b0b7816 */ /* 0x004fca000000001a */
[----:B----4-:R-:W-:-:S06]  /*04e0*/  IDP.4A.S8.S8 R28, R11, R28, R22 ;  /* 0x0000001c0b1c7226 */ /* 0x010fcc0000000616 */
[----:B------:R-:W0:Y:S01]  /*04f0*/  I2F R28, R28 ;  /* 0x0000001c001c7306 */ /* 0x000e220000201400 */
[----:B------:R-:W-:Y:S02]  /*0500*/  HADD2.F32 R22, -RZ, R20.H0_H0 ;  /* 0x20000014ff167230 */ /* 0x000fe40000004100 */
[----:B------:R-:W-:-:S05]  /*0510*/  HADD2.F32 R11, -RZ, R18.H0_H0 ;  /* 0x20000012ff0b7230 */ /* 0x000fca0000004100 */
[----:B------:R-:W-:-:S04]  /*0520*/  FMUL.FTZ R11, R11, R22 ;  /* 0x000000160b0b7220 */ /* 0x000fc80000410000 */
[----:B0-----:R-:W-:Y:S02]  /*0530*/  FFMA.FTZ R10, R11, R28, R10 ;  /* 0x0000001c0b0a7223 */ /* 0x001fe4000001000a */
.L_x_62:
[----:B------:R-:W-:Y:S05]  /*0540*/  BSYNC B1 ;  /* 0x0000000000017941 */ /* 0x000fea0003800000 */
.L_x_61:
[C---:B------:R-:W-:Y:S01]  /*0550*/  IMAD.IADD R11, R5.reuse, 0x1, -R8 ;  /* 0x00000001050b7824 */ /* 0x040fe200078e0a08 */
[----:B------:R-:W-:Y:S01]  /*0560*/  ISETP.GT.U32.AND P1, PT, R5, R8, PT ;  /* 0x000000080500720c */ /* 0x000fe20003f24070 */
[----:B------:R-:W-:Y:S03]  /*0570*/  BSSY B1, `(.L_x_63) ;  /* 0x000007d000017945 */ /* 0x000fe60003800000 */
[----:B------:R-:W-:-:S13]  /*0580*/  ISETP.LE.U32.OR P1, PT, R11, 0x18, !P1 ;  /* 0x000000180b00780c */ /* 0x000fda0004f23470 */
[----:B------:R-:W-:Y:S05]  /*0590*/  @P1 BRA `(.L_x_64) ;  /* 0x000007a000001947 */ /* 0x000fea0003800000 */
[----:B------:R-:W-:Y:S02]  /*05a0*/  PLOP3.LUT P0, PT, PT, PT, PT, 0x8, 0x0 ;  /* 0x000000000000781c */ /* 0x000fe40003f0e170 */
[----:B------:R-:W-:Y:S02]  /*05b0*/  IADD3 R21, R5, -0x18, RZ ;  /* 0xffffffe805157810 */ /* 0x000fe40007ffe0ff */
.L_x_65:
[----:B------:R-:W-:Y:S01]  /*05c0*/  IADD3 R15, P1, R7, R4, RZ ;  /* 0x00000004070f7210 */ /* 0x000fe20007f3e0ff */
[----:B------:R-:W-:Y:S02]  /*05d0*/  IMAD.MOV.U32 R16, RZ, RZ, 0x22 ;  /* 0x00000022ff107424 */ /* 0x000fe400078e00ff */
[----:B------:R-:W-:Y:S01]  /*05e0*/  IMAD.WIDE R26, R8, 0x24, R12 ;  /* 0x00000024081a7825 */ /* 0x000fe200078e020c */
[----:B------:R-:W-:-:S03]  /*05f0*/  LEA.HI.X.SX32 R11, R4, R9, 0x1, P1 ;  /* 0x00000009040b7211 */ /* 0x000fc600008f0eff */
[----:B------:R-:W-:Y:S01]  /*0600*/  IMAD.WIDE.U32 R14, R15, R16, c[0x0][0x160] ;  /* 0x000058000f0e7625 */ /* 0x000fe200078e0010 */
[C---:B------:R-:W-:Y:S02]  /*0610*/  IADD3 R18, P2, R6.reuse, R26, RZ ;  /* 0x0000001a06127210 */ /* 0x040fe40007f5e0ff */
[----:B------:R0:W2:Y:S01]  /*0620*/  LDG.E.U16.CONSTANT R26, [R26.64] ;  /* 0x000000041a1a7981 */ /* 0x0000a2000c1e9500 */
[----:B------:R-:W-:Y:S01]  /*0630*/  IMAD R11, R11, 0x22, RZ ;  /* 0x000000220b0b7824 */ /* 0x000fe200078e02ff */
[----:B------:R-:W-:Y:S01]  /*0640*/  IADD3 R22, P1, R6, R14, RZ ;  /* 0x0000000e06167210 */ /* 0x000fe20007f3e0ff */
[----:B------:R-:W-:-:S03]  /*0650*/  IMAD.X R19, RZ, RZ, R27, P2 ;  /* 0x000000ffff137224 */ /* 0x000fc600010e061b */
[----:B------:R-:W-:Y:S02]  /*0660*/  IADD3 R15, R15, R11, RZ ;  /* 0x0000000b0f0f7210 */ /* 0x000fe40007ffe0ff */
[----:B------:R-:W3:Y:S03]  /*0670*/  LDG.E.CONSTANT R11, [R18.64+0x4] ;  /* 0x00000404120b7981 */ /* 0x000ee6000c1e9900 */
[----:B------:R-:W-:Y:S01]  /*0680*/  IMAD.X R23, RZ, RZ, R15, P1 ;  /* 0x000000ffff177224 */ /* 0x000fe200008e060f */
[----:B------:R-:W4:Y:S04]  /*0690*/  LDG.E.CONSTANT R24, [R18.64+0x8] ;  /* 0x0000080412187981 */ /* 0x000f28000c1e9900 */
[----:B------:R-:W5:Y:S04]  /*06a0*/  LDG.E.U16.CONSTANT R20, [R22.64+0x2] ;  /* 0x0000020416147981 */ /* 0x000f68000c1e9500 */
[----:B------:R-:W5:Y:S04]  /*06b0*/  LDG.E.U16.CONSTANT R17, [R22.64+0x4] ;  /* 0x0000040416117981 */ /* 0x000f68000c1e9500 */
[----:B------:R-:W3:Y:S04]  /*06c0*/  LDG.E.U16.CONSTANT R25, [R22.64+0x6] ;  /* 0x0000060416197981 */ /* 0x000ee8000c1e9500 */
[----:B------:R-:W4:Y:S04]  /*06d0*/  LDG.E.U16.CONSTANT R28, [R22.64+0x8] ;  /* 0x00000804161c7981 */ /* 0x000f28000c1e9500 */
[----:B------:R-:W4:Y:S01]  /*06e0*/  LDG.E.U16.CONSTANT R15, [R14.64] ;  /* 0x000000040e0f7981 */ /* 0x000f22000c1e9500 */
[----:B------:R-:W-:-:S04]  /*06f0*/  IADD3 R29, R4, 0x8, RZ ;  /* 0x00000008041d7810 */ /* 0x000fc80007ffe0ff */
[----:B0-----:R-:W-:-:S04]  /*0700*/  IADD3 R27, P1, R7, R29, RZ ;  /* 0x0000001d071b7210 */ /* 0x001fc80007f3e0ff */
[----:B------:R-:W-:-:S05]  /*0710*/  LEA.HI.X.SX32 R29, R29, R9, 0x1, P1 ;  /* 0x000000091d1d7211 */ /* 0x000fca00008f0eff */
[----:B------:R-:W-:Y:S01]  /*0720*/  IMAD R29, R29, 0x22, RZ ;  /* 0x000000221d1d7824 */ /* 0x000fe200078e02ff */
[----:B--2---:R-:W-:Y:S01]  /*0730*/  HADD2.F32 R26, -RZ, R26.H0_H0 ;  /* 0x2000001aff1a7230 */ /* 0x004fe20000004100 */
[----:B-----5:R-:W-:-:S05]  /*0740*/  PRMT R20, R20, 0x5410, R17 ;  /* 0x0000541014147816 */ /* 0x020fca0000000011 */
[----:B---3--:R-:W-:Y:S01]  /*0750*/  IDP.4A.S8.S8 R11, R20, R11, RZ ;  /* 0x0000000b140b7226 */ /* 0x008fe200000006ff */
[----:B----4-:R-:W-:-:S05]  /*0760*/  PRMT R25, R25, 0x5410, R28 ;  /* 0x0000541019197816 */ /* 0x010fca000000001c */
[----:B------:R-:W-:Y:S02]  /*0770*/  IDP.4A.S8.S8 R28, R25, R24, R11 ;  /* 0x00000018191c7226 */ /* 0x000fe4000000060b */
[----:B------:R-:W-:Y:S02]  /*0780*/  IMAD.WIDE.U32 R24, R27, R16, c[0x0][0x160] ;  /* 0x000058001b187625 */ /* 0x000fe400078e0010 */
[----:B------:R-:W0:Y:S01]  /*0790*/  I2F R23, R28 ;  /* 0x0000001c00177306 */ /* 0x000e220000201400 */
[----:B------:R-:W-:Y:S02]  /*07a0*/  HADD2.F32 R17, -RZ, R15.H0_H0 ;  /* 0x2000000fff117230 */ /* 0x000fe40000004100 */
[----:B------:R-:W-:Y:S02]  /*07b0*/  IADD3 R14, P1, R6, R24, RZ ;  /* 0x00000018060e7210 */ /* 0x000fe40007f3e0ff */
[----:B------:R-:W-:Y:S01]  /*07c0*/  IADD3 R11, R25, R29, RZ ;  /* 0x0000001d190b7210 */ /* 0x000fe20007ffe0ff */
[----:B------:R-:W-:-:S04]  /*07d0*/  FMUL.FTZ R20, R17, R26 ;  /* 0x0000001a11147220 */ /* 0x000fc80000410000 */
[----:B------:R-:W-:-:S05]  /*07e0*/  IMAD.X R15, RZ, RZ, R11, P1 ;  /* 0x000000ffff0f7224 */ /* 0x000fca00008e060b */
[----:B------:R-:W2:Y:S01]  /*07f0*/  LDG.E.U16.CONSTANT R27, [R14.64+0x8] ;  /* 0x000008040e1b7981 */ /* 0x000ea2000c1e9500 */
[----:B0-----:R-:W-:-:S03]  /*0800*/  FFMA.FTZ R20, R20, R23, R10 ;  /* 0x0000001714147223 */ /* 0x001fc6000001000a */
[----:B------:R-:W2:Y:S04]  /*0810*/  LDG.E.U16.CONSTANT R10, [R14.64+0x6] ;  /* 0x000006040e0a7981 */ /* 0x000ea8000c1e9500 */
[----:B------:R-:W3:Y:S04]  /*0820*/  LDG.E.U16.CONSTANT R17, [R14.64+0x2] ;  /* 0x000002040e117981 */ /* 0x000ee8000c1e9500 */
[----:B------:R-:W3:Y:S01]  /*0830*/  LDG.E.U16.CONSTANT R22, [R14.64+0x4] ;  /* 0x000004040e167981 */ /* 0x000ee2000c1e9500 */
[----:B------:R-:W-:-:S05]  /*0840*/  IADD3 R19, R8, 0x8, RZ ;  /* 0x0000000808137810 */ /* 0x000fca0007ffe0ff */
[----:B------:R-:W-:Y:S01]  /*0850*/  IMAD.WIDE R18, R19, 0x24, R12 ;  /* 0x0000002413127825 */ /* 0x000fe200078e020c */
[----:B------:R-:W-:-:S04]  /*0860*/  IADD3 R26, R4, 0x10, RZ ;  /* 0x00000010041a7810 */ /* 0x000fc80007ffe0ff */
[----:B------:R-:W-:-:S05]  /*0870*/  IADD3 R28, P1, R6, R18, RZ ;  /* 0x00000012061c7210 */ /* 0x000fca0007f3e0ff */
[----:B------:R-:W-:-:S05]  /*0880*/  IMAD.X R29, RZ, RZ, R19, P1 ;  /* 0x000000ffff1d7224 */ /* 0x000fca00008e0613 */
[----:B------:R0:W4:Y:S04]  /*0890*/  LDG.E.CONSTANT R23, [R28.64+0x4] ;  /* 0x000004041c177981 */ /* 0x000128000c1e9900 */
[----:B------:R0:W5:Y:S01]  /*08a0*/  LDG.E.CONSTANT R25, [R28.64+0x8] ;  /* 0x000008041c197981 */ /* 0x000162000c1e9900 */
[----:B--2---:R-:W-:Y:S02]  /*08b0*/  PRMT R10, R10, 0x5410, R27 ;  /* 0x000054100a0a7816 */ /* 0x004fe4000000001b */
[----:B------:R-:W-:Y:S02]  /*08c0*/  IADD3 R27, P1, R7, R26, RZ ;  /* 0x0000001a071b7210 */ /* 0x000fe40007f3e0ff */
[----:B---3--:R-:W-:Y:S02]  /*08d0*/  PRMT R22, R17, 0x5410, R22 ;  /* 0x0000541011167816 */ /* 0x008fe40000000016 */
[----:B------:R-:W-:Y:S01]  /*08e0*/  LEA.HI.X.SX32 R17, R26, R9, 0x1, P1 ;  /* 0x000000091a117211 */ /* 0x000fe200008f0eff */
[----:B------:R-:W-:-:S04]  /*08f0*/  IMAD.WIDE.U32 R26, R27, R16, c[0x0][0x160] ;  /* 0x000058001b1a7625 */ /* 0x000fc800078e0010 */
[----:B------:R-:W-:Y:S01]  /*0900*/  IMAD R17, R17, 0x22, RZ ;  /* 0x0000002211117824 */ /* 0x000fe200078e02ff */
[----:B------:R-:W-:-:S04]  /*0910*/  IADD3 R14, P1, R6, R26, RZ ;  /* 0x0000001a060e7210 */ /* 0x000fc80007f3e0ff */
[----:B------:R-:W-:Y:S02]  /*0920*/  IADD3 R27, R27, R17, RZ ;  /* 0x000000111b1b7210 */ /* 0x000fe40007ffe0ff */
[----:B------:R1:W2:Y:S03]  /*0930*/  LDG.E.U16.CONSTANT R17, [R18.64] ;  /* 0x0000000412117981 */ /* 0x0002a6000c1e9500 */
[----:B------:R-:W-:Y:S01]  /*0940*/  IMAD.X R15, RZ, RZ, R27, P1 ;  /* 0x000000ffff0f7224 */ /* 0x000fe200008e061b */
[----:B------:R3:W2:Y:S04]  /*0950*/  LDG.E.U16.CONSTANT R26, [R26.64] ;  /* 0x000000041a1a7981 */ /* 0x0006a8000c1e9500 */
[----:B0-----:R-:W2:Y:S04]  /*0960*/  LDG.E.U16.CONSTANT R28, [R14.64+0x2] ;  /* 0x000002040e1c7981 */ /* 0x001ea8000c1e9500 */
[----:B------:R-:W2:Y:S01]  /*0970*/  LDG.E.U16.CONSTANT R29, [R14.64+0x4] ;  /* 0x000004040e1d7981 */ /* 0x000ea2000c1e9500 */
[----:B----4-:R-:W-:-:S04]  /*0980*/  IDP.4A.S8.S8 R22, R22, R23, RZ ;  /* 0x0000001716167226 */ /* 0x010fc800000006ff */
[----:B-----5:R-:W-:Y:S02]  /*0990*/  IDP.4A.S8.S8 R22, R10, R25, R22 ;  /* 0x000000190a167226 */ /* 0x020fe40000000616 */
[----:B------:R-:W-:Y:S01]  /*09a0*/  IMAD.MOV.U32 R10, RZ, RZ, R24 ;  /* 0x000000ffff0a7224 */ /* 0x000fe200078e0018 */
[----:B------:R-:W4:Y:S04]  /*09b0*/  LDG.E.U16.CONSTANT R25, [R14.64+0x8] ;  /* 0x000008040e197981 */ /* 0x000f28000c1e9500 */
[----:B------:R0:W3:Y:S04]  /*09c0*/  LDG.E.U16.CONSTANT R23, [R10.64] ;  /* 0x000000040a177981 */ /* 0x0000e8000c1e9500 */
[----:B------:R-:W4:Y:S01]  /*09d0*/  LDG.E.U16.CONSTANT R24, [R14.64+0x6] ;  /* 0x000006040e187981 */ /* 0x000f22000c1e9500 */
[----:B0-----:R-:W-:-:S02]  /*09e0*/  IADD3 R11, R8, 0x10, RZ ;  /* 0x00000010080b7810 */ /* 0x001fc40007ffe0ff */
[----:B--2---:R-:W-:-:S03]  /*09f0*/  PRMT R10, R28, 0x5410, R29 ;  /* 0x000054101c0a7816 */ /* 0x004fc6000000001d */
[----:B------:R-:W-:-:S05]  /*0a00*/  IMAD.WIDE R28, R11, 0x24, R12 ;  /* 0x000000240b1c7825 */ /* 0x000fca00078e020c */
[----:B-1----:R-:W-:-:S04]  /*0a10*/  IADD3 R18, P1, R6, R28, RZ ;  /* 0x0000001c06127210 */ /* 0x002fc80007f3e0ff */
[----:B------:R-:W-:-:S05]  /*0a20*/  IADD3.X R19, RZ, R29, RZ, P1, !PT ;  /* 0x0000001dff137210 */ /* 0x000fca0000ffe4ff */
[----:B------:R0:W2:Y:S04]  /*0a30*/  LDG.E.CONSTANT R11, [R18.64+0x4] ;  /* 0x00000404120b7981 */ /* 0x0000a8000c1e9900 */
[----:B0-----:R-:W5:Y:S01]  /*0a40*/  LDG.E.CONSTANT R18, [R18.64+0x8] ;  /* 0x0000080412127981 */ /* 0x001f62000c1e9900 */
[----:B----4-:R-:W-:Y:S01]  /*0a50*/  PRMT R25, R24, 0x5410, R25 ;  /* 0x0000541018197816 */ /* 0x010fe20000000019 */
[----:B---3--:R-:W-:Y:S02]  /*0a60*/  HADD2.F32 R27, -RZ, R23.H0_H0 ;  /* 0x20000017ff1b7230 */ /* 0x008fe40000004100 */
[----:B------:R0:W3:Y:S02]  /*0a70*/  LDG.E.U16.CONSTANT R24, [R28.64] ;  /* 0x000000041c187981 */ /* 0x0000e4000c1e9500 */
[----:B0-----:R-:W-:-:S05]  /*0a80*/  HADD2.F32 R28, -RZ, R17.H0_H0 ;  /* 0x20000011ff1c7230 */ /* 0x001fca0000004100 */
[----:B------:R-:W-:Y:S02]  /*0a90*/  FMUL.FTZ R27, R27, R28 ;  /* 0x0000001c1b1b7220 */ /* 0x000fe40000410000 */
[----:B--2---:R-:W-:Y:S01]  /*0aa0*/  IDP.4A.S8.S8 R14, R10, R11, RZ ;  /* 0x0000000b0a0e7226 */ /* 0x004fe200000006ff */
[----:B------:R-:W-:-:S04]  /*0ab0*/  IADD3 R10, R4, 0x18, RZ ;  /* 0x00000018040a7810 */ /* 0x000fc80007ffe0ff */
[----:B------:R-:W-:Y:S01]  /*0ac0*/  IADD3 R11, P1, R7, R10, RZ ;  /* 0x0000000a070b7210 */ /* 0x000fe20007f3e0ff */
[----:B-----5:R-:W-:-:S03]  /*0ad0*/  IDP.4A.S8.S8 R25, R25, R18, R14 ;  /* 0x0000001219197226 */ /* 0x020fc6000000060e */
[----:B------:R-:W-:Y:S01]  /*0ae0*/  LEA.HI.X.SX32 R14, R10, R9, 0x1, P1 ;  /* 0x000000090a0e7211 */ /* 0x000fe200008f0eff */
[----:B------:R-:W-:-:S04]  /*0af0*/  IMAD.WIDE.U32 R10, R11, R16, c[0x0][0x160] ;  /* 0x000058000b0a7625 */ /* 0x000fc800078e0010 */
[----:B------:R-:W-:Y:S01]  /*0b00*/  IMAD R14, R14, 0x22, RZ ;  /* 0x000000220e0e7824 */ /* 0x000fe200078e02ff */
[----:B------:R-:W-:-:S03]  /*0b10*/  IADD3 R16, P1, R6, R10, RZ ;  /* 0x0000000a06107210 */ /* 0x000fc60007f3e0ff */
[----:B------:R-:W-:-:S05]  /*0b20*/  IMAD.IADD R11, R11, 0x1, R14 ;  /* 0x000000010b0b7824 */ /* 0x000fca00078e020e */
[----:B------:R-:W-:Y:S01]  /*0b30*/  IADD3.X R17, RZ, R11, RZ, P1, !PT ;  /* 0x0000000bff117210 */ /* 0x000fe20000ffe4ff */
[----:B------:R0:W2:Y:S04]  /*0b40*/  LDG.E.U16.CONSTANT R10, [R10.64] ;  /* 0x000000040a0a7981 */ /* 0x0000a8000c1e9500 */
[----:B------:R-:W4:Y:S04]  /*0b50*/  LDG.E.U16.CONSTANT R28, [R16.64+0x2] ;  /* 0x00000204101c7981 */ /* 0x000f28000c1e9500 */
[----:B0-----:R-:W4:Y:S01]  /*0b60*/  LDG.E.U16.CONSTANT R11, [R16.64+0x4] ;  /* 0x00000404100b7981 */ /* 0x001f22000c1e9500 */
[----:B------:R-:W-:-:S05]  /*0b70*/  IADD3 R15, R8, 0x18, RZ ;  /* 0x00000018080f7810 */ /* 0x000fca0007ffe0ff */
[----:B------:R-:W-:-:S05]  /*0b80*/  IMAD.WIDE R14, R15, 0x24, R12 ;  /* 0x000000240f0e7825 */ /* 0x000fca00078e020c */
[----:B------:R-:W-:Y:S02]  /*0b90*/  IADD3 R18, P2, R6, R14, RZ ;  /* 0x0000000e06127210 */ /* 0x000fe40007f5e0ff */
[----:B------:R0:W5:Y:S03]  /*0ba0*/  LDG.E.U16.CONSTANT R14, [R14.64] ;  /* 0x000000040e0e7981 */ /* 0x000166000c1e9500 */
[----:B------:R-:W-:-:S05]  /*0bb0*/  IMAD.X R19, RZ, RZ, R15, P2 ;  /* 0x000000ffff137224 */ /* 0x000fca00010e060f */
[----:B------:R-:W2:Y:S04]  /*0bc0*/  LDG.E.CONSTANT R23, [R18.64+0x4] ;  /* 0x0000040412177981 */ /* 0x000ea8000c1e9900 */
[----:B0-----:R-:W3:Y:S04]  /*0bd0*/  LDG.E.U16.CONSTANT R15, [R16.64+0x8] ;  /* 0x00000804100f7981 */ /* 0x001ee8000c1e9500 */
[----:B------:R-:W3:Y:S01]  /*0be0*/  LDG.E.CONSTANT R29, [R18.64+0x8] ;  /* 0x00000804121d7981 */ /* 0x000ee2000c1e9900 */
[----:B----4-:R-:W-:-:S03]  /*0bf0*/  PRMT R28, R28, 0x5410, R11 ;  /* 0x000054101c1c7816 */ /* 0x010fc6000000000b */
[----:B------:R-:W3:Y:S01]  /*0c00*/  LDG.E.U16.CONSTANT R11, [R16.64+0x6] ;  /* 0x00000604100b7981 */ /* 0x000ee2000c1e9500 */
[----:B------:R-:W0:Y:S01]  /*0c10*/  I2F R22, R22 ;  /* 0x0000001600167306 */ /* 0x000e220000201400 */
[----:B------:R-:W-:-:S07]  /*0c20*/  IADD3 R8, R8, 0x20, RZ ;  /* 0x0000002008087810 */ /* 0x000fce0007ffe0ff */
[----:B------:R-:W1:Y:S01]  /*0c30*/  I2F R25, R25 ;  /* 0x0000001900197306 */ /* 0x000e620000201400 */
[----:B--2---:R-:W-:Y:S01]  /*0c40*/  IDP.4A.S8.S8 R23, R28, R23, RZ ;  /* 0x000000171c177226 */ /* 0x004fe200000006ff */
[----:B------:R-:W-:Y:S01]  /*0c50*/  ISETP.GE.U32.AND P1, PT, R8, R21, PT ;  /* 0x000000150800720c */ /* 0x000fe20003f26070 */
[----:B------:R-:W-:Y:S01]  /*0c60*/  HADD2.F32 R26, -RZ, R26.H0_H0 ;  /* 0x2000001aff1a7230 */ /* 0x000fe20000004100 */
[----:B0-----:R-:W-:Y:S01]  /*0c70*/  FFMA.FTZ R20, R27, R22, R20 ;  /* 0x000000161b147223 */ /* 0x001fe20000010014 */
[----:B------:R-:W-:Y:S01]  /*0c80*/  HADD2.F32 R10, -RZ, R10.H0_H0 ;  /* 0x2000000aff0a7230 */ /* 0x000fe20000004100 */
[----:B------:R-:W-:Y:S02]  /*0c90*/  IADD3 R4, R4, 0x20, RZ ;  /* 0x0000002004047810 */ /* 0x000fe40007ffe0ff */
[----:B---3--:R-:W-:-:S05]  /*0ca0*/  PRMT R16, R11, 0x5410, R15 ;  /* 0x000054100b107816 */ /* 0x008fca000000000f */
[----:B------:R-:W-:Y:S01]  /*0cb0*/  IDP.4A.S8.S8 R23, R16, R29, R23 ;  /* 0x0000001d10177226 */ /* 0x000fe20000000617 */
[----:B------:R-:W-:-:S05]  /*0cc0*/  HADD2.F32 R11, -RZ, R24.H0_H0 ;  /* 0x20000018ff0b7230 */ /* 0x000fca0000004100 */
[----:B------:R-:W0:Y:S01]  /*0cd0*/  I2F R23, R23 ;  /* 0x0000001700177306 */ /* 0x000e220000201400 */
[----:B-----5:R-:W-:Y:S01]  /*0ce0*/  HADD2.F32 R15, -RZ, R14.H0_H0 ;  /* 0x2000000eff0f7230 */ /* 0x020fe20000004100 */
[----:B------:R-:W-:-:S04]  /*0cf0*/  FMUL.FTZ R11, R26, R11 ;  /* 0x0000000b1a0b7220 */ /* 0x000fc80000410000 */
[----:B-1----:R-:W-:Y:S02]  /*0d00*/  FFMA.FTZ R11, R11, R25, R20 ;  /* 0x000000190b0b7223 */ /* 0x002fe40000010014 */
[----:B------:R-:W-:-:S04]  /*0d10*/  FMUL.FTZ R10, R10, R15 ;  /* 0x0000000f0a0a7220 */ /* 0x000fc80000410000 */
[----:B0-----:R-:W-:Y:S01]  /*0d20*/  FFMA.FTZ R10, R10, R23, R11 ;  /* 0x000000170a0a7223 */ /* 0x001fe2000001000b */
[----:B------:R-:W-:Y:S05]  /*0d30*/  @!P1 BRA `(.L_x_65) ;  /* 0xfffff88000009947 */ /* 0x000fea000383ffff */
.L_x_64:
[----:B------:R-:W-:Y:S05]  /*0d40*/  BSYNC B1 ;  /* 0x0000000000017941 */ /* 0x000fea0003800000 */
.L_x_63:
[C---:B------:R-:W-:Y:S01]  /*0d50*/  IMAD.IADD R11, R5.reuse, 0x1, -R8 ;  /* 0x00000001050b7824 */ /* 0x040fe200078e0a08 */
[----:B------:R-:W-:Y:S01]  /*0d60*/  ISETP.GT.U32.AND P1, PT, R5, R8, PT ;  /* 0x000000080500720c */ /* 0x000fe20003f24070 */
[----:B------:R-:W-:Y:S03]  /*0d70*/  BSSY B1, `(.L_x_66) ;  /* 0x000003f000017945 */ /* 0x000fe60003800000 */
[----:B------:R-:W-:-:S13]  /*0d80*/  ISETP.LE.U32.OR P1, PT, R11, 0x8, !P1 ;  /* 0x000000080b00780c */ /* 0x000fda0004f23470 */
[----:B------:R-:W-:Y:S05]  /*0d90*/  @P1 BRA `(.L_x_67) ;  /* 0x000003c000001947 */ /* 0x000fea0003800000 */
[----:B------:R-:W-:Y:S01]  /*0da0*/  IADD3 R19, P0, R4, R7, RZ ;  /* 0x0000000704137210 */ /* 0x000fe20007f1e0ff */
[----:B------:R-:W-:-:S03]  /*0db0*/  IMAD.MOV.U32 R16, RZ, RZ, 0x22 ;  /* 0x00000022ff107424 */ /* 0x000fc600078e00ff */
[----:B------:R-:W-:Y:S01]  /*0dc0*/  LEA.HI.X.SX32 R11, R4, R9, 0x1, P0 ;  /* 0x00000009040b7211 */ /* 0x000fe200000f0eff */
[----:B------:R-:W-:-:S04]  /*0dd0*/  IMAD.WIDE.U32 R18, R19, R16, c[0x0][0x160] ;  /* 0x0000580013127625 */ /* 0x000fc800078e0010 */
[----:B------:R-:W-:Y:S01]  /*0de0*/  IMAD R11, R11, 0x22, RZ ;  /* 0x000000220b0b7824 */ /* 0x000fe200078e02ff */
[----:B------:R-:W-:Y:S01]  /*0df0*/  IADD3 R14, P0, R6, R18, RZ ;  /* 0x00000012060e7210 */ /* 0x000fe20007f1e0ff */
[----:B------:R-:W-:-:S03]  /*0e00*/  IMAD.WIDE R20, R8, 0x24, R12 ;  /* 0x0000002408147825 */ /* 0x000fc600078e020c */
[----:B------:R-:W-:Y:S02]  /*0e10*/  IADD3 R19, R19, R11, RZ ;  /* 0x0000000b13137210 */ /* 0x000fe40007ffe0ff */
[----:B------:R-:W-:Y:S01]  /*0e20*/  IADD3 R29, R4, 0x8, RZ ;  /* 0x00000008041d7810 */ /* 0x000fe20007ffe0ff */
[----:B------:R0:W2:Y:S02]  /*0e30*/  LDG.E.U16.CONSTANT R23, [R20.64] ;  /* 0x0000000414177981 */ /* 0x0000a4000c1e9500 */
[----:B------:R-:W-:Y:S01]  /*0e40*/  IMAD.X R15, RZ, RZ, R19, P0 ;  /* 0x000000ffff0f7224 */ /* 0x000fe200000e0613 */
[----:B------:R-:W-:Y:S01]  /*0e50*/  IADD3 R24, P0, R6, R20, RZ ;  /* 0x0000001406187210 */ /* 0x000fe20007f1e0ff */
[----:B------:R1:W3:Y:S04]  /*0e60*/  LDG.E.U16.CONSTANT R18, [R18.64] ;  /* 0x0000000412127981 */ /* 0x0002e8000c1e9500 */
[----:B------:R4:W1:Y:S01]  /*0e70*/  LDG.E.U16.CONSTANT R17, [R14.64+0x2] ;  /* 0x000002040e117981 */ /* 0x000862000c1e9500 */
[----:B------:R-:W-:-:S03]  /*0e80*/  IMAD.X R25, RZ, RZ, R21, P0 ;  /* 0x000000ffff197224 */ /* 0x000fc600000e0615 */
[----:B------:R4:W1:Y:S04]  /*0e90*/  LDG.E.U16.CONSTANT R26, [R14.64+0x4] ;  /* 0x000004040e1a7981 */ /* 0x000868000c1e9500 */
[----:B------:R5:W2:Y:S04]  /*0ea0*/  LDG.E.CONSTANT R22, [R24.64+0x4] ;  /* 0x0000040418167981 */ /* 0x000aa8000c1e9900 */
[----:B------:R4:W3:Y:S04]  /*0eb0*/  LDG.E.U16.CONSTANT R28, [R14.64+0x6] ;  /* 0x000006040e1c7981 */ /* 0x0008e8000c1e9500 */
[----:B------:R4:W3:Y:S01]  /*0ec0*/  LDG.E.U16.CONSTANT R11, [R14.64+0x8] ;  /* 0x000008040e0b7981 */ /* 0x0008e2000c1e9500 */
[----:B------:R-:W-:-:S03]  /*0ed0*/  IADD3 R27, P0, R7, R29, RZ ;  /* 0x0000001d071b7210 */ /* 0x000fc60007f1e0ff */
[----:B-----5:R5:W5:Y:S01]  /*0ee0*/  LDG.E.CONSTANT R24, [R24.64+0x8] ;  /* 0x0000080418187981 */ /* 0x020b62000c1e9900 */
[----:B------:R-:W-:Y:S01]  /*0ef0*/  LEA.HI.X.SX32 R29, R29, R9, 0x1, P0 ;  /* 0x000000091d1d7211 */ /* 0x000fe200000f0eff */
[----:B----4-:R-:W-:Y:S01]  /*0f00*/  IMAD.WIDE.U32 R14, R27, R16, c[0x0][0x160] ;  /* 0x000058001b0e7625 */ /* 0x010fe200078e0010 */
[----:B------:R-:W-:-:S03]  /*0f10*/  IADD3 R27, R8, 0x8, RZ ;  /* 0x00000008081b7810 */ /* 0x000fc60007ffe0ff */
[----:B------:R-:W-:Y:S01]  /*0f20*/  IMAD R29, R29, 0x22, RZ ;  /* 0x000000221d1d7824 */ /* 0x000fe200078e02ff */
[----:B------:R-:W-:Y:S01]  /*0f30*/  IADD3 R16, P0, R6, R14, RZ ;  /* 0x0000000e06107210 */ /* 0x000fe20007f1e0ff */
[----:B0-----:R-:W-:-:S03]  /*0f40*/  IMAD.WIDE R20, R27, 0x24, R12 ;  /* 0x000000241b147825 */ /* 0x001fc600078e020c */
[----:B------:R-:W-:-:S05]  /*0f50*/  IADD3 R15, R15, R29, RZ ;  /* 0x0000001d0f0f7210 */ /* 0x000fca0007ffe0ff */
[----:B------:R0:W5:Y:S01]  /*0f60*/  LDG.E.U16.CONSTANT R14, [R14.64] ;  /* 0x000000040e0e7981 */ /* 0x000162000c1e9500 */
[----:B-1----:R-:W-:Y:S01]  /*0f70*/  PRMT R19, R17, 0x5410, R26 ;  /* 0x0000541011137816 */ /* 0x002fe2000000001a */
[----:B------:R-:W-:Y:S01]  /*0f80*/  IMAD.X R17, RZ, RZ, R15, P0 ;  /* 0x000000ffff117224 */ /* 0x000fe200000e060f */
[----:B------:R-:W-:Y:S02]  /*0f90*/  IADD3 R26, P1, R6, R20, RZ ;  /* 0x00000014061a7210 */ /* 0x000fe40007f3e0ff */
[----:B------:R3:W4:Y:S01]  /*0fa0*/  LDG.E.U16.CONSTANT R20, [R20.64] ;  /* 0x0000000414147981 */ /* 0x000722000c1e9500 */
[----:B--2---:R-:W-:Y:S02]  /*0fb0*/  IDP.4A.S8.S8 R19, R19, R22, RZ ;  /* 0x0000001613137226 */ /* 0x004fe400000006ff */
[----:B------:R-:W-:Y:S01]  /*0fc0*/  IMAD.X R27, RZ, RZ, R21, P1 ;  /* 0x000000ffff1b7224 */ /* 0x000fe200008e0615 */
[----:B0-----:R-:W2:Y:S04]  /*0fd0*/  LDG.E.U16.CONSTANT R15, [R16.64+0x2] ;  /* 0x00000204100f7981 */ /* 0x001ea8000c1e9500 */
[----:B------:R-:W2:Y:S01]  /*0fe0*/  LDG.E.U16.CONSTANT R22, [R16.64+0x4] ;  /* 0x0000040410167981 */ /* 0x000ea2000c1e9500 */
[----:B---3--:R-:W-:-:S03]  /*0ff0*/  PRMT R21, R28, 0x5410, R11 ;  /* 0x000054101c157816 */ /* 0x008fc6000000000b */
[----:B------:R-:W3:Y:S04]  /*1000*/  LDG.E.U16.CONSTANT R11, [R16.64+0x6] ;  /* 0x00000604100b7981 */ /* 0x000ee8000c1e9500 */
[----:B------:R-:W3:Y:S04]  /*1010*/  LDG.E.U16.CONSTANT R28, [R16.64+0x8] ;  /* 0x00000804101c7981 */ /* 0x000ee8000c1e9500 */
[----:B-----5:R-:W5:Y:S04]  /*1020*/  LDG.E.CONSTANT R25, [R26.64+0x4] ;  /* 0x000004041a197981 */ /* 0x020f68000c1e9900 */
[----:B------:R-:W4:Y:S01]  /*1030*/  LDG.E.CONSTANT R29, [R26.64+0x8] ;  /* 0x000008041a1d7981 */ /* 0x000f22000c1e9900 */
[----:B------:R-:W-:-:S06]  /*1040*/  IDP.4A.S8.S8 R19, R21, R24, R19 ;  /* 0x0000001815137226 */ /* 0x000fcc0000000613 */
[----:B------:R-:W0:Y:S01]  /*1050*/  I2F R19, R19 ;  /* 0x0000001300137306 */ /* 0x000e220000201400 */
[----:B------:R-:W-:Y:S02]  /*1060*/  HADD2.F32 R23, -RZ, R23.H0_H0 ;  /* 0x20000017ff177230 */ /* 0x000fe40000004100 */
[----:B------:R-:W-:Y:S02]  /*1070*/  HADD2.F32 R18, -RZ, R18.H0_H0 ;  /* 0x20000012ff127230 */ /* 0x000fe40000004100 */
[----:B------:R-:W-:-:S03]  /*1080*/  HADD2.F32 R14, -RZ, R14.H0_H0 ;  /* 0x2000000eff0e7230 */ /* 0x000fc60000004100 */
[----:B------:R-:W-:Y:S01]  /*1090*/  FMUL.FTZ R23, R18, R23 ;  /* 0x0000001712177220 */ /* 0x000fe20000410000 */
[----:B------:R-:W-:Y:S02]  /*10a0*/  PLOP3.LUT P0, PT, PT, PT, PT, 0x8, 0x0 ;  /* 0x000000000000781c */ /* 0x000fe40003f0e170 */
[----:B------:R-:W-:Y:S01]  /*10b0*/  IADD3 R8, R8, 0x10, RZ ;  /* 0x0000001008087810 */ /* 0x000fe20007ffe0ff */
[----:B0-----:R-:W-:Y:S01]  /*10c0*/  FFMA.FTZ R10, R23, R19, R10 ;  /* 0x00000013170a7223 */ /* 0x001fe2000001000a */
[----:B------:R-:W-:Y:S02]  /*10d0*/  IADD3 R4, R4, 0x10, RZ ;  /* 0x0000001004047810 */ /* 0x000fe40007ffe0ff */
[----:B--2---:R-:W-:Y:S02]  /*10e0*/  PRMT R22, R15, 0x5410, R22 ;  /* 0x000054100f167816 */ /* 0x004fe40000000016 */
[----:B---3--:R-:W-:-:S03]  /*10f0*/  PRMT R28, R11, 0x5410, R28 ;  /* 0x000054100b1c7816 */ /* 0x008fc6000000001c */
[----:B-----5:R-:W-:-:S04]  /*1100*/  IDP.4A.S8.S8 R22, R22, R25, RZ ;  /* 0x0000001916167226 */ /* 0x020fc800000006ff */
[----:B----4-:R-:W-:-:S06]  /*1110*/  IDP.4A.S8.S8 R22, R28, R29, R22 ;  /* 0x0000001d1c167226 */ /* 0x010fcc0000000616 */
[----:B------:R-:W0:Y:S01]  /*1120*/  I2F R22, R22 ;  /* 0x0000001600167306 */ /* 0x000e220000201400 */
[----:B------:R-:W-:-:S05]  /*1130*/  HADD2.F32 R11, -RZ, R20.H0_H0 ;  /* 0x20000014ff0b7230 */ /* 0x000fca0000004100 */
[----:B------:R-:W-:-:S04]  /*1140*/  FMUL.FTZ R11, R14, R11 ;  /* 0x0000000b0e0b7220 */ /* 0x000fc80000410000 */
[----:B0-----:R-:W-:Y:S02]  /*1150*/  FFMA.FTZ R10, R11, R22, R10 ;  /* 0x000000160b0a7223 */ /* 0x001fe4000001000a */
.L_x_67:
[----:B------:R-:W-:Y:S05]  /*1160*/  BSYNC B1 ;  /* 0x0000000000017941 */ /* 0x000fea0003800000 */
.L_x_66:
[----:B------:R-:W-:-:S13]  /*1170*/  ISETP.LT.U32.OR P0, PT, R8, R5, P0 ;  /* 0x000000050800720c */ /* 0x000fda0000701470 */
[----:B------:R-:W-:Y:S05]  /*1180*/  @!P0 BRA `(.L_x_60) ;  /* 0x000001c000008947 */ /* 0x000fea0003800000 */
[----:B------:R-:W-:Y:S01]  /*1190*/  HFMA2.MMA R14, -RZ, RZ, 0, 2.02655792236328125e-06 ;  /* 0x00000022ff0e7435 */ /* 0x000fe200000001ff */
[----:B------:R-:W-:-:S04]  /*11a0*/  IADD3 R7, P0, R7, R4, RZ ;  /* 0x0000000407077210 */ /* 0x000fc80007f1e0ff */
[----:B------:R-:W-:Y:S01]  /*11b0*/  LEA.HI.X.SX32 R4, R4, R9, 0x1, P0 ;  /* 0x0000000904047211 */ /* 0x000fe200000f0eff */
[----:B------:R-:W-:-:S04]  /*11c0*/  IMAD.WIDE R8, R8, 0x24, R12 ;  /* 0x0000002408087825 */ /* 0x000fc800078e020c */
[----:B------:R-:W-:-:S04]  /*11d0*/  IMAD.WIDE.U32 R12, R7, R14, c[0x0][0x160] ;  /* 0x00005800070c7625 */ /* 0x000fc800078e000e */
[----:B------:R-:W-:Y:S01]  /*11e0*/  IMAD R5, R4, 0x22, RZ ;  /* 0x0000002204057824 */ /* 0x000fe200078e02ff */
[C---:B------:R-:W-:Y:S02]  /*11f0*/  IADD3 R4, P1, R6.reuse, R8, RZ ;  /* 0x0000000806047210 */ /* 0x040fe40007f3e0ff */
[----:B------:R-:W-:Y:S01]  /*1200*/  IADD3 R6, P0, R6, R12, RZ ;  /* 0x0000000c06067210 */ /* 0x000fe20007f1e0ff */
[----:B------:R-:W-:Y:S01]  /*1210*/  IMAD.IADD R13, R13, 0x1, R5 ;  /* 0x000000010d0d7824 */ /* 0x000fe200078e0205 */
[----:B------:R-:W2:Y:S01]  /*1220*/  LDG.E.U16.CONSTANT R8, [R8.64] ;  /* 0x0000000408087981 */ /* 0x000ea2000c1e9500 */
[----:B------:R-:W-:-:S03]  /*1230*/  IMAD.X R5, RZ, RZ, R9, P1 ;  /* 0x000000ffff057224 */ /* 0x000fc600008e0609 */
[----:B------:R-:W-:Y:S01]  /*1240*/  IADD3.X R7, RZ, R13, RZ, P0, !PT ;  /* 0x0000000dff077210 */ /* 0x000fe200007fe4ff */
[----:B------:R-:W3:Y:S04]  /*1250*/  LDG.E.U16.CONSTANT R12, [R12.64] ;  /* 0x000000040c0c7981 */ /* 0x000ee8000c1e9500 */
[----:B------:R-:W4:Y:S04]  /*1260*/  LDG.E.U16.CONSTANT R11, [R6.64+0x2] ;  /* 0x00000204060b7981 */ /* 0x000f28000c1e9500 */
[----:B------:R-:W4:Y:S04]  /*1270*/  LDG.E.U16.CONSTANT R14, [R6.64+0x4] ;  /* 0x00000404060e7981 */ /* 0x000f28000c1e9500 */
[----:B------:R-:W5:Y:S04]  /*1280*/  LDG.E.U16.CONSTANT R15, [R6.64+0x6] ;  /* 0x00000604060f7981 */ /* 0x000f68000c1e9500 */
[----:B------:R-:W5:Y:S04]  /*1290*/  LDG.E.U16.CONSTANT R18, [R6.64+0x8] ;  /* 0x0000080406127981 */ /* 0x000f68000c1e9500 */
[----:B------:R-:W2:Y:S04]  /*12a0*/  LDG.E.CONSTANT R16, [R4.64+0x4] ;  /* 0x0000040404107981 */ /* 0x000ea8000c1e9900 */
[----:B------:R-:W3:Y:S01]  /*12b0*/  LDG.E.CONSTANT R20, [R4.64+0x8] ;  /* 0x0000080404147981 */ /* 0x000ee2000c1e9900 */
[----:B----4-:R-:W-:-:S02]  /*12c0*/  PRMT R11, R11, 0x5410, R14 ;  /* 0x000054100b0b7816 */ /* 0x010fc4000000000e */
[----:B-----5:R-:W-:-:S03]  /*12d0*/  PRMT R15, R15, 0x5410, R18 ;  /* 0x000054100f0f7816 */ /* 0x020fc60000000012 */
[----:B--2---:R-:W-:-:S04]  /*12e0*/  IDP.4A.S8.S8 R11, R11, R16, RZ ;  /* 0x000000100b0b7226 */ /* 0x004fc800000006ff */
[----:B---3--:R-:W-:-:S06]  /*12f0*/  IDP.4A.S8.S8 R15, R15, R20, R11 ;  /* 0x000000140f0f7226 */ /* 0x008fcc000000060b */
[----:B------:R-:W0:Y:S01]  /*1300*/  I2F R15, R15 ;  /* 0x0000000f000f7306 */ /* 0x000e220000201400 */
[----:B------:R-:W-:Y:S02]  /*1310*/  HADD2.F32 R11, -RZ, R8.H0_H0 ;  /* 0x20000008ff0b7230 */ /* 0x000fe40000004100 */
[----:B------:R-:W-:-:S05]  /*1320*/  HADD2.F32 R6, -RZ, R12.H0_H0 ;  /* 0x2000000cff067230 */ /* 0x000fca0000004100 */
[----:B------:R-:W-:-:S04]  /*1330*/  FMUL.FTZ R11, R6, R11 ;  /* 0x0000000b060b7220 */ /* 0x000fc80000410000 */
[----:B0-----:R-:W-:Y:S02]  /*1340*/  FFMA.FTZ R10, R11, R15, R10 ;  /* 0x0000000f0b0a7223 */ /* 0x001fe4000001000a */
.L_x_60:
[----:B-1----:R-:W-:Y:S05]  /*1350*/  BSYNC B0 ;  /* 0x0000000000007941 */ /* 0x002fea0003800000 */
.L_x_59:
        /* <DEDUP_REMOVED lines=19> */
.L_x_68:
        /* <DEDUP_REMOVED lines=15> */
.L_x_1216:


//--------------------- .text._Z9moe_vec_qIN3c108BFloat16ELi32ELi4E10block_q5_1Li2EXadL_ZN45_INTERNAL_8d5cb472_14_gguf_kernel_cu_cd24131917vec_dot_q5_1_q8_1EPKvPK10block_q8_1RKiEEEvS5_S5_PT_PS9_iiii --------------------------
	.section	.text._Z9moe_vec_qIN3c108BFloat16ELi32ELi4E10block_q5_1Li2EXadL_ZN45_INTERNAL_8d5cb472_14_gguf_kernel_cu_cd24131917vec_dot_q5_1_q8_1EPKvPK10block_q8_1RKiEEEvS5_S5_PT_PS9_iiii,"ax",@progbits
	.sectioninfo	@"SHI_REGISTERS=31"
	.align	128
.text._Z9moe_vec_qIN3c108BFloat16ELi32ELi4E10block_q5_1Li2EXadL_ZN45_INTERNAL_8d5cb472_14_gguf_kernel_cu_cd24131917vec_dot_q5_1_q8_1EPKvPK10block_q8_1RKiEEEvS5_S5_PT_PS9_iiii:
        .type           _Z9moe_vec_qIN3c108BFloat16ELi32ELi4E10block_q5_1Li2EXadL_ZN45_INTERNAL_8d5cb472_14_gguf_kernel_cu_cd24131917vec_dot_q5_1_q8_1EPKvPK10block_q8_1RKiEEEvS5_S5_PT_PS9_iiii,@function
        .size           _Z9moe_vec_qIN3c108BFloat16ELi32ELi4E10block_q5_1Li2EXadL_ZN45_INTERNAL_8d5cb472_14_gguf_kernel_cu_cd24131917vec_dot_q5_1_q8_1EPKvPK10block_q8_1RKiEEEvS5_S5_PT_PS9_iiii,(.L_x_1217 - _Z9moe_vec_qIN3c108BFloat16ELi32ELi4E10block_q5_1Li2EXadL_ZN45_INTERNAL_8d5cb472_14_gguf_kernel_cu_cd24131917vec_dot_q5_1_q8_1EPKvPK10block_q8_1RKiEEEvS5_S5_PT_PS9_iiii)
        .other          _Z9moe_vec_qIN3c108BFloat16ELi32ELi4E10block_q5_1Li2EXadL_ZN45_INTERNAL_8d5cb472_14_gguf_kernel_cu_cd24131917vec_dot_q5_1_q8_1EPKvPK10block_q8_1RKiEEEvS5_S5_PT_PS9_iiii,@"STO_CUDA_ENTRY STV_DEFAULT"
_Z9moe_vec_qIN3c108BFloat16ELi32ELi4E10block_q5_1Li2EXadL_ZN45_INTERNAL_8d5cb472_14_gguf_kernel_cu_cd24131917vec_dot_q5_1_q8_1EPKvPK10block_q8_1RKiEEEvS5_S5_PT_PS9_iiii:
        /* <DEDUP_REMOVED lines=26> */
[----:B------:R-:W-:-:S03]  /*01a0*/  IMAD R15, R0, UR4, R17 ;  /* 0x00000004000f7c24 */ /* 0x000fc6000f8e0211 */
[----:B------:R-:W-:-:S04]  /*01b0*/  LOP3.LUT R13, R13, 0x8, RZ, 0xc0, !PT ;  /* 0x000000080d0d7812 */ /* 0x000fc800078ec0ff */
        /* <DEDUP_REMOVED lines=10> */
[----:B0-----:R-:W-:Y:S02]  /*0260*/  IMAD R3, R10, c[0x0][0x180], R11 ;  /* 0x000060000a037a24 */ /* 0x001fe400078e020b */
[----:B------:R-:W-:-:S03]  /*0270*/  IMAD.MOV.U32 R10, RZ, RZ, RZ ;  /* 0x000000ffff0a7224 */ /* 0x000fc600078e00ff */
[----:B------:R-:W-:-:S13]  /*0280*/  ISETP.GE.U32.AND P0, PT, R3, c[0x0][0x180], PT ;  /* 0x0000600003007a0c */ /* 0x000fda0003f06070 */
[----:B------:R-:W-:Y:S02]  /*0290*/  @P0 IADD3 R3, R3, -c[0x0][0x180], RZ ;  /* 0x8000600003030a10 */ /* 0x000fe40007ffe0ff */
[----:B------:R-:W-:Y:S02]  /*02a0*/  @P0 IADD3 R8, R8, 0x1, RZ ;  /* 0x0000000108080810 */ /* 0x000fe40007ffe0ff */
[----:B------:R-:W-:-:S13]  /*02b0*/  ISETP.GE.U32.AND P1, PT, R3, c[0x0][0x180], PT ;  /* 0x0000600003007a0c */ /* 0x000fda0003f26070 */
[----:B------:R-:W-:Y:S02]  /*02c0*/  @P1 IADD3 R8, R8, 0x1, RZ ;  /* 0x0000000108081810 */ /* 0x000fe40007ffe0ff */
[----:B------:R-:W-:-:S05]  /*02d0*/  @!P2 LOP3.LUT R8, RZ, c[0x0][0x180], RZ, 0x33, !PT ;  /* 0x00006000ff08aa12 */ /* 0x000fca00078e33ff */
[----:B------:R-:W-:Y:S02]  /*02e0*/  IMAD R3, R8, c[0x0][0x18c], RZ ;  /* 0x0000630008037a24 */ /* 0x000fe400078e02ff */
[----:B--2---:R-:W-:Y:S02]  /*02f0*/  IMAD R14, R2, UR5, RZ ;  /* 0x00000005020e7c24 */ /* 0x004fe4000f8e02ff */
[----:B------:R-:W-:-:S04]  /*0300*/  IMAD.WIDE.U32 R2, R3, R16, c[0x0][0x168] ;  /* 0x00005a0003027625 */ /* 0x000fc800078e0010 */
.L_x_71:
[----:B------:R-:W-:Y:S01]  /*0310*/  SHF.R.S32.HI R5, RZ, 0x1f, R15 ;  /* 0x0000001fff057819 */ /* 0x000fe2000001140f */
[----:B------:R-:W-:Y:S01]  /*0320*/  IMAD.MOV.U32 R7, RZ, RZ, 0x18 ;  /* 0x00000018ff077424 */ /* 0x000fe200078e00ff */
[----:B------:R-:W-:-:S04]  /*0330*/  IADD3 R4, P0, R14, R15, RZ ;  /* 0x0000000f0e047210 */ /* 0x000fc80007f1e0ff */
[----:B------:R-:W-:Y:S01]  /*0340*/  LEA.HI.X.SX32 R6, R14, R5, 0x1, P0 ;  /* 0x000000050e067211 */ /* 0x000fe200000f0eff */
[----:B------:R-:W-:-:S04]  /*0350*/  IMAD.WIDE.U32 R4, R4, R7, c[0x0][0x160] ;  /* 0x0000580004047625 */ /* 0x000fc800078e0007 */
[----:B------:R-:W-:-:S04]  /*0360*/  IMAD R7, R6, 0x18, RZ ;  /* 0x0000001806077824 */ /* 0x000fc800078e02ff */
[----:B------:R-:W-:Y:S01]  /*0370*/  IMAD.IADD R5, R5, 0x1, R7 ;  /* 0x0000000105057824 */ /* 0x000fe200078e0207 */
[----:B------:R-:W-:-:S04]  /*0380*/  IADD3 R20, P0, R13, R4, RZ ;  /* 0x000000040d147210 */ /* 0x000fc80007f1e0ff */
[----:B------:R0:W2:Y:S01]  /*0390*/  LDG.E.CONSTANT R18, [R4.64+0x4] ;  /* 0x0000040604127981 */ /* 0x0000a2000c1e9900 */
[----:B------:R-:W-:-:S05]  /*03a0*/  IMAD.X R21, RZ, RZ, R5, P0 ;  /* 0x000000ffff157224 */ /* 0x000fca00000e0605 */
[----:B------:R1:W3:Y:S04]  /*03b0*/  LDG.E.CONSTANT R7, [R20.64+0x8] ;  /* 0x0000080614077981 */ /* 0x0002e8000c1e9900 */
[----:B------:R-:W1:Y:S04]  /*03c0*/  LDG.E.CONSTANT R6, [R20.64+0xc] ;  /* 0x00000c0614067981 */ /* 0x000e68000c1e9900 */
[----:B0-----:R-:W4:Y:S01]  /*03d0*/  LDG.E.CONSTANT R5, [R4.64] ;  /* 0x0000000604057981 */ /* 0x001f22000c1e9900 */
[--C-:B--2---:R-:W-:Y:S02]  /*03e0*/  SHF.R.S32.HI R16, RZ, R13, R18.reuse ;  /* 0x0000000dff107219 */ /* 0x104fe40000011412 */
[----:B------:R-:W-:-:S02]  /*03f0*/  SHF.R.S32.HI R18, RZ, R12, R18 ;  /* 0x0000000cff127219 */ /* 0x000fc40000011412 */
[----:B------:R-:W-:Y:S01]  /*0400*/  SHF.R.U32.HI R19, RZ, 0xc, R16 ;  /* 0x0000000cff137819 */ /* 0x000fe20000011610 */
[----:B------:R-:W-:Y:S01]  /*0410*/  IMAD.SHL.U32 R8, R16, 0x10, RZ ;  /* 0x0000001010087824 */ /* 0x000fe200078e00ff */
[----:B------:R-:W-:Y:S01]  /*0420*/  SHF.R.U32.HI R23, RZ, 0xc, R18 ;  /* 0x0000000cff177819 */ /* 0x000fe20000011612 */
[----:B------:R-:W-:Y:S01]  /*0430*/  IMAD.SHL.U32 R22, R18, 0x10, RZ ;  /* 0x0000001012167824 */ /* 0x000fe200078e00ff */
[----:B------:R-:W-:Y:S02]  /*0440*/  SHF.R.U32.HI R24, RZ, 0x5, R16 ;  /* 0x00000005ff187819 */ /* 0x000fe40000011610 */
[----:B------:R-:W-:Y:S02]  /*0450*/  LOP3.LUT R8, R8, 0x10, RZ, 0xc0, !PT ;  /* 0x0000001008087812 */ /* 0x000fe400078ec0ff */
[----:B-1----:R-:W-:Y:S02]  /*0460*/  SHF.R.U32.HI R20, RZ, 0x4, R6 ;  /* 0x00000004ff147819 */ /* 0x002fe40000011606 */
[----:B---3--:R-:W-:-:S02]  /*0470*/  LOP3.LUT R9, R8, 0xf0f0f0f, R7, 0xf8, !PT ;  /* 0x0f0f0f0f08097812 */ /* 0x008fc400078ef807 */
[----:B------:R-:W-:Y:S02]  /*0480*/  LOP3.LUT R8, R19, 0x10, RZ, 0xc0, !PT ;  /* 0x0000001013087812 */ /* 0x000fe400078ec0ff */
[----:B------:R-:W-:Y:S02]  /*0490*/  SHF.R.U32.HI R7, RZ, 0x4, R7 ;  /* 0x00000004ff077819 */ /* 0x000fe40000011607 */
[----:B------:R-:W-:Y:S02]  /*04a0*/  LOP3.LUT R19, R22, 0x10, RZ, 0xc0, !PT ;  /* 0x0000001016137812 */ /* 0x000fe400078ec0ff */
[----:B------:R-:W-:Y:S02]  /*04b0*/  LOP3.LUT R23, R23, 0x10, RZ, 0xc0, !PT ;  /* 0x0000001017177812 */ /* 0x000fe400078ec0ff */
[----:B------:R-:W-:Y:S02]  /*04c0*/  LOP3.LUT R21, R8, 0xf0f0f0f, R7, 0xf8, !PT ;  /* 0x0f0f0f0f08157812 */ /* 0x000fe400078ef807 */
[----:B------:R-:W-:Y:S01]  /*04d0*/  LOP3.LUT R22, R19, 0xf0f0f0f, R6, 0xf8, !PT ;  /* 0x0f0f0f0f13167812 */ /* 0x000fe200078ef806 */
[----:B------:R-:W-:Y:S01]  /*04e0*/  IMAD.WIDE R6, R17, 0x24, R2 ;  /* 0x0000002411067825 */ /* 0x000fe200078e0202 */
[----:B------:R-:W-:-:S02]  /*04f0*/  LOP3.LUT R19, R23, 0xf0f0f0f, R20, 0xf8, !PT ;  /* 0x0f0f0f0f17137812 */ /* 0x000fc400078ef814 */
[----:B------:R-:W-:Y:S01]  /*0500*/  LOP3.LUT R21, R21, 0x1000, R24, 0xf8, !PT ;  /* 0x0000100015157812 */ /* 0x000fe200078ef818 */
[----:B------:R-:W-:Y:S01]  /*0510*/  IMAD.SHL.U32 R20, R16, 0x800, RZ ;  /* 0x0000080010147824 */ /* 0x000fe200078e00ff */
[----:B------:R-:W-:Y:S01]  /*0520*/  IADD3 R8, P0, R13, R6, RZ ;  /* 0x000000060d087210 */ /* 0x000fe20007f1e0ff */
[----:B------:R-:W-:Y:S01]  /*0530*/  IMAD.SHL.U32 R23, R18, 0x800, RZ ;  /* 0x0000080012177824 */ /* 0x000fe200078e00ff */
[----:B------:R-:W-:Y:S01]  /*0540*/  SHF.R.U32.HI R24, RZ, 0x5, R18 ;  /* 0x00000005ff187819 */ /* 0x000fe20000011612 */
[----:B------:R-:W4:Y:S01]  /*0550*/  LDG.E.CONSTANT R6, [R6.64] ;  /* 0x0000000606067981 */ /* 0x000f22000c1e9900 */
[----:B------:R-:W-:Y:S01]  /*0560*/  LOP3.LUT R25, R9, 0x1000, R20, 0xf8, !PT ;  /* 0x0000100009197812 */ /* 0x000fe200078ef814 */
[----:B------:R-:W-:Y:S01]  /*0570*/  IMAD.SHL.U32 R20, R16, 0x40000, RZ ;  /* 0x0004000010147824 */ /* 0x000fe200078e00ff */
[----:B------:R-:W-:Y:S01]  /*0580*/  LOP3.LUT R19, R19, 0x1000, R24, 0xf8, !PT ;  /* 0x0000100013137812 */ /* 0x000fe200078ef818 */
[----:B------:R-:W-:Y:S01]  /*0590*/  IMAD.X R9, RZ, RZ, R7, P0 ;  /* 0x000000ffff097224 */ /* 0x000fe200000e0607 */
[----:B------:R-:W-:Y:S01]  /*05a0*/  LOP3.LUT R22, R22, 0x1000, R23, 0xf8, !PT ;  /* 0x0000100016167812 */ /* 0x000fe200078ef817 */
[----:B------:R-:W-:Y:S01]  /*05b0*/  IMAD.SHL.U32 R24, R16, 0x4, RZ ;  /* 0x0000000410187824 */ /* 0x000fe200078e00ff */
[----:B------:R-:W-:Y:S01]  /*05c0*/  LOP3.LUT R25, R25, 0x100000, R20, 0xf8, !PT ;  /* 0x0010000019197812 */ /* 0x000fe200078ef814 */
[----:B------:R-:W-:Y:S01]  /*05d0*/  IMAD.SHL.U32 R23, R18, 0x40000, RZ ;  /* 0x0004000012177824 */ /* 0x000fe200078e00ff */
[----:B------:R-:W2:Y:S02]  /*05e0*/  LDG.E.CONSTANT R20, [R8.64+0x4] ;  /* 0x0000040608147981 */ /* 0x000ea4000c1e9900 */
[----:B------:R-:W-:Y:S01]  /*05f0*/  LOP3.LUT R21, R21, 0x100000, R24, 0xf8, !PT ;  /* 0x0010000015157812 */ /* 0x000fe200078ef818 */
[----:B------:R-:W-:Y:S01]  /*0600*/  IMAD.SHL.U32 R24, R16, 0x2000000, RZ ;  /* 0x0200000010187824 */ /* 0x000fe200078e00ff */
[----:B------:R-:W-:Y:S01]  /*0610*/  LOP3.LUT R22, R22, 0x100000, R23, 0xf8, !PT ;  /* 0x0010000016167812 */ /* 0x000fe200078ef817 */
[----:B------:R-:W3:Y:S04]  /*0620*/  LDG.E.CONSTANT R26, [R8.64+0x18] ;  /* 0x00001806081a7981 */ /* 0x000ee8000c1e9900 */
[----:B------:R-:W5:Y:S01]  /*0630*/  LDG.E.CONSTANT R23, [R8.64+0x14] ;  /* 0x0000140608177981 */ /* 0x000f62000c1e9900 */
[----:B------:R-:W-:-:S03]  /*0640*/  LOP3.LUT R25, R25, 0x10000000, R24, 0xf8, !PT ;  /* 0x1000000019197812 */ /* 0x000fc600078ef818 */
[----:B------:R-:W3:Y:S01]  /*0650*/  LDG.E.CONSTANT R24, [R8.64+0x8] ;  /* 0x0000080608187981 */ /* 0x000ee2000c1e9900 */
[----:B------:R-:W-:Y:S02]  /*0660*/  IMAD.SHL.U32 R16, R16, 0x200, RZ ;  /* 0x0000020010107824 */ /* 0x000fe400078e00ff */
[----:B------:R-:W-:-:S03]  /*0670*/  IMAD.SHL.U32 R28, R18, 0x4, RZ ;  /* 0x00000004121c7824 */ /* 0x000fc600078e00ff */
[----:B------:R-:W-:Y:S01]  /*0680*/  LOP3.LUT R16, R21, 0x10000000, R16, 0xf8, !PT ;  /* 0x1000000015107812 */ /* 0x000fe200078ef810 */
[C---:B------:R-:W-:Y:S01]  /*0690*/  IMAD.SHL.U32 R21, R18.reuse, 0x2000000, RZ ;  /* 0x0200000012157824 */ /* 0x040fe200078e00ff */
[----:B------:R-:W-:Y:S01]  /*06a0*/  LOP3.LUT R19, R19, 0x100000, R28, 0xf8, !PT ;  /* 0x0010000013137812 */ /* 0x000fe200078ef81c */
[----:B------:R-:W-:-:S03]  /*06b0*/  IMAD.SHL.U32 R18, R18, 0x200, RZ ;  /* 0x0000020012127824 */ /* 0x000fc600078e00ff */
[----:B------:R-:W-:Y:S02]  /*06c0*/  LOP3.LUT R21, R22, 0x10000000, R21, 0xf8, !PT ;  /* 0x1000000016157812 */ /* 0x000fe400078ef815 */
[----:B------:R-:W-:Y:S02]  /*06d0*/  LOP3.LUT R18, R19, 0x10000000, R18, 0xf8, !PT ;  /* 0x1000000013127812 */ /* 0x000fe400078ef812 */
[----:B------:R-:W-:-:S04]  /*06e0*/  IADD3 R17, R17, 0x10, RZ ;  /* 0x0000001011117810 */ /* 0x000fc80007ffe0ff */
[----:B------:R-:W-:Y:S02]  /*06f0*/  ISETP.GE.U32.AND P0, PT, R17, UR4, PT ;  /* 0x0000000411007c0c */ /* 0x000fe4000bf06070 */
[----:B------:R-:W-:Y:S01]  /*0700*/  IADD3 R15, R15, 0x10, RZ ;  /* 0x000000100f0f7810 */ /* 0x000fe20007ffe0ff */
[----:B--2---:R-:W-:-:S04]  /*0710*/  IDP.4A.S8.S8 R20, R25, R20, RZ ;  /* 0x0000001419147226 */ /* 0x004fc800000006ff */
[----:B-----5:R-:W-:-:S04]  /*0720*/  IDP.4A.S8.S8 R23, R16, R23, R20 ;  /* 0x0000001710177226 */ /* 0x020fc80000000614 */
[----:B---3--:R-:W-:Y:S01]  /*0730*/  IDP.4A.S8.S8 R21, R21, R24, R23 ;  /* 0x0000001815157226 */ /* 0x008fe20000000617 */
[----:B----4-:R-:W-:-:S03]  /*0740*/  HFMA2.MMA R5, R5, R6, -RZ ;  /* 0x0000000605057235 */ /* 0x010fc600001000ff */
[----:B------:R-:W-:-:S06]  /*0750*/  IDP.4A.S8.S8 R18, R18, R26, R21 ;  /* 0x0000001a12127226 */ /* 0x000fcc0000000615 */
[----:B------:R-:W0:Y:S01]  /*0760*/  I2F R18, R18 ;  /* 0x0000001200127306 */ /* 0x000e220000201400 */
[--C-:B------:R-:W-:Y:S02]  /*0770*/  HADD2.F32 R4, -RZ, R5.reuse.H1_H1 ;  /* 0x30000005ff047230 */ /* 0x100fe40000004100 */
[----:B------:R-:W-:-:S03]  /*0780*/  HADD2.F32 R5, -RZ, R5.H0_H0 ;  /* 0x20000005ff057230 */ /* 0x000fc60000004100 */
[----:B------:R-:W-:-:S04]  /*0790*/  FMUL.FTZ R4, R4, 0.5 ;  /* 0x3f00000004047820 */ /* 0x000fc80000410000 */
[----:B0-----:R-:W-:-:S04]  /*07a0*/  FFMA.FTZ R5, R5, R18, R4 ;  /* 0x0000001205057223 */ /* 0x001fc80000010004 */
[----:B------:R-:W-:Y:S01]  /*07b0*/  FADD.FTZ R10, R5, R10 ;  /* 0x0000000a050a7221 */ /* 0x000fe20000010000 */
[----:B------:R-:W-:Y:S05]  /*07c0*/  @!P0 BRA `(.L_x_71) ;  /* 0xfffffb4000008947 */ /* 0x000fea000383ffff */
.L_x_70:
[----:B-1----:R-:W-:Y:S05]  /*07d0*/  BSYNC B0 ;  /* 0x0000000000007941 */ /* 0x002fea0003800000 */
.L_x_69:
        /* <DEDUP_REMOVED lines=19> */
.L_x_72:
        /* <DEDUP_REMOVED lines=15> */
.L_x_1217:


//--------------------- .text._Z9moe_vec_qIN3c108BFloat16ELi32ELi4E10block_q5_0Li2EXadL_ZN45_INTERNAL_8d5cb472_14_gguf_kernel_cu_cd24131917vec_dot_q5_0_q8_1EPKvPK10block_q8_1RKiEEEvS5_S5_PT_PS9_iiii --------------------------
	.section	.text._Z9moe_vec_qIN3c108BFloat16ELi32ELi4E10block_q5_0Li2EXadL_ZN45_INTERNAL_8d5cb472_14_gguf_kernel_cu_cd24131917vec_dot_q5_0_q8_1EPKvPK10block_q8_1RKiEEEvS5_S5_PT_PS9_iiii,"ax",@progbits
	.sectioninfo	@"SHI_REGISTERS=32"
	.align	128
.text._Z9moe_vec_qIN3c108BFloat16ELi32ELi4E10block_q5_0Li2EXadL_ZN45_INTERNAL_8d5cb472_14_gguf_kernel_cu_cd24131917vec_dot_q5_0_q8_1EPKvPK10block_q8_1RKiEEEvS5_S5_PT_PS9_iiii:
        .type           _Z9moe_vec_qIN3c108BFloat16ELi32ELi4E10block_q5_0Li2EXadL_ZN45_INTERNAL_8d5cb472_14_gguf_kernel_cu_cd24131917vec_dot_q5_0_q8_1EPKvPK10block_q8_1RKiEEEvS5_S5_PT_PS9_iiii,@function
        .size           _Z9moe_vec_qIN3c108BFloat16ELi32ELi4E10block_q5_0Li2EXadL_ZN45_INTERNAL_8d5cb472_14_gguf_kernel_cu_cd24131917vec_dot_q5_0_q8_1EPKvPK10block_q8_1RKiEEEvS5_S5_PT_PS9_iiii,(.L_x_1218 - _Z9moe_vec_qIN3c108BFloat16ELi32ELi4E10block_q5_0Li2EXadL_ZN45_INTERNAL_8d5cb472_14_gguf_kernel_cu_cd24131917vec_dot_q5_0_q8_1EPKvPK10block_q8_1RKiEEEvS5_S5_PT_PS9_iiii)
        .other          _Z9moe_vec_qIN3c108BFloat16ELi32ELi4E10block_q5_0Li2EXadL_ZN45_INTERNAL_8d5cb472_14_gguf_kernel_cu_cd24131917vec_dot_q5_0_q8_1EPKvPK10block_q8_1RKiEEEvS5_S5_PT_PS9_iiii,@"STO_CUDA_ENTRY STV_DEFAULT"
_Z9moe_vec_qIN3c108BFloat16ELi32ELi4E10block_q5_0Li2EXadL_ZN45_INTERNAL_8d5cb472_14_gguf_kernel_cu_cd24131917vec_dot_q5_0_q8_1EPKvPK10block_q8_1RKiEEEvS5_S5_PT_PS9_iiii:
        /* <DEDUP_REMOVED lines=49> */
.L_x_75:
[----:B------:R-:W-:Y:S01]  /*0310*/  SHF.R.S32.HI R5, RZ, 0x1f, R19 ;  /* 0x0000001fff057819 */ /* 0x000fe20000011413 */
[----:B------:R-:W-:Y:S01]  /*0320*/  IMAD.MOV.U32 R7, RZ, RZ, 0x16 ;  /* 0x00000016ff077424 */ /* 0x000fe200078e00ff */
[----:B------:R-:W-:-:S04]  /*0330*/  IADD3 R4, P0, R16, R19, RZ ;  /* 0x0000001310047210 */ /* 0x000fc80007f1e0ff */
[----:B------:R-:W-:Y:S01]  /*0340*/  LEA.HI.X.SX32 R6, R16, R5, 0x1, P0 ;  /* 0x0000000510067211 */ /* 0x000fe200000f0eff */
[----:B------:R-:W-:-:S04]  /*0350*/  IMAD.WIDE.U32 R4, R4, R7, c[0x0][0x160] ;  /* 0x0000580004047625 */ /* 0x000fc800078e0007 */
[----:B------:R-:W-:Y:S01]  /*0360*/  IMAD R7, R6, 0x16, RZ ;  /* 0x0000001606077824 */ /* 0x000fe200078e02ff */
[----:B------:R-:W-:-:S03]  /*0370*/  IADD3 R10, P0, R17, R4, RZ ;  /* 0x00000004110a7210 */ /* 0x000fc60007f1e0ff */
[----:B------:R-:W-:-:S05]  /*0380*/  IMAD.IADD R5, R5, 0x1, R7 ;  /* 0x0000000105057824 */ /* 0x000fca00078e0207 */
[----:B------:R0:W2:Y:S04]  /*0390*/  LDG.E.U16.CONSTANT R25, [R4.64+0x2] ;  /* 0x0000020604197981 */ /* 0x0000a8000c1e9500 */
[----:B------:R0:W2:Y:S01]  /*03a0*/  LDG.E.U16.CONSTANT R18, [R4.64+0x4] ;  /* 0x0000040604127981 */ /* 0x0000a2000c1e9500 */
[----:B------:R-:W-:-:S05]  /*03b0*/  IMAD.X R11, RZ, RZ, R5, P0 ;  /* 0x000000ffff0b7224 */ /* 0x000fca00000e0605 */
[----:B------:R1:W3:Y:S04]  /*03c0*/  LDG.E.U16.CONSTANT R23, [R10.64+0x6] ;  /* 0x000006060a177981 */ /* 0x0002e8000c1e9500 */
[----:B------:R1:W3:Y:S04]  /*03d0*/  LDG.E.U16.CONSTANT R20, [R10.64+0x8] ;  /* 0x000008060a147981 */ /* 0x0002e8000c1e9500 */
[----:B------:R1:W4:Y:S04]  /*03e0*/  LDG.E.U16.CONSTANT R21, [R10.64+0xa] ;  /* 0x00000a060a157981 */ /* 0x000328000c1e9500 */
[----:B------:R1:W4:Y:S01]  /*03f0*/  LDG.E.U16.CONSTANT R22, [R10.64+0xc] ;  /* 0x00000c060a167981 */ /* 0x000322000c1e9500 */
[----:B------:R-:W-:-:S03]  /*0400*/  IMAD.WIDE R6, R13, 0x24, R2 ;  /* 0x000000240d067825 */ /* 0x000fc600078e0202 */
[----:B0-----:R0:W5:Y:S02]  /*0410*/  LDG.E.U16.CONSTANT R4, [R4.64] ;  /* 0x0000000604047981 */ /* 0x001164000c1e9500 */
[----:B------:R-:W-:Y:S02]  /*0420*/  IADD3 R8, P0, R17, R6, RZ ;  /* 0x0000000611087210 */ /* 0x000fe40007f1e0ff */
[----:B------:R0:W5:Y:S03]  /*0430*/  LDG.E.CONSTANT R6, [R6.64] ;  /* 0x0000000606067981 */ /* 0x000166000c1e9900 */
[----:B------:R-:W-:-:S05]  /*0440*/  IMAD.X R9, RZ, RZ, R7, P0 ;  /* 0x000000ffff097224 */ /* 0x000fca00000e0607 */
[----:B------:R0:W5:Y:S04]  /*0450*/  LDG.E.CONSTANT R26, [R8.64+0x4] ;  /* 0x00000406081a7981 */ /* 0x000168000c1e9900 */
[----:B------:R0:W5:Y:S04]  /*0460*/  LDG.E.CONSTANT R27, [R8.64+0x14] ;  /* 0x00001406081b7981 */ /* 0x000168000c1e9900 */
[----:B------:R0:W5:Y:S04]  /*0470*/  LDG.E.CONSTANT R24, [R8.64+0x8] ;  /* 0x0000080608187981 */ /* 0x000168000c1e9900 */
[----:B------:R0:W5:Y:S01]  /*0480*/  LDG.E.CONSTANT R28, [R8.64+0x18] ;  /* 0x00001806081c7981 */ /* 0x000162000c1e9900 */
[----:B------:R-:W-:-:S04]  /*0490*/  IADD3 R13, R13, 0x10, RZ ;  /* 0x000000100d0d7810 */ /* 0x000fc80007ffe0ff */
[----:B------:R-:W-:Y:S02]  /*04a0*/  ISETP.GE.U32.AND P0, PT, R13, UR4, PT ;  /* 0x000000040d007c0c */ /* 0x000fe4000bf06070 */
[----:B------:R-:W-:Y:S02]  /*04b0*/  IADD3 R19, R19, 0x10, RZ ;  /* 0x0000001013137810 */ /* 0x000fe40007ffe0ff */
[----:B--2---:R-:W-:-:S04]  /*04c0*/  PRMT R18, R25, 0x5410, R18 ;  /* 0x0000541019127816 */ /* 0x004fc80000000012 */
[----:B-1----:R-:W-:-:S05]  /*04d0*/  SHF.R.S32.HI R10, RZ, R17, R18 ;  /* 0x00000011ff0a7219 */ /* 0x002fca0000011412 */
[----:B------:R-:W-:Y:S01]  /*04e0*/  IMAD.SHL.U32 R11, R10, 0x10, RZ ;  /* 0x000000100a0b7824 */ /* 0x000fe200078e00ff */
[----:B---3--:R-:W-:-:S04]  /*04f0*/  PRMT R20, R23, 0x5410, R20 ;  /* 0x0000541017147816 */ /* 0x008fc80000000014 */
[----:B------:R-:W-:Y:S02]  /*0500*/  LOP3.LUT R23, R11, 0x10, RZ, 0xc0, !PT ;  /* 0x000000100b177812 */ /* 0x000fe400078ec0ff */
[----:B------:R-:W-:Y:S02]  /*0510*/  SHF.R.S32.HI R11, RZ, R14, R18 ;  /* 0x0000000eff0b7219 */ /* 0x000fe40000011412 */
[----:B----4-:R-:W-:Y:S02]  /*0520*/  PRMT R21, R21, 0x5410, R22 ;  /* 0x0000541015157816 */ /* 0x010fe40000000016 */
[----:B------:R-:W-:Y:S01]  /*0530*/  SHF.R.U32.HI R22, RZ, 0xc, R10 ;  /* 0x0000000cff167819 */ /* 0x000fe2000001160a */
[----:B0-----:R-:W-:Y:S01]  /*0540*/  IMAD.SHL.U32 R7, R11, 0x10, RZ ;  /* 0x000000100b077824 */ /* 0x001fe200078e00ff */
[--C-:B------:R-:W-:Y:S02]  /*0550*/  LOP3.LUT R8, R23, 0xf0f0f0f, R20.reuse, 0xf8, !PT ;  /* 0x0f0f0f0f17087812 */ /* 0x100fe400078ef814 */
[----:B------:R-:W-:-:S02]  /*0560*/  SHF.R.U32.HI R20, RZ, 0x4, R20 ;  /* 0x00000004ff147819 */ /* 0x000fc40000011614 */
[----:B------:R-:W-:Y:S02]  /*0570*/  LOP3.LUT R5, R22, 0x10, RZ, 0xc0, !PT ;  /* 0x0000001016057812 */ /* 0x000fe400078ec0ff */
[----:B------:R-:W-:Y:S02]  /*0580*/  SHF.R.U32.HI R9, RZ, 0xc, R11 ;  /* 0x0000000cff097819 */ /* 0x000fe4000001160b */
[----:B------:R-:W-:Y:S02]  /*0590*/  LOP3.LUT R5, R5, 0xf0f0f0f, R20, 0xf8, !PT ;  /* 0x0f0f0f0f05057812 */ /* 0x000fe400078ef814 */
[----:B------:R-:W-:Y:S02]  /*05a0*/  LOP3.LUT R18, R7, 0x10, RZ, 0xc0, !PT ;  /* 0x0000001007127812 */ /* 0x000fe400078ec0ff */
[----:B------:R-:W-:Y:S02]  /*05b0*/  LOP3.LUT R20, R9, 0x10, RZ, 0xc0, !PT ;  /* 0x0000001009147812 */ /* 0x000fe400078ec0ff */
[----:B------:R-:W-:-:S02]  /*05c0*/  SHF.R.U32.HI R9, RZ, 0x4, R21 ;  /* 0x00000004ff097819 */ /* 0x000fc40000011615 */
[----:B------:R-:W-:Y:S02]  /*05d0*/  LOP3.LUT R7, R18, 0xf0f0f0f, R21, 0xf8, !PT ;  /* 0x0f0f0f0f12077812 */ /* 0x000fe400078ef815 */
[----:B------:R-:W-:Y:S01]  /*05e0*/  LOP3.LUT R18, R20, 0xf0f0f0f, R9, 0xf8, !PT ;  /* 0x0f0f0f0f14127812 */ /* 0x000fe200078ef809 */
[----:B------:R-:W-:Y:S01]  /*05f0*/  IMAD.SHL.U32 R9, R10, 0x800, RZ ;  /* 0x000008000a097824 */ /* 0x000fe200078e00ff */
[----:B------:R-:W-:-:S04]  /*0600*/  SHF.R.U32.HI R20, RZ, 0x5, R10 ;  /* 0x00000005ff147819 */ /* 0x000fc8000001160a */
[----:B------:R-:W-:Y:S02]  /*0610*/  LOP3.LUT R8, R8, 0x1000, R9, 0xf8, !PT ;  /* 0x0000100008087812 */ /* 0x000fe400078ef809 */
[----:B------:R-:W-:Y:S02]  /*0620*/  LOP3.LUT R9, R5, 0x1000, R20, 0xf8, !PT ;  /* 0x0000100005097812 */ /* 0x000fe400078ef814 */
[----:B------:R-:W-:Y:S01]  /*0630*/  SHF.R.U32.HI R5, RZ, 0x5, R11 ;  /* 0x00000005ff057819 */ /* 0x000fe2000001160b */
[----:B------:R-:W-:-:S03]  /*0640*/  IMAD.SHL.U32 R20, R11, 0x800, RZ ;  /* 0x000008000b147824 */ /* 0x000fc600078e00ff */
[----:B------:R-:W-:Y:S01]  /*0650*/  LOP3.LUT R5, R18, 0x1000, R5, 0xf8, !PT ;  /* 0x0000100012057812 */ /* 0x000fe200078ef805 */
[C---:B------:R-:W-:Y:S02]  /*0660*/  IMAD.SHL.U32 R18, R10.reuse, 0x4, RZ ;  /* 0x000000040a127824 */ /* 0x040fe400078e00ff */
[C---:B------:R-:W-:Y:S01]  /*0670*/  IMAD.SHL.U32 R21, R10.reuse, 0x40000, RZ ;  /* 0x000400000a157824 */ /* 0x040fe200078e00ff */
[----:B------:R-:W-:Y:S02]  /*0680*/  LOP3.LUT R7, R7, 0x1000, R20, 0xf8, !PT ;  /* 0x0000100007077812 */ /* 0x000fe400078ef814 */
[----:B------:R-:W-:Y:S01]  /*0690*/  LOP3.LUT R18, R9, 0x100000, R18, 0xf8, !PT ;  /* 0x0010000009127812 */ /* 0x000fe200078ef812 */
[----:B------:R-:W-:Y:S01]  /*06a0*/  IMAD.SHL.U32 R9, R10, 0x2000000, RZ ;  /* 0x020000000a097824 */ /* 0x000fe200078e00ff */
[----:B------:R-:W-:Y:S01]  /*06b0*/  LOP3.LUT R8, R8, 0x100000, R21, 0xf8, !PT ;  /* 0x0010000008087812 */ /* 0x000fe200078ef815 */
[C---:B------:R-:W-:Y:S02]  /*06c0*/  IMAD.SHL.U32 R20, R11.reuse, 0x40000, RZ ;  /* 0x000400000b147824 */ /* 0x040fe400078e00ff */
[----:B------:R-:W-:Y:S01]  /*06d0*/  IMAD.SHL.U32 R21, R10, 0x200, RZ ;  /* 0x000002000a157824 */ /* 0x000fe200078e00ff */
[----:B------:R-:W-:Y:S01]  /*06e0*/  LOP3.LUT R9, R8, 0x10000000, R9, 0xf8, !PT ;  /* 0x1000000008097812 */ /* 0x000fe200078ef809 */
[----:B------:R-:W-:Y:S01]  /*06f0*/  IMAD.SHL.U32 R8, R11, 0x2000000, RZ ;  /* 0x020000000b087824 */ /* 0x000fe200078e00ff */
[----:B------:R-:W-:Y:S01]  /*0700*/  LOP3.LUT R7, R7, 0x100000, R20, 0xf8, !PT ;  /* 0x0010000007077812 */ /* 0x000fe200078ef814 */
[----:B------:R-:W-:Y:S01]  /*0710*/  IMAD.SHL.U32 R10, R11, 0x4, RZ ;  /* 0x000000040b0a7824 */ /* 0x000fe200078e00ff */
[----:B------:R-:W-:Y:S01]  /*0720*/  LOP3.LUT R18, R18, 0x10000000, R21, 0xf8, !PT ;  /* 0x1000000012127812 */ /* 0x000fe200078ef815 */
[----:B-----5:R-:W-:Y:S01]  /*0730*/  IDP.4A.S8.S8 R26, R9, R26, RZ ;  /* 0x0000001a091a7226 */ /* 0x020fe200000006ff */
[----:B------:R-:W-:Y:S01]  /*0740*/  LOP3.LUT R7, R7, 0x10000000, R8, 0xf8, !PT ;  /* 0x1000000007077812 */ /* 0x000fe200078ef808 */
[----:B------:R-:W-:Y:S01]  /*0750*/  IMAD.SHL.U32 R8, R11, 0x200, RZ ;  /* 0x000002000b087824 */ /* 0x000fe200078e00ff */
[----:B------:R-:W-:Y:S01]  /*0760*/  LOP3.LUT R5, R5, 0x100000, R10, 0xf8, !PT ;  /* 0x0010000005057812 */ /* 0x000fe200078ef80a */
[----:B------:R-:W-:-:S03]  /*0770*/  IDP.4A.S8.S8 R27, R18, R27, R26 ;  /* 0x0000001b121b7226 */ /* 0x000fc6000000061a */
[----:B------:R-:W-:Y:S01]  /*0780*/  LOP3.LUT R5, R5, 0x10000000, R8, 0xf8, !PT ;  /* 0x1000000005057812 */ /* 0x000fe200078ef808 */
[----:B------:R-:W-:-:S04]  /*0790*/  IDP.4A.S8.S8 R7, R7, R24, R27 ;  /* 0x0000001807077226 */ /* 0x000fc8000000061b */
[----:B------:R-:W-:-:S06]  /*07a0*/  IDP.4A.S8.S8 R7, R5, R28, R7 ;  /* 0x0000001c05077226 */ /* 0x000fcc0000000607 */
[----:B------:R-:W0:Y:S01]  /*07b0*/  I2F R7, R7 ;  /* 0x0000000700077306 */ /* 0x000e220000201400 */
[--C-:B------:R-:W-:Y:S02]  /*07c0*/  HADD2.F32 R5, -RZ, R6.reuse.H1_H1 ;  /* 0x30000006ff057230 */ /* 0x100fe40000004100 */
[----:B------:R-:W-:-:S03]  /*07d0*/  HADD2.F32 R6, -RZ, R6.H0_H0 ;  /* 0x20000006ff067230 */ /* 0x000fc60000004100 */
[----:B------:R-:W-:Y:S01]  /*07e0*/  FMUL.FTZ R8, R5, -8 ;  /* 0xc100000005087820 */ /* 0x000fe20000410000 */
[----:B------:R-:W-:-:S03]  /*07f0*/  HADD2.F32 R5, -RZ, R4.H0_H0 ;  /* 0x20000004ff057230 */ /* 0x000fc60000004100 */
[----:B0-----:R-:W-:-:S04]  /*0800*/  FFMA.FTZ R6, R6, R7, R8 ;  /* 0x0000000706067223 */ /* 0x001fc80000010008 */
[----:B------:R-:W-:Y:S01]  /*0810*/  FFMA.FTZ R12, R5, R6, R12 ;  /* 0x00000006050c7223 */ /* 0x000fe2000001000c */
[----:B------:R-:W-:Y:S05]  /*0820*/  @!P0 BRA `(.L_x_75) ;  /* 0xfffffae000008947 */ /* 0x000fea000383ffff */
.L_x_74:
[----:B-1----:R-:W-:Y:S05]  /*0830*/  BSYNC B0 ;  /* 0x0000000000007941 */ /* 0x002fea0003800000 */
.L_x_73:
        /* <DEDUP_REMOVED lines=19> */
.L_x_76:
        /* <DEDUP_REMOVED lines=9> */
.L_x_1218:


//--------------------- .text._Z9moe_vec_qIN3c108BFloat16ELi32ELi4E10block_q4_1Li2EXadL_ZN45_INTERNAL_8d5cb472_14_gguf_kernel_cu_cd24131917vec_dot_q4_1_q8_1EPKvPK10block_q8_1RKiEEEvS5_S5_PT_PS9_iiii --------------------------
	.section	.text._Z9moe_vec_qIN3c108BFloat16ELi32ELi4E10block_q4_1Li2EXadL_ZN45_INTERNAL_8d5cb472_14_gguf_kernel_cu_cd24131917vec_dot_q4_1_q8_1EPKvPK10block_q8_1RKiEEEvS5_S5_PT_PS9_iiii,"ax",@progbits
	.sectioninfo	@"SHI_REGISTERS=32"
	.align	128
.text._Z9moe_vec_qIN3c108BFloat16ELi32ELi4E10block_q4_1Li2EXadL_ZN45_INTERNAL_8d5cb472_14_gguf_kernel_cu_cd24131917vec_dot_q4_1_q8_1EPKvPK10block_q8_1RKiEEEvS5_S5_PT_PS9_iiii:
        .type           _Z9moe_vec_qIN3c108BFloat16ELi32ELi4E10block_q4_1Li2EXadL_ZN45_INTERNAL_8d5cb472_14_gguf_kernel_cu_cd24131917vec_dot_q4_1_q8_1EPKvPK10block_q8_1RKiEEEvS5_S5_PT_PS9_iiii,@function
        .size           _Z9moe_vec_qIN3c108BFloat16ELi32ELi4E10block_q4_1Li2EXadL_ZN45_INTERNAL_8d5cb472_14_gguf_kernel_cu_cd24131917vec_dot_q4_1_q8_1EPKvPK10block_q8_1RKiEEEvS5_S5_PT_PS9_iiii,(.L_x_1219 - _Z9moe_vec_qIN3c108BFloat16ELi32ELi4E10block_q4_1Li2EXadL_ZN45_INTERNAL_8d5cb472_14_gguf_kernel_cu_cd24131917vec_dot_q4_1_q8_1EPKvPK10block_q8_1RKiEEEvS5_S5_PT_PS9_iiii)
        .other          _Z9moe_vec_qIN3c108BFloat16ELi32ELi4E10block_q4_1Li2EXadL_ZN45_INTERNAL_8d5cb472_14_gguf_kernel_cu_cd24131917vec_dot_q4_1_q8_1EPKvPK10block_q8_1RKiEEEvS5_S5_PT_PS9_iiii,@"STO_CUDA_ENTRY STV_DEFAULT"
_Z9moe_vec_qIN3c108BFloat16ELi32ELi4E10block_q4_1Li2EXadL_ZN45_INTERNAL_8d5cb472_14_gguf_kernel_cu_cd24131917vec_dot_q4_1_q8_1EPKvPK10block_q8_1RKiEEEvS5_S5_PT_PS9_iiii:
        /* <DEDUP_REMOVED lines=18> */
[----:B-1----:R-:W-:-:S04]  /*0120*/  IMAD.MOV.U32 R10, RZ, RZ, 0x4 ;  /* 0x00000004ff0a7424 */ /* 0x002fc800078e00ff */
[----:B------:R-:W-:-:S06]  /*0130*/  IMAD.WIDE.U32 R6, R3, R10, c[0x0][0x178] ;  /* 0x00005e0003067625 */ /* 0x000fcc00078e000a */
[----:B------:R0:W2:Y:S01]  /*0140*/  LDG.E R6, [R6.64] ;  /* 0x0000000406067981 */ /* 0x0000a2000c1e1900 */
[----:B------:R-:W1:Y:S01]  /*0150*/  I2F.U32.RP R4, c[0x0][0x180] ;  /* 0x0000600000047b06 */ /* 0x000e620000209000 */
[----:B------:R-:W-:Y:S01]  /*0160*/  ISETP.NE.U32.AND P0, PT, RZ, c[0x0][0x180], PT ;  /* 0x00006000ff007a0c */ /* 0x000fe20003f05070 */
[----:B------:R-:W-:Y:S01]  /*0170*/  BSSY B1, `(.L_x_79) ;  /* 0x0000044000017945 */ /* 0x000fe20003800000 */
[----:B------:R-:W-:-:S05]  /*0180*/  IMAD.MOV.U32 R24, RZ, RZ, RZ ;  /* 0x000000ffff187224 */ /* 0x000fca00078e00ff */
[----:B-1----:R-:W1:Y:S02]  /*0190*/  MUFU.RCP R4, R4 ;  /* 0x0000000400047308 */ /* 0x002e640000001000 */
[----:B-1----:R-:W-:-:S06]  /*01a0*/  IADD3 R8, R4, 0xffffffe, RZ ;  /* 0x0ffffffe04087810 */ /* 0x002fcc0007ffe0ff */
[----:B------:R1:W3:Y:S02]  /*01b0*/  F2I.FTZ.U32.TRUNC.NTZ R9, R8 ;  /* 0x0000000800097305 */ /* 0x0002e4000021f000 */
[----:B-1----:R-:W-:Y:S01]  /*01c0*/  HFMA2.MMA R8, -RZ, RZ, 0, 0 ;  /* 0x00000000ff087435 */ /* 0x002fe200000001ff */
[----:B---3--:R-:W-:-:S04]  /*01d0*/  IMAD.MOV R11, RZ, RZ, -R9 ;  /* 0x000000ffff0b7224 */ /* 0x008fc800078e0a09 */
[----:B------:R-:W-:-:S05]  /*01e0*/  IMAD R11, R11, c[0x0][0x180], RZ ;  /* 0x000060000b0b7a24 */ /* 0x000fca00078e02ff */
[----:B------:R-:W-:-:S04]  /*01f0*/  IMAD.HI.U32 R12, R9, R11, R8 ;  /* 0x0000000b090c7227 */ /* 0x000fc800078e0008 */
[----:B------:R-:W-:Y:S02]  /*0200*/  IMAD R9, R0, R5, R22 ;  /* 0x0000000500097224 */ /* 0x000fe400078e0216 */
[----:B------:R-:W-:-:S04]  /*0210*/  IMAD.HI.U32 R12, R12, R3, RZ ;  /* 0x000000030c0c7227 */ /* 0x000fc800078e00ff */
[----:B------:R-:W-:-:S04]  /*0220*/  IMAD.MOV R14, RZ, RZ, -R12 ;  /* 0x000000ffff0e7224 */ /* 0x000fc800078e0a0c */
[----:B0-----:R-:W-:-:S05]  /*0230*/  IMAD R7, R14, c[0x0][0x180], R3 ;  /* 0x000060000e077a24 */ /* 0x001fca00078e0203 */
[----:B------:R-:W-:-:S13]  /*0240*/  ISETP.GE.U32.AND P1, PT, R7, c[0x0][0x180], PT ;  /* 0x0000600007007a0c */ /* 0x000fda0003f26070 */
[----:B------:R-:W-:Y:S02]  /*0250*/  @P1 IADD3 R7, R7, -c[0x0][0x180], RZ ;  /* 0x8000600007071a10 */ /* 0x000fe40007ffe0ff */
[----:B------:R-:W-:Y:S02]  /*0260*/  @P1 IADD3 R12, R12, 0x1, RZ ;  /* 0x000000010c0c1810 */ /* 0x000fe40007ffe0ff */
[----:B------:R-:W-:Y:S01]  /*0270*/  ISETP.GE.U32.AND P2, PT, R7, c[0x0][0x180], PT ;  /* 0x0000600007007a0c */ /* 0x000fe20003f46070 */
[----:B------:R-:W-:Y:S01]  /*0280*/  IMAD R7, R5, c[0x0][0x188], RZ ;  /* 0x0000620005077a24 */ /* 0x000fe200078e02ff */
[----:B------:R-:W-:-:S11]  /*0290*/  ISETP.GE.U32.AND P1, PT, R22, R5, PT ;  /* 0x000000051600720c */ /* 0x000fd60003f26070 */
[----:B------:R-:W-:Y:S02]  /*02a0*/  @P2 IADD3 R12, R12, 0x1, RZ ;  /* 0x000000010c0c2810 */ /* 0x000fe40007ffe0ff */
[----:B------:R-:W-:Y:S02]  /*02b0*/  @!P0 LOP3.LUT R12, RZ, c[0x0][0x180], RZ, 0x33, !PT ;  /* 0x00006000ff0c8a12 */ /* 0x000fe400078e33ff */
[----:B------:R-:W-:-:S03]  /*02c0*/  PLOP3.LUT P0, PT, PT, PT, PT, 0x80, 0x0 ;  /* 0x000000000000781c */ /* 0x000fc60003f0f070 */
[----:B------:R-:W-:-:S04]  /*02d0*/  IMAD R11, R12, c[0x0][0x18c], RZ ;  /* 0x000063000c0b7a24 */ /* 0x000fc800078e02ff */
[----:B------:R-:W-:-:S04]  /*02e0*/  IMAD.WIDE.U32 R10, R11, R10, c[0x0][0x168] ;  /* 0x00005a000b0a7625 */ /* 0x000fc800078e000a */
[----:B--2---:R-:W-:Y:S02]  /*02f0*/  IMAD R6, R6, R7, RZ ;  /* 0x0000000706067224 */ /* 0x004fe400078e02ff */
[----:B------:R-:W-:-:S03]  /*0300*/  IMAD.SHL.U32 R7, R2, 0x8, RZ ;  /* 0x0000000802077824 */ /* 0x000fc600078e00ff */
[----:B------:R-:W-:Y:S02]  /*0310*/  SHF.R.S32.HI R8, RZ, 0x1f, R6 ;  /* 0x0000001fff087819 */ /* 0x000fe40000011406 */
[----:B------:R-:W-:Y:S01]  /*0320*/  LOP3.LUT R7, R7, 0x8, RZ, 0xc0, !PT ;  /* 0x0000000807077812 */ /* 0x000fe200078ec0ff */
[----:B------:R-:W-:Y:S05]  /*0330*/  @!P1 BRA `(.L_x_80) ;  /* 0x0000027000009947 */ /* 0x000fea0003800000 */
[C---:B------:R-:W-:Y:S01]  /*0340*/  IADD3 R14, P0, R9.reuse, R6, RZ ;  /* 0x00000006090e7210 */ /* 0x040fe20007f1e0ff */
[----:B------:R-:W-:Y:S02]  /*0350*/  IMAD.MOV.U32 R15, RZ, RZ, 0x14 ;  /* 0x00000014ff0f7424 */ /* 0x000fe400078e00ff */
[----:B------:R-:W-:Y:S01]  /*0360*/  IMAD.WIDE R18, R22, 0x24, R10 ;  /* 0x0000002416127825 */ /* 0x000fe200078e020a */
[----:B------:R-:W-:-:S03]  /*0370*/  LEA.HI.X.SX32 R4, R9, R8, 0x1, P0 ;  /* 0x0000000809047211 */ /* 0x000fc600000f0eff */
[----:B------:R-:W-:Y:S01]  /*0380*/  IMAD.WIDE.U32 R14, R14, R15, c[0x0][0x160] ;  /* 0x000058000e0e7625 */ /* 0x000fe200078e000f */
[C---:B------:R-:W-:Y:S02]  /*0390*/  IADD3 R16, P1, R7.reuse, R18, RZ ;  /* 0x0000001207107210 */ /* 0x040fe40007f3e0ff */
[----:B------:R-:W2:Y:S01]  /*03a0*/  LDG.E.CONSTANT R18, [R18.64] ;  /* 0x0000000412127981 */ /* 0x000ea2000c1e9900 */
[----:B------:R-:W-:Y:S01]  /*03b0*/  IMAD R13, R4, 0x14, RZ ;  /* 0x00000014040d7824 */ /* 0x000fe200078e02ff */
[----:B------:R-:W-:Y:S01]  /*03c0*/  IADD3 R12, P0, R7, R14, RZ ;  /* 0x0000000e070c7210 */ /* 0x000fe20007f1e0ff */
[----:B------:R-:W-:-:S03]  /*03d0*/  IMAD.X R17, RZ, RZ, R19, P1 ;  /* 0x000000ffff117224 */ /* 0x000fc600008e0613 */
[----:B------:R-:W-:Y:S02]  /*03e0*/  IADD3 R15, R15, R13, RZ ;  /* 0x0000000d0f0f7210 */ /* 0x000fe40007ffe0ff */
[----:B------:R-:W3:Y:S03]  /*03f0*/  LDG.E.CONSTANT R4, [R16.64+0x4] ;  /* 0x0000040410047981 */ /* 0x000ee6000c1e9900 */
[----:B------:R-:W-:Y:S01]  /*0400*/  IMAD.X R13, RZ, RZ, R15, P0 ;  /* 0x000000ffff0d7224 */ /* 0x000fe200000e060f */
[----:B------:R-:W4:Y:S04]  /*0410*/  LDG.E.CONSTANT R21, [R16.64+0x14] ;  /* 0x0000140410157981 */ /* 0x000f28000c1e9900 */
[----:B------:R-:W5:Y:S04]  /*0420*/  LDG.E.CONSTANT R20, [R12.64+0x4] ;  /* 0x000004040c147981 */ /* 0x000f68000c1e9900 */
[----:B------:R-:W2:Y:S04]  /*0430*/  LDG.E.CONSTANT R23, [R12.64+0x8] ;  /* 0x000008040c177981 */ /* 0x000ea8000c1e9900 */
[----:B------:R-:W2:Y:S04]  /*0440*/  LDG.E.CONSTANT R25, [R16.64+0x8] ;  /* 0x0000080410197981 */ /* 0x000ea8000c1e9900 */
[----:B------:R-:W4:Y:S04]  /*0450*/  LDG.E.CONSTANT R26, [R16.64+0x18] ;  /* 0x00001804101a7981 */ /* 0x000f28000c1e9900 */
[----:B------:R-:W4:Y:S01]  /*0460*/  LDG.E.CONSTANT R15, [R14.64] ;  /* 0x000000040e0f7981 */ /* 0x000f22000c1e9900 */
[----:B------:R-:W-:-:S02]  /*0470*/  PLOP3.LUT P0, PT, PT, PT, PT, 0x8, 0x0 ;  /* 0x000000000000781c */ /* 0x000fc40003f0e170 */
[----:B------:R-:W-:Y:S02]  /*0480*/  IADD3 R22, R22, 0x10, RZ ;  /* 0x0000001016167810 */ /* 0x000fe40007ffe0ff */
[----:B------:R-:W-:Y:S02]  /*0490*/  IADD3 R9, R9, 0x10, RZ ;  /* 0x0000001009097810 */ /* 0x000fe40007ffe0ff */
[----:B-----5:R-:W-:Y:S02]  /*04a0*/  LOP3.LUT R27, R20, 0xf0f0f0f, RZ, 0xc0, !PT ;  /* 0x0f0f0f0f141b7812 */ /* 0x020fe400078ec0ff */
[----:B------:R-:W-:-:S03]  /*04b0*/  SHF.R.U32.HI R20, RZ, 0x4, R20 ;  /* 0x00000004ff147819 */ /* 0x000fc60000011614 */
[----:B---3--:R-:W-:Y:S01]  /*04c0*/  IDP.4A.S8.S8 R4, R27, R4, RZ ;  /* 0x000000041b047226 */ /* 0x008fe200000006ff */
[----:B------:R-:W-:Y:S02]  /*04d0*/  LOP3.LUT R20, R20, 0xf0f0f0f, RZ, 0xc0, !PT ;  /* 0x0f0f0f0f14147812 */ /* 0x000fe400078ec0ff */
[----:B--2---:R-:W-:Y:S02]  /*04e0*/  LOP3.LUT R12, R23, 0xf0f0f0f, RZ, 0xc0, !PT ;  /* 0x0f0f0f0f170c7812 */ /* 0x004fe400078ec0ff */
[----:B------:R-:W-:Y:S01]  /*04f0*/  SHF.R.U32.HI R23, RZ, 0x4, R23 ;  /* 0x00000004ff177819 */ /* 0x000fe20000011617 */
[----:B----4-:R-:W-:-:S03]  /*0500*/  IDP.4A.S8.S8 R4, R20, R21, R4 ;  /* 0x0000001514047226 */ /* 0x010fc60000000604 */
[----:B------:R-:W-:Y:S01]  /*0510*/  LOP3.LUT R23, R23, 0xf0f0f0f, RZ, 0xc0, !PT ;  /* 0x0f0f0f0f17177812 */ /* 0x000fe200078ec0ff */
[----:B------:R-:W-:-:S04]  /*0520*/  IDP.4A.S8.S8 R4, R12, R25, R4 ;  /* 0x000000190c047226 */ /* 0x000fc80000000604 */
[----:B------:R-:W-:Y:S01]  /*0530*/  IDP.4A.S8.S8 R4, R23, R26, R4 ;  /* 0x0000001a17047226 */ /* 0x000fe20000000604 */
[----:B------:R-:W-:-:S05]  /*0540*/  HMUL2 R15, R15, R18 ;  /* 0x000000120f0f7232 */ /* 0x000fca0000000000 */
[----:B------:R-:W0:Y:S01]  /*0550*/  I2F R4, R4 ;  /* 0x0000000400047306 */ /* 0x000e220000201400 */
[--C-:B------:R-:W-:Y:S02]  /*0560*/  HADD2.F32 R12, -RZ, R15.reuse.H1_H1 ;  /* 0x3000000fff0c7230 */ /* 0x100fe40000004100 */
[----:B------:R-:W-:-:S03]  /*0570*/  HADD2.F32 R15, -RZ, R15.H0_H0 ;  /* 0x2000000fff0f7230 */ /* 0x000fc60000004100 */
[----:B------:R-:W-:-:S04]  /*0580*/  FMUL.FTZ R12, R12, 0.5 ;  /* 0x3f0000000c0c7820 */ /* 0x000fc80000410000 */
[----:B0-----:R-:W-:-:S04]  /*0590*/  FFMA.FTZ R15, R15, R4, R12 ;  /* 0x000000040f0f7223 */ /* 0x001fc8000001000c */
[----:B------:R-:W-:Y:S02]  /*05a0*/  FADD.FTZ R24, R24, R15 ;  /* 0x0000000f18187221 */ /* 0x000fe40000010000 */
.L_x_80:
[----:B------:R-:W-:Y:S05]  /*05b0*/  BSYNC B1 ;  /* 0x0000000000017941 */ /* 0x000fea0003800000 */
.L_x_79:
[C---:B------:R-:W-:Y:S01]  /*05c0*/  IMAD.IADD R4, R5.reuse, 0x1, -R22 ;  /* 0x0000000105047824 */ /* 0x040fe200078e0a16 */
[----:B------:R-:W-:Y:S01]  /*05d0*/  ISETP.GT.U32.AND P1, PT, R5, R22, PT ;  /* 0x000000160500720c */ /* 0x000fe20003f24070 */
[----:B------:R-:W-:Y:S03]  /*05e0*/  BSSY B1, `(.L_x_81) ;  /* 0x000009c000017945 */ /* 0x000fe60003800000 */
[----:B------:R-:W-:-:S13]  /*05f0*/  ISETP.LE.U32.OR P1, PT, R4, 0x30, !P1 ;  /* 0x000000300400780c */ /* 0x000fda0004f23470 */
[----:B------:R-:W-:Y:S05]  /*0600*/  @P1 BRA `(.L_x_82) ;  /* 0x0000099000001947 */ /* 0x000fea0003800000 */
[----:B------:R-:W-:Y:S02]  /*0610*/  PLOP3.LUT P0, PT, PT, PT, PT, 0x8, 0x0 ;  /* 0x000000000000781c */ /* 0x000fe40003f0e170 */
[----:B------:R-:W-:Y:S02]  /*0620*/  IADD3 R4, R5, -0x30, RZ ;  /* 0xffffffd005047810 */ /* 0x000fe40007ffe0ff */
.L_x_83:
[----:B------:R-:W-:Y:S01]  /*0630*/  IADD3 R13, P1, R6, R9, RZ ;  /* 0x00000009060d7210 */ /* 0x000fe20007f3e0ff */
[----:B------:R-:W-:Y:S02]  /*0640*/  IMAD.MOV.U32 R18, RZ, RZ, 0x14 ;  /* 0x00000014ff127424 */ /* 0x000fe400078e00ff */
[----:B------:R-:W-:Y:S01]  /*0650*/  IMAD.WIDE R20, R22, 0x24, R10 ;  /* 0x0000002416147825 */ /* 0x000fe200078e020a */
[----:B------:R-:W-:-:S03]  /*0660*/  LEA.HI.X.SX32 R14, R9, R8, 0x1, P1 ;  /* 0x00000008090e7211 */ /* 0x000fc600008f0eff */
[----:B------:R-:W-:-:S04]  /*0670*/  IMAD.WIDE.U32 R12, R13, R18, c[0x0][0x160] ;  /* 0x000058000d0c7625 */ /* 0x000fc800078e0012 */
[----:B------:R-:W-:Y:S01]  /*0680*/  IMAD R15, R14, 0x14, RZ ;  /* 0x000000140e0f7824 */ /* 0x000fe200078e02ff */
[C---:B------:R-:W-:Y:S02]  /*0690*/  IADD3 R16, P1, R7.reuse, R12, RZ ;  /* 0x0000000c07107210 */ /* 0x040fe40007f3e0ff */
[----:B------:R-:W-:Y:S02]  /*06a0*/  IADD3 R14, P2, R7, R20, RZ ;  /* 0x00000014070e7210 */ /* 0x000fe40007f5e0ff */
[----:B------:R-:W-:Y:S01]  /*06b0*/  IADD3 R13, R13, R15, RZ ;  /* 0x0000000f0d0d7210 */ /* 0x000fe20007ffe0ff */
[----:B------:R0:W2:Y:S02]  /*06c0*/  LDG.E.CONSTANT R20, [R20.64] ;  /* 0x0000000414147981 */ /* 0x0000a4000c1e9900 */
[----:B------:R-:W-:Y:S02]  /*06d0*/  IMAD.X R15, RZ, RZ, R21, P2 ;  /* 0x000000ffff0f7224 */ /* 0x000fe400010e0615 */
[----:B------:R-:W-:-:S02]  /*06e0*/  IMAD.X R17, RZ, RZ, R13, P1 ;  /* 0x000000ffff117224 */ /* 0x000fc400008e060d */
[----:B------:R-:W2:Y:S04]  /*06f0*/  LDG.E.CONSTANT R13, [R12.64] ;  /* 0x000000040c0d7981 */ /* 0x000ea8000c1e9900 */
[----:B------:R1:W3:Y:S04]  /*0700*/  LDG.E.CONSTANT R19, [R16.64+0x4] ;  /* 0x0000040410137981 */ /* 0x0002e8000c1e9900 */
[----:B------:R4:W5:Y:S04]  /*0710*/  LDG.E.CONSTANT R23, [R14.64+0x4] ;  /* 0x000004040e177981 */ /* 0x000968000c1e9900 */
[----:B------:R1:W2:Y:S04]  /*0720*/  LDG.E.CONSTANT R27, [R16.64+0x8] ;  /* 0x00000804101b7981 */ /* 0x0002a8000c1e9900 */
[----:B------:R4:W2:Y:S04]  /*0730*/  LDG.E.CONSTANT R25, [R14.64+0x14] ;  /* 0x000014040e197981 */ /* 0x0008a8000c1e9900 */
[----:B------:R4:W2:Y:S04]  /*0740*/  LDG.E.CONSTANT R26, [R14.64+0x8] ;  /* 0x000008040e1a7981 */ /* 0x0008a8000c1e9900 */
[----:B------:R4:W2:Y:S02]  /*0750*/  LDG.E.CONSTANT R28, [R14.64+0x18] ;  /* 0x000018040e1c7981 */ /* 0x0008a4000c1e9900 */
[----:B----4-:R-:W-:-:S04]  /*0760*/  IADD3 R15, R9, 0x10, RZ ;  /* 0x00000010090f7810 */ /* 0x010fc80007ffe0ff */
[----:B-1----:R-:W-:-:S04]  /*0770*/  IADD3 R17, P1, R6, R15, RZ ;  /* 0x0000000f06117210 */ /* 0x002fc80007f3e0ff */
[----:B------:R-:W-:Y:S02]  /*0780*/  LEA.HI.X.SX32 R15, R15, R8, 0x1, P1 ;  /* 0x000000080f0f7211 */ /* 0x000fe400008f0eff */
[----:B0-----:R-:W-:Y:S02]  /*0790*/  IADD3 R21, R22, 0x10, RZ ;  /* 0x0000001016157810 */ /* 0x001fe40007ffe0ff */
[----:B---3--:R-:W-:Y:S02]  /*07a0*/  LOP3.LUT R29, R19, 0xf0f0f0f, RZ, 0xc0, !PT ;  /* 0x0f0f0f0f131d7812 */ /* 0x008fe400078ec0ff */
[----:B------:R-:W-:-:S03]  /*07b0*/  SHF.R.U32.HI R19, RZ, 0x4, R19 ;  /* 0x00000004ff137819 */ /* 0x000fc60000011613 */
[----:B-----5:R-:W-:Y:S01]  /*07c0*/  IDP.4A.S8.S8 R23, R29, R23, RZ ;  /* 0x000000171d177226 */ /* 0x020fe200000006ff */
[----:B------:R-:W-:Y:S02]  /*07d0*/  LOP3.LUT R19, R19, 0xf0f0f0f, RZ, 0xc0, !PT ;  /* 0x0f0f0f0f13137812 */ /* 0x000fe400078ec0ff */
[----:B--2---:R-:W-:Y:S02]  /*07e0*/  LOP3.LUT R16, R27, 0xf0f0f0f, RZ, 0xc0, !PT ;  /* 0x0f0f0f0f1b107812 */ /* 0x004fe400078ec0ff */
[----:B------:R-:W-:Y:S01]  /*07f0*/  SHF.R.U32.HI R27, RZ, 0x4, R27 ;  /* 0x00000004ff1b7819 */ /* 0x000fe2000001161b */
[----:B------:R-:W-:-:S03]  /*0800*/  IDP.4A.S8.S8 R19, R19, R25, R23 ;  /* 0x0000001913137226 */ /* 0x000fc60000000617 */
[----:B------:R-:W-:Y:S01]  /*0810*/  LOP3.LUT R27, R27, 0xf0f0f0f, RZ, 0xc0, !PT ;  /* 0x0f0f0f0f1b1b7812 */ /* 0x000fe200078ec0ff */
[----:B------:R-:W-:Y:S01]  /*0820*/  IDP.4A.S8.S8 R16, R16, R26, R19 ;  /* 0x0000001a10107226 */ /* 0x000fe20000000613 */
[----:B------:R-:W-:-:S03]  /*0830*/  HFMA2.MMA R14, R13, R20, -RZ ;  /* 0x000000140d0e7235 */ /* 0x000fc600001000ff */
[----:B------:R-:W-:Y:S02]  /*0840*/  IDP.4A.S8.S8 R19, R27, R28, R16 ;  /* 0x0000001c1b137226 */ /* 0x000fe40000000610 */
[----:B------:R-:W-:-:S04]  /*0850*/  IMAD.WIDE.U32 R12, R17, R18, c[0x0][0x160] ;  /* 0x00005800110c7625 */ /* 0x000fc800078e0012 */
[----:B------:R-:W0:Y:S01]  /*0860*/  I2F R19, R19 ;  /* 0x0000001300137306 */ /* 0x000e220000201400 */
[----:B------:R-:W-:Y:S01]  /*0870*/  IMAD R17, R15, 0x14, RZ ;  /* 0x000000140f117824 */ /* 0x000fe200078e02ff */
[--C-:B------:R-:W-:Y:S01]  /*0880*/  HADD2.F32 R15, -RZ, R14.reuse.H1_H1 ;  /* 0x3000000eff0f7230 */ /* 0x100fe20000004100 */
[----:B------:R-:W-:Y:S01]  /*0890*/  IADD3 R16, P1, R7, R12, RZ ;  /* 0x0000000c07107210 */ /* 0x000fe20007f3e0ff */
[----:B------:R-:W-:Y:S01]  /*08a0*/  IMAD.WIDE R20, R21, 0x24, R10 ;  /* 0x0000002415147825 */ /* 0x000fe200078e020a */
[----:B------:R-:W-:-:S03]  /*08b0*/  HADD2.F32 R26, -RZ, R14.H0_H0 ;  /* 0x2000000eff1a7230 */ /* 0x000fc60000004100 */
[----:B------:R-:W-:Y:S01]  /*08c0*/  IMAD.IADD R13, R13, 0x1, R17 ;  /* 0x000000010d0d7824 */ /* 0x000fe200078e0211 */
[----:B------:R-:W-:Y:S01]  /*08d0*/  IADD3 R14, P2, R7, R20, RZ ;  /* 0x00000014070e7210 */ /* 0x000fe20007f5e0ff */
[----:B------:R-:W-:Y:S01]  /*08e0*/  FMUL.FTZ R15, R15, 0.5 ;  /* 0x3f0000000f0f7820 */ /* 0x000fe20000410000 */
[----:B------:R-:W2:Y:S01]  /*08f0*/  LDG.E.CONSTANT R20, [R20.64] ;  /* 0x0000000414147981 */ /* 0x000ea2000c1e9900 */
[----:B------:R-:W-:-:S03]  /*0900*/  IMAD.X R17, RZ, RZ, R13, P1 ;  /* 0x000000ffff117224 */ /* 0x000fc600008e060d */
[----:B------:R-:W2:Y:S01]  /*0910*/  LDG.E.CONSTANT R13, [R12.64] ;  /* 0x000000040c0d7981 */ /* 0x000ea2000c1e9900 */
[----:B0-----:R-:W-:Y:S01]  /*0920*/  FFMA.FTZ R19, R26, R19, R15 ;  /* 0x000000131a137223 */ /* 0x001fe2000001000f */
[----:B------:R-:W-:Y:S02]  /*0930*/  IADD3.X R15, RZ, R21, RZ, P2, !PT ;  /* 0x00000015ff0f7210 */ /* 0x000fe400017fe4ff */
[----:B------:R-:W3:Y:S04]  /*0940*/  LDG.E.CONSTANT R25, [R16.64+0x4] ;  /* 0x0000040410197981 */ /* 0x000ee8000c1e9900 */
[----:B------:R-:W4:Y:S04]  /*0950*/  LDG.E.CONSTANT R26, [R14.64+0x4] ;  /* 0x000004040e1a7981 */ /* 0x000f28000c1e9900 */
[----:B------:R-:W5:Y:S04]  /*0960*/  LDG.E.CONSTANT R27, [R14.64+0x14] ;  /* 0x000014040e1b7981 */ /* 0x000f68000c1e9900 */
[----:B------:R-:W2:Y:S01]  /*0970*/  LDG.E.CONSTANT R23, [R16.64+0x8] ;  /* 0x0000080410177981 */ /* 0x000ea2000c1e9900 */
[----:B---3--:R-:W-:-:S02]  /*0980*/  LOP3.LUT R29, R25, 0xf0f0f0f, RZ, 0xc0, !PT ;  /* 0x0f0f0f0f191d7812 */ /* 0x008fc400078ec0ff */
[----:B------:R-:W-:-:S03]  /*0990*/  SHF.R.U32.HI R25, RZ, 0x4, R25 ;  /* 0x00000004ff197819 */ /* 0x000fc60000011619 */
[----:B----4-:R-:W-:Y:S01]  /*09a0*/  IDP.4A.S8.S8 R29, R29, R26, RZ ;  /* 0x0000001a1d1d7226 */ /* 0x010fe200000006ff */
[----:B------:R-:W-:Y:S02]  /*09b0*/  LOP3.LUT R26, R25, 0xf0f0f0f, RZ, 0xc0, !PT ;  /* 0x0f0f0f0f191a7812 */ /* 0x000fe400078ec0ff */
[----:B------:R0:W3:Y:S03]  /*09c0*/  LDG.E.CONSTANT R25, [R14.64+0x18] ;  /* 0x000018040e197981 */ /* 0x0000e6000c1e9900 */
[----:B-----5:R-:W-:Y:S02]  /*09d0*/  IDP.4A.S8.S8 R27, R26, R27, R29 ;  /* 0x0000001b1a1b7226 */ /* 0x020fe4000000061d */
[----:B------:R0:W4:Y:S01]  /*09e0*/  LDG.E.CONSTANT R26, [R14.64+0x8] ;  /* 0x000008040e1a7981 */ /* 0x000122000c1e9900 */
[----:B--2---:R-:W-:Y:S02]  /*09f0*/  LOP3.LUT R16, R23, 0xf0f0f0f, RZ, 0xc0, !PT ;  /* 0x0f0f0f0f17107812 */ /* 0x004fe400078ec0ff */
[----:B------:R-:W-:-:S04]  /*0a00*/  SHF.R.U32.HI R23, RZ, 0x4, R23 ;  /* 0x00000004ff177819 */ /* 0x000fc80000011617 */
[----:B------:R-:W-:Y:S02]  /*0a10*/  LOP3.LUT R28, R23, 0xf0f0f0f, RZ, 0xc0, !PT ;  /* 0x0f0f0f0f171c7812 */ /* 0x000fe400078ec0ff */
[----:B------:R-:W-:Y:S01]  /*0a20*/  IADD3 R17, R9, 0x20, RZ ;  /* 0x0000002009117810 */ /* 0x000fe20007ffe0ff */
[----:B------:R-:W-:-:S05]  /*0a30*/  HMUL2 R20, R13, R20 ;  /* 0x000000140d147232 */ /* 0x000fca0000000000 */
[--C-:B0-----:R-:W-:Y:S02]  /*0a40*/  HADD2.F32 R15, -RZ, R20.reuse.H1_H1 ;  /* 0x30000014ff0f7230 */ /* 0x101fe40000004100 */
[----:B------:R-:W-:-:S03]  /*0a50*/  HADD2.F32 R20, -RZ, R20.H0_H0 ;  /* 0x20000014ff147230 */ /* 0x000fc60000004100 */
[----:B------:R-:W-:Y:S02]  /*0a60*/  FMUL.FTZ R15, R15, 0.5 ;  /* 0x3f0000000f0f7820 */ /* 0x000fe40000410000 */
[----:B------:R-:W-:Y:S02]  /*0a70*/  FADD.FTZ R24, R19, R24 ;  /* 0x0000001813187221 */ /* 0x000fe40000010000 */
[----:B----4-:R-:W-:-:S04]  /*0a80*/  IDP.4A.S8.S8 R16, R16, R26, R27 ;  /* 0x0000001a10107226 */ /* 0x010fc8000000061b */
[----:B---3--:R-:W-:Y:S01]  /*0a90*/  IDP.4A.S8.S8 R16, R28, R25, R16 ;  /* 0x000000191c107226 */ /* 0x008fe20000000610 */
[----:B------:R-:W-:-:S03]  /*0aa0*/  IADD3 R25, P1, R6, R17, RZ ;  /* 0x0000001106197210 */ /* 0x000fc60007f3e0ff */
[----:B------:R-:W0:Y:S01]  /*0ab0*/  I2F R23, R16 ;  /* 0x0000001000177306 */ /* 0x000e220000201400 */
[----:B------:R-:W-:Y:S01]  /*0ac0*/  LEA.HI.X.SX32 R17, R17, R8, 0x1, P1 ;  /* 0x0000000811117211 */ /* 0x000fe200008f0eff */
[----:B------:R-:W-:Y:S01]  /*0ad0*/  IMAD.WIDE.U32 R12, R25, R18, c[0x0][0x160] ;  /* 0x00005800190c7625 */ /* 0x000fe200078e0012 */
[----:B------:R-:W-:-:S03]  /*0ae0*/  IADD3 R27, R22, 0x20, RZ ;  /* 0x00000020161b7810 */ /* 0x000fc60007ffe0ff */
[----:B------:R-:W-:Y:S01]  /*0af0*/  IMAD R17, R17, 0x14, RZ ;  /* 0x0000001411117824 */ /* 0x000fe200078e02ff */
[----:B------:R-:W-:Y:S01]  /*0b00*/  IADD3 R14, P1, R7, R12, RZ ;  /* 0x0000000c070e7210 */ /* 0x000fe20007f3e0ff */
[----:B------:R-:W-:-:S04]  /*0b10*/  IMAD.WIDE R26, R27, 0x24, R10 ;  /* 0x000000241b1a7825 */ /* 0x000fc800078e020a */
[----:B------:R-:W-:Y:S02]  /*0b20*/  IMAD.IADD R13, R13, 0x1, R17 ;  /* 0x000000010d0d7824 */ /* 0x000fe400078e0211 */
[----:B0-----:R-:W-:Y:S02]  /*0b30*/  FFMA.FTZ R23, R20, R23, R15 ;  /* 0x0000001714177223 */ /* 0x001fe4000001000f */
[----:B------:R-:W-:Y:S01]  /*0b40*/  IMAD.X R15, RZ, RZ, R13, P1 ;  /* 0x000000ffff0f7224 */ /* 0x000fe200008e060d */
[----:B------:R-:W-:Y:S01]  /*0b50*/  IADD3 R16, P1, R7, R26, RZ ;  /* 0x0000001a07107210 */ /* 0x000fe20007f3e0ff */
[----:B------:R0:W2:Y:S04]  /*0b60*/  LDG.E.CONSTANT R13, [R12.64] ;  /* 0x000000040c0d7981 */ /* 0x0000a8000c1e9900 */
[----:B------:R-:W3:Y:S01]  /*0b70*/  LDG.E.CONSTANT R20, [R14.64+0x4] ;  /* 0x000004040e147981 */ /* 0x000ee2000c1e9900 */
[----:B------:R-:W-:-:S03]  /*0b80*/  IMAD.X R17, RZ, RZ, R27, P1 ;  /* 0x000000ffff117224 */ /* 0x000fc600008e061b */
[----:B------:R1:W4:Y:S04]  /*0b90*/  LDG.E.CONSTANT R21, [R14.64+0x8] ;  /* 0x000008040e157981 */ /* 0x000328000c1e9900 */
[----:B------:R-:W5:Y:S04]  /*0ba0*/  LDG.E.CONSTANT R25, [R16.64+0x4] ;  /* 0x0000040410197981 */ /* 0x000f68000c1e9900 */
[----:B------:R-:W2:Y:S04]  /*0bb0*/  LDG.E.CONSTANT R19, [R16.64+0x14] ;  /* 0x0000140410137981 */ /* 0x000ea8000c1e9900 */
[----:B------:R0:W4:Y:S01]  /*0bc0*/  LDG.E.CONSTANT R26, [R26.64] ;  /* 0x000000041a1a7981 */ /* 0x000122000c1e9900 */
[----:B---3--:R-:W-:-:S02]  /*0bd0*/  LOP3.LUT R28, R20, 0xf0f0f0f, RZ, 0xc0, !PT ;  /* 0x0f0f0f0f141c7812 */ /* 0x008fc400078ec0ff */
[----:B------:R-:W-:-:S04]  /*0be0*/  SHF.R.U32.HI R20, RZ, 0x4, R20 ;  /* 0x00000004ff147819 */ /* 0x000fc80000011614 */
[----:B------:R-:W-:Y:S01]  /*0bf0*/  LOP3.LUT R20, R20, 0xf0f0f0f, RZ, 0xc0, !PT ;  /* 0x0f0f0f0f14147812 */ /* 0x000fe200078ec0ff */
[----:B-----5:R-:W-:-:S04]  /*0c00*/  IDP.4A.S8.S8 R25, R28, R25, RZ ;  /* 0x000000191c197226 */ /* 0x020fc800000006ff */
[----:B--2---:R-:W-:Y:S02]  /*0c10*/  IDP.4A.S8.S8 R20, R20, R19, R25 ;  /* 0x0000001314147226 */ /* 0x004fe40000000619 */
[----:B------:R2:W3:Y:S04]  /*0c20*/  LDG.E.CONSTANT R19, [R16.64+0x8] ;  /* 0x0000080410137981 */ /* 0x0004e8000c1e9900 */
[----:B------:R2:W5:Y:S01]  /*0c30*/  LDG.E.CONSTANT R25, [R16.64+0x18] ;  /* 0x0000180410197981 */ /* 0x000562000c1e9900 */
[----:B-1----:R-:W-:Y:S02]  /*0c40*/  IADD3 R15, R9, 0x30, RZ ;  /* 0x00000030090f7810 */ /* 0x002fe40007ffe0ff */
[----:B----4-:R-:W-:Y:S02]  /*0c50*/  LOP3.LUT R14, R21, 0xf0f0f0f, RZ, 0xc0, !PT ;  /* 0x0f0f0f0f150e7812 */ /* 0x010fe400078ec0ff */
[----:B------:R-:W-:-:S02]  /*0c60*/  SHF.R.U32.HI R21, RZ, 0x4, R21 ;  /* 0x00000004ff157819 */ /* 0x000fc40000011615 */
[----:B------:R-:W-:Y:S02]  /*0c70*/  IADD3 R29, P1, R6, R15, RZ ;  /* 0x0000000f061d7210 */ /* 0x000fe40007f3e0ff */
[----:B--2---:R-:W-:-:S05]  /*0c80*/  IADD3 R17, R22, 0x30, RZ ;  /* 0x0000003016117810 */ /* 0x004fca0007ffe0ff */
[----:B------:R-:W-:-:S04]  /*0c90*/  IMAD.WIDE R16, R17, 0x24, R10 ;  /* 0x0000002411107825 */ /* 0x000fc800078e020a */
[----:B---3--:R-:W-:Y:S01]  /*0ca0*/  IDP.4A.S8.S8 R19, R14, R19, R20 ;  /* 0x000000130e137226 */ /* 0x008fe20000000614 */
[----:B------:R-:W-:Y:S02]  /*0cb0*/  LOP3.LUT R14, R21, 0xf0f0f0f, RZ, 0xc0, !PT ;  /* 0x0f0f0f0f150e7812 */ /* 0x000fe400078ec0ff */
[----:B------:R-:W-:-:S03]  /*0cc0*/  LEA.HI.X.SX32 R20, R15, R8, 0x1, P1 ;  /* 0x000000080f147211 */ /* 0x000fc600008f0eff */
[----:B-----5:R-:W-:Y:S02]  /*0cd0*/  IDP.4A.S8.S8 R25, R14, R25, R19 ;  /* 0x000000190e197226 */ /* 0x020fe40000000613 */
[----:B------:R-:W-:-:S04]  /*0ce0*/  IMAD.WIDE.U32 R14, R29, R18, c[0x0][0x160] ;  /* 0x000058001d0e7625 */ /* 0x000fc800078e0012 */
[----:B------:R-:W-:Y:S01]  /*0cf0*/  IMAD R19, R20, 0x14, RZ ;  /* 0x0000001414137824 */ /* 0x000fe200078e02ff */
[----:B------:R-:W-:-:S03]  /*0d00*/  IADD3 R18, P1, R7, R14, RZ ;  /* 0x0000000e07127210 */ /* 0x000fc60007f3e0ff */
[----:B------:R-:W-:-:S05]  /*0d10*/  IMAD.IADD R15, R15, 0x1, R19 ;  /* 0x000000010f0f7824 */ /* 0x000fca00078e0213 */
[----:B------:R-:W-:Y:S02]  /*0d20*/  IADD3.X R19, RZ, R15, RZ, P1, !PT ;  /* 0x0000000fff137210 */ /* 0x000fe40000ffe4ff */
[----:B------:R-:W-:Y:S01]  /*0d30*/  IADD3 R20, P1, R7, R16, RZ ;  /* 0x0000001007147210 */ /* 0x000fe20007f3e0ff */
[----:B------:R1:W2:Y:S04]  /*0d40*/  LDG.E.CONSTANT R15, [R14.64] ;  /* 0x000000040e0f7981 */ /* 0x0002a8000c1e9900 */
[----:B------:R-:W-:Y:S01]  /*0d50*/  IMAD.X R21, RZ, RZ, R17, P1 ;  /* 0x000000ffff157224 */ /* 0x000fe200008e0611 */
[----:B0-----:R-:W3:Y:S04]  /*0d60*/  LDG.E.CONSTANT R27, [R18.64+0x4] ;  /* 0x00000404121b7981 */ /* 0x001ee8000c1e9900 */
[----:B------:R-:W4:Y:S04]  /*0d70*/  LDG.E.CONSTANT R28, [R20.64+0x4] ;  /* 0x00000404141c7981 */ /* 0x000f28000c1e9900 */
[----:B------:R3:W2:Y:S04]  /*0d80*/  LDG.E.CONSTANT R16, [R16.64] ;  /* 0x0000000410107981 */ /* 0x0006a8000c1e9900 */
[----:B------:R-:W5:Y:S04]  /*0d90*/  LDG.E.CONSTANT R12, [R20.64+0x14] ;  /* 0x00001404140c7981 */ /* 0x000f68000c1e9900 */
[----:B------:R-:W2:Y:S04]  /*0da0*/  LDG.E.CONSTANT R29, [R18.64+0x8] ;  /* 0x00000804121d7981 */ /* 0x000ea8000c1e9900 */
[----:B-1----:R-:W2:Y:S01]  /*0db0*/  LDG.E.CONSTANT R14, [R20.64+0x18] ;  /* 0x00001804140e7981 */ /* 0x002ea2000c1e9900 */
[----:B---3--:R-:W-:-:S05]  /*0dc0*/  LOP3.LUT R17, R27, 0xf0f0f0f, RZ, 0xc0, !PT ;  /* 0x0f0f0f0f1b117812 */ /* 0x008fca00078ec0ff */
[----:B----4-:R-:W-:Y:S02]  /*0dd0*/  IDP.4A.S8.S8 R17, R17, R28, RZ ;  /* 0x0000001c11117226 */ /* 0x010fe400000006ff */
[----:B------:R-:W3:Y:S01]  /*0de0*/  LDG.E.CONSTANT R28, [R20.64+0x8] ;  /* 0x00000804141c7981 */ /* 0x000ee2000c1e9900 */
[----:B------:R-:W-:-:S04]  /*0df0*/  SHF.R.U32.HI R27, RZ, 0x4, R27 ;  /* 0x00000004ff1b7819 */ /* 0x000fc8000001161b */
[----:B------:R-:W-:-:S05]  /*0e00*/  LOP3.LUT R27, R27, 0xf0f0f0f, RZ, 0xc0, !PT ;  /* 0x0f0f0f0f1b1b7812 */ /* 0x000fca00078ec0ff */
[----:B-----5:R-:W-:Y:S01]  /*0e10*/  IDP.4A.S8.S8 R17, R27, R12, R17 ;  /* 0x0000000c1b117226 */ /* 0x020fe20000000611 */
[----:B--2---:R-:W-:Y:S02]  /*0e20*/  LOP3.LUT R12, R29, 0xf0f0f0f, RZ, 0xc0, !PT ;  /* 0x0f0f0f0f1d0c7812 */ /* 0x004fe400078ec0ff */
[----:B------:R-:W-:Y:S01]  /*0e30*/  SHF.R.U32.HI R29, RZ, 0x4, R29 ;  /* 0x00000004ff1d7819 */ /* 0x000fe2000001161d */
[----:B------:R-:W-:-:S03]  /*0e40*/  HFMA2.MMA R13, R13, R26, -RZ ;  /* 0x0000001a0d0d7235 */ /* 0x000fc600001000ff */
[----:B------:R-:W-:Y:S01]  /*0e50*/  LOP3.LUT R29, R29, 0xf0f0f0f, RZ, 0xc0, !PT ;  /* 0x0f0f0f0f1d1d7812 */ /* 0x000fe200078ec0ff */
[----:B------:R-:W0:Y:S01]  /*0e60*/  I2F R25, R25 ;  /* 0x0000001900197306 */ /* 0x000e220000201400 */
[----:B------:R-:W-:Y:S01]  /*0e70*/  IADD3 R22, R22, 0x40, RZ ;  /* 0x0000004016167810 */ /* 0x000fe20007ffe0ff */
[----:B------:R-:W-:-:S03]  /*0e80*/  HMUL2 R15, R15, R16 ;  /* 0x000000100f0f7232 */ /* 0x000fc60000000000 */
[----:B------:R-:W-:Y:S02]  /*0e90*/  ISETP.GE.U32.AND P1, PT, R22, R4, PT ;  /* 0x000000041600720c */ /* 0x000fe40003f26070 */
[--C-:B------:R-:W-:Y:S01]  /*0ea0*/  HADD2.F32 R16, -RZ, R15.reuse.H1_H1 ;  /* 0x3000000fff107230 */ /* 0x100fe20000004100 */
[----:B------:R-:W-:Y:S01]  /*0eb0*/  FADD.FTZ R23, R24, R23 ;  /* 0x0000001718177221 */ /* 0x000fe20000010000 */
[----:B------:R-:W-:-:S03]  /*0ec0*/  HADD2.F32 R15, -RZ, R15.H0_H0 ;  /* 0x2000000fff0f7230 */ /* 0x000fc60000004100 */
[----:B------:R-:W-:Y:S01]  /*0ed0*/  FMUL.FTZ R16, R16, 0.5 ;  /* 0x3f00000010107820 */ /* 0x000fe20000410000 */
[----:B------:R-:W-:Y:S01]  /*0ee0*/  IADD3 R9, R9, 0x40, RZ ;  /* 0x0000004009097810 */ /* 0x000fe20007ffe0ff */
[----:B---3--:R-:W-:-:S04]  /*0ef0*/  IDP.4A.S8.S8 R12, R12, R28, R17 ;  /* 0x0000001c0c0c7226 */ /* 0x008fc80000000611 */
[----:B------:R-:W-:Y:S01]  /*0f00*/  IDP.4A.S8.S8 R29, R29, R14, R12 ;  /* 0x0000000e1d1d7226 */ /* 0x000fe2000000060c */
[----:B------:R-:W-:-:S03]  /*0f10*/  HADD2.F32 R14, -RZ, R13.H1_H1 ;  /* 0x3000000dff0e7230 */ /* 0x000fc60000004100 */
[----:B------:R-:W1:Y:S01]  /*0f20*/  I2F R18, R29 ;  /* 0x0000001d00127306 */ /* 0x000e620000201400 */
[----:B------:R-:W-:Y:S01]  /*0f30*/  HADD2.F32 R12, -RZ, R13.H0_H0 ;  /* 0x2000000dff0c7230 */ /* 0x000fe20000004100 */
[----:B------:R-:W-:-:S04]  /*0f40*/  FMUL.FTZ R14, R14, 0.5 ;  /* 0x3f0000000e0e7820 */ /* 0x000fc80000410000 */
[----:B0-----:R-:W-:-:S04]  /*0f50*/  FFMA.FTZ R12, R12, R25, R14 ;  /* 0x000000190c0c7223 */ /* 0x001fc8000001000e */
[----:B------:R-:W-:Y:S02]  /*0f60*/  FADD.FTZ R12, R23, R12 ;  /* 0x0000000c170c7221 */ /* 0x000fe40000010000 */
[----:B-1----:R-:W-:-:S04]  /*0f70*/  FFMA.FTZ R15, R15, R18, R16 ;  /* 0x000000120f0f7223 */ /* 0x002fc80000010010 */
[----:B------:R-:W-:Y:S01]  /*0f80*/  FADD.FTZ R24, R12, R15 ;  /* 0x0000000f0c187221 */ /* 0x000fe20000010000 */
[----:B------:R-:W-:Y:S05]  /*0f90*/  @!P1 BRA `(.L_x_83) ;  /* 0xfffff69000009947 */ /* 0x000fea000383ffff */
.L_x_82:
[----:B------:R-:W-:Y:S05]  /*0fa0*/  BSYNC B1 ;  /* 0x0000000000017941 */ /* 0x000fea0003800000 */
.L_x_81:
[C---:B------:R-:W-:Y:S01]  /*0fb0*/  IMAD.IADD R4, R5.reuse, 0x1, -R22 ;  /* 0x0000000105047824 */ /* 0x040fe200078e0a16 */
[----:B------:R-:W-:Y:S01]  /*0fc0*/  ISETP.GT.U32.AND P1, PT, R5, R22, PT ;  /* 0x000000160500720c */ /* 0x000fe20003f24070 */
[----:B------:R-:W-:Y:S03]  /*0fd0*/  BSSY B1, `(.L_x_84) ;  /* 0x000004f000017945 */ /* 0x000fe60003800000 */
[----:B------:R-:W-:-:S13]  /*0fe0*/  ISETP.LE.U32.OR P1, PT, R4, 0x10, !P1 ;  /* 0x000000100400780c */ /* 0x000fda0004f23470 */
[----:B------:R-:W-:Y:S05]  /*0ff0*/  @P1 BRA `(.L_x_85) ;  /* 0x000004c000001947 */ /* 0x000fea0003800000 */
[C---:B------:R-:W-:Y:S01]  /*1000*/  IADD3 R13, P0, R9.reuse, R6, RZ ;  /* 0x00000006090d7210 */ /* 0x040fe20007f1e0ff */
[----:B------:R-:W-:Y:S02]  /*1010*/  IMAD.MOV.U32 R20, RZ, RZ, 0x14 ;  /* 0x00000014ff147424 */ /* 0x000fe400078e00ff */
[----:B------:R-:W-:Y:S01]  /*1020*/  IMAD.WIDE R16, R22, 0x24, R10 ;  /* 0x0000002416107825 */ /* 0x000fe200078e020a */
[----:B------:R-:W-:-:S03]  /*1030*/  LEA.HI.X.SX32 R4, R9, R8, 0x1, P0 ;  /* 0x0000000809047211 */ /* 0x000fc600000f0eff */
[----:B------:R-:W-:Y:S01]  /*1040*/  IMAD.WIDE.U32 R12, R13, R20, c[0x0][0x160] ;  /* 0x000058000d0c7625 */ /* 0x000fe200078e0014 */
[C---:B------:R-:W-:Y:S01]  /*1050*/  IADD3 R14, P1, R7.reuse, R16, RZ ;  /* 0x00000010070e7210 */ /* 0x040fe20007f3e0ff */
[----:B------:R0:W2:Y:S02]  /*1060*/  LDG.E.CONSTANT R23, [R16.64] ;  /* 0x0000000410177981 */ /* 0x0000a4000c1e9900 */
[----:B------:R-:W-:Y:S01]  /*1070*/  IMAD R15, R4, 0x14, RZ ;  /* 0x00000014040f7824 */ /* 0x000fe200078e02ff */
[----:B------:R-:W-:-:S04]  /*1080*/  IADD3 R18, P0, R7, R12, RZ ;  /* 0x0000000c07127210 */ /* 0x000fc80007f1e0ff */
[----:B------:R-:W-:Y:S01]  /*1090*/  IADD3 R13, R13, R15, RZ ;  /* 0x0000000f0d0d7210 */ /* 0x000fe20007ffe0ff */
[----:B------:R-:W-:-:S04]  /*10a0*/  IMAD.X R15, RZ, RZ, R17, P1 ;  /* 0x000000ffff0f7224 */ /* 0x000fc800008e0611 */
[----:B------:R-:W-:Y:S01]  /*10b0*/  IMAD.X R19, RZ, RZ, R13, P0 ;  /* 0x000000ffff137224 */ /* 0x000fe200000e060d */
[----:B------:R-:W3:Y:S04]  /*10c0*/  LDG.E.CONSTANT R26, [R14.64+0x4] ;  /* 0x000004040e1a7981 */ /* 0x000ee8000c1e9900 */
[----:B------:R-:W4:Y:S04]  /*10d0*/  LDG.E.CONSTANT R21, [R18.64+0x4] ;  /* 0x0000040412157981 */ /* 0x000f28000c1e9900 */
[----:B------:R1:W5:Y:S04]  /*10e0*/  LDG.E.CONSTANT R4, [R18.64+0x8] ;  /* 0x0000080412047981 */ /* 0x000368000c1e9900 */
[----:B------:R-:W2:Y:S04]  /*10f0*/  LDG.E.CONSTANT R28, [R14.64+0x14] ;  /* 0x000014040e1c7981 */ /* 0x000ea8000c1e9900 */
[----:B------:R1:W2:Y:S01]  /*1100*/  LDG.E.CONSTANT R27, [R14.64+0x8] ;  /* 0x000008040e1b7981 */ /* 0x0002a2000c1e9900 */
[----:B0-----:R-:W-:-:S03]  /*1110*/  IADD3 R17, R9, 0x10, RZ ;  /* 0x0000001009117810 */ /* 0x001fc60007ffe0ff */
[----:B------:R0:W5:Y:S04]  /*1120*/  LDG.E.CONSTANT R25, [R14.64+0x18] ;  /* 0x000018040e197981 */ /* 0x000168000c1e9900 */
[----:B------:R0:W5:Y:S01]  /*1130*/  LDG.E.CONSTANT R12, [R12.64] ;  /* 0x000000040c0c7981 */ /* 0x000162000c1e9900 */
[----:B----4-:R-:W-:Y:S02]  /*1140*/  LOP3.LUT R29, R21, 0xf0f0f0f, RZ, 0xc0, !PT ;  /* 0x0f0f0f0f151d7812 */ /* 0x010fe400078ec0ff */
[----:B------:R-:W-:-:S03]  /*1150*/  SHF.R.U32.HI R21, RZ, 0x4, R21 ;  /* 0x00000004ff157819 */ /* 0x000fc60000011615 */
[----:B---3--:R-:W-:Y:S01]  /*1160*/  IDP.4A.S8.S8 R26, R29, R26, RZ ;  /* 0x0000001a1d1a7226 */ /* 0x008fe200000006ff */
[----:B------:R-:W-:Y:S02]  /*1170*/  LOP3.LUT R29, R21, 0xf0f0f0f, RZ, 0xc0, !PT ;  /* 0x0f0f0f0f151d7812 */ /* 0x000fe400078ec0ff */
[----:B------:R-:W-:-:S04]  /*1180*/  IADD3 R21, P0, R6, R17, RZ ;  /* 0x0000001106157210 */ /* 0x000fc80007f1e0ff */
[----:B-1----:R-:W-:Y:S01]  /*1190*/  LEA.HI.X.SX32 R18, R17, R8, 0x1, P0 ;  /* 0x0000000811127211 */ /* 0x002fe200000f0eff */
[----:B--2---:R-:W-:Y:S01]  /*11a0*/  IDP.4A.S8.S8 R26, R29, R28, R26 ;  /* 0x0000001c1d1a7226 */ /* 0x004fe2000000061a */
[----:B-----5:R-:W-:Y:S01]  /*11b0*/  LOP3.LUT R19, R4, 0xf0f0f0f, RZ, 0xc0, !PT ;  /* 0x0f0f0f0f04137812 */ /* 0x020fe200078ec0ff */
[----:B------:R-:W-:Y:S01]  /*11c0*/  IMAD.WIDE.U32 R16, R21, R20, c[0x0][0x160] ;  /* 0x0000580015107625 */ /* 0x000fe200078e0014 */
[----:B------:R-:W-:-:S03]  /*11d0*/  IADD3 R29, R22, 0x10, RZ ;  /* 0x00000010161d7810 */ /* 0x000fc60007ffe0ff */
[----:B0-----:R-:W-:Y:S02]  /*11e0*/  IMAD R15, R18, 0x14, RZ ;  /* 0x00000014120f7824 */ /* 0x001fe400078e02ff */
[----:B------:R-:W-:Y:S01]  /*11f0*/  IDP.4A.S8.S8 R26, R19, R27, R26 ;  /* 0x0000001b131a7226 */ /* 0x000fe2000000061a */
[----:B------:R-:W-:Y:S01]  /*1200*/  IADD3 R14, P0, R7, R16, RZ ;  /* 0x00000010070e7210 */ /* 0x000fe20007f1e0ff */
[----:B------:R-:W-:-:S04]  /*1210*/  IMAD.WIDE R18, R29, 0x24, R10 ;  /* 0x000000241d127825 */ /* 0x000fc800078e020a */
[----:B------:R-:W-:Y:S01]  /*1220*/  IMAD.IADD R17, R17, 0x1, R15 ;  /* 0x0000000111117824 */ /* 0x000fe200078e020f */
[----:B------:R-:W-:Y:S02]  /*1230*/  IADD3 R20, P1, R7, R18, RZ ;  /* 0x0000001207147210 */ /* 0x000fe40007f3e0ff */
[----:B------:R0:W2:Y:S02]  /*1240*/  LDG.E.CONSTANT R18, [R18.64] ;  /* 0x0000000412127981 */ /* 0x0000a4000c1e9900 */
[----:B------:R-:W-:Y:S01]  /*1250*/  IADD3.X R15, RZ, R17, RZ, P0, !PT ;  /* 0x00000011ff0f7210 */ /* 0x000fe200007fe4ff */
[----:B------:R-:W-:Y:S01]  /*1260*/  IMAD.X R21, RZ, RZ, R19, P1 ;  /* 0x000000ffff157224 */ /* 0x000fe200008e0613 */
[----:B------:R1:W2:Y:S04]  /*1270*/  LDG.E.CONSTANT R17, [R16.64] ;  /* 0x0000000410117981 */ /* 0x0002a8000c1e9900 */
[----:B------:R-:W0:Y:S04]  /*1280*/  LDG.E.CONSTANT R27, [R14.64+0x4] ;  /* 0x000004040e1b7981 */ /* 0x000e28000c1e9900 */
[----:B------:R-:W3:Y:S04]  /*1290*/  LDG.E.CONSTANT R28, [R20.64+0x4] ;  /* 0x00000404141c7981 */ /* 0x000ee8000c1e9900 */
[----:B------:R-:W4:Y:S04]  /*12a0*/  LDG.E.CONSTANT R13, [R20.64+0x14] ;  /* 0x00001404140d7981 */ /* 0x000f28000c1e9900 */
[----:B------:R-:W5:Y:S04]  /*12b0*/  LDG.E.CONSTANT R29, [R14.64+0x8] ;  /* 0x000008040e1d7981 */ /* 0x000f68000c1e9900 */
[----:B-1----:R1:W2:Y:S01]  /*12c0*/  LDG.E.CONSTANT R16, [R20.64+0x18] ;  /* 0x0000180414107981 */ /* 0x0022a2000c1e9900 */
[----:B0-----:R-:W-:-:S05]  /*12d0*/  LOP3.LUT R19, R27, 0xf0f0f0f, RZ, 0xc0, !PT ;  /* 0x0f0f0f0f1b137812 */ /* 0x001fca00078ec0ff */
[----:B---3--:R-:W-:Y:S02]  /*12e0*/  IDP.4A.S8.S8 R19, R19, R28, RZ ;  /* 0x0000001c13137226 */ /* 0x008fe400000006ff */
[----:B------:R1:W3:Y:S01]  /*12f0*/  LDG.E.CONSTANT R28, [R20.64+0x8] ;  /* 0x00000804141c7981 */ /* 0x0002e2000c1e9900 */
[----:B------:R-:W-:Y:S02]  /*1300*/  SHF.R.U32.HI R27, RZ, 0x4, R27 ;  /* 0x00000004ff1b7819 */ /* 0x000fe4000001161b */
[----:B------:R-:W-:Y:S02]  /*1310*/  SHF.R.U32.HI R4, RZ, 0x4, R4 ;  /* 0x00000004ff047819 */ /* 0x000fe40000011604 */
[----:B------:R-:W-:-:S05]  /*1320*/  LOP3.LUT R27, R27, 0xf0f0f0f, RZ, 0xc0, !PT ;  /* 0x0f0f0f0f1b1b7812 */ /* 0x000fca00078ec0ff */
[----:B----4-:R-:W-:Y:S01]  /*1330*/  IDP.4A.S8.S8 R13, R27, R13, R19 ;  /* 0x0000000d1b0d7226 */ /* 0x010fe20000000613 */
[----:B------:R-:W-:Y:S02]  /*1340*/  LOP3.LUT R19, R4, 0xf0f0f0f, RZ, 0xc0, !PT ;  /* 0x0f0f0f0f04137812 */ /* 0x000fe400078ec0ff */
[----:B-----5:R-:W-:Y:S02]  /*1350*/  LOP3.LUT R4, R29, 0xf0f0f0f, RZ, 0xc0, !PT ;  /* 0x0f0f0f0f1d047812 */ /* 0x020fe400078ec0ff */
[----:B------:R-:W-:Y:S01]  /*1360*/  SHF.R.U32.HI R29, RZ, 0x4, R29 ;  /* 0x00000004ff1d7819 */ /* 0x000fe2000001161d */
[----:B------:R-:W-:-:S03]  /*1370*/  IDP.4A.S8.S8 R19, R19, R25, R26 ;  /* 0x0000001913137226 */ /* 0x000fc6000000061a */
[----:B------:R-:W-:Y:S01]  /*1380*/  LOP3.LUT R29, R29, 0xf0f0f0f, RZ, 0xc0, !PT ;  /* 0x0f0f0f0f1d1d7812 */ /* 0x000fe200078ec0ff */
[----:B------:R-:W-:Y:S01]  /*1390*/  HFMA2.MMA R12, R12, R23, -RZ ;  /* 0x000000170c0c7235 */ /* 0x000fe200001000ff */
[----:B-1----:R-:W0:Y:S01]  /*13a0*/  I2F R20, R19 ;  /* 0x0000001300147306 */ /* 0x002e220000201400 */
[----:B--2---:R-:W-:-:S08]  /*13b0*/  HMUL2 R17, R17, R18 ;  /* 0x0000001211117232 */ /* 0x004fd00000000000 */
[----:B------:R-:W-:-:S05]  /*13c0*/  HADD2.F32 R14, -RZ, R12.H1_H1 ;  /* 0x3000000cff0e7230 */ /* 0x000fca0000004100 */
[----:B------:R-:W-:Y:S01]  /*13d0*/  FMUL.FTZ R14, R14, 0.5 ;  /* 0x3f0000000e0e7820 */ /* 0x000fe20000410000 */
[----:B------:R-:W-:Y:S02]  /*13e0*/  PLOP3.LUT P0, PT, PT, PT, PT, 0x8, 0x0 ;  /* 0x000000000000781c */ /* 0x000fe40003f0e170 */
[----:B------:R-:W-:Y:S02]  /*13f0*/  IADD3 R22, R22, 0x20, RZ ;  /* 0x0000002016167810 */ /* 0x000fe40007ffe0ff */
[----:B------:R-:W-:Y:S01]  /*1400*/  IADD3 R9, R9, 0x20, RZ ;  /* 0x0000002009097810 */ /* 0x000fe20007ffe0ff */
[----:B---3--:R-:W-:-:S04]  /*1410*/  IDP.4A.S8.S8 R4, R4, R28, R13 ;  /* 0x0000001c04047226 */ /* 0x008fc8000000060d */
[----:B------:R-:W-:-:S06]  /*1420*/  IDP.4A.S8.S8 R4, R29, R16, R4 ;  /* 0x000000101d047226 */ /* 0x000fcc0000000604 */
[----:B------:R-:W1:Y:S01]  /*1430*/  I2F R4, R4 ;  /* 0x0000000400047306 */ /* 0x000e620000201400 */
[----:B------:R-:W-:Y:S02]  /*1440*/  HADD2.F32 R13, -RZ, R12.H0_H0 ;  /* 0x2000000cff0d7230 */ /* 0x000fe40000004100 */
[--C-:B------:R-:W-:Y:S02]  /*1450*/  HADD2.F32 R12, -RZ, R17.reuse.H1_H1 ;  /* 0x30000011ff0c7230 */ /* 0x100fe40000004100 */
[----:B------:R-:W-:Y:S01]  /*1460*/  HADD2.F32 R17, -RZ, R17.H0_H0 ;  /* 0x20000011ff117230 */ /* 0x000fe20000004100 */
[----:B0-----:R-:W-:Y:S02]  /*1470*/  FFMA.FTZ R13, R13, R20, R14 ;  /* 0x000000140d0d7223 */ /* 0x001fe4000001000e */
[----:B------:R-:W-:Y:S02]  /*1480*/  FMUL.FTZ R12, R12, 0.5 ;  /* 0x3f0000000c0c7820 */ /* 0x000fe40000410000 */
[----:B------:R-:W-:-:S02]  /*1490*/  FADD.FTZ R13, R24, R13 ;  /* 0x0000000d180d7221 */ /* 0x000fc40000010000 */
[----:B-1----:R-:W-:-:S04]  /*14a0*/  FFMA.FTZ R4, R17, R4, R12 ;  /* 0x0000000411047223 */ /* 0x002fc8000001000c */
[----:B------:R-:W-:Y:S02]  /*14b0*/  FADD.FTZ R24, R4, R13 ;  /* 0x0000000d04187221 */ /* 0x000fe40000010000 */
.L_x_85:
[----:B------:R-:W-:Y:S05]  /*14c0*/  BSYNC B1 ;  /* 0x0000000000017941 */ /* 0x000fea0003800000 */
.L_x_84:
[----:B------:R-:W-:-:S13]  /*14d0*/  ISETP.LT.U32.OR P0, PT, R22, R5, P0 ;  /* 0x000000051600720c */ /* 0x000fda0000701470 */
[----:B------:R-:W-:Y:S05]  /*14e0*/  @!P0 BRA `(.L_x_78) ;  /* 0x0000024000008947 */ /* 0x000fea0003800000 */
[----:B------:R-:W-:Y:S01]  /*14f0*/  IADD3 R4, P0, R6, R9, RZ ;  /* 0x0000000906047210 */ /* 0x000fe20007f1e0ff */
[----:B------:R-:W-:Y:S02]  /*1500*/  IMAD.MOV.U32 R5, RZ, RZ, 0x14 ;  /* 0x00000014ff057424 */ /* 0x000fe400078e00ff */
[----:B------:R-:W-:Y:S01]  /*1510*/  IMAD.WIDE R10, R22, 0x24, R10 ;  /* 0x00000024160a7825 */ /* 0x000fe200078e020a */
[----:B------:R-:W-:-:S03]  /*1520*/  LEA.HI.X.SX32 R8, R9, R8, 0x1, P0 ;  /* 0x0000000809087211 */ /* 0x000fc600000f0eff */
[----:B------:R-:W-:-:S04]  /*1530*/  IMAD.WIDE.U32 R4, R4, R5, c[0x0][0x160] ;  /* 0x0000580004047625 */ /* 0x000fc800078e0005 */
[----:B------:R-:W-:Y:S01]  /*1540*/  IMAD R9, R8, 0x14, RZ ;  /* 0x0000001408097824 */ /* 0x000fe200078e02ff */
[C---:B------:R-:W-:Y:S02]  /*1550*/  IADD3 R6, P0, R7.reuse, R4, RZ ;  /* 0x0000000407067210 */ /* 0x040fe40007f1e0ff */
[----:B------:R-:W-:Y:S01]  /*1560*/  IADD3 R8, P1, R7, R10, RZ ;  /* 0x0000000a07087210 */ /* 0x000fe20007f3e0ff */
[----:B------:R-:W-:-:S04]  /*1570*/  IMAD.IADD R5, R5, 0x1, R9 ;  /* 0x0000000105057824 */ /* 0x000fc800078e0209 */
[----:B------:R-:W-:Y:S01]  /*1580*/  IMAD.X R9, RZ, RZ, R11, P1 ;  /* 0x000000ffff097224 */ /* 0x000fe200008e060b */
[----:B------:R-:W-:Y:S01]  /*1590*/  IADD3.X R7, RZ, R5, RZ, P0, !PT ;  /* 0x00000005ff077210 */ /* 0x000fe200007fe4ff */
[----:B------:R-:W2:Y:S04]  /*15a0*/  LDG.E.CONSTANT R11, [R10.64] ;  /* 0x000000040a0b7981 */ /* 0x000ea8000c1e9900 */
[----:B------:R-:W3:Y:S04]  /*15b0*/  LDG.E.CONSTANT R17, [R6.64+0x4] ;  /* 0x0000040406117981 */ /* 0x000ee8000c1e9900 */
[----:B------:R-:W4:Y:S04]  /*15c0*/  LDG.E.CONSTANT R12, [R8.64+0x4] ;  /* 0x00000404080c7981 */ /* 0x000f28000c1e9900 */
[----:B------:R-:W5:Y:S04]  /*15d0*/  LDG.E.CONSTANT R14, [R6.64+0x8] ;  /* 0x00000804060e7981 */ /* 0x000f68000c1e9900 */
[----:B------:R-:W2:Y:S04]  /*15e0*/  LDG.E.CONSTANT R13, [R8.64+0x14] ;  /* 0x00001404080d7981 */ /* 0x000ea8000c1e9900 */
[----:B------:R-:W2:Y:S04]  /*15f0*/  LDG.E.CONSTANT R15, [R8.64+0x8] ;  /* 0x00000804080f7981 */ /* 0x000ea8000c1e9900 */
[----:B------:R-:W2:Y:S04]  /*1600*/  LDG.E.CONSTANT R16, [R8.64+0x18] ;  /* 0x0000180408107981 */ /* 0x000ea8000c1e9900 */
[----:B------:R-:W2:Y:S01]  /*1610*/  LDG.E.CONSTANT R4, [R4.64] ;  /* 0x0000000404047981 */ /* 0x000ea2000c1e9900 */
[----:B---3--:R-:W-:-:S02]  /*1620*/  LOP3.LUT R19, R17, 0xf0f0f0f, RZ, 0xc0, !PT ;  /* 0x0f0f0f0f11137812 */ /* 0x008fc400078ec0ff */
[----:B------:R-:W-:-:S03]  /*1630*/  SHF.R.U32.HI R17, RZ, 0x4, R17 ;  /* 0x00000004ff117819 */ /* 0x000fc60000011611 */
[----:B----4-:R-:W-:Y:S01]  /*1640*/  IDP.4A.S8.S8 R12, R19, R12, RZ ;  /* 0x0000000c130c7226 */ /* 0x010fe200000006ff */
[----:B------:R-:W-:Y:S02]  /*1650*/  LOP3.LUT R18, R17, 0xf0f0f0f, RZ, 0xc0, !PT ;  /* 0x0f0f0f0f11127812 */ /* 0x000fe400078ec0ff */
[----:B-----5:R-:W-:Y:S02]  /*1660*/  LOP3.LUT R6, R14, 0xf0f0f0f, RZ, 0xc0, !PT ;  /* 0x0f0f0f0f0e067812 */ /* 0x020fe400078ec0ff */
[----:B------:R-:W-:Y:S01]  /*1670*/  SHF.R.U32.HI R14, RZ, 0x4, R14 ;  /* 0x00000004ff0e7819 */ /* 0x000fe2000001160e */
[----:B--2---:R-:W-:-:S03]  /*1680*/  IDP.4A.S8.S8 R12, R18, R13, R12 ;  /* 0x0000000d120c7226 */ /* 0x004fc6000000060c */
[----:B------:R-:W-:Y:S01]  /*1690*/  LOP3.LUT R7, R14, 0xf0f0f0f, RZ, 0xc0, !PT ;  /* 0x0f0f0f0f0e077812 */ /* 0x000fe200078ec0ff */
[----:B------:R-:W-:-:S04]  /*16a0*/  IDP.4A.S8.S8 R6, R6, R15, R12 ;  /* 0x0000000f06067226 */ /* 0x000fc8000000060c */
[----:B------:R-:W-:Y:S01]  /*16b0*/  IDP.4A.S8.S8 R6, R7, R16, R6 ;  /* 0x0000001007067226 */ /* 0x000fe20000000606 */
[----:B------:R-:W-:-:S03]  /*16c0*/  HFMA2.MMA R4, R4, R11, -RZ ;  /* 0x0000000b04047235 */ /* 0x000fc600001000ff */
[----:B------:R-:W0:Y:S07]  /*16d0*/  I2F R7, R6 ;  /* 0x0000000600077306 */ /* 0x000e2e0000201400 */
[--C-:B------:R-:W-:Y:S02]  /*16e0*/  HADD2.F32 R5, -RZ, R4.reuse.H1_H1 ;  /* 0x30000004ff057230 */ /* 0x100fe40000004100 */
[----:B------:R-:W-:-:S03]  /*16f0*/  HADD2.F32 R4, -RZ, R4.H0_H0 ;  /* 0x20000004ff047230 */ /* 0x000fc60000004100 */
[----:B------:R-:W-:-:S04]  /*1700*/  FMUL.FTZ R5, R5, 0.5 ;  /* 0x3f00000005057820 */ /* 0x000fc80000410000 */
[----:B0-----:R-:W-:-:S04]  /*1710*/  FFMA.FTZ R5, R4, R7, R5 ;  /* 0x0000000704057223 */ /* 0x001fc80000010005 */
[----:B------:R-:W-:Y:S02]  /*1720*/  FADD.FTZ R24, R24, R5 ;  /* 0x0000000518187221 */ /* 0x000fe40000010000 */
.L_x_78:
[----:B-1----:R-:W-:Y:S05]  /*1730*/  BSYNC B0 ;  /* 0x0000000000007941 */ /* 0x002fea0003800000 */
.L_x_77:
        /* <DEDUP_REMOVED lines=19> */
.L_x_86:
        /* <DEDUP_REMOVED lines=9> */
.L_x_1219:


//--------------------- .text._Z9moe_vec_qIN3c108BFloat16ELi32ELi4E10block_q4_0Li2EXadL_ZN45_INTERNAL_8d5cb472_14_gguf_kernel_cu_cd24131917vec_dot_q4_0_q8_1EPKvPK10block_q8_1RKiEEEvS5_S5_PT_PS9_iiii --------------------------
	.section	.text._Z9moe_vec_qIN3c108BFloat16ELi32ELi4E10block_q4_0Li2EXadL_ZN45_INTERNAL_8d5cb472_14_gguf_kernel_cu_cd24131917vec_dot_q4_0_q8_1EPKvPK10block_q8_1RKiEEEvS5_S5_PT_PS9_iiii,"ax",@progbits
	.sectioninfo	@"SHI_REGISTERS=32"
	.align	128
.text._Z9moe_vec_qIN3c108BFloat16ELi32ELi4E10block_q4_0Li2EXadL_ZN45_INTERNAL_8d5cb472_14_gguf_kernel_cu_cd24131917vec_dot_q4_0_q8_1EPKvPK10block_q8_1RKiEEEvS5_S5_PT_PS9_iiii:
        .type           _Z9moe_vec_qIN3c108BFloat16ELi32ELi4E10block_q4_0Li2EXadL_ZN45_INTERNAL_8d5cb472_14_gguf_kernel_cu_cd24131917vec_dot_q4_0_q8_1EPKvPK10block_q8_1RKiEEEvS5_S5_PT_PS9_iiii,@function
        .size           _Z9moe_vec_qIN3c108BFloat16ELi32ELi4E10block_q4_0Li2EXadL_ZN45_INTERNAL_8d5cb472_14_gguf_kernel_cu_cd24131917vec_dot_q4_0_q8_1EPKvPK10block_q8_1RKiEEEvS5_S5_PT_PS9_iiii,(.L_x_1220 - _Z9moe_vec_qIN3c108BFloat16ELi32ELi4E10block_q4_0Li2EXadL_ZN45_INTERNAL_8d5cb472_14_gguf_kernel_cu_cd24131917vec_dot_q4_0_q8_1EPKvPK10block_q8_1RKiEEEvS5_S5_PT_PS9_iiii)
        .other          _Z9moe_vec_qIN3c108BFloat16ELi32ELi4E10block_q4_0Li2EXadL_ZN45_INTERNAL_8d5cb472_14_gguf_kernel_cu_cd24131917vec_dot_q4_0_q8_1EPKvPK10block_q8_1RKiEEEvS5_S5_PT_PS9_iiii,@"STO_CUDA_ENTRY STV_DEFAULT"
_Z9moe_vec_qIN3c108BFloat16ELi32ELi4E10block_q4_0Li2EXadL_ZN45_INTERNAL_8d5cb472_14_gguf_kernel_cu_cd24131917vec_dot_q4_0_q8_1EPKvPK10block_q8_1RKiEEEvS5_S5_PT_PS9_iiii:
        /* <DEDUP_REMOVED lines=23> */
[----:B------:R-:W-:Y:S06]  /*0170*/  BSSY B1, `(.L_x_89) ;  /* 0x0000048000017945 */ /* 0x000fec0003800000 */
[----:B-1----:R-:W1:Y:S02]  /*0180*/  MUFU.RCP R4, R4 ;  /* 0x0000000400047308 */ /* 0x002e640000001000 */
[----:B-1----:R-:W-:-:S06]  /*0190*/  IADD3 R8, R4, 0xffffffe, RZ ;  /* 0x0ffffffe04087810 */ /* 0x002fcc0007ffe0ff */
[----:B------:R1:W3:Y:S02]  /*01a0*/  F2I.FTZ.U32.TRUNC.NTZ R9, R8 ;  /* 0x0000000800097305 */ /* 0x0002e4000021f000 */
[----:B-1----:R-:W-:Y:S02]  /*01b0*/  IMAD.MOV.U32 R8, RZ, RZ, RZ ;  /* 0x000000ffff087224 */ /* 0x002fe400078e00ff */
[----:B---3--:R-:W-:-:S04]  /*01c0*/  IMAD.MOV R11, RZ, RZ, -R9 ;  /* 0x000000ffff0b7224 */ /* 0x008fc800078e0a09 */
[----:B------:R-:W-:-:S04]  /*01d0*/  IMAD R11, R11, c[0x0][0x180], RZ ;  /* 0x000060000b0b7a24 */ /* 0x000fc800078e02ff */
[----:B------:R-:W-:-:S04]  /*01e0*/  IMAD.HI.U32 R10, R9, R11, R8 ;  /* 0x0000000b090a7227 */ /* 0x000fc800078e0008 */
[----:B------:R-:W-:Y:S02]  /*01f0*/  IMAD.MOV.U32 R8, RZ, RZ, RZ ;  /* 0x000000ffff087224 */ /* 0x000fe400078e00ff */
[----:B------:R-:W-:-:S04]  /*0200*/  IMAD.HI.U32 R10, R10, R3, RZ ;  /* 0x000000030a0a7227 */ /* 0x000fc800078e00ff */
[----:B------:R-:W-:Y:S02]  /*0210*/  IMAD.MOV R14, RZ, RZ, -R10 ;  /* 0x000000ffff0e7224 */ /* 0x000fe400078e0a0a */
[----:B------:R-:W-:Y:S02]  /*0220*/  IMAD R11, R0, R5, R20 ;  /* 0x00000005000b7224 */ /* 0x000fe400078e0214 */
        /* <DEDUP_REMOVED lines=21> */
[----:B------:R-:W-:-:S04]  /*0380*/  IMAD.WIDE.U32 R16, R16, R17, c[0x0][0x160] ;  /* 0x0000580010107625 */ /* 0x000fc800078e0011 */
[----:B------:R-:W-:Y:S01]  /*0390*/  IMAD R15, R4, 0x12, RZ ;  /* 0x00000012040f7824 */ /* 0x000fe200078e02ff */
[----:B------:R-:W-:-:S03]  /*03a0*/  IADD3 R14, P0, R7, R16, RZ ;  /* 0x00000010070e7210 */ /* 0x000fc60007f1e0ff */
[----:B------:R-:W-:-:S04]  /*03b0*/  IMAD.IADD R17, R17, 0x1, R15 ;  /* 0x0000000111117824 */ /* 0x000fc800078e020f */
[----:B------:R-:W-:Y:S01]  /*03c0*/  IMAD.X R15, RZ, RZ, R17, P0 ;  /* 0x000000ffff0f7224 */ /* 0x000fe200000e0611 */
[----:B------:R-:W-:Y:S01]  /*03d0*/  IADD3 R18, P0, R7, R22, RZ ;  /* 0x0000001607127210 */ /* 0x000fe20007f1e0ff */
[----:B------:R0:W2:Y:S04]  /*03e0*/  LDG.E.U16.CONSTANT R16, [R16.64] ;  /* 0x0000000410107981 */ /* 0x0000a8000c1e9500 */
[----:B------:R-:W3:Y:S04]  /*03f0*/  LDG.E.U16.CONSTANT R21, [R14.64+0x2] ;  /* 0x000002040e157981 */ /* 0x000ee8000c1e9500 */
[----:B------:R-:W3:Y:S01]  /*0400*/  LDG.E.U16.CONSTANT R4, [R14.64+0x4] ;  /* 0x000004040e047981 */ /* 0x000ee2000c1e9500 */
[----:B------:R-:W-:-:S03]  /*0410*/  IMAD.X R19, RZ, RZ, R23, P0 ;  /* 0x000000ffff137224 */ /* 0x000fc600000e0617 */
[----:B------:R-:W4:Y:S04]  /*0420*/  LDG.E.U16.CONSTANT R10, [R14.64+0x6] ;  /* 0x000006040e0a7981 */ /* 0x000f28000c1e9500 */
[----:B------:R-:W4:Y:S04]  /*0430*/  LDG.E.U16.CONSTANT R25, [R14.64+0x8] ;  /* 0x000008040e197981 */ /* 0x000f28000c1e9500 */
[----:B------:R-:W5:Y:S04]  /*0440*/  LDG.E.CONSTANT R27, [R18.64+0x4] ;  /* 0x00000404121b7981 */ /* 0x000f68000c1e9900 */
[----:B------:R-:W2:Y:S04]  /*0450*/  LDG.E.CONSTANT R24, [R18.64+0x14] ;  /* 0x0000140412187981 */ /* 0x000ea8000c1e9900 */
[----:B------:R1:W2:Y:S04]  /*0460*/  LDG.E.CONSTANT R26, [R18.64+0x8] ;  /* 0x00000804121a7981 */ /* 0x0002a8000c1e9900 */
[----:B------:R1:W2:Y:S04]  /*0470*/  LDG.E.CONSTANT R28, [R18.64+0x18] ;  /* 0x00001804121c7981 */ /* 0x0002a8000c1e9900 */
[----:B------:R-:W2:Y:S01]  /*0480*/  LDG.E.CONSTANT R22, [R22.64] ;  /* 0x0000000416167981 */ /* 0x000ea2000c1e9900 */
[----:B------:R-:W-:-:S02]  /*0490*/  PLOP3.LUT P0, PT, PT, PT, PT, 0x8, 0x0 ;  /* 0x000000000000781c */ /* 0x000fc40003f0e170 */
[----:B------:R-:W-:Y:S02]  /*04a0*/  IADD3 R20, R20, 0x10, RZ ;  /* 0x0000001014147810 */ /* 0x000fe40007ffe0ff */
[----:B------:R-:W-:Y:S02]  /*04b0*/  IADD3 R11, R11, 0x10, RZ ;  /* 0x000000100b0b7810 */ /* 0x000fe40007ffe0ff */
[----:B---3--:R-:W-:-:S04]  /*04c0*/  PRMT R4, R21, 0x5410, R4 ;  /* 0x0000541015047816 */ /* 0x008fc80000000004 */
[----:B------:R-:W-:Y:S02]  /*04d0*/  LOP3.LUT R21, R4, 0xf0f0f0f, RZ, 0xc0, !PT ;  /* 0x0f0f0f0f04157812 */ /* 0x000fe400078ec0ff */
[----:B------:R-:W-:Y:S02]  /*04e0*/  SHF.R.U32.HI R4, RZ, 0x4, R4 ;  /* 0x00000004ff047819 */ /* 0x000fe40000011604 */
[----:B----4-:R-:W-:Y:S02]  /*04f0*/  PRMT R10, R10, 0x5410, R25 ;  /* 0x000054100a0a7816 */ /* 0x010fe40000000019 */
[----:B------:R-:W-:Y:S01]  /*0500*/  LOP3.LUT R15, R4, 0xf0f0f0f, RZ, 0xc0, !PT ;  /* 0x0f0f0f0f040f7812 */ /* 0x000fe200078ec0ff */
[----:B-----5:R-:W-:Y:S01]  /*0510*/  IDP.4A.S8.S8 R21, R21, R27, RZ ;  /* 0x0000001b15157226 */ /* 0x020fe200000006ff */
[----:B------:R-:W-:Y:S02]  /*0520*/  LOP3.LUT R4, R10, 0xf0f0f0f, RZ, 0xc0, !PT ;  /* 0x0f0f0f0f0a047812 */ /* 0x000fe400078ec0ff */
[----:B------:R-:W-:Y:S01]  /*0530*/  SHF.R.U32.HI R10, RZ, 0x4, R10 ;  /* 0x00000004ff0a7819 */ /* 0x000fe2000001160a */
[----:B--2---:R-:W-:-:S03]  /*0540*/  IDP.4A.S8.S8 R15, R15, R24, R21 ;  /* 0x000000180f0f7226 */ /* 0x004fc60000000615 */
[----:B-1----:R-:W-:Y:S01]  /*0550*/  LOP3.LUT R19, R10, 0xf0f0f0f, RZ, 0xc0, !PT ;  /* 0x0f0f0f0f0a137812 */ /* 0x002fe200078ec0ff */
[----:B------:R-:W-:-:S04]  /*0560*/  IDP.4A.S8.S8 R4, R4, R26, R15 ;  /* 0x0000001a04047226 */ /* 0x000fc8000000060f */
[----:B------:R-:W-:-:S04]  /*0570*/  IDP.4A.S8.S8 R4, R19, R28, R4 ;  /* 0x0000001c13047226 */ /* 0x000fc80000000604 */
[----:B0-----:R-:W0:Y:S01]  /*0580*/  I2F R17, R4 ;  /* 0x0000000400117306 */ /* 0x001e220000201400 */
[--C-:B------:R-:W-:Y:S02]  /*0590*/  HADD2.F32 R10, -RZ, R22.reuse.H1_H1 ;  /* 0x30000016ff0a7230 */ /* 0x100fe40000004100 */
[----:B------:R-:W-:-:S03]  /*05a0*/  HADD2.F32 R22, -RZ, R22.H0_H0 ;  /* 0x20000016ff167230 */ /* 0x000fc60000004100 */
[----:B------:R-:W-:Y:S01]  /*05b0*/  FMUL.FTZ R10, R10, -4 ;  /* 0xc08000000a0a7820 */ /* 0x000fe20000410000 */
[----:B------:R-:W-:-:S03]  /*05c0*/  HADD2.F32 R15, -RZ, R16.H0_H0 ;  /* 0x20000010ff0f7230 */ /* 0x000fc60000004100 */
[----:B0-----:R-:W-:-:S04]  /*05d0*/  FFMA.FTZ R10, R22, R17, R10 ;  /* 0x00000011160a7223 */ /* 0x001fc8000001000a */
[----:B------:R-:W-:Y:S02]  /*05e0*/  FFMA.FTZ R8, R15, R10, R8 ;  /* 0x0000000a0f087223 */ /* 0x000fe40000010008 */
.L_x_90:
[----:B------:R-:W-:Y:S05]  /*05f0*/  BSYNC B1 ;  /* 0x0000000000017941 */ /* 0x000fea0003800000 */
.L_x_89:
[C---:B------:R-:W-:Y:S01]  /*0600*/  IMAD.IADD R4, R5.reuse, 0x1, -R20 ;  /* 0x0000000105047824 */ /* 0x040fe200078e0a14 */
[----:B------:R-:W-:Y:S01]  /*0610*/  ISETP.GT.U32.AND P1, PT, R5, R20, PT ;  /* 0x000000140500720c */ /* 0x000fe20003f24070 */
[----:B------:R-:W-:Y:S03]  /*0620*/  BSSY B1, `(.L_x_91) ;  /* 0x00000ad000017945 */ /* 0x000fe60003800000 */
[----:B------:R-:W-:-:S13]  /*0630*/  ISETP.LE.U32.OR P1, PT, R4, 0x30, !P1 ;  /* 0x000000300400780c */ /* 0x000fda0004f23470 */
[----:B------:R-:W-:Y:S05]  /*0640*/  @P1 BRA `(.L_x_92) ;  /* 0x00000aa000001947 */ /* 0x000fea0003800000 */
[----:B------:R-:W-:Y:S02]  /*0650*/  PLOP3.LUT P0, PT, PT, PT, PT, 0x8, 0x0 ;  /* 0x000000000000781c */ /* 0x000fe40003f0e170 */
[----:B------:R-:W-:Y:S02]  /*0660*/  IADD3 R4, R5, -0x30, RZ ;  /* 0xffffffd005047810 */ /* 0x000fe40007ffe0ff */
.L_x_93:
[----:B------:R-:W-:Y:S01]  /*0670*/  IADD3 R15, P1, R6, R11, RZ ;  /* 0x0000000b060f7210 */ /* 0x000fe20007f3e0ff */
        /* <DEDUP_REMOVED lines=17> */
[----:B------:R-:W2:Y:S04]  /*0790*/  LDG.E.CONSTANT R28, [R16.64+0x8] ;  /* 0x00000804101c7981 */ /* 0x000ea8000c1e9900 */
[----:B0-----:R-:W2:Y:S04]  /*07a0*/  LDG.E.CONSTANT R15, [R16.64+0x18] ;  /* 0x00001804100f7981 */ /* 0x001ea8000c1e9900 */
[----:B------:R-:W2:Y:S01]  /*07b0*/  LDG.E.CONSTANT R24, [R24.64] ;  /* 0x0000000418187981 */ /* 0x000ea2000c1e9900 */
        /* <DEDUP_REMOVED lines=9> */
[----:B------:R-:W-:Y:S01]  /*0850*/  LOP3.LUT R10, R23, 0xf0f0f0f, RZ, 0xc0, !PT ;  /* 0x0f0f0f0f170a7812 */ /* 0x000fe200078ec0ff */
[----:B------:R-:W-:-:S04]  /*0860*/  IDP.4A.S8.S8 R18, R18, R28, R21 ;  /* 0x0000001c12127226 */ /* 0x000fc80000000615 */
[----:B------:R-:W-:Y:S01]  /*0870*/  IDP.4A.S8.S8 R10, R10, R15, R18 ;  /* 0x0000000f0a0a7226 */ /* 0x000fe20000000612 */
[----:B------:R-:W-:-:S04]  /*0880*/  IADD3 R15, R11, 0x10, RZ ;  /* 0x000000100b0f7810 */ /* 0x000fc80007ffe0ff */
[----:B------:R-:W-:Y:S01]  /*0890*/  IADD3 R27, P1, R6, R15, RZ ;  /* 0x0000000f061b7210 */ /* 0x000fe20007f3e0ff */
[----:B------:R-:W0:Y:S03]  /*08a0*/  I2F R10, R10 ;  /* 0x0000000a000a7306 */ /* 0x000e260000201400 */
[----:B------:R-:W-:Y:S01]  /*08b0*/  LEA.HI.X.SX32 R16, R15, R9, 0x1, P1 ;  /* 0x000000090f107211 */ /* 0x000fe200008f0eff */
[----:B------:R-:W-:Y:S01]  /*08c0*/  HADD2.F32 R15, -RZ, R24.H1_H1 ;  /* 0x30000018ff0f7230 */ /* 0x000fe20000004100 */
[----:B------:R-:W-:-:S04]  /*08d0*/  IMAD.WIDE.U32 R26, R27, R22, c[0x0][0x160] ;  /* 0x000058001b1a7625 */ /* 0x000fc800078e0016 */
[----:B------:R-:W-:Y:S01]  /*08e0*/  IMAD R19, R16, 0x12, RZ ;  /* 0x0000001210137824 */ /* 0x000fe200078e02ff */
[----:B------:R-:W-:Y:S01]  /*08f0*/  IADD3 R18, P1, R7, R26, RZ ;  /* 0x0000001a07127210 */ /* 0x000fe20007f3e0ff */
[----:B------:R-:W-:Y:S02]  /*0900*/  FMUL.FTZ R16, R15, -4 ;  /* 0xc08000000f107820 */ /* 0x000fe40000410000 */
[----:B------:R-:W-:Y:S01]  /*0910*/  IMAD.IADD R15, R27, 0x1, R19 ;  /* 0x000000011b0f7824 */ /* 0x000fe200078e0213 */
[----:B------:R-:W-:-:S03]  /*0920*/  HADD2.F32 R17, -RZ, R24.H0_H0 ;  /* 0x20000018ff117230 */ /* 0x000fc60000004100 */
[----:B------:R-:W-:Y:S02]  /*0930*/  IMAD.X R19, RZ, RZ, R15, P1 ;  /* 0x000000ffff137224 */ /* 0x000fe400008e060f */
[----:B0-----:R-:W-:Y:S01]  /*0940*/  FFMA.FTZ R10, R17, R10, R16 ;  /* 0x0000000a110a7223 */ /* 0x001fe20000010010 */
[----:B------:R-:W-:Y:S02]  /*0950*/  HADD2.F32 R17, -RZ, R14.H0_H0 ;  /* 0x2000000eff117230 */ /* 0x000fe40000004100 */
[----:B------:R-:W2:Y:S04]  /*0960*/  LDG.E.U16.CONSTANT R14, [R18.64+0x2] ;  /* 0x00000204120e7981 */ /* 0x000ea8000c1e9500 */
[----:B------:R-:W2:Y:S01]  /*0970*/  LDG.E.U16.CONSTANT R21, [R18.64+0x4] ;  /* 0x0000040412157981 */ /* 0x000ea2000c1e9500 */
[----:B------:R-:W-:-:S03]  /*0980*/  IADD3 R29, R20, 0x10, RZ ;  /* 0x00000010141d7810 */ /* 0x000fc60007ffe0ff */
[----:B------:R0:W3:Y:S02]  /*0990*/  LDG.E.U16.CONSTANT R25, [R18.64+0x6] ;  /* 0x0000060412197981 */ /* 0x0000e4000c1e9500 */
[----:B------:R-:W-:-:S05]  /*09a0*/  IMAD.WIDE R28, R29, 0x24, R12 ;  /* 0x000000241d1c7825 */ /* 0x000fca00078e020c */
[----:B------:R-:W-:Y:S01]  /*09b0*/  IADD3 R16, P2, R7, R28, RZ ;  /* 0x0000001c07107210 */ /* 0x000fe20007f5e0ff */
[----:B------:R-:W-:Y:S02]  /*09c0*/  FFMA.FTZ R8, R17, R10, R8 ;  /* 0x0000000a11087223 */ /* 0x000fe40000010008 */
[----:B------:R0:W3:Y:S02]  /*09d0*/  LDG.E.U16.CONSTANT R10, [R18.64+0x8] ;  /* 0x00000804120a7981 */ /* 0x0000e4000c1e9500 */
[----:B------:R-:W-:-:S05]  /*09e0*/  IMAD.X R17, RZ, RZ, R29, P2 ;  /* 0x000000ffff117224 */ /* 0x000fca00010e061d */
[----:B------:R-:W4:Y:S01]  /*09f0*/  LDG.E.CONSTANT R23, [R16.64+0x4] ;  /* 0x0000040410177981 */ /* 0x000f22000c1e9900 */
[----:B--2---:R-:W-:-:S03]  /*0a00*/  PRMT R14, R14, 0x5410, R21 ;  /* 0x000054100e0e7816 */ /* 0x004fc60000000015 */
[----:B------:R-:W2:Y:S01]  /*0a10*/  LDG.E.CONSTANT R21, [R16.64+0x14] ;  /* 0x0000140410157981 */ /* 0x000ea2000c1e9900 */
[----:B------:R-:W-:-:S05]  /*0a20*/  LOP3.LUT R24, R14, 0xf0f0f0f, RZ, 0xc0, !PT ;  /* 0x0f0f0f0f0e187812 */ /* 0x000fca00078ec0ff */
[----:B----4-:R-:W-:Y:S02]  /*0a30*/  IDP.4A.S8.S8 R23, R24, R23, RZ ;  /* 0x0000001718177226 */ /* 0x010fe400000006ff */
[----:B------:R1:W4:Y:S01]  /*0a40*/  LDG.E.CONSTANT R24, [R16.64+0x8] ;  /* 0x0000080410187981 */ /* 0x000322000c1e9900 */
[----:B------:R-:W-:-:S04]  /*0a50*/  SHF.R.U32.HI R14, RZ, 0x4, R14 ;  /* 0x00000004ff0e7819 */ /* 0x000fc8000001160e */
[----:B------:R-:W-:Y:S02]  /*0a60*/  LOP3.LUT R14, R14, 0xf0f0f0f, RZ, 0xc0, !PT ;  /* 0x0f0f0f0f0e0e7812 */ /* 0x000fe400078ec0ff */
[----:B0-----:R-:W-:-:S04]  /*0a70*/  IADD3 R18, R11, 0x20, RZ ;  /* 0x000000200b127810 */ /* 0x001fc80007ffe0ff */
[----:B------:R-:W-:-:S04]  /*0a80*/  IADD3 R19, P1, R6, R18, RZ ;  /* 0x0000001206137210 */ /* 0x000fc80007f3e0ff */
[----:B------:R-:W-:-:S05]  /*0a90*/  LEA.HI.X.SX32 R18, R18, R9, 0x1, P1 ;  /* 0x0000000912127211 */ /* 0x000fca00008f0eff */
[----:B------:R-:W-:Y:S02]  /*0aa0*/  IMAD R27, R18, 0x12, RZ ;  /* 0x00000012121b7824 */ /* 0x000fe400078e02ff */
[----:B------:R-:W-:Y:S01]  /*0ab0*/  IMAD.WIDE.U32 R18, R19, R22, c[0x0][0x160] ;  /* 0x0000580013127625 */ /* 0x000fe200078e0016 */
[----:B---3--:R-:W-:-:S03]  /*0ac0*/  PRMT R25, R25, 0x5410, R10 ;  /* 0x0000541019197816 */ /* 0x008fc6000000000a */
[----:B------:R-:W-:Y:S01]  /*0ad0*/  IMAD.IADD R19, R19, 0x1, R27 ;  /* 0x0000000113137824 */ /* 0x000fe200078e021b */
[----:B------:R-:W-:Y:S01]  /*0ae0*/  LOP3.LUT R10, R25, 0xf0f0f0f, RZ, 0xc0, !PT ;  /* 0x0f0f0f0f190a7812 */ /* 0x000fe200078ec0ff */
[----:B--2---:R-:W-:Y:S02]  /*0af0*/  IDP.4A.S8.S8 R21, R14, R21, R23 ;  /* 0x000000150e157226 */ /* 0x004fe40000000617 */
[----:B------:R1:W2:Y:S04]  /*0b00*/  LDG.E.CONSTANT R23, [R16.64+0x18] ;  /* 0x0000180410177981 */ /* 0x0002a8000c1e9900 */
[----:B------:R0:W3:Y:S01]  /*0b10*/  LDG.E.CONSTANT R14, [R28.64] ;  /* 0x000000041c0e7981 */ /* 0x0000e2000c1e9900 */
[----:B-1----:R-:W-:Y:S02]  /*0b20*/  IADD3 R16, P1, R7, R18, RZ ;  /* 0x0000001207107210 */ /* 0x002fe40007f3e0ff */
[----:B------:R-:W-:Y:S01]  /*0b30*/  SHF.R.U32.HI R25, RZ, 0x4, R25 ;  /* 0x00000004ff197819 */ /* 0x000fe20000011619 */
[----:B------:R1:W5:Y:S02]  /*0b40*/  LDG.E.U16.CONSTANT R18, [R18.64] ;  /* 0x0000000412127981 */ /* 0x000364000c1e9500 */
[----:B------:R-:W-:-:S02]  /*0b50*/  IMAD.X R17, RZ, RZ, R19, P1 ;  /* 0x000000ffff117224 */ /* 0x000fc400008e0613 */
[----:B----4-:R-:W-:Y:S01]  /*0b60*/  IDP.4A.S8.S8 R24, R10, R24, R21 ;  /* 0x000000180a187226 */ /* 0x010fe20000000615 */
[----:B------:R-:W-:Y:S02]  /*0b70*/  LOP3.LUT R25, R25, 0xf0f0f0f, RZ, 0xc0, !PT ;  /* 0x0f0f0f0f19197812 */ /* 0x000fe400078ec0ff */
[----:B------:R4:W5:Y:S04]  /*0b80*/  LDG.E.U16.CONSTANT R10, [R16.64+0x2] ;  /* 0x00000204100a7981 */ /* 0x000968000c1e9500 */
[----:B------:R4:W5:Y:S04]  /*0b90*/  LDG.E.U16.CONSTANT R21, [R16.64+0x4] ;  /* 0x0000040410157981 */ /* 0x000968000c1e9500 */
[----:B0-----:R4:W5:Y:S04]  /*0ba0*/  LDG.E.U16.CONSTANT R28, [R16.64+0x6] ;  /* 0x00000604101c7981 */ /* 0x001968000c1e9500 */
[----:B----4-:R0:W4:Y:S01]  /*0bb0*/  LDG.E.U16.CONSTANT R17, [R16.64+0x8] ;  /* 0x0000080410117981 */ /* 0x010122000c1e9500 */
[----:B--2---:R-:W-:-:S04]  /*0bc0*/  IDP.4A.S8.S8 R27, R25, R23, R24 ;  /* 0x00000017191b7226 */ /* 0x004fc80000000618 */
[----:B------:R-:W2:Y:S01]  /*0bd0*/  I2F R23, R27 ;  /* 0x0000001b00177306 */ /* 0x000ea20000201400 */
[--C-:B---3--:R-:W-:Y:S01]  /*0be0*/  HADD2.F32 R24, -RZ, R14.reuse.H1_H1 ;  /* 0x3000000eff187230 */ /* 0x108fe20000004100 */
[----:B------:R-:W-:Y:S01]  /*0bf0*/  IADD3 R25, R20, 0x20, RZ ;  /* 0x0000002014197810 */ /* 0x000fe20007ffe0ff */
[----:B------:R-:W-:-:S03]  /*0c00*/  HADD2.F32 R14, -RZ, R14.H0_H0 ;  /* 0x2000000eff0e7230 */ /* 0x000fc60000004100 */
[----:B------:R-:W-:-:S04]  /*0c10*/  FMUL.FTZ R24, R24, -4 ;  /* 0xc080000018187820 */ /* 0x000fc80000410000 */
[----:B--2---:R-:W-:Y:S02]  /*0c20*/  FFMA.FTZ R23, R14, R23, R24 ;  /* 0x000000170e177223 */ /* 0x004fe40000010018 */
[----:B------:R-:W-:-:S04]  /*0c30*/  IMAD.WIDE R24, R25, 0x24, R12 ;  /* 0x0000002419187825 */ /* 0x000fc800078e020c */
[----:B------:R-:W-:Y:S01]  /*0c40*/  IMAD.MOV.U32 R14, RZ, RZ, R26 ;  /* 0x000000ffff0e7224 */ /* 0x000fe200078e001a */
[----:B------:R-:W-:Y:S02]  /*0c50*/  IADD3 R26, P1, R7, R24, RZ ;  /* 0x00000018071a7210 */ /* 0x000fe40007f3e0ff */
[----:B-----5:R-:W-:Y:S01]  /*0c60*/  PRMT R21, R10, 0x5410, R21 ;  /* 0x000054100a157816 */ /* 0x020fe20000000015 */
[----:B------:R-:W2:Y:S02]  /*0c70*/  LDG.E.CONSTANT R24, [R24.64] ;  /* 0x0000000418187981 */ /* 0x000ea4000c1e9900 */
[----:B------:R-:W-:Y:S02]  /*0c80*/  IMAD.X R27, RZ, RZ, R25, P1 ;  /* 0x000000ffff1b7224 */ /* 0x000fe400008e0619 */
[----:B------:R3:W5:Y:S04]  /*0c90*/  LDG.E.U16.CONSTANT R14, [R14.64] ;  /* 0x000000040e0e7981 */ /* 0x000768000c1e9500 */
[----:B------:R-:W2:Y:S04]  /*0ca0*/  LDG.E.CONSTANT R29, [R26.64+0x4] ;  /* 0x000004041a1d7981 */ /* 0x000ea8000c1e9900 */
[----:B------:R-:W0:Y:S01]  /*0cb0*/  LDG.E.CONSTANT R10, [R26.64+0x14] ;  /* 0x000014041a0a7981 */ /* 0x000e22000c1e9900 */
[----:B---3--:R-:W-:-:S02]  /*0cc0*/  LOP3.LUT R15, R21, 0xf0f0f0f, RZ, 0xc0, !PT ;  /* 0x0f0f0f0f150f7812 */ /* 0x008fc400078ec0ff */
[----:B------:R-:W-:-:S04]  /*0cd0*/  SHF.R.U32.HI R21, RZ, 0x4, R21 ;  /* 0x00000004ff157819 */ /* 0x000fc80000011615 */
[----:B------:R-:W-:Y:S01]  /*0ce0*/  LOP3.LUT R21, R21, 0xf0f0f0f, RZ, 0xc0, !PT ;  /* 0x0f0f0f0f15157812 */ /* 0x000fe200078ec0ff */
[----:B--2---:R-:W-:Y:S02]  /*0cf0*/  IDP.4A.S8.S8 R29, R15, R29, RZ ;  /* 0x0000001d0f1d7226 */ /* 0x004fe400000006ff */
[----:B------:R-:W2:Y:S02]  /*0d00*/  LDG.E.CONSTANT R15, [R26.64+0x8] ;  /* 0x000008041a0f7981 */ /* 0x000ea4000c1e9900 */
[----:B0-----:R-:W-:Y:S02]  /*0d10*/  IDP.4A.S8.S8 R16, R21, R10, R29 ;  /* 0x0000000a15107226 */ /* 0x001fe4000000061d */
[----:B------:R-:W3:Y:S01]  /*0d20*/  LDG.E.CONSTANT R10, [R26.64+0x18] ;  /* 0x000018041a0a7981 */ /* 0x000ee2000c1e9900 */
[----:B----4-:R-:W-:-:S04]  /*0d30*/  PRMT R28, R28, 0x5410, R17 ;  /* 0x000054101c1c7816 */ /* 0x010fc80000000011 */
[----:B------:R-:W-:Y:S02]  /*0d40*/  LOP3.LUT R17, R28, 0xf0f0f0f, RZ, 0xc0, !PT ;  /* 0x0f0f0f0f1c117812 */ /* 0x000fe400078ec0ff */
[----:B------:R-:W-:-:S03]  /*0d50*/  SHF.R.U32.HI R28, RZ, 0x4, R28 ;  /* 0x00000004ff1c7819 */ /* 0x000fc6000001161c */
[----:B--2---:R-:W-:Y:S01]  /*0d60*/  IDP.4A.S8.S8 R16, R17, R15, R16 ;  /* 0x0000000f11107226 */ /* 0x004fe20000000610 */
[----:B------:R-:W-:Y:S02]  /*0d70*/  LOP3.LUT R15, R28, 0xf0f0f0f, RZ, 0xc0, !PT ;  /* 0x0f0f0f0f1c0f7812 */ /* 0x000fe400078ec0ff */
[----:B------:R-:W-:-:S03]  /*0d80*/  IADD3 R17, R11, 0x30, RZ ;  /* 0x000000300b117810 */ /* 0x000fc60007ffe0ff */
[----:B---3--:R-:W-:Y:S01]  /*0d90*/  IDP.4A.S8.S8 R21, R15, R10, R16 ;  /* 0x0000000a0f157226 */ /* 0x008fe20000000610 */
[----:B------:R-:W-:Y:S01]  /*0da0*/  IADD3 R29, P1, R6, R17, RZ ;  /* 0x00000011061d7210 */ /* 0x000fe20007f3e0ff */
[----:B-----5:R-:W-:-:S03]  /*0db0*/  HADD2.F32 R10, -RZ, R14.H0_H0 ;  /* 0x2000000eff0a7230 */ /* 0x020fc60000004100 */
[----:B------:R-:W-:Y:S01]  /*0dc0*/  LEA.HI.X.SX32 R17, R17, R9, 0x1, P1 ;  /* 0x0000000911117211 */ /* 0x000fe200008f0eff */
[----:B------:R-:W0:Y:S01]  /*0dd0*/  I2F R21, R21 ;  /* 0x0000001500157306 */ /* 0x000e220000201400 */
[----:B------:R-:W-:-:S04]  /*0de0*/  IMAD.WIDE.U32 R14, R29, R22, c[0x0][0x160] ;  /* 0x000058001d0e7625 */ /* 0x000fc800078e0016 */
[----:B------:R-:W-:Y:S01]  /*0df0*/  IMAD R17, R17, 0x12, RZ ;  /* 0x0000001211117824 */ /* 0x000fe200078e02ff */
[----:B------:R-:W-:Y:S01]  /*0e00*/  IADD3 R16, P1, R7, R14, RZ ;  /* 0x0000000e07107210 */ /* 0x000fe20007f3e0ff */
[----:B------:R-:W-:Y:S01]  /*0e10*/  FFMA.FTZ R8, R10, R23, R8 ;  /* 0x000000170a087223 */ /* 0x000fe20000010008 */
[--C-:B------:R-:W-:Y:S01]  /*0e20*/  HADD2.F32 R10, -RZ, R24.reuse.H1_H1 ;  /* 0x30000018ff0a7230 */ /* 0x100fe20000004100 */
[----:B------:R-:W-:Y:S01]  /*0e30*/  IADD3 R23, R20, 0x30, RZ ;  /* 0x0000003014177810 */ /* 0x000fe20007ffe0ff */
[----:B------:R-:W-:Y:S01]  /*0e40*/  IMAD.IADD R15, R15, 0x1, R17 ;  /* 0x000000010f0f7824 */ /* 0x000fe200078e0211 */
[----:B------:R-:W-:Y:S02]  /*0e50*/  HADD2.F32 R24, -RZ, R24.H0_H0 ;  /* 0x20000018ff187230 */ /* 0x000fe40000004100 */
[----:B------:R-:W-:Y:S02]  /*0e60*/  FMUL.FTZ R10, R10, -4 ;  /* 0xc08000000a0a7820 */ /* 0x000fe40000410000 */
[----:B------:R-:W-:Y:S01]  /*0e70*/  IMAD.X R17, RZ, RZ, R15, P1 ;  /* 0x000000ffff117224 */ /* 0x000fe200008e060f */
[----:B------:R2:W3:Y:S01]  /*0e80*/  LDG.E.U16.CONSTANT R14, [R14.64] ;  /* 0x000000040e0e7981 */ /* 0x0004e2000c1e9500 */
[----:B------:R-:W-:-:S03]  /*0e90*/  IMAD.WIDE R22, R23, 0x24, R12 ;  /* 0x0000002417167825 */ /* 0x000fc600078e020c */
[----:B------:R-:W4:Y:S01]  /*0ea0*/  LDG.E.U16.CONSTANT R27, [R16.64+0x2] ;  /* 0x00000204101b7981 */ /* 0x000f22000c1e9500 */
[----:B0-----:R-:W-:Y:S01]  /*0eb0*/  FFMA.FTZ R21, R24, R21, R10 ;  /* 0x0000001518157223 */ /* 0x001fe2000001000a */
[----:B------:R-:W-:Y:S02]  /*0ec0*/  IADD3 R24, P1, R7, R22, RZ ;  /* 0x0000001607187210 */ /* 0x000fe40007f3e0ff */
[----:B------:R-:W4:Y:S03]  /*0ed0*/  LDG.E.U16.CONSTANT R26, [R16.64+0x4] ;  /* 0x00000404101a7981 */ /* 0x000f26000c1e9500 */
[----:B------:R-:W-:Y:S01]  /*0ee0*/  IMAD.X R25, RZ, RZ, R23, P1 ;  /* 0x000000ffff197224 */ /* 0x000fe200008e0617 */
[----:B------:R0:W5:Y:S04]  /*0ef0*/  LDG.E.U16.CONSTANT R10, [R16.64+0x6] ;  /* 0x00000604100a7981 */ /* 0x000168000c1e9500 */
[----:B------:R0:W5:Y:S04]  /*0f00*/  LDG.E.U16.CONSTANT R29, [R16.64+0x8] ;  /* 0x00000804101d7981 */ /* 0x000168000c1e9500 */
[----:B------:R-:W3:Y:S04]  /*0f10*/  LDG.E.CONSTANT R28, [R24.64+0x4] ;  /* 0x00000404181c7981 */ /* 0x000ee8000c1e9900 */
[----:B--2---:R-:W2:Y:S04]  /*0f20*/  LDG.E.CONSTANT R15, [R24.64+0x14] ;  /* 0x00001404180f7981 */ /* 0x004ea8000c1e9900 */
[----:B-1----:R-:W2:Y:S04]  /*0f30*/  LDG.E.CONSTANT R19, [R24.64+0x8] ;  /* 0x0000080418137981 */ /* 0x002ea8000c1e9900 */
[----:B------:R1:W2:Y:S04]  /*0f40*/  LDG.E.CONSTANT R22, [R22.64] ;  /* 0x0000000416167981 */ /* 0x0002a8000c1e9900 */
[----:B-1----:R-:W2:Y:S01]  /*0f50*/  LDG.E.CONSTANT R23, [R24.64+0x18] ;  /* 0x0000180418177981 */ /* 0x002ea2000c1e9900 */
[----:B------:R-:W-:-:S04]  /*0f60*/  IADD3 R20, R20, 0x40, RZ ;  /* 0x0000004014147810 */ /* 0x000fc80007ffe0ff */
[----:B------:R-:W-:Y:S01]  /*0f70*/  ISETP.GE.U32.AND P1, PT, R20, R4, PT ;  /* 0x000000041400720c */ /* 0x000fe20003f26070 */
[----:B------:R-:W-:Y:S01]  /*0f80*/  HADD2.F32 R18, -RZ, R18.H0_H0 ;  /* 0x20000012ff127230 */ /* 0x000fe20000004100 */
[----:B------:R-:W-:-:S04]  /*0f90*/  IADD3 R11, R11, 0x40, RZ ;  /* 0x000000400b0b7810 */ /* 0x000fc80007ffe0ff */
[----:B------:R-:W-:Y:S01]  /*0fa0*/  FFMA.FTZ R8, R18, R21, R8 ;  /* 0x0000001512087223 */ /* 0x000fe20000010008 */
[----:B----4-:R-:W-:-:S04]  /*0fb0*/  PRMT R26, R27, 0x5410, R26 ;  /* 0x000054101b1a7816 */ /* 0x010fc8000000001a */
[----:B0-----:R-:W-:Y:S02]  /*0fc0*/  LOP3.LUT R17, R26, 0xf0f0f0f, RZ, 0xc0, !PT ;  /* 0x0f0f0f0f1a117812 */ /* 0x001fe400078ec0ff */
[----:B------:R-:W-:Y:S02]  /*0fd0*/  SHF.R.U32.HI R26, RZ, 0x4, R26 ;  /* 0x00000004ff1a7819 */ /* 0x000fe4000001161a */
[----:B-----5:R-:W-:Y:S02]  /*0fe0*/  PRMT R10, R10, 0x5410, R29 ;  /* 0x000054100a0a7816 */ /* 0x020fe4000000001d */
[----:B------:R-:W-:Y:S01]  /*0ff0*/  LOP3.LUT R26, R26, 0xf0f0f0f, RZ, 0xc0, !PT ;  /* 0x0f0f0f0f1a1a7812 */ /* 0x000fe200078ec0ff */
[----:B---3--:R-:W-:Y:S01]  /*1000*/  IDP.4A.S8.S8 R17, R17, R28, RZ ;  /* 0x0000001c11117226 */ /* 0x008fe200000006ff */
[----:B------:R-:W-:Y:S02]  /*1010*/  LOP3.LUT R16, R10, 0xf0f0f0f, RZ, 0xc0, !PT ;  /* 0x0f0f0f0f0a107812 */ /* 0x000fe400078ec0ff */
[----:B------:R-:W-:Y:S01]  /*1020*/  SHF.R.U32.HI R10, RZ, 0x4, R10 ;  /* 0x00000004ff0a7819 */ /* 0x000fe2000001160a */
[----:B--2---:R-:W-:-:S03]  /*1030*/  IDP.4A.S8.S8 R26, R26, R15, R17 ;  /* 0x0000000f1a1a7226 */ /* 0x004fc60000000611 */
[----:B------:R-:W-:Y:S01]  /*1040*/  LOP3.LUT R10, R10, 0xf0f0f0f, RZ, 0xc0, !PT ;  /* 0x0f0f0f0f0a0a7812 */ /* 0x000fe200078ec0ff */
[----:B------:R-:W-:-:S04]  /*1050*/  IDP.4A.S8.S8 R16, R16, R19, R26 ;  /* 0x0000001310107226 */ /* 0x000fc8000000061a */
[----:B------:R-:W-:-:S04]  /*1060*/  IDP.4A.S8.S8 R10, R10, R23, R16 ;  /* 0x000000170a0a7226 */ /* 0x000fc80000000610 */
        /* <DEDUP_REMOVED lines=8> */
.L_x_92:
[----:B------:R-:W-:Y:S05]  /*10f0*/  BSYNC B1 ;  /* 0x0000000000017941 */ /* 0x000fea0003800000 */
.L_x_91:
        /* <DEDUP_REMOVED lines=10> */
[----:B------:R-:W-:-:S03]  /*11a0*/  IADD3 R18, P1, R7, R22, RZ ;  /* 0x0000001607127210 */ /* 0x000fc60007f3e0ff */
[----:B------:R-:W-:Y:S01]  /*11b0*/  IMAD R15, R4, 0x12, RZ ;  /* 0x00000012040f7824 */ /* 0x000fe200078e02ff */
[----:B------:R-:W-:Y:S01]  /*11c0*/  IADD3 R14, P0, R7, R16, RZ ;  /* 0x00000010070e7210 */ /* 0x000fe20007f1e0ff */
[----:B------:R-:W-:Y:S02]  /*11d0*/  IMAD.X R19, RZ, RZ, R23, P1 ;  /* 0x000000ffff137224 */ /* 0x000fe400008e0617 */
[----:B------:R-:W-:-:S03]  /*11e0*/  IMAD.IADD R17, R17, 0x1, R15 ;  /* 0x0000000111117824 */ /* 0x000fc600078e020f */
[----:B------:R-:W2:Y:S01]  /*11f0*/  LDG.E.CONSTANT R4, [R18.64+0x4] ;  /* 0x0000040412047981 */ /* 0x000ea2000c1e9900 */
[----:B------:R-:W-:-:S03]  /*1200*/  IMAD.X R15, RZ, RZ, R17, P0 ;  /* 0x000000ffff0f7224 */ /* 0x000fc600000e0611 */
[----:B------:R-:W3:Y:S04]  /*1210*/  LDG.E.CONSTANT R25, [R18.64+0x14] ;  /* 0x0000140412197981 */ /* 0x000ee8000c1e9900 */
[----:B------:R-:W4:Y:S04]  /*1220*/  LDG.E.U16.CONSTANT R10, [R14.64+0x2] ;  /* 0x000002040e0a7981 */ /* 0x000f28000c1e9500 */
[----:B------:R-:W4:Y:S04]  /*1230*/  LDG.E.U16.CONSTANT R21, [R14.64+0x4] ;  /* 0x000004040e157981 */ /* 0x000f28000c1e9500 */
[----:B------:R4:W5:Y:S04]  /*1240*/  LDG.E.U16.CONSTANT R26, [R14.64+0x6] ;  /* 0x000006040e1a7981 */ /* 0x000968000c1e9500 */
[----:B------:R4:W5:Y:S04]  /*1250*/  LDG.E.U16.CONSTANT R27, [R14.64+0x8] ;  /* 0x000008040e1b7981 */ /* 0x000968000c1e9500 */
[----:B------:R0:W3:Y:S01]  /*1260*/  LDG.E.U16.CONSTANT R16, [R16.64] ;  /* 0x0000000410107981 */ /* 0x0000e2000c1e9500 */
[----:B----4-:R-:W-:-:S03]  /*1270*/  PRMT R14, R10, 0x5410, R21 ;  /* 0x000054100a0e7816 */ /* 0x010fc60000000015 */
[----:B------:R1:W4:Y:S01]  /*1280*/  LDG.E.CONSTANT R10, [R18.64+0x8] ;  /* 0x00000804120a7981 */ /* 0x000322000c1e9900 */
[----:B------:R-:W-:-:S05]  /*1290*/  LOP3.LUT R21, R14, 0xf0f0f0f, RZ, 0xc0, !PT ;  /* 0x0f0f0f0f0e157812 */ /* 0x000fca00078ec0ff */
[----:B--2---:R-:W-:Y:S02]  /*12a0*/  IDP.4A.S8.S8 R4, R21, R4, RZ ;  /* 0x0000000415047226 */ /* 0x004fe400000006ff */
[----:B------:R1:W2:Y:S01]  /*12b0*/  LDG.E.CONSTANT R21, [R18.64+0x18] ;  /* 0x0000180412157981 */ /* 0x0002a2000c1e9900 */
[----:B------:R-:W-:-:S04]  /*12c0*/  SHF.R.U32.HI R28, RZ, 0x4, R14 ;  /* 0x00000004ff1c7819 */ /* 0x000fc8000001160e */
[----:B------:R-:W-:-:S05]  /*12d0*/  LOP3.LUT R28, R28, 0xf0f0f0f, RZ, 0xc0, !PT ;  /* 0x0f0f0f0f1c1c7812 */ /* 0x000fca00078ec0ff */
[----:B---3--:R-:W-:Y:S01]  /*12e0*/  IDP.4A.S8.S8 R25, R28, R25, R4 ;  /* 0x000000191c197226 */ /* 0x008fe20000000604 */
[----:B------:R-:W-:Y:S01]  /*12f0*/  IADD3 R28, R11, 0x10, RZ ;  /* 0x000000100b1c7810 */ /* 0x000fe20007ffe0ff */
[----:B------:R3:W2:Y:S03]  /*1300*/  LDG.E.CONSTANT R4, [R22.64] ;  /* 0x0000000416047981 */ /* 0x0006a6000c1e9900 */
[----:B------:R-:W-:-:S04]  /*1310*/  IADD3 R15, P0, R6, R28, RZ ;  /* 0x0000001c060f7210 */ /* 0x000fc80007f1e0ff */
[----:B------:R-:W-:Y:S01]  /*1320*/  LEA.HI.X.SX32 R28, R28, R9, 0x1, P0 ;  /* 0x000000091c1c7211 */ /* 0x000fe200000f0eff */
[----:B------:R-:W-:Y:S01]  /*1330*/  IMAD.WIDE.U32 R14, R15, R24, c[0x0][0x160] ;  /* 0x000058000f0e7625 */ /* 0x000fe200078e0018 */
[----:B-----5:R-:W-:-:S03]  /*1340*/  PRMT R26, R26, 0x5410, R27 ;  /* 0x000054101a1a7816 */ /* 0x020fc6000000001b */
[----:B------:R-:W-:Y:S01]  /*1350*/  IMAD R27, R28, 0x12, RZ ;  /* 0x000000121c1b7824 */ /* 0x000fe200078e02ff */
[----:B-1----:R-:W-:Y:S02]  /*1360*/  LOP3.LUT R19, R26, 0xf0f0f0f, RZ, 0xc0, !PT ;  /* 0x0f0f0f0f1a137812 */ /* 0x002fe400078ec0ff */
[----:B------:R-:W-:Y:S01]  /*1370*/  SHF.R.U32.HI R26, RZ, 0x4, R26 ;  /* 0x00000004ff1a7819 */ /* 0x000fe2000001161a */
[----:B------:R-:W-:Y:S01]  /*1380*/  IMAD.IADD R15, R15, 0x1, R27 ;  /* 0x000000010f0f7824 */ /* 0x000fe200078e021b */
[----:B------:R-:W-:Y:S02]  /*1390*/  IADD3 R18, P0, R7, R14, RZ ;  /* 0x0000000e07127210 */ /* 0x000fe40007f1e0ff */
[----:B---3--:R-:W-:Y:S02]  /*13a0*/  IADD3 R23, R20, 0x10, RZ ;  /* 0x0000001014177810 */ /* 0x008fe40007ffe0ff */
[----:B------:R-:W-:Y:S01]  /*13b0*/  LOP3.LUT R26, R26, 0xf0f0f0f, RZ, 0xc0, !PT ;  /* 0x0f0f0f0f1a1a7812 */ /* 0x000fe200078ec0ff */
[----:B------:R1:W3:Y:S02]  /*13c0*/  LDG.E.U16.CONSTANT R14, [R14.64] ;  /* 0x000000040e0e7981 */ /* 0x0002e4000c1e9500 */
[----:B------:R-:W-:-:S04]  /*13d0*/  IMAD.WIDE R22, R23, 0x24, R12 ;  /* 0x0000002417167825 */ /* 0x000fc800078e020c */
[----:B----4-:R-:W-:Y:S02]  /*13e0*/  IDP.4A.S8.S8 R10, R19, R10, R25 ;  /* 0x0000000a130a7226 */ /* 0x010fe40000000619 */
[----:B------:R-:W-:Y:S01]  /*13f0*/  IMAD.X R19, RZ, RZ, R15, P0 ;  /* 0x000000ffff137224 */ /* 0x000fe200000e060f */
[----:B------:R-:W-:Y:S02]  /*1400*/  IADD3 R24, P0, R7, R22, RZ ;  /* 0x0000001607187210 */ /* 0x000fe40007f1e0ff */
[----:B------:R4:W5:Y:S01]  /*1410*/  LDG.E.CONSTANT R22, [R22.64] ;  /* 0x0000000416167981 */ /* 0x000962000c1e9900 */
[----:B--2---:R-:W-:-:S03]  /*1420*/  IDP.4A.S8.S8 R21, R26, R21, R10 ;  /* 0x000000151a157226 */ /* 0x004fc6000000060a */
[----:B------:R-:W2:Y:S04]  /*1430*/  LDG.E.U16.CONSTANT R27, [R18.64+0x2] ;  /* 0x00000204121b7981 */ /* 0x000ea8000c1e9500 */
[----:B------:R-:W2:Y:S01]  /*1440*/  LDG.E.U16.CONSTANT R26, [R18.64+0x4] ;  /* 0x00000404121a7981 */ /* 0x000ea2000c1e9500 */
[----:B------:R-:W-:-:S03]  /*1450*/  IMAD.X R25, RZ, RZ, R23, P0 ;  /* 0x000000ffff197224 */ /* 0x000fc600000e0617 */
[----:B------:R0:W5:Y:S04]  /*1460*/  LDG.E.U16.CONSTANT R10, [R18.64+0x6] ;  /* 0x00000604120a7981 */ /* 0x000168000c1e9500 */
[----:B------:R1:W5:Y:S04]  /*1470*/  LDG.E.U16.CONSTANT R29, [R18.64+0x8] ;  /* 0x00000804121d7981 */ /* 0x000368000c1e9500 */
[----:B------:R-:W5:Y:S04]  /*1480*/  LDG.E.CONSTANT R28, [R24.64+0x4] ;  /* 0x00000404181c7981 */ /* 0x000f68000c1e9900 */
[----:B0-----:R-:W5:Y:S04]  /*1490*/  LDG.E.CONSTANT R17, [R24.64+0x14] ;  /* 0x0000140418117981 */ /* 0x001f68000c1e9900 */
[----:B-1----:R-:W5:Y:S04]  /*14a0*/  LDG.E.CONSTANT R15, [R24.64+0x8] ;  /* 0x00000804180f7981 */ /* 0x002f68000c1e9900 */
[----:B----4-:R-:W4:Y:S01]  /*14b0*/  LDG.E.CONSTANT R23, [R24.64+0x18] ;  /* 0x0000180418177981 */ /* 0x010f22000c1e9900 */
[----:B------:R-:W0:Y:S01]  /*14c0*/  I2F R21, R21 ;  /* 0x0000001500157306 */ /* 0x000e220000201400 */
[----:B---3--:R-:W-:Y:S01]  /*14d0*/  HADD2.F32 R14, -RZ, R14.H0_H0 ;  /* 0x2000000eff0e7230 */ /* 0x008fe20000004100 */
[----:B------:R-:W-:-:S02]  /*14e0*/  PLOP3.LUT P0, PT, PT, PT, PT, 0x8, 0x0 ;  /* 0x000000000000781c */ /* 0x000fc40003f0e170 */
[----:B------:R-:W-:Y:S02]  /*14f0*/  IADD3 R20, R20, 0x20, RZ ;  /* 0x0000002014147810 */ /* 0x000fe40007ffe0ff */
[----:B------:R-:W-:Y:S02]  /*1500*/  IADD3 R11, R11, 0x20, RZ ;  /* 0x000000200b0b7810 */ /* 0x000fe40007ffe0ff */
[----:B--2---:R-:W-:-:S04]  /*1510*/  PRMT R26, R27, 0x5410, R26 ;  /* 0x000054101b1a7816 */ /* 0x004fc8000000001a */
[----:B------:R-:W-:Y:S02]  /*1520*/  LOP3.LUT R19, R26, 0xf0f0f0f, RZ, 0xc0, !PT ;  /* 0x0f0f0f0f1a137812 */ /* 0x000fe400078ec0ff */
[----:B------:R-:W-:Y:S02]  /*1530*/  SHF.R.U32.HI R26, RZ, 0x4, R26 ;  /* 0x00000004ff1a7819 */ /* 0x000fe4000001161a */
[----:B-----5:R-:W-:Y:S02]  /*1540*/  PRMT R10, R10, 0x5410, R29 ;  /* 0x000054100a0a7816 */ /* 0x020fe4000000001d */
[----:B------:R-:W-:Y:S01]  /*1550*/  LOP3.LUT R26, R26, 0xf0f0f0f, RZ, 0xc0, !PT ;  /* 0x0f0f0f0f1a1a7812 */ /* 0x000fe200078ec0ff */
[----:B------:R-:W-:Y:S01]  /*1560*/  IDP.4A.S8.S8 R19, R19, R28, RZ ;  /* 0x0000001c13137226 */ /* 0x000fe200000006ff */
[----:B------:R-:W-:Y:S02]  /*1570*/  LOP3.LUT R18, R10, 0xf0f0f0f, RZ, 0xc0, !PT ;  /* 0x0f0f0f0f0a127812 */ /* 0x000fe400078ec0ff */
[----:B------:R-:W-:Y:S01]  /*1580*/  SHF.R.U32.HI R10, RZ, 0x4, R10 ;  /* 0x00000004ff0a7819 */ /* 0x000fe2000001160a */
[----:B------:R-:W-:-:S03]  /*1590*/  IDP.4A.S8.S8 R26, R26, R17, R19 ;  /* 0x000000111a1a7226 */ /* 0x000fc60000000613 */
[----:B------:R-:W-:Y:S01]  /*15a0*/  LOP3.LUT R10, R10, 0xf0f0f0f, RZ, 0xc0, !PT ;  /* 0x0f0f0f0f0a0a7812 */ /* 0x000fe200078ec0ff */
[----:B------:R-:W-:-:S04]  /*15b0*/  IDP.4A.S8.S8 R15, R18, R15, R26 ;  /* 0x0000000f120f7226 */ /* 0x000fc8000000061a */
[----:B----4-:R-:W-:Y:S01]  /*15c0*/  IDP.4A.S8.S8 R10, R10, R23, R15 ;  /* 0x000000170a0a7226 */ /* 0x010fe2000000060f */
[----:B------:R-:W-:-:S03]  /*15d0*/  HADD2.F32 R17, -RZ, R4.H1_H1 ;  /* 0x30000004ff117230 */ /* 0x000fc60000004100 */
[----:B------:R-:W1:Y:S01]  /*15e0*/  I2F R15, R10 ;  /* 0x0000000a000f7306 */ /* 0x000e620000201400 */
[----:B------:R-:W-:Y:S01]  /*15f0*/  HADD2.F32 R18, -RZ, R4.H0_H0 ;  /* 0x20000004ff127230 */ /* 0x000fe20000004100 */
[----:B------:R-:W-:Y:S01]  /*1600*/  FMUL.FTZ R19, R17, -4 ;  /* 0xc080000011137820 */ /* 0x000fe20000410000 */
[----:B------:R-:W-:Y:S02]  /*1610*/  HADD2.F32 R4, -RZ, R22.H1_H1 ;  /* 0x30000016ff047230 */ /* 0x000fe40000004100 */
[----:B------:R-:W-:Y:S01]  /*1620*/  HADD2.F32 R17, -RZ, R16.H0_H0 ;  /* 0x20000010ff117230 */ /* 0x000fe20000004100 */
[----:B0-----:R-:W-:Y:S01]  /*1630*/  FFMA.FTZ R18, R18, R21, R19 ;  /* 0x0000001512127223 */ /* 0x001fe20000010013 */
[----:B------:R-:W-:Y:S01]  /*1640*/  HADD2.F32 R22, -RZ, R22.H0_H0 ;  /* 0x20000016ff167230 */ /* 0x000fe20000004100 */
[----:B------:R-:W-:Y:S02]  /*1650*/  FMUL.FTZ R4, R4, -4 ;  /* 0xc080000004047820 */ /* 0x000fe40000410000 */
[----:B------:R-:W-:-:S02]  /*1660*/  FFMA.FTZ R8, R17, R18, R8 ;  /* 0x0000001211087223 */ /* 0x000fc40000010008 */
[----:B-1----:R-:W-:-:S04]  /*1670*/  FFMA.FTZ R15, R22, R15, R4 ;  /* 0x0000000f160f7223 */ /* 0x002fc80000010004 */
[----:B------:R-:W-:Y:S02]  /*1680*/  FFMA.FTZ R8, R14, R15, R8 ;  /* 0x0000000f0e087223 */ /* 0x000fe40000010008 */
.L_x_95:
[----:B------:R-:W-:Y:S05]  /*1690*/  BSYNC B1 ;  /* 0x0000000000017941 */ /* 0x000fea0003800000 */
.L_x_94:
[----:B------:R-:W-:-:S13]  /*16a0*/  ISETP.LT.U32.OR P0, PT, R20, R5, P0 ;  /* 0x000000051400720c */ /* 0x000fda0000701470 */
[----:B------:R-:W-:Y:S05]  /*16b0*/  @!P0 BRA `(.L_x_88) ;  /* 0x0000028000008947 */ /* 0x000fea0003800000 */
[----:B------:R-:W-:Y:S01]  /*16c0*/  IADD3 R4, P0, R6, R11, RZ ;  /* 0x0000000b06047210 */ /* 0x000fe20007f1e0ff */
[----:B------:R-:W-:Y:S02]  /*16d0*/  IMAD.MOV.U32 R5, RZ, RZ, 0x12 ;  /* 0x00000012ff057424 */ /* 0x000fe400078e00ff */
[----:B------:R-:W-:Y:S01]  /*16e0*/  IMAD.WIDE R12, R20, 0x24, R12 ;  /* 0x00000024140c7825 */ /* 0x000fe200078e020c */
[----:B------:R-:W-:-:S03]  /*16f0*/  LEA.HI.X.SX32 R9, R11, R9, 0x1, P0 ;  /* 0x000000090b097211 */ /* 0x000fc600000f0eff */
[----:B------:R-:W-:Y:S01]  /*1700*/  IMAD.WIDE.U32 R4, R4, R5, c[0x0][0x160] ;  /* 0x0000580004047625 */ /* 0x000fe200078e0005 */
[----:B------:R-:W-:Y:S02]  /*1710*/  IADD3 R6, P1, R7, R12, RZ ;  /* 0x0000000c07067210 */ /* 0x000fe40007f3e0ff */
[----:B------:R-:W2:Y:S01]  /*1720*/  LDG.E.CONSTANT R12, [R12.64] ;  /* 0x000000040c0c7981 */ /* 0x000ea2000c1e9900 */
[----:B------:R-:W-:Y:S01]  /*1730*/  IMAD R9, R9, 0x12, RZ ;  /* 0x0000001209097824 */ /* 0x000fe200078e02ff */
[----:B------:R-:W-:Y:S01]  /*1740*/  IADD3 R14, P0, R7, R4, RZ ;  /* 0x00000004070e7210 */ /* 0x000fe20007f1e0ff */
[----:B------:R-:W-:Y:S02]  /*1750*/  IMAD.X R7, RZ, RZ, R13, P1 ;  /* 0x000000ffff077224 */ /* 0x000fe400008e060d */
[----:B------:R-:W-:-:S03]  /*1760*/  IMAD.IADD R5, R5, 0x1, R9 ;  /* 0x0000000105057824 */ /* 0x000fc600078e0209 */
[----:B------:R-:W3:Y:S01]  /*1770*/  LDG.E.CONSTANT R18, [R6.64+0x4] ;  /* 0x0000040406127981 */ /* 0x000ee2000c1e9900 */
[----:B------:R-:W-:-:S03]  /*1780*/  IMAD.X R15, RZ, RZ, R5, P0 ;  /* 0x000000ffff0f7224 */ /* 0x000fc600000e0605 */
[----:B------:R-:W4:Y:S04]  /*1790*/  LDG.E.CONSTANT R10, [R6.64+0x14] ;  /* 0x00001404060a7981 */ /* 0x000f28000c1e9900 */
[----:B------:R-:W5:Y:S04]  /*17a0*/  LDG.E.U16.CONSTANT R16, [R14.64+0x2] ;  /* 0x000002040e107981 */ /* 0x000f68000c1e9500 */
[----:B------:R-:W5:Y:S04]  /*17b0*/  LDG.E.U16.CONSTANT R17, [R14.64+0x4] ;  /* 0x000004040e117981 */ /* 0x000f68000c1e9500 */
[----:B------:R-:W2:Y:S04]  /*17c0*/  LDG.E.U16.CONSTANT R19, [R14.64+0x6] ;  /* 0x000006040e137981 */ /* 0x000ea8000c1e9500 */
[----:B------:R-:W2:Y:S04]  /*17d0*/  LDG.E.U16.CONSTANT R20, [R14.64+0x8] ;  /* 0x000008040e147981 */ /* 0x000ea8000c1e9500 */
[----:B------:R0:W4:Y:S04]  /*17e0*/  LDG.E.CONSTANT R9, [R6.64+0x8] ;  /* 0x0000080406097981 */ /* 0x000128000c1e9900 */
[----:B------:R0:W4:Y:S04]  /*17f0*/  LDG.E.CONSTANT R11, [R6.64+0x18] ;  /* 0x00001804060b7981 */ /* 0x000128000c1e9900 */
[----:B------:R1:W4:Y:S01]  /*1800*/  LDG.E.U16.CONSTANT R4, [R4.64] ;  /* 0x0000000404047981 */ /* 0x000322000c1e9500 */
[----:B-----5:R-:W-:-:S04]  /*1810*/  PRMT R16, R16, 0x5410, R17 ;  /* 0x0000541010107816 */ /* 0x020fc80000000011 */
[----:B------:R-:W-:Y:S02]  /*1820*/  LOP3.LUT R17, R16, 0xf0f0f0f, RZ, 0xc0, !PT ;  /* 0x0f0f0f0f10117812 */ /* 0x000fe400078ec0ff */
[----:B------:R-:W-:Y:S02]  /*1830*/  SHF.R.U32.HI R16, RZ, 0x4, R16 ;  /* 0x00000004ff107819 */ /* 0x000fe40000011610 */
[----:B--2---:R-:W-:Y:S01]  /*1840*/  PRMT R19, R19, 0x5410, R20 ;  /* 0x0000541013137816 */ /* 0x004fe20000000014 */
[----:B---3--:R-:W-:Y:S01]  /*1850*/  IDP.4A.S8.S8 R17, R17, R18, RZ ;  /* 0x0000001211117226 */ /* 0x008fe200000006ff */
[----:B------:R-:W-:Y:S02]  /*1860*/  LOP3.LUT R21, R16, 0xf0f0f0f, RZ, 0xc0, !PT ;  /* 0x0f0f0f0f10157812 */ /* 0x000fe400078ec0ff */
[----:B------:R-:W-:Y:S02]  /*1870*/  LOP3.LUT R14, R19, 0xf0f0f0f, RZ, 0xc0, !PT ;  /* 0x0f0f0f0f130e7812 */ /* 0x000fe400078ec0ff */
[----:B------:R-:W-:Y:S01]  /*1880*/  SHF.R.U32.HI R19, RZ, 0x4, R19 ;  /* 0x00000004ff137819 */ /* 0x000fe20000011613 */
[----:B----4-:R-:W-:-:S03]  /*1890*/  IDP.4A.S8.S8 R10, R21, R10, R17 ;  /* 0x0000000a150a7226 */ /* 0x010fc60000000611 */
[----:B0-----:R-:W-:Y:S01]  /*18a0*/  LOP3.LUT R6, R19, 0xf0f0f0f, RZ, 0xc0, !PT ;  /* 0x0f0f0f0f13067812 */ /* 0x001fe200078ec0ff */
[----:B------:R-:W-:-:S04]  /*18b0*/  IDP.4A.S8.S8 R9, R14, R9, R10 ;  /* 0x000000090e097226 */ /* 0x000fc8000000060a */
[----:B------:R-:W-:-:S04]  /*18c0*/  IDP.4A.S8.S8 R6, R6, R11, R9 ;  /* 0x0000000b06067226 */ /* 0x000fc80000000609 */
[----:B------:R-:W0:Y:S01]  /*18d0*/  I2F R7, R6 ;  /* 0x0000000600077306 */ /* 0x000e220000201400 */
[--C-:B-1----:R-:W-:Y:S02]  /*18e0*/  HADD2.F32 R5, -RZ, R12.reuse.H1_H1 ;  /* 0x3000000cff057230 */ /* 0x102fe40000004100 */
[----:B------:R-:W-:-:S03]  /*18f0*/  HADD2.F32 R12, -RZ, R12.H0_H0 ;  /* 0x2000000cff0c7230 */ /* 0x000fc60000004100 */
[----:B------:R-:W-:Y:S01]  /*1900*/  FMUL.FTZ R9, R5, -4 ;  /* 0xc080000005097820 */ /* 0x000fe20000410000 */
[----:B------:R-:W-:-:S03]  /*1910*/  HADD2.F32 R5, -RZ, R4.H0_H0 ;  /* 0x20000004ff057230 */ /* 0x000fc60000004100 */
[----:B0-----:R-:W-:-:S04]  /*1920*/  FFMA.FTZ R7, R12, R7, R9 ;  /* 0x000000070c077223 */ /* 0x001fc80000010009 */
[----:B------:R-:W-:Y:S02]  /*1930*/  FFMA.FTZ R8, R5, R7, R8 ;  /* 0x0000000705087223 */ /* 0x000fe40000010008 */
.L_x_88:
[----:B-1----:R-:W-:Y:S05]  /*1940*/  BSYNC B0 ;  /* 0x0000000000007941 */ /* 0x002fea0003800000 */
.L_x_87:
        /* <DEDUP_REMOVED lines=19> */
.L_x_96:
        /* <DEDUP_REMOVED lines=16> */
.L_x_1220:


//--------------------- .text._Z9moe_vec_qIN3c104HalfELi256ELi8E11block_iq1_mLi1EXadL_ZN45_INTERNAL_8d5cb472_14_gguf_kernel_cu_cd24131918vec_dot_iq1_m_q8_1EPKvPK10block_q8_1RKiEEEvS5_S5_PT_PS9_iiii --------------------------
	.section	.text._Z9moe_vec_qIN3c104HalfELi256ELi8E11block_iq1_mLi1EXadL_ZN45_INTERNAL_8d5cb472_14_gguf_kernel_cu_cd24131918vec_dot_iq1_m_q8_1EPKvPK10block_q8_1RKiEEEvS5_S5_PT_PS9_iiii,"ax",@progbits
	.sectioninfo	@"SHI_REGISTERS=40"
	.align	128
.text._Z9moe_vec_qIN3c104HalfELi256ELi8E11block_iq1_mLi1EXadL_ZN45_INTERNAL_8d5cb472_14_gguf_kernel_cu_cd24131918vec_dot_iq1_m_q8_1EPKvPK10block_q8_1RKiEEEvS5_S5_PT_PS9_iiii:
        .type           _Z9moe_vec_qIN3c104HalfELi256ELi8E11block_iq1_mLi1EXadL_ZN45_INTERNAL_8d5cb472_14_gguf_kernel_cu_cd24131918vec_dot_iq1_m_q8_1EPKvPK10block_q8_1RKiEEEvS5_S5_PT_PS9_iiii,@function
        .size           _Z9moe_vec_qIN3c104HalfELi256ELi8E11block_iq1_mLi1EXadL_ZN45_INTERNAL_8d5cb472_14_gguf_kernel_cu_cd24131918vec_dot_iq1_m_q8_1EPKvPK10block_q8_1RKiEEEvS5_S5_PT_PS9_iiii,(.L_x_1221 - _Z9moe_vec_qIN3c104HalfELi256ELi8E11block_iq1_mLi1EXadL_ZN45_INTERNAL_8d5cb472_14_gguf_kernel_cu_cd24131918vec_dot_iq1_m_q8_1EPKvPK10block_q8_1RKiEEEvS5_S5_PT_PS9_iiii)
        .other          _Z9moe_vec_qIN3c104HalfELi256ELi8E11block_iq1_mLi1EXadL_ZN45_INTERNAL_8d5cb472_14_gguf_kernel_cu_cd24131918vec_dot_iq1_m_q8_1EPKvPK10block_q8_1RKiEEEvS5_S5_PT_PS9_iiii,@"STO_CUDA_ENTRY STV_DEFAULT"
_Z9moe_vec_qIN3c104HalfELi256ELi8E11block_iq1_mLi1EXadL_ZN45_INTERNAL_8d5cb472_14_gguf_kernel_cu_cd24131918vec_dot_iq1_m_q8_1EPKvPK10block_q8_1RKiEEEvS5_S5_PT_PS9_iiii:
        /* <DEDUP_REMOVED lines=55> */
.L_x_99:
        /* <DEDUP_REMOVED lines=138> */
.L_x_98:
[----:B-1----:R-:W-:Y:S05]  /*0c10*/  BSYNC B0 ;  /* 0x0000000000007941 */ /* 0x002fea0003800000 */
.L_x_97:
        /* <DEDUP_REMOVED lines=12> */
[----:B------:R-:W-:Y:S01]  /*0ce0*/  F2FP.PACK_AB R2, RZ, R2 ;  /* 0x00000002ff02723e */ /* 0x000fe200000000ff */
[----:B------:R-:W-:Y:S02]  /*0cf0*/  IMAD.MOV.U32 R4, RZ, RZ, 0x2 ;  /* 0x00000002ff047424 */ /* 0x000fe400078e00ff */
[--C-:B------:R-:W-:Y:S01]  /*0d00*/  IMAD R3, R3, c[0x0][0x188], R0.reuse ;  /* 0x0000620003037a24 */ /* 0x100fe200078e0200 */
[----:B------:R-:W-:-:S03]  /*0d10*/  PRMT R0, R2, 0x7610, R0 ;  /* 0x0000761002007816 */ /* 0x000fc60000000000 */
[----:B------:R-:W-:-:S05]  /*0d20*/  IMAD.WIDE.U32 R2, R3, R4, c[0x0][0x170] ;  /* 0x00005c0003027625 */ /* 0x000fca00078e0004 */
[----:B------:R-:W-:Y:S01]  /*0d30*/  STG.E.U16 [R2.64], R0 ;  /* 0x0000000002007986 */ /* 0x000fe2000c101506 */
[----:B------:R-:W-:Y:S05]  /*0d40*/  EXIT ;  /* 0x000000000000794d */ /* 0x000fea0003800000 */
.L_x_100:
        /* <DEDUP_REMOVED lines=11> */
.L_x_1221:


//--------------------- .text._Z9moe_vec_qIN3c104HalfELi256ELi8E12block_iq4_xsLi1EXadL_ZN45_INTERNAL_8d5cb472_14_gguf_kernel_cu_cd24131919vec_dot_iq4_xs_q8_1EPKvPK10block_q8_1RKiEEEvS5_S5_PT_PS9_iiii --------------------------
	.section	.text._Z9moe_vec_qIN3c104HalfELi256ELi8E12block_iq4_xsLi1EXadL_ZN45_INTERNAL_8d5cb472_14_gguf_kernel_cu_cd24131919vec_dot_iq4_xs_q8_1EPKvPK10block_q8_1RKiEEEvS5_S5_PT_PS9_iiii,"ax",@progbits
	.sectioninfo	@"SHI_REGISTERS=32"
	.align	128
.text._Z9moe_vec_qIN3c104HalfELi256ELi8E12block_iq4_xsLi1EXadL_ZN45_INTERNAL_8d5cb472_14_gguf_kernel_cu_cd24131919vec_dot_iq4_xs_q8_1EPKvPK10block_q8_1RKiEEEvS5_S5_PT_PS9_iiii:
        .type           _Z9moe_vec_qIN3c104HalfELi256ELi8E12block_iq4_xsLi1EXadL_ZN45_INTERNAL_8d5cb472_14_gguf_kernel_cu_cd24131919vec_dot_iq4_xs_q8_1EPKvPK10block_q8_1RKiEEEvS5_S5_PT_PS9_iiii,@function
        .size           _Z9moe_vec_qIN3c104HalfELi256ELi8E12block_iq4_xsLi1EXadL_ZN45_INTERNAL_8d5cb472_14_gguf_kernel_cu_cd24131919vec_dot_iq4_xs_q8_1EPKvPK10block_q8_1RKiEEEvS5_S5_PT_PS9_iiii,(.L_x_1222 - _Z9moe_vec_qIN3c104HalfELi256ELi8E12block_iq4_xsLi1EXadL_ZN45_INTERNAL_8d5cb472_14_gguf_kernel_cu_cd24131919vec_dot_iq4_xs_q8_1EPKvPK10block_q8_1RKiEEEvS5_S5_PT_PS9_iiii)
        .other          _Z9moe_vec_qIN3c104HalfELi256ELi8E12block_iq4_xsLi1EXadL_ZN45_INTERNAL_8d5cb472_14_gguf_kernel_cu_cd24131919vec_dot_iq4_xs_q8_1EPKvPK10block_q8_1RKiEEEvS5_S5_PT_PS9_iiii,@"STO_CUDA_ENTRY STV_DEFAULT"
_Z9moe_vec_qIN3c104HalfELi256ELi8E12block_iq4_xsLi1EXadL_ZN45_INTERNAL_8d5cb472_14_gguf_kernel_cu_cd24131919vec_dot_iq4_xs_q8_1EPKvPK10block_q8_1RKiEEEvS5_S5_PT_PS9_iiii:
        /* <DEDUP_REMOVED lines=55> */
.L_x_103:
        /* <DEDUP_REMOVED lines=223> */
.L_x_102:
[----:B-1----:R-:W-:Y:S05]  /*1160*/  BSYNC B0 ;  /* 0x0000000000007941 */ /* 0x002fea0003800000 */
.L_x_101:
        /* <DEDUP_REMOVED lines=19> */
.L_x_104:
        /* <DEDUP_REMOVED lines=14> */
.L_x_1222:


//--------------------- .text._Z9moe_vec_qIN3c104HalfELi256ELi8E11block_iq2_sLi1EXadL_ZN45_INTERNAL_8d5cb472_14_gguf_kernel_cu_cd24131918vec_dot_iq2_s_q8_1EPKvPK10block_q8_1RKiEEEvS5_S5_PT_PS9_iiii --------------------------
	.section	.text._Z9moe_vec_qIN3c104HalfELi256ELi8E11block_iq2_sLi1EXadL_ZN45_INTERNAL_8d5cb472_14_gguf_kernel_cu_cd24131918vec_dot_iq2_s_q8_1EPKvPK10block_q8_1RKiEEEvS5_S5_PT_PS9_iiii,"ax",@progbits
	.sectioninfo	@"SHI_REGISTERS=39"
	.align	128
.text._Z9moe_vec_qIN3c104HalfELi256ELi8E11block_iq2_sLi1EXadL_ZN45_INTERNAL_8d5cb472_14_gguf_kernel_cu_cd24131918vec_dot_iq2_s_q8_1EPKvPK10block_q8_1RKiEEEvS5_S5_PT_PS9_iiii:
        .type           _Z9moe_vec_qIN3c104HalfELi256ELi8E11block_iq2_sLi1EXadL_ZN45_INTERNAL_8d5cb472_14_gguf_kernel_cu_cd24131918vec_dot_iq2_s_q8_1EPKvPK10block_q8_1RKiEEEvS5_S5_PT_PS9_iiii,@function
        .size           _Z9moe_vec_qIN3c104HalfELi256ELi8E11block_iq2_sLi1EXadL_ZN45_INTERNAL_8d5cb472_14_gguf_kernel_cu_cd24131918vec_dot_iq2_s_q8_1EPKvPK10block_q8_1RKiEEEvS5_S5_PT_PS9_iiii,(.L_x_1223 - _Z9moe_vec_qIN3c104HalfELi256ELi8E11block_iq2_sLi1EXadL_ZN45_INTERNAL_8d5cb472_14_gguf_kernel_cu_cd24131918vec_dot_iq2_s_q8_1EPKvPK10block_q8_1RKiEEEvS5_S5_PT_PS9_iiii)
        .other          _Z9moe_vec_qIN3c104HalfELi256ELi8E11block_iq2_sLi1EXadL_ZN45_INTERNAL_8d5cb472_14_gguf_kernel_cu_cd24131918vec_dot_iq2_s_q8_1EPKvPK10block_q8_1RKiEEEvS5_S5_PT_PS9_iiii,@"STO_CUDA_ENTRY STV_DEFAULT"
_Z9moe_vec_qIN3c104HalfELi256ELi8E11block_iq2_sLi1EXadL_ZN45_INTERNAL_8d5cb472_14_gguf_kernel_cu_cd24131918vec_dot_iq2_s_q8_1EPKvPK10block_q8_1RKiEEEvS5_S5_PT_PS9_iiii:
        /* <DEDUP_REMOVED lines=52> */
.L_x_107:
        /* <DEDUP_REMOVED lines=169> */
.L_x_106:
[----:B-1----:R-:W-:Y:S05]  /*0dd0*/  BSYNC B0 ;  /* 0x0000000000007941 */ /* 0x002fea0003800000 */
.L_x_105:
        /* <DEDUP_REMOVED lines=19> */
.L_x_108:
        /* <DEDUP_REMOVED lines=15> */
.L_x_1223:


//--------------------- .text._Z9moe_vec_qIN3c104HalfELi256ELi8E11block_iq3_sLi1EXadL_ZN45_INTERNAL_8d5cb472_14_gguf_kernel_cu_cd24131918vec_dot_iq3_s_q8_1EPKvPK10block_q8_1RKiEEEvS5_S5_PT_PS9_iiii --------------------------
	.section	.text._Z9moe_vec_qIN3c104HalfELi256ELi8E11block_iq3_sLi1EXadL_ZN45_INTERNAL_8d5cb472_14_gguf_kernel_cu_cd24131918vec_dot_iq3_s_q8_1EPKvPK10block_q8_1RKiEEEvS5_S5_PT_PS9_iiii,"ax",@progbits
	.sectioninfo	@"SHI_REGISTERS=40"
	.align	128
.text._Z9moe_vec_qIN3c104HalfELi256ELi8E11block_iq3_sLi1EXadL_ZN45_INTERNAL_8d5cb472_14_gguf_kernel_cu_cd24131918vec_dot_iq3_s_q8_1EPKvPK10block_q8_1RKiEEEvS5_S5_PT_PS9_iiii:
        .type           _Z9moe_vec_qIN3c104HalfELi256ELi8E11block_iq3_sLi1EXadL_ZN45_INTERNAL_8d5cb472_14_gguf_kernel_cu_cd24131918vec_dot_iq3_s_q8_1EPKvPK10block_q8_1RKiEEEvS5_S5_PT_PS9_iiii,@function
        .size           _Z9moe_vec_qIN3c104HalfELi256ELi8E11block_iq3_sLi1EXadL_ZN45_INTERNAL_8d5cb472_14_gguf_kernel_cu_cd24131918vec_dot_iq3_s_q8_1EPKvPK10block_q8_1RKiEEEvS5_S5_PT_PS9_iiii,(.L_x_1224 - _Z9moe_vec_qIN3c104HalfELi256ELi8E11block_iq3_sLi1EXadL_ZN45_INTERNAL_8d5cb472_14_gguf_kernel_cu_cd24131918vec_dot_iq3_s_q8_1EPKvPK10block_q8_1RKiEEEvS5_S5_PT_PS9_iiii)
        .other          _Z9moe_vec_qIN3c104HalfELi256ELi8E11block_iq3_sLi1EXadL_ZN45_INTERNAL_8d5cb472_14_gguf_kernel_cu_cd24131918vec_dot_iq3_s_q8_1EPKvPK10block_q8_1RKiEEEvS5_S5_PT_PS9_iiii,@"STO_CUDA_ENTRY STV_DEFAULT"
_Z9moe_vec_qIN3c104HalfELi256ELi8E11block_iq3_sLi1EXadL_ZN45_INTERNAL_8d5cb472_14_gguf_kernel_cu_cd24131918vec_dot_iq3_s_q8_1EPKvPK10block_q8_1RKiEEEvS5_S5_PT_PS9_iiii:
        /* <DEDUP_REMOVED lines=56> */
.L_x_111:
        /* <DEDUP_REMOVED lines=187> */
.L_x_110:
[----:B-1----:R-:W-:Y:S05]  /*0f30*/  BSYNC B0 ;  /* 0x0000000000007941 */ /* 0x002fea0003800000 */
.L_x_109:
        /* <DEDUP_REMOVED lines=19> */
.L_x_112:
        /* <DEDUP_REMOVED lines=9> */
.L_x_1224:


//--------------------- .text._Z9moe_vec_qIN3c104HalfELi32ELi4E12block_iq4_nlLi2EXadL_ZN45_INTERNAL_8d5cb472_14_gguf_kernel_cu_cd24131919vec_dot_iq4_nl_q8_1EPKvPK10block_q8_1RKiEEEvS5_S5_PT_PS9_iiii --------------------------
	.section	.text._Z9moe_vec_qIN3c104HalfELi32ELi4E12block_iq4_nlLi2EXadL_ZN45_INTERNAL_8d5cb472_14_gguf_kernel_cu_cd24131919vec_dot_iq4_nl_q8_1EPKvPK10block_q8_1RKiEEEvS5_S5_PT_PS9_iiii,"ax",@progbits
	.sectioninfo	@"SHI_REGISTERS=32"
	.align	128
.text._Z9moe_vec_qIN3c104HalfELi32ELi4E12block_iq4_nlLi2EXadL_ZN45_INTERNAL_8d5cb472_14_gguf_kernel_cu_cd24131919vec_dot_iq4_nl_q8_1EPKvPK10block_q8_1RKiEEEvS5_S5_PT_PS9_iiii:
        .type           _Z9moe_vec_qIN3c104HalfELi32ELi4E12block_iq4_nlLi2EXadL_ZN45_INTERNAL_8d5cb472_14_gguf_kernel_cu_cd24131919vec_dot_iq4_nl_q8_1EPKvPK10block_q8_1RKiEEEvS5_S5_PT_PS9_iiii,@function
        .size           _Z9moe_vec_qIN3c104HalfELi32ELi4E12block_iq4_nlLi2EXadL_ZN45_INTERNAL_8d5cb472_14_gguf_kernel_cu_cd24131919vec_dot_iq4_nl_q8_1EPKvPK10block_q8_1RKiEEEvS5_S5_PT_PS9_iiii,(.L_x_1225 - _Z9moe_vec_qIN3c104HalfELi32ELi4E12block_iq4_nlLi2EXadL_ZN45_INTERNAL_8d5cb472_14_gguf_kernel_cu_cd24131919vec_dot_iq4_nl_q8_1EPKvPK10block_q8_1RKiEEEvS5_S5_PT_PS9_iiii)
        .other          _Z9moe_vec_qIN3c104HalfELi32ELi4E12block_iq4_nlLi2EXadL_ZN45_INTERNAL_8d5cb472_14_gguf_kernel_cu_cd24131919vec_dot_iq4_nl_q8_1EPKvPK10block_q8_1RKiEEEvS5_S5_PT_PS9_iiii,@"STO_CUDA_ENTRY STV_DEFAULT"
_Z9moe_vec_qIN3c104HalfELi32ELi4E12block_iq4_nlLi2EXadL_ZN45_INTERNAL_8d5cb472_14_gguf_kernel_cu_cd24131919vec_dot_iq4_nl_q8_1EPKvPK10block_q8_1RKiEEEvS5_S5_PT_PS9_iiii:
        /* <DEDUP_REMOVED lines=50> */
.L_x_115:
        /* <DEDUP_REMOVED lines=124> */
.L_x_114:
[----:B-1----:R-:W-:Y:S05]  /*0ae0*/  BSYNC B0 ;  /* 0x0000000000007941 */ /* 0x002fea0003800000 */
.L_x_113:
        /* <DEDUP_REMOVED lines=19> */
.L_x_116:
        /* <DEDUP_REMOVED lines=14> */
.L_x_1225:


//--------------------- .text._Z9moe_vec_qIN3c104HalfELi256ELi8E11block_iq1_sLi1EXadL_ZN45_INTERNAL_8d5cb472_14_gguf_kernel_cu_cd24131918vec_dot_iq1_s_q8_1EPKvPK10block_q8_1RKiEEEvS5_S5_PT_PS9_iiii --------------------------
	.section	.text._Z9moe_vec_qIN3c104HalfELi256ELi8E11block_iq1_sLi1EXadL_ZN45_INTERNAL_8d5cb472_14_gguf_kernel_cu_cd24131918vec_dot_iq1_s_q8_1EPKvPK10block_q8_1RKiEEEvS5_S5_PT_PS9_iiii,"ax",@progbits
	.sectioninfo	@"SHI_REGISTERS=31"
	.align	128
.text._Z9moe_vec_qIN3c104HalfELi256ELi8E11block_iq1_sLi1EXadL_ZN45_INTERNAL_8d5cb472_14_gguf_kernel_cu_cd24131918vec_dot_iq1_s_q8_1EPKvPK10block_q8_1RKiEEEvS5_S5_PT_PS9_iiii:
        .type           _Z9moe_vec_qIN3c104HalfELi256ELi8E11block_iq1_sLi1EXadL_ZN45_INTERNAL_8d5cb472_14_gguf_kernel_cu_cd24131918vec_dot_iq1_s_q8_1EPKvPK10block_q8_1RKiEEEvS5_S5_PT_PS9_iiii,@function
        .size           _Z9moe_vec_qIN3c104HalfELi256ELi8E11block_iq1_sLi1EXadL_ZN45_INTERNAL_8d5cb472_14_gguf_kernel_cu_cd24131918vec_dot_iq1_s_q8_1EPKvPK10block_q8_1RKiEEEvS5_S5_PT_PS9_iiii,(.L_x_1226 - _Z9moe_vec_qIN3c104HalfELi256ELi8E11block_iq1_sLi1EXadL_ZN45_INTERNAL_8d5cb472_14_gguf_kernel_cu_cd24131918vec_dot_iq1_s_q8_1EPKvPK10block_q8_1RKiEEEvS5_S5_PT_PS9_iiii)
        .other          _Z9moe_vec_qIN3c104HalfELi256ELi8E11block_iq1_sLi1EXadL_ZN45_INTERNAL_8d5cb472_14_gguf_kernel_cu_cd24131918vec_dot_iq1_s_q8_1EPKvPK10block_q8_1RKiEEEvS5_S5_PT_PS9_iiii,@"STO_CUDA_ENTRY STV_DEFAULT"
_Z9moe_vec_qIN3c104HalfELi256ELi8E11block_iq1_sLi1EXadL_ZN45_INTERNAL_8d5cb472_14_gguf_kernel_cu_cd24131918vec_dot_iq1_s_q8_1EPKvPK10block_q8_1RKiEEEvS5_S5_PT_PS9_iiii:
        /* <DEDUP_REMOVED lines=51> */
.L_x_119:
        /* <DEDUP_REMOVED lines=87> */
.L_x_118:
[----:B-1----:R-:W-:Y:S05]  /*08a0*/  BSYNC B0 ;  /* 0x0000000000007941 */ /* 0x002fea0003800000 */
.L_x_117:
        /* <DEDUP_REMOVED lines=19> */
.L_x_120:
        /* <DEDUP_REMOVED lines=10> */
.L_x_1226:


//--------------------- .text._Z9moe_vec_qIN3c104HalfELi256ELi8E13block_iq3_xxsLi1EXadL_ZN45_INTERNAL_8d5cb472_14_gguf_kernel_cu_cd24131920vec_dot_iq3_xxs_q8_1EPKvPK10block_q8_1RKiEEEvS5_S5_PT_PS9_iiii --------------------------
	.section	.text._Z9moe_vec_qIN3c104HalfELi256ELi8E13block_iq3_xxsLi1EXadL_ZN45_INTERNAL_8d5cb472_14_gguf_kernel_cu_cd24131920vec_dot_iq3_xxs_q8_1EPKvPK10block_q8_1RKiEEEvS5_S5_PT_PS9_iiii,"ax",@progbits
	.sectioninfo	@"SHI_REGISTERS=32"
	.align	128
.text._Z9moe_vec_qIN3c104HalfELi256ELi8E13block_iq3_xxsLi1EXadL_ZN45_INTERNAL_8d5cb472_14_gguf_kernel_cu_cd24131920vec_dot_iq3_xxs_q8_1EPKvPK10block_q8_1RKiEEEvS5_S5_PT_PS9_iiii:
        .type           _Z9moe_vec_qIN3c104HalfELi256ELi8E13block_iq3_xxsLi1EXadL_ZN45_INTERNAL_8d5cb472_14_gguf_kernel_cu_cd24131920vec_dot_iq3_xxs_q8_1EPKvPK10block_q8_1RKiEEEvS5_S5_PT_PS9_iiii,@function
        .size           _Z9moe_vec_qIN3c104HalfELi256ELi8E13block_iq3_xxsLi1EXadL_ZN45_INTERNAL_8d5cb472_14_gguf_kernel_cu_cd24131920vec_dot_iq3_xxs_q8_1EPKvPK10block_q8_1RKiEEEvS5_S5_PT_PS9_iiii,(.L_x_1227 - _Z9moe_vec_qIN3c104HalfELi256ELi8E13block_iq3_xxsLi1EXadL_ZN45_INTERNAL_8d5cb472_14_gguf_kernel_cu_cd24131920vec_dot_iq3_xxs_q8_1EPKvPK10block_q8_1RKiEEEvS5_S5_PT_PS9_iiii)
        .other          _Z9moe_vec_qIN3c104HalfELi256ELi8E13block_iq3_xxsLi1EXadL_ZN45_INTERNAL_8d5cb472_14_gguf_kernel_cu_cd24131920vec_dot_iq3_xxs_q8_1EPKvPK10block_q8_1RKiEEEvS5_S5_PT_PS9_iiii,@"STO_CUDA_ENTRY STV_DEFAULT"
_Z9moe_vec_qIN3c104HalfELi256ELi8E13block_iq3_xxsLi1EXadL_ZN45_INTERNAL_8d5cb472_14_gguf_kernel_cu_cd24131920vec_dot_iq3_xxs_q8_1EPKvPK10block_q8_1RKiEEEvS5_S5_PT_PS9_iiii:
        /* <DEDUP_REMOVED lines=53> */
.L_x_123:
        /* <DEDUP_REMOVED lines=123> */
.L_x_122:
[----:B-1----:R-:W-:Y:S05]  /*0b00*/  BSYNC B0 ;  /* 0x0000000000007941 */ /* 0x002fea0003800000 */
.L_x_121:
        /* <DEDUP_REMOVED lines=19> */
.L_x_124:
        /* <DEDUP_REMOVED lines=12> */
.L_x_1227:


//--------------------- .text._Z9moe_vec_qIN3c104HalfELi256ELi8E12block_iq2_xsLi1EXadL_ZN45_INTERNAL_8d5cb472_14_gguf_kernel_cu_cd24131919vec_dot_iq2_xs_q8_1EPKvPK10block_q8_1RKiEEEvS5_S5_PT_PS9_iiii --------------------------
	.section	.text._Z9moe_vec_qIN3c104HalfELi256ELi8E12block_iq2_xsLi1EXadL_ZN45_INTERNAL_8d5cb472_14_gguf_kernel_cu_cd24131919vec_dot_iq2_xs_q8_1EPKvPK10block_q8_1RKiEEEvS5_S5_PT_PS9_iiii,"ax",@progbits
	.sectioninfo	@"SHI_REGISTERS=39"
	.align	128
.text._Z9moe_vec_qIN3c104HalfELi256ELi8E12block_iq2_xsLi1EXadL_ZN45_INTERNAL_8d5cb472_14_gguf_kernel_cu_cd24131919vec_dot_iq2_xs_q8_1EPKvPK10block_q8_1RKiEEEvS5_S5_PT_PS9_iiii:
        .type           _Z9moe_vec_qIN3c104HalfELi256ELi8E12block_iq2_xsLi1EXadL_ZN45_INTERNAL_8d5cb472_14_gguf_kernel_cu_cd24131919vec_dot_iq2_xs_q8_1EPKvPK10block_q8_1RKiEEEvS5_S5_PT_PS9_iiii,@function
        .size           _Z9moe_vec_qIN3c104HalfELi256ELi8E12block_iq2_xsLi1EXadL_ZN45_INTERNAL_8d5cb472_14_gguf_kernel_cu_cd24131919vec_dot_iq2_xs_q8_1EPKvPK10block_q8_1RKiEEEvS5_S5_PT_PS9_iiii,(.L_x_1228 - _Z9moe_vec_qIN3c104HalfELi256ELi8E12block_iq2_xsLi1EXadL_ZN45_INTERNAL_8d5cb472_14_gguf_kernel_cu_cd24131919vec_dot_iq2_xs_q8_1EPKvPK10block_q8_1RKiEEEvS5_S5_PT_PS9_iiii)
        .other          _Z9moe_vec_qIN3c104HalfELi256ELi8E12block_iq2_xsLi1EXadL_ZN45_INTERNAL_8d5cb472_14_gguf_kernel_cu_cd24131919vec_dot_iq2_xs_q8_1EPKvPK10block_q8_1RKiEEEvS5_S5_PT_PS9_iiii,@"STO_CUDA_ENTRY STV_DEFAULT"
_Z9moe_vec_qIN3c104HalfELi256ELi8E12block_iq2_xsLi1EXadL_ZN45_INTERNAL_8d5cb472_14_gguf_kernel_cu_cd24131919vec_dot_iq2_xs_q8_1EPKvPK10block_q8_1RKiEEEvS5_S5_PT_PS9_iiii:
        /* <DEDUP_REMOVED lines=51> */
.L_x_127:
        /* <DEDUP_REMOVED lines=340> */
.L_x_126:
[----:B-1----:R-:W-:Y:S05]  /*1870*/  BSYNC B0 ;  /* 0x0000000000007941 */ /* 0x002fea0003800000 */
.L_x_125:
        /* <DEDUP_REMOVED lines=19> */
.L_x_128:
        /* <DEDUP_REMOVED lines=13> */
.L_x_1228:


//--------------------- .text._Z9moe_vec_qIN3c104HalfELi256ELi8E13block_iq2_xxsLi1EXadL_ZN45_INTERNAL_8d5cb472_14_gguf_kernel_cu_cd24131920vec_dot_iq2_xxs_q8_1EPKvPK10block_q8_1RKiEEEvS5_S5_PT_PS9_iiii --------------------------
	.section	.text._Z9moe_vec_qIN3c104HalfELi256ELi8E13block_iq2_xxsLi1EXadL_ZN45_INTERNAL_8d5cb472_14_gguf_kernel_cu_cd24131920vec_dot_iq2_xxs_q8_1EPKvPK10block_q8_1RKiEEEvS5_S5_PT_PS9_iiii,"ax",@progbits
	.sectioninfo	@"SHI_REGISTERS=40"
	.align	128
.text._Z9moe_vec_qIN3c104HalfELi256ELi8E13block_iq2_xxsLi1EXadL_ZN45_INTERNAL_8d5cb472_14_gguf_kernel_cu_cd24131920vec_dot_iq2_xxs_q8_1EPKvPK10block_q8_1RKiEEEvS5_S5_PT_PS9_iiii:
        .type           _Z9moe_vec_qIN3c104HalfELi256ELi8E13block_iq2_xxsLi1EXadL_ZN45_INTERNAL_8d5cb472_14_gguf_kernel_cu_cd24131920vec_dot_iq2_xxs_q8_1EPKvPK10block_q8_1RKiEEEvS5_S5_PT_PS9_iiii,@function
        .size           _Z9moe_vec_qIN3c104HalfELi256ELi8E13block_iq2_xxsLi1EXadL_ZN45_INTERNAL_8d5cb472_14_gguf_kernel_cu_cd24131920vec_dot_iq2_xxs_q8_1EPKvPK10block_q8_1RKiEEEvS5_S5_PT_PS9_iiii,(.L_x_1229 - _Z9moe_vec_qIN3c104HalfELi256ELi8E13block_iq2_xxsLi1EXadL_ZN45_INTERNAL_8d5cb472_14_gguf_kernel_cu_cd24131920vec_dot_iq2_xxs_q8_1EPKvPK10block_q8_1RKiEEEvS5_S5_PT_PS9_iiii)
        .other          _Z9moe_vec_qIN3c104HalfELi256ELi8E13block_iq2_xxsLi1EXadL_ZN45_INTERNAL_8d5cb472_14_gguf_kernel_cu_cd24131920vec_dot_iq2_xxs_q8_1EPKvPK10block_q8_1RKiEEEvS5_S5_PT_PS9_iiii,@"STO_CUDA_ENTRY STV_DEFAULT"
_Z9moe_vec_qIN3c104HalfELi256ELi8E13block_iq2_xxsLi1EXadL_ZN45_INTERNAL_8d5cb472_14_gguf_kernel_cu_cd24131920vec_dot_iq2_xxs_q8_1EPKvPK10block_q8_1RKiEEEvS5_S5_PT_PS9_iiii:
        /* <DEDUP_REMOVED lines=50> */
.L_x_131:
        /* <DEDUP_REMOVED lines=320> */
.L_x_130:
[----:B-1----:R-:W-:Y:S05]  /*1720*/  BSYNC B0 ;  /* 0x0000000000007941 */ /* 0x002fea0003800000 */
.L_x_129:
        /* <DEDUP_REMOVED lines=19> */
.L_x_132:
        /* <DEDUP_REMOVED lines=10> */
.L_x_1229:


//--------------------- .text._Z9moe_vec_qIN3c104HalfELi256ELi32E10block_q6_KLi1EXadL_ZN45_INTERNAL_8d5cb472_14_gguf_kernel_cu_cd24131917vec_dot_q6_K_q8_1EPKvPK10block_q8_1RKiEEEvS5_S5_PT_PS9_iiii --------------------------
	.section	.text._Z9moe_vec_qIN3c104HalfELi256ELi32E10block_q6_KLi1EXadL_ZN45_INTERNAL_8d5cb472_14_gguf_kernel_cu_cd24131917vec_dot_q6_K_q8_1EPKvPK10block_q8_1RKiEEEvS5_S5_PT_PS9_iiii,"ax",@progbits
	.sectioninfo	@"SHI_REGISTERS=40"
	.align	128
.text._Z9moe_vec_qIN3c104HalfELi256ELi32E10block_q6_KLi1EXadL_ZN45_INTERNAL_8d5cb472_14_gguf_kernel_cu_cd24131917vec_dot_q6_K_q8_1EPKvPK10block_q8_1RKiEEEvS5_S5_PT_PS9_iiii:
        .type           _Z9moe_vec_qIN3c104HalfELi256ELi32E10block_q6_KLi1EXadL_ZN45_INTERNAL_8d5cb472_14_gguf_kernel_cu_cd24131917vec_dot_q6_K_q8_1EPKvPK10block_q8_1RKiEEEvS5_S5_PT_PS9_iiii,@function
        .size           _Z9moe_vec_qIN3c104HalfELi256ELi32E10block_q6_KLi1EXadL_ZN45_INTERNAL_8d5cb472_14_gguf_kernel_cu_cd24131917vec_dot_q6_K_q8_1EPKvPK10block_q8_1RKiEEEvS5_S5_PT_PS9_iiii,(.L_x_1230 - _Z9moe_vec_qIN3c104HalfELi256ELi32E10block_q6_KLi1EXadL_ZN45_INTERNAL_8d5cb472_14_gguf_kernel_cu_cd24131917vec_dot_q6_K_q8_1EPKvPK10block_q8_1RKiEEEvS5_S5_PT_PS9_iiii)
        .other          _Z9moe_vec_qIN3c104HalfELi256ELi32E10block_q6_KLi1EXadL_ZN45_INTERNAL_8d5cb472_14_gguf_kernel_cu_cd24131917vec_dot_q6_K_q8_1EPKvPK10block_q8_1RKiEEEvS5_S5_PT_PS9_iiii,@"STO_CUDA_ENTRY STV_DEFAULT"
_Z9moe_vec_qIN3c104HalfELi256ELi32E10block_q6_KLi1EXadL_ZN45_INTERNAL_8d5cb472_14_gguf_kernel_cu_cd24131917vec_dot_q6_K_q8_1EPKvPK10block_q8_1RKiEEEvS5_S5_PT_PS9_iiii:
        /* <DEDUP_REMOVED lines=139> */
.L_x_136:
[----:B------:R-:W-:Y:S02]  /*08b0*/  IMAD.MOV.U32 R22, RZ, RZ, RZ ;  /* 0x000000ffff167224 */ /* 0x000fe400078e00ff */
[----:B------:R-:W-:Y:S02]  /*08c0*/  IMAD.MOV.U32 R24, RZ, RZ, R26 ;  /* 0x000000ffff187224 */ /* 0x000fe400078e001a */
.L_x_137:
[----:B------:R-:W-:Y:S05]  /*08d0*/  BSYNC B1 ;  /* 0x0000000000017941 */ /* 0x000fea0003800000 */
.L_x_135:
[----:B------:R-:W-:-:S04]  /*08e0*/  IADD3 R4, R26, 0x1, RZ ;  /* 0x000000011a047810 */ /* 0x000fc80007ffe0ff */
[----:B------:R-:W-:-:S13]  /*08f0*/  ISETP.NE.AND P0, PT, R4, UR4, PT ;  /* 0x0000000404007c0c */ /* 0x000fda000bf05270 */
[----:B------:R-:W-:Y:S05]  /*0900*/  @!P0 BRA `(.L_x_134) ;  /* 0x0000078000008947 */ /* 0x000fea0003800000 */
.L_x_138:
        /* <DEDUP_REMOVED lines=120> */
.L_x_134:
[----:B------:R-:W-:Y:S05]  /*1090*/  BSYNC B0 ;  /* 0x0000000000007941 */ /* 0x000fea0003800000 */
.L_x_133:
        /* <DEDUP_REMOVED lines=19> */
.L_x_139:
        /* <DEDUP_REMOVED lines=11> */
.L_x_1230:


//--------------------- .text._Z9moe_vec_qIN3c104HalfELi256ELi32E10block_q5_KLi2EXadL_ZN45_INTERNAL_8d5cb472_14_gguf_kernel_cu_cd24131917vec_dot_q5_K_q8_1EPKvPK10block_q8_1RKiEEEvS5_S5_PT_PS9_iiii --------------------------
	.section	.text._Z9moe_vec_qIN3c104HalfELi256ELi32E10block_q5_KLi2EXadL_ZN45_INTERNAL_8d5cb472_14_gguf_kernel_cu_cd24131917vec_dot_q5_K_q8_1EPKvPK10block_q8_1RKiEEEvS5_S5_PT_PS9_iiii,"ax",@progbits
	.sectioninfo	@"SHI_REGISTERS=40"
	.align	128
.text._Z9moe_vec_qIN3c104HalfELi256ELi32E10block_q5_KLi2EXadL_ZN45_INTERNAL_8d5cb472_14_gguf_kernel_cu_cd24131917vec_dot_q5_K_q8_1EPKvPK10block_q8_1RKiEEEvS5_S5_PT_PS9_iiii:
        .type           _Z9moe_vec_qIN3c104HalfELi256ELi32E10block_q5_KLi2EXadL_ZN45_INTERNAL_8d5cb472_14_gguf_kernel_cu_cd24131917vec_dot_q5_K_q8_1EPKvPK10block_q8_1RKiEEEvS5_S5_PT_PS9_iiii,@function
        .size           _Z9moe_vec_qIN3c104HalfELi256ELi32E10block_q5_KLi2EXadL_ZN45_INTERNAL_8d5cb472_14_gguf_kernel_cu_cd24131917vec_dot_q5_K_q8_1EPKvPK10block_q8_1RKiEEEvS5_S5_PT_PS9_iiii,(.L_x_1231 - _Z9moe_vec_qIN3c104HalfELi256ELi32E10block_q5_KLi2EXadL_ZN45_INTERNAL_8d5cb472_14_gguf_kernel_cu_cd24131917vec_dot_q5_K_q8_1EPKvPK10block_q8_1RKiEEEvS5_S5_PT_PS9_iiii)
        .other          _Z9moe_vec_qIN3c104HalfELi256ELi32E10block_q5_KLi2EXadL_ZN45_INTERNAL_8d5cb472_14_gguf_kernel_cu_cd24131917vec_dot_q5_K_q8_1EPKvPK10block_q8_1RKiEEEvS5_S5_PT_PS9_iiii,@"STO_CUDA_ENTRY STV_DEFAULT"
_Z9moe_vec_qIN3c104HalfELi256ELi32E10block_q5_KLi2EXadL_ZN45_INTERNAL_8d5cb472_14_gguf_kernel_cu_cd24131917vec_dot_q5_K_q8_1EPKvPK10block_q8_1RKiEEEvS5_S5_PT_PS9_iiii:
        /* <DEDUP_REMOVED lines=57> */
.L_x_142:
        /* <DEDUP_REMOVED lines=95> */
.L_x_141:
[----:B-1----:R-:W-:Y:S05]  /*0980*/  BSYNC B0 ;  /* 0x0000000000007941 */ /* 0x002fea0003800000 */
.L_x_140:
        /* <DEDUP_REMOVED lines=19> */
.L_x_143:
        /* <DEDUP_REMOVED lines=12> */
.L_x_1231:


//--------------------- .text._Z9moe_vec_qIN3c104HalfELi256ELi32E10block_q4_KLi2EXadL_ZN45_INTERNAL_8d5cb472_14_gguf_kernel_cu_cd24131917vec_dot_q4_K_q8_1EPKvPK10block_q8_1RKiEEEvS5_S5_PT_PS9_iiii --------------------------
	.section	.text._Z9moe_vec_qIN3c104HalfELi256ELi32E10block_q4_KLi2EXadL_ZN45_INTERNAL_8d5cb472_14_gguf_kernel_cu_cd24131917vec_dot_q4_K_q8_1EPKvPK10block_q8_1RKiEEEvS5_S5_PT_PS9_iiii,"ax",@progbits
	.sectioninfo	@"SHI_REGISTERS=32"
	.align	128
.text._Z9moe_vec_qIN3c104HalfELi256ELi32E10block_q4_KLi2EXadL_ZN45_INTERNAL_8d5cb472_14_gguf_kernel_cu_cd24131917vec_dot_q4_K_q8_1EPKvPK10block_q8_1RKiEEEvS5_S5_PT_PS9_iiii:
        .type           _Z9moe_vec_qIN3c104HalfELi256ELi32E10block_q4_KLi2EXadL_ZN45_INTERNAL_8d5cb472_14_gguf_kernel_cu_cd24131917vec_dot_q4_K_q8_1EPKvPK10block_q8_1RKiEEEvS5_S5_PT_PS9_iiii,@function
        .size           _Z9moe_vec_qIN3c104HalfELi256ELi32E10block_q4_KLi2EXadL_ZN45_INTERNAL_8d5cb472_14_gguf_kernel_cu_cd24131917vec_dot_q4_K_q8_1EPKvPK10block_q8_1RKiEEEvS5_S5_PT_PS9_iiii,(.L_x_1232 - _Z9moe_vec_qIN3c104HalfELi256ELi32E10block_q4_KLi2EXadL_ZN45_INTERNAL_8d5cb472_14_gguf_kernel_cu_cd24131917vec_dot_q4_K_q8_1EPKvPK10block_q8_1RKiEEEvS5_S5_PT_PS9_iiii)
        .other          _Z9moe_vec_qIN3c104HalfELi256ELi32E10block_q4_KLi2EXadL_ZN45_INTERNAL_8d5cb472_14_gguf_kernel_cu_cd24131917vec_dot_q4_K_q8_1EPKvPK10block_q8_1RKiEEEvS5_S5_PT_PS9_iiii,@"STO_CUDA_ENTRY STV_DEFAULT"
_Z9moe_vec_qIN3c104HalfELi256ELi32E10block_q4_KLi2EXadL_ZN45_INTERNAL_8d5cb472_14_gguf_kernel_cu_cd24131917vec_dot_q4_K_q8_1EPKvPK10block_q8_1RKiEEEvS5_S5_PT_PS9_iiii:
        /* <DEDUP_REMOVED lines=56> */
.L_x_146:
        /* <DEDUP_REMOVED lines=81> */
.L_x_145:
[----:B-1----:R-:W-:Y:S05]  /*0890*/  BSYNC B0 ;  /* 0x0000000000007941 */ /* 0x002fea0003800000 */
.L_x_144:
        /* <DEDUP_REMOVED lines=19> */
.L_x_147:
        /* <DEDUP_REMOVED lines=11> */
.L_x_1232:


//--------------------- .text._Z9moe_vec_qIN3c104HalfELi256ELi16E10block_q3_KLi1EXadL_ZN45_INTERNAL_8d5cb472_14_gguf_kernel_cu_cd24131917vec_dot_q3_K_q8_1EPKvPK10block_q8_1RKiEEEvS5_S5_PT_PS9_iiii --------------------------
	.section	.text._Z9moe_vec_qIN3c104HalfELi256ELi16E10block_q3_KLi1EXadL_ZN45_INTERNAL_8d5cb472_14_gguf_kernel_cu_cd24131917vec_dot_q3_K_q8_1EPKvPK10block_q8_1RKiEEEvS5_S5_PT_PS9_iiii,"ax",@progbits
	.sectioninfo	@"SHI_REGISTERS=48"
	.align	128
.text._Z9moe_vec_qIN3c104HalfELi256ELi16E10block_q3_KLi1EXadL_ZN45_INTERNAL_8d5cb472_14_gguf_kernel_cu_cd24131917vec_dot_q3_K_q8_1EPKvPK10block_q8_1RKiEEEvS5_S5_PT_PS9_iiii:
        .type           _Z9moe_vec_qIN3c104HalfELi256ELi16E10block_q3_KLi1EXadL_ZN45_INTERNAL_8d5cb472_14_gguf_kernel_cu_cd24131917vec_dot_q3_K_q8_1EPKvPK10block_q8_1RKiEEEvS5_S5_PT_PS9_iiii,@function
        .size           _Z9moe_vec_qIN3c104HalfELi256ELi16E10block_q3_KLi1EXadL_ZN45_INTERNAL_8d5cb472_14_gguf_kernel_cu_cd24131917vec_dot_q3_K_q8_1EPKvPK10block_q8_1RKiEEEvS5_S5_PT_PS9_iiii,(.L_x_1233 - _Z9moe_vec_qIN3c104HalfELi256ELi16E10block_q3_KLi1EXadL_ZN45_INTERNAL_8d5cb472_14_gguf_kernel_cu_cd24131917vec_dot_q3_K_q8_1EPKvPK10block_q8_1RKiEEEvS5_S5_PT_PS9_iiii)
        .other          _Z9moe_vec_qIN3c104HalfELi256ELi16E10block_q3_KLi1EXadL_ZN45_INTERNAL_8d5cb472_14_gguf_kernel_cu_cd24131917vec_dot_q3_K_q8_1EPKvPK10block_q8_1RKiEEEvS5_S5_PT_PS9_iiii,@"STO_CUDA_ENTRY STV_DEFAULT"
_Z9moe_vec_qIN3c104HalfELi256ELi16E10block_q3_KLi1EXadL_ZN45_INTERNAL_8d5cb472_14_gguf_kernel_cu_cd24131917vec_dot_q3_K_q8_1EPKvPK10block_q8_1RKiEEEvS5_S5_PT_PS9_iiii:
        /* <DEDUP_REMOVED lines=103> */
.L_x_150:
        /* <DEDUP_REMOVED lines=156> */
.L_x_149:
[----:B-1----:R-:W-:Y:S05]  /*1030*/  BSYNC B0 ;  /* 0x0000000000007941 */ /* 0x002fea0003800000 */
.L_x_148:
        /* <DEDUP_REMOVED lines=19> */
.L_x_151:
        /* <DEDUP_REMOVED lines=9> */
.L_x_1233:


//--------------------- .text._Z9moe_vec_qIN3c104HalfELi256ELi16E10block_q2_KLi1EXadL_ZN45_INTERNAL_8d5cb472_14_gguf_kernel_cu_cd24131917vec_dot_q2_K_q8_1EPKvPK10block_q8_1RKiEEEvS5_S5_PT_PS9_iiii --------------------------
	.section	.text._Z9moe_vec_qIN3c104HalfELi256ELi16E10block_q2_KLi1EXadL_ZN45_INTERNAL_8d5cb472_14_gguf_kernel_cu_cd24131917vec_dot_q2_K_q8_1EPKvPK10block_q8_1RKiEEEvS5_S5_PT_PS9_iiii,"ax",@progbits
	.sectioninfo	@"SHI_REGISTERS=40"
	.align	128
.text._Z9moe_vec_qIN3c104HalfELi256ELi16E10block_q2_KLi1EXadL_ZN45_INTERNAL_8d5cb472_14_gguf_kernel_cu_cd24131917vec_dot_q2_K_q8_1EPKvPK10block_q8_1RKiEEEvS5_S5_PT_PS9_iiii:
        .type           _Z9moe_vec_qIN3c104HalfELi256ELi16E10block_q2_KLi1EXadL_ZN45_INTERNAL_8d5cb472_14_gguf_kernel_cu_cd24131917vec_dot_q2_K_q8_1EPKvPK10block_q8_1RKiEEEvS5_S5_PT_PS9_iiii,@function
        .size           _Z9moe_vec_qIN3c104HalfELi256ELi16E10block_q2_KLi1EXadL_ZN45_INTERNAL_8d5cb472_14_gguf_kernel_cu_cd24131917vec_dot_q2_K_q8_1EPKvPK10block_q8_1RKiEEEvS5_S5_PT_PS9_iiii,(.L_x_1234 - _Z9moe_vec_qIN3c104HalfELi256ELi16E10block_q2_KLi1EXadL_ZN45_INTERNAL_8d5cb472_14_gguf_kernel_cu_cd24131917vec_dot_q2_K_q8_1EPKvPK10block_q8_1RKiEEEvS5_S5_PT_PS9_iiii)
        .other          _Z9moe_vec_qIN3c104HalfELi256ELi16E10block_q2_KLi1EXadL_ZN45_INTERNAL_8d5cb472_14_gguf_kernel_cu_cd24131917vec_dot_q2_K_q8_1EPKvPK10block_q8_1RKiEEEvS5_S5_PT_PS9_iiii,@"STO_CUDA_ENTRY STV_DEFAULT"
_Z9moe_vec_qIN3c104HalfELi256ELi16E10block_q2_KLi1EXadL_ZN45_INTERNAL_8d5cb472_14_gguf_kernel_cu_cd24131917vec_dot_q2_K_q8_1EPKvPK10block_q8_1RKiEEEvS5_S5_PT_PS9_iiii:
        /* <DEDUP_REMOVED lines=57> */
.L_x_154:
        /* <DEDUP_REMOVED lines=97> */
.L_x_153:
[----:B-1----:R-:W-:Y:S05]  /*09a0*/  BSYNC B0 ;  /* 0x0000000000007941 */ /* 0x002fea0003800000 */
.L_x_152:
        /* <DEDUP_REMOVED lines=13> */
[--C-:B------:R-:W-:Y:S01]  /*0a80*/  IMAD R3, R3, c[0x0][0x188], R0.reuse ;  /* 0x0000620003037a24 */ /* 0x100fe200078e0200 */
[----:B------:R-:W-:Y:S02]  /*0a90*/  MOV R4, 0x2 ;  /* 0x0000000200047802 */ /* 0x000fe40000000f00 */
[----:B------:R-:W-:-:S03]  /*0aa0*/  PRMT R0, R2, 0x7610, R0 ;  /* 0x0000761002007816 */ /* 0x000fc60000000000 */
[----:B------:R-:W-:-:S05]  /*0ab0*/  IMAD.WIDE.U32 R2, R3, R4, c[0x0][0x170] ;  /* 0x00005c0003027625 */ /* 0x000fca00078e0004 */
[----:B------:R-:W-:Y:S01]  /*0ac0*/  STG.E.U16 [R2.64], R0 ;  /* 0x0000000002007986 */ /* 0x000fe2000c101506 */
[----:B------:R-:W-:Y:S05]  /*0ad0*/  EXIT ;  /* 0x000000000000794d */ /* 0x000fea0003800000 */
.L_x_155:
        /* <DEDUP_REMOVED lines=10> */
.L_x_1234:


//--------------------- .text._Z9moe_vec_qIN3c104HalfELi32ELi8E10block_q8_0Li2EXadL_ZN45_INTERNAL_8d5cb472_14_gguf_kernel_cu_cd24131917vec_dot_q8_0_q8_1EPKvPK10block_q8_1RKiEEEvS5_S5_PT_PS9_iiii --------------------------
	.section	.text._Z9moe_vec_qIN3c104HalfELi32ELi8E10block_q8_0Li2EXadL_ZN45_INTERNAL_8d5cb472_14_gguf_kernel_cu_cd24131917vec_dot_q8_0_q8_1EPKvPK10block_q8_1RKiEEEvS5_S5_PT_PS9_iiii,"ax",@progbits
	.sectioninfo	@"SHI_REGISTERS=32"
	.align	128
.text._Z9moe_vec_qIN3c104HalfELi32ELi8E10block_q8_0Li2EXadL_ZN45_INTERNAL_8d5cb472_14_gguf_kernel_cu_cd24131917vec_dot_q8_0_q8_1EPKvPK10block_q8_1RKiEEEvS5_S5_PT_PS9_iiii:
        .type           _Z9moe_vec_qIN3c104HalfELi32ELi8E10block_q8_0Li2EXadL_ZN45_INTERNAL_8d5cb472_14_gguf_kernel_cu_cd24131917vec_dot_q8_0_q8_1EPKvPK10block_q8_1RKiEEEvS5_S5_PT_PS9_iiii,@function
        .size           _Z9moe_vec_qIN3c104HalfELi32ELi8E10block_q8_0Li2EXadL_ZN45_INTERNAL_8d5cb472_14_gguf_kernel_cu_cd24131917vec_dot_q8_0_q8_1EPKvPK10block_q8_1RKiEEEvS5_S5_PT_PS9_iiii,(.L_x_1235 - _Z9moe_vec_qIN3c104HalfELi32ELi8E10block_q8_0Li2EXadL_ZN45_INTERNAL_8d5cb472_14_gguf_kernel_cu_cd24131917vec_dot_q8_0_q8_1EPKvPK10block_q8_1RKiEEEvS5_S5_PT_PS9_iiii)
        .other          _Z9moe_vec_qIN3c104HalfELi32ELi8E10block_q8_0Li2EXadL_ZN45_INTERNAL_8d5cb472_14_gguf_kernel_cu_cd24131917vec_dot_q8_0_q8_1EPKvPK10block_q8_1RKiEEEvS5_S5_PT_PS9_iiii,@"STO_CUDA_ENTRY STV_DEFAULT"
_Z9moe_vec_qIN3c104HalfELi32ELi8E10block_q8_0Li2EXadL_ZN45_INTERNAL_8d5cb472_14_gguf_kernel_cu_cd24131917vec_dot_q8_0_q8_1EPKvPK10block_q8_1RKiEEEvS5_S5_PT_PS9_iiii:
        /* <DEDUP_REMOVED lines=84> */
.L_x_159:
[----:B------:R-:W-:Y:S05]  /*0540*/  BSYNC B1 ;  /* 0x0000000000017941 */ /* 0x000fea0003800000 */
.L_x_158:
[C---:B------:R-:W-:Y:S01]  /*0550*/  IMAD.IADD R11, R5.reuse, 0x1, -R8 ;  /* 0x00000001050b7824 */ /* 0x040fe200078e0a08 */
[----:B------:R-:W-:Y:S01]  /*0560*/  ISETP.GT.U32.AND P1, PT, R5, R8, PT ;  /* 0x000000080500720c */ /* 0x000fe20003f24070 */
[----:B------:R-:W-:Y:S03]  /*0570*/  BSSY B1, `(.L_x_160) ;  /* 0x000007d000017945 */ /* 0x000fe60003800000 */
[----:B------:R-:W-:-:S13]  /*0580*/  ISETP.LE.U32.OR P1, PT, R11, 0x18, !P1 ;  /* 0x000000180b00780c */ /* 0x000fda0004f23470 */
[----:B------:R-:W-:Y:S05]  /*0590*/  @P1 BRA `(.L_x_161) ;  /* 0x000007a000001947 */ /* 0x000fea0003800000 */
[----:B------:R-:W-:Y:S02]  /*05a0*/  PLOP3.LUT P0, PT, PT, PT, PT, 0x8, 0x0 ;  /* 0x000000000000781c */ /* 0x000fe40003f0e170 */
[----:B------:R-:W-:Y:S02]  /*05b0*/  IADD3 R21, R5, -0x18, RZ ;  /* 0xffffffe805157810 */ /* 0x000fe40007ffe0ff */
.L_x_162:
        /* <DEDUP_REMOVED lines=120> */
.L_x_161:
[----:B------:R-:W-:Y:S05]  /*0d40*/  BSYNC B1 ;  /* 0x0000000000017941 */ /* 0x000fea0003800000 */
.L_x_160:
        /* <DEDUP_REMOVED lines=65> */
.L_x_164:
[----:B------:R-:W-:Y:S05]  /*1160*/  BSYNC B1 ;  /* 0x0000000000017941 */ /* 0x000fea0003800000 */
.L_x_163:
        /* <DEDUP_REMOVED lines=30> */
.L_x_157:
[----:B-1----:R-:W-:Y:S05]  /*1350*/  BSYNC B0 ;  /* 0x0000000000007941 */ /* 0x002fea0003800000 */
.L_x_156:
        /* <DEDUP_REMOVED lines=19> */
.L_x_165:
        /* <DEDUP_REMOVED lines=15> */
.L_x_1235:


//--------------------- .text._Z9moe_vec_qIN3c104HalfELi32ELi4E10block_q5_1Li2EXadL_ZN45_INTERNAL_8d5cb472_14_gguf_kernel_cu_cd24131917vec_dot_q5_1_q8_1EPKvPK10block_q8_1RKiEEEvS5_S5_PT_PS9_iiii --------------------------
	.section	.text._Z9moe_vec_qIN3c104HalfELi32ELi4E10block_q5_1Li2EXadL_ZN45_INTERNAL_8d5cb472_14_gguf_kernel_cu_cd24131917vec_dot_q5_1_q8_1EPKvPK10block_q8_1RKiEEEvS5_S5_PT_PS9_iiii,"ax",@progbits
	.sectioninfo	@"SHI_REGISTERS=31"
	.align	128
.text._Z9moe_vec_qIN3c104HalfELi32ELi4E10block_q5_1Li2EXadL_ZN45_INTERNAL_8d5cb472_14_gguf_kernel_cu_cd24131917vec_dot_q5_1_q8_1EPKvPK10block_q8_1RKiEEEvS5_S5_PT_PS9_iiii:
        .type           _Z9moe_vec_qIN3c104HalfELi32ELi4E10block_q5_1Li2EXadL_ZN45_INTERNAL_8d5cb472_14_gguf_kernel_cu_cd24131917vec_dot_q5_1_q8_1EPKvPK10block_q8_1RKiEEEvS5_S5_PT_PS9_iiii,@function
        .size           _Z9moe_vec_qIN3c104HalfELi32ELi4E10block_q5_1Li2EXadL_ZN45_INTERNAL_8d5cb472_14_gguf_kernel_cu_cd24131917vec_dot_q5_1_q8_1EPKvPK10block_q8_1RKiEEEvS5_S5_PT_PS9_iiii,(.L_x_1236 - _Z9moe_vec_qIN3c104HalfELi32ELi4E10block_q5_1Li2EXadL_ZN45_INTERNAL_8d5cb472_14_gguf_kernel_cu_cd24131917vec_dot_q5_1_q8_1EPKvPK10block_q8_1RKiEEEvS5_S5_PT_PS9_iiii)
        .other          _Z9moe_vec_qIN3c104HalfELi32ELi4E10block_q5_1Li2EXadL_ZN45_INTERNAL_8d5cb472_14_gguf_kernel_cu_cd24131917vec_dot_q5_1_q8_1EPKvPK10block_q8_1RKiEEEvS5_S5_PT_PS9_iiii,@"STO_CUDA_ENTRY STV_DEFAULT"
_Z9moe_vec_qIN3c104HalfELi32ELi4E10block_q5_1Li2EXadL_ZN45_INTERNAL_8d5cb472_14_gguf_kernel_cu_cd24131917vec_dot_q5_1_q8_1EPKvPK10block_q8_1RKiEEEvS5_S5_PT_PS9_iiii:
        /* <DEDUP_REMOVED lines=49> */
.L_x_168:
        /* <DEDUP_REMOVED lines=76> */
.L_x_167:
[----:B-1----:R-:W-:Y:S05]  /*07d0*/  BSYNC B0 ;  /* 0x0000000000007941 */ /* 0x002fea0003800000 */
.L_x_166:
        /* <DEDUP_REMOVED lines=19> */
.L_x_169:
        /* <DEDUP_REMOVED lines=15> */
.L_x_1236:


//--------------------- .text._Z9moe_vec_qIN3c104HalfELi32ELi4E10block_q5_0Li2EXadL_ZN45_INTERNAL_8d5cb472_14_gguf_kernel_cu_cd24131917vec_dot_q5_0_q8_1EPKvPK10block_q8_1RKiEEEvS5_S5_PT_PS9_iiii --------------------------
	.section	.text._Z9moe_vec_qIN3c104HalfELi32ELi4E10block_q5_0Li2EXadL_ZN45_INTERNAL_8d5cb472_14_gguf_kernel_cu_cd24131917vec_dot_q5_0_q8_1EPKvPK10block_q8_1RKiEEEvS5_S5_PT_PS9_iiii,"ax",@progbits
	.sectioninfo	@"SHI_REGISTERS=32"
	.align	128
.text._Z9moe_vec_qIN3c104HalfELi32ELi4E10block_q5_0Li2EXadL_ZN45_INTERNAL_8d5cb472_14_gguf_kernel_cu_cd24131917vec_dot_q5_0_q8_1EPKvPK10block_q8_1RKiEEEvS5_S5_PT_PS9_iiii:
        .type           _Z9moe_vec_qIN3c104HalfELi32ELi4E10block_q5_0Li2EXadL_ZN45_INTERNAL_8d5cb472_14_gguf_kernel_cu_cd24131917vec_dot_q5_0_q8_1EPKvPK10block_q8_1RKiEEEvS5_S5_PT_PS9_iiii,@function
        .size           _Z9moe_vec_qIN3c104HalfELi32ELi4E10block_q5_0Li2EXadL_ZN45_INTERNAL_8d5cb472_14_gguf_kernel_cu_cd24131917vec_dot_q5_0_q8_1EPKvPK10block_q8_1RKiEEEvS5_S5_PT_PS9_iiii,(.L_x_1237 - _Z9moe_vec_qIN3c104HalfELi32ELi4E10block_q5_0Li2EXadL_ZN45_INTERNAL_8d5cb472_14_gguf_kernel_cu_cd24131917vec_dot_q5_0_q8_1EPKvPK10block_q8_1RKiEEEvS5_S5_PT_PS9_iiii)
        .other          _Z9moe_vec_qIN3c104HalfELi32ELi4E10block_q5_0Li2EXadL_ZN45_INTERNAL_8d5cb472_14_gguf_kernel_cu_cd24131917vec_dot_q5_0_q8_1EPKvPK10block_q8_1RKiEEEvS5_S5_PT_PS9_iiii,@"STO_CUDA_ENTRY STV_DEFAULT"
_Z9moe_vec_qIN3c104HalfELi32ELi4E10block_q5_0Li2EXadL_ZN45_INTERNAL_8d5cb472_14_gguf_kernel_cu_cd24131917vec_dot_q5_0_q8_1EPKvPK10block_q8_1RKiEEEvS5_S5_PT_PS9_iiii:
        /* <DEDUP_REMOVED lines=49> */
.L_x_172:
        /* <DEDUP_REMOVED lines=82> */
.L_x_171:
[----:B-1----:R-:W-:Y:S05]  /*0830*/  BSYNC B0 ;  /* 0x0000000000007941 */ /* 0x002fea0003800000 */
.L_x_170:
        /* <DEDUP_REMOVED lines=19> */
.L_x_173:
        /* <DEDUP_REMOVED lines=9> */
.L_x_1237:


//--------------------- .text._Z9moe_vec_qIN3c104HalfELi32ELi4E10block_q4_1Li2EXadL_ZN45_INTERNAL_8d5cb472_14_gguf_kernel_cu_cd24131917vec_dot_q4_1_q8_1EPKvPK10block_q8_1RKiEEEvS5_S5_PT_PS9_iiii --------------------------
	.section	.text._Z9moe_vec_qIN3c104HalfELi32ELi4E10block_q4_1Li2EXadL_ZN45_INTERNAL_8d5cb472_14_gguf_kernel_cu_cd24131917vec_dot_q4_1_q8_1EPKvPK10block_q8_1RKiEEEvS5_S5_PT_PS9_iiii,"ax",@progbits
	.sectioninfo	@"SHI_REGISTERS=32"
	.align	128
.text._Z9moe_vec_qIN3c104HalfELi32ELi4E10block_q4_1Li2EXadL_ZN45_INTERNAL_8d5cb472_14_gguf_kernel_cu_cd24131917vec_dot_q4_1_q8_1EPKvPK10block_q8_1RKiEEEvS5_S5_PT_PS9_iiii:
        .type           _Z9moe_vec_qIN3c104HalfELi32ELi4E10block_q4_1Li2EXadL_ZN45_INTERNAL_8d5cb472_14_gguf_kernel_cu_cd24131917vec_dot_q4_1_q8_1EPKvPK10block_q8_1RKiEEEvS5_S5_PT_PS9_iiii,@function
        .size           _Z9moe_vec_qIN3c104HalfELi32ELi4E10block_q4_1Li2EXadL_ZN45_INTERNAL_8d5cb472_14_gguf_kernel_cu_cd24131917vec_dot_q4_1_q8_1EPKvPK10block_q8_1RKiEEEvS5_S5_PT_PS9_iiii,(.L_x_1238 - _Z9moe_vec_qIN3c104HalfELi32ELi4E10block_q4_1Li2EXadL_ZN45_INTERNAL_8d5cb472_14_gguf_kernel_cu_cd24131917vec_dot_q4_1_q8_1EPKvPK10block_q8_1RKiEEEvS5_S5_PT_PS9_iiii)
        .other          _Z9moe_vec_qIN3c104HalfELi32ELi4E10block_q4_1Li2EXadL_ZN45_INTERNAL_8d5cb472_14_gguf_kernel_cu_cd24131917vec_dot_q4_1_q8_1EPKvPK10block_q8_1RKiEEEvS5_S5_PT_PS9_iiii,@"STO_CUDA_ENTRY STV_DEFAULT"
_Z9moe_vec_qIN3c104HalfELi32ELi4E10block_q4_1Li2EXadL_ZN45_INTERNAL_8d5cb472_14_gguf_kernel_cu_cd24131917vec_dot_q4_1_q8_1EPKvPK10block_q8_1RKiEEEvS5_S5_PT_PS9_iiii:
        /* <DEDUP_REMOVED lines=91> */
.L_x_177:
[----:B------:R-:W-:Y:S05]  /*05b0*/  BSYNC B1 ;  /* 0x0000000000017941 */ /* 0x000fea0003800000 */
.L_x_176:
[C---:B------:R-:W-:Y:S01]  /*05c0*/  IMAD.IADD R4, R5.reuse, 0x1, -R22 ;  /* 0x0000000105047824 */ /* 0x040fe200078e0a16 */
[----:B------:R-:W-:Y:S01]  /*05d0*/  ISETP.GT.U32.AND P1, PT, R5, R22, PT ;  /* 0x000000160500720c */ /* 0x000fe20003f24070 */
[----:B------:R-:W-:Y:S03]  /*05e0*/  BSSY B1, `(.L_x_178) ;  /* 0x000009c000017945 */ /* 0x000fe60003800000 */
[----:B------:R-:W-:-:S13]  /*05f0*/  ISETP.LE.U32.OR P1, PT, R4, 0x30, !P1 ;  /* 0x000000300400780c */ /* 0x000fda0004f23470 */
[----:B------:R-:W-:Y:S05]  /*0600*/  @P1 BRA `(.L_x_179) ;  /* 0x0000099000001947 */ /* 0x000fea0003800000 */
[----:B------:R-:W-:Y:S02]  /*0610*/  PLOP3.LUT P0, PT, PT, PT, PT, 0x8, 0x0 ;  /* 0x000000000000781c */ /* 0x000fe40003f0e170 */
[----:B------:R-:W-:Y:S02]  /*0620*/  IADD3 R4, R5, -0x30, RZ ;  /* 0xffffffd005047810 */ /* 0x000fe40007ffe0ff */
.L_x_180:
        /* <DEDUP_REMOVED lines=151> */
.L_x_179:
[----:B------:R-:W-:Y:S05]  /*0fa0*/  BSYNC B1 ;  /* 0x0000000000017941 */ /* 0x000fea0003800000 */
.L_x_178:
        /* <DEDUP_REMOVED lines=81> */
.L_x_182:
[----:B------:R-:W-:Y:S05]  /*14c0*/  BSYNC B1 ;  /* 0x0000000000017941 */ /* 0x000fea0003800000 */
.L_x_181:
        /* <DEDUP_REMOVED lines=38> */
.L_x_175:
[----:B-1----:R-:W-:Y:S05]  /*1730*/  BSYNC B0 ;  /* 0x0000000000007941 */ /* 0x002fea0003800000 */
.L_x_174:
        /* <DEDUP_REMOVED lines=19> */
.L_x_183:
        /* <DEDUP_REMOVED lines=9> */
.L_x_1238:


//--------------------- .text._Z9moe_vec_qIN3c104HalfELi32ELi4E10block_q4_0Li2EXadL_ZN45_INTERNAL_8d5cb472_14_gguf_kernel_cu_cd24131917vec_dot_q4_0_q8_1EPKvPK10block_q8_1RKiEEEvS5_S5_PT_PS9_iiii --------------------------
	.section	.text._Z9moe_vec_qIN3c104HalfELi32ELi4E10block_q4_0Li2EXadL_ZN45_INTERNAL_8d5cb472_14_gguf_kernel_cu_cd24131917vec_dot_q4_0_q8_1EPKvPK10block_q8_1RKiEEEvS5_S5_PT_PS9_iiii,"ax",@progbits
	.sectioninfo	@"SHI_REGISTERS=32"
	.align	128
.text._Z9moe_vec_qIN3c104HalfELi32ELi4E10block_q4_0Li2EXadL_ZN45_INTERNAL_8d5cb472_14_gguf_kernel_cu_cd24131917vec_dot_q4_0_q8_1EPKvPK10block_q8_1RKiEEEvS5_S5_PT_PS9_iiii:
        .type           _Z9moe_vec_qIN3c104HalfELi32ELi4E10block_q4_0Li2EXadL_ZN45_INTERNAL_8d5cb472_14_gguf_kernel_cu_cd24131917vec_dot_q4_0_q8_1EPKvPK10block_q8_1RKiEEEvS5_S5_PT_PS9_iiii,@function
        .size           _Z9moe_vec_qIN3c104HalfELi32ELi4E10block_q4_0Li2EXadL_ZN45_INTERNAL_8d5cb472_14_gguf_kernel_cu_cd24131917vec_dot_q4_0_q8_1EPKvPK10block_q8_1RKiEEEvS5_S5_PT_PS9_iiii,(.L_x_1239 - _Z9moe_vec_qIN3c104HalfELi32ELi4E10block_q4_0Li2EXadL_ZN45_INTERNAL_8d5cb472_14_gguf_kernel_cu_cd24131917vec_dot_q4_0_q8_1EPKvPK10block_q8_1RKiEEEvS5_S5_PT_PS9_iiii)
        .other          _Z9moe_vec_qIN3c104HalfELi32ELi4E10block_q4_0Li2EXadL_ZN45_INTERNAL_8d5cb472_14_gguf_kernel_cu_cd24131917vec_dot_q4_0_q8_1EPKvPK10block_q8_1RKiEEEvS5_S5_PT_PS9_iiii,@"STO_CUDA_ENTRY STV_DEFAULT"
_Z9moe_vec_qIN3c104HalfELi32ELi4E10block_q4_0Li2EXadL_ZN45_INTERNAL_8d5cb472_14_gguf_kernel_cu_cd24131917vec_dot_q4_0_q8_1EPKvPK10block_q8_1RKiEEEvS5_S5_PT_PS9_iiii:
        /* <DEDUP_REMOVED lines=95> */
.L_x_187:
[----:B------:R-:W-:Y:S05]  /*05f0*/  BSYNC B1 ;  /* 0x0000000000017941 */ /* 0x000fea0003800000 */
.L_x_186:
[C---:B------:R-:W-:Y:S01]  /*0600*/  IMAD.IADD R4, R5.reuse, 0x1, -R20 ;  /* 0x0000000105047824 */ /* 0x040fe200078e0a14 */
[----:B------:R-:W-:Y:S01]  /*0610*/  ISETP.GT.U32.AND P1, PT, R5, R20, PT ;  /* 0x000000140500720c */ /* 0x000fe20003f24070 */
[----:B------:R-:W-:Y:S03]  /*0620*/  BSSY B1, `(.L_x_188) ;  /* 0x00000ad000017945 */ /* 0x000fe60003800000 */
[----:B------:R-:W-:-:S13]  /*0630*/  ISETP.LE.U32.OR P1, PT, R4, 0x30, !P1 ;  /* 0x000000300400780c */ /* 0x000fda0004f23470 */
[----:B------:R-:W-:Y:S05]  /*0640*/  @P1 BRA `(.L_x_189) ;  /* 0x00000aa000001947 */ /* 0x000fea0003800000 */
[----:B------:R-:W-:Y:S02]  /*0650*/  PLOP3.LUT P0, PT, PT, PT, PT, 0x8, 0x0 ;  /* 0x000000000000781c */ /* 0x000fe40003f0e170 */
[----:B------:R-:W-:Y:S02]  /*0660*/  IADD3 R4, R5, -0x30, RZ ;  /* 0xffffffd005047810 */ /* 0x000fe40007ffe0ff */
.L_x_190:
        /* <DEDUP_REMOVED lines=168> */
.L_x_189:
[----:B------:R-:W-:Y:S05]  /*10f0*/  BSYNC B1 ;  /* 0x0000000000017941 */ /* 0x000fea0003800000 */
.L_x_188:
        /* <DEDUP_REMOVED lines=89> */
.L_x_192:
[----:B------:R-:W-:Y:S05]  /*1690*/  BSYNC B1 ;  /* 0x0000000000017941 */ /* 0x000fea0003800000 */
.L_x_191:
        /* <DEDUP_REMOVED lines=42> */
.L_x_185:
[----:B-1----:R-:W-:Y:S05]  /*1940*/  BSYNC B0 ;  /* 0x0000000000007941 */ /* 0x002fea0003800000 */
.L_x_184:
        /* <DEDUP_REMOVED lines=19> */
.L_x_193:
        /* <DEDUP_REMOVED lines=16> */
.L_x_1239:


//--------------------- .text._Z9moe_vec_qIfLi256ELi8E11block_iq1_mLi1EXadL_ZN45_INTERNAL_8d5cb472_14_gguf_kernel_cu_cd24131918vec_dot_iq1_m_q8_1EPKvPK10block_q8_1RKiEEEvS3_S3_PT_PS7_iiii --------------------------
	.section	.text._Z9moe_vec_qIfLi256ELi8E11block_iq1_mLi1EXadL_ZN45_INTERNAL_8d5cb472_14_gguf_kernel_cu_cd24131918vec_dot_iq1_m_q8_1EPKvPK10block_q8_1RKiEEEvS3_S3_PT_PS7_iiii,"ax",@progbits
	.sectioninfo	@"SHI_REGISTERS=40"
	.align	128
.text._Z9moe_vec_qIfLi256ELi8E11block_iq1_mLi1EXadL_ZN45_INTERNAL_8d5cb472_14_gguf_kernel_cu_cd24131918vec_dot_iq1_m_q8_1EPKvPK10block_q8_1RKiEEEvS3_S3_PT_PS7_iiii:
        .type           _Z9moe_vec_qIfLi256ELi8E11block_iq1_mLi1EXadL_ZN45_INTERNAL_8d5cb472_14_gguf_kernel_cu_cd24131918vec_dot_iq1_m_q8_1EPKvPK10block_q8_1RKiEEEvS3_S3_PT_PS7_iiii,@function
        .size           _Z9moe_vec_qIfLi256ELi8E11block_iq1_mLi1EXadL_ZN45_INTERNAL_8d5cb472_14_gguf_kernel_cu_cd24131918vec_dot_iq1_m_q8_1EPKvPK10block_q8_1RKiEEEvS3_S3_PT_PS7_iiii,(.L_x_1240 - _Z9moe_vec_qIfLi256ELi8E11block_iq1_mLi1EXadL_ZN45_INTERNAL_8d5cb472_14_gguf_kernel_cu_cd24131918vec_dot_iq1_m_q8_1EPKvPK10block_q8_1RKiEEEvS3_S3_PT_PS7_iiii)
        .other          _Z9moe_vec_qIfLi256ELi8E11block_iq1_mLi1EXadL_ZN45_INTERNAL_8d5cb472_14_gguf_kernel_cu_cd24131918vec_dot_iq1_m_q8_1EPKvPK10block_q8_1RKiEEEvS3_S3_PT_PS7_iiii,@"STO_CUDA_ENTRY STV_DEFAULT"
_Z9moe_vec_qIfLi256ELi8E11block_iq1_mLi1EXadL_ZN45_INTERNAL_8d5cb472_14_gguf_kernel_cu_cd24131918vec_dot_iq1_m_q8_1EPKvPK10block_q8_1RKiEEEvS3_S3_PT_PS7_iiii:
        /* <DEDUP_REMOVED lines=36> */
[--C-:B------:R-:W-:Y:S02]  /*0240*/  SHF.R.U32.HI R8, RZ, 0x1, R6.reuse ;  /* 0x00000001ff087819 */ /* 0x100fe40000011606 */
[----:B------:R-:W-:Y:S01]  /*0250*/  LOP3.LUT R12, R17, 0xfffffff8, R6, 0xe2, !PT ;  /* 0xfffffff8110c7812 */ /* 0x000fe200078ee206 */
[----:B------:R-:W-:Y:S01]  /*0260*/  IMAD.MOV.U32 R10, RZ, RZ, RZ ;  /* 0x000000ffff0a7224 */ /* 0x000fe200078e00ff */
[----:B0-----:R-:W-:Y:S01]  /*0270*/  IADD3 R4, -R11, RZ, RZ ;  /* 0x000000ff0b047210 */ /* 0x001fe20007ffe1ff */
[----:B------:R-:W-:-:S04]  /*0280*/  IMAD R7, R7, 0x6, RZ ;  /* 0x0000000607077824 */ /* 0x000fc800078e02ff */
        /* <DEDUP_REMOVED lines=14> */
.L_x_196:
[----:B------:R-:W-:Y:S01]  /*0370*/  SHF.R.S32.HI R16, RZ, 0x1f, R4 ;  /* 0x0000001fff107819 */ /* 0x000fe20000011404 */
[----:B------:R-:W-:Y:S01]  /*0380*/  IMAD.MOV.U32 R19, RZ, RZ, 0x38 ;  /* 0x00000038ff137424 */ /* 0x000fe200078e00ff */
[----:B------:R-:W-:-:S04]  /*0390*/  IADD3 R18, P0, R11, R4, RZ ;  /* 0x000000040b127210 */ /* 0x000fc80007f1e0ff */
[----:B------:R-:W-:Y:S01]  /*03a0*/  LEA.HI.X.SX32 R16, R11, R16, 0x1, P0 ;  /* 0x000000100b107211 */ /* 0x000fe200000f0eff */
[----:B------:R-:W-:-:S04]  /*03b0*/  IMAD.WIDE.U32 R18, R18, R19, c[0x0][0x160] ;  /* 0x0000580012127625 */ /* 0x000fc800078e0013 */
[----:B------:R-:W-:Y:S01]  /*03c0*/  IMAD R5, R16, 0x38, RZ ;  /* 0x0000003810057824 */ /* 0x000fe200078e02ff */
[-C--:B------:R-:W-:Y:S02]  /*03d0*/  IADD3 R20, P1, R9, R18.reuse, RZ ;  /* 0x0000001209147210 */ /* 0x080fe40007f3e0ff */
[----:B------:R-:W-:Y:S02]  /*03e0*/  LEA R16, P0, R6, R18, 0x2 ;  /* 0x0000001206107211 */ /* 0x000fe400078010ff */
[----:B------:R-:W-:-:S05]  /*03f0*/  IADD3 R19, R19, R5, RZ ;  /* 0x0000000513137210 */ /* 0x000fca0007ffe0ff */
[--C-:B------:R-:W-:Y:S02]  /*0400*/  IMAD.X R21, RZ, RZ, R19.reuse, P1 ;  /* 0x000000ffff157224 */ /* 0x100fe400008e0613 */
[----:B------:R-:W-:-:S03]  /*0410*/  IMAD.X R17, RZ, RZ, R19, P0 ;  /* 0x000000ffff117224 */ /* 0x000fc600000e0613 */
[----:B------:R-:W2:Y:S04]  /*0420*/  LDG.E.U8.CONSTANT R5, [R20.64] ;  /* 0x0000000614057981 */ /* 0x000ea8000c1e9100 */
[----:B------:R0:W3:Y:S04]  /*0430*/  LDG.E.CONSTANT R29, [R16.64] ;  /* 0x00000006101d7981 */ /* 0x0000e8000c1e9900 */
        /* <DEDUP_REMOVED lines=9> */
[----:B--2---:R-:W-:Y:S01]  /*04d0*/  IMAD.SHL.U32 R33, R5, 0x100, RZ ;  /* 0x0000010005217824 */ /* 0x004fe200078e00ff */
[----:B---3--:R-:W-:-:S04]  /*04e0*/  LOP3.LUT R22, R29, 0xff, RZ, 0xc0, !PT ;  /* 0x000000ff1d167812 */ /* 0x008fc800078ec0ff */
[----:B------:R-:W-:Y:S02]  /*04f0*/  LOP3.LUT R33, R33, 0x700, R22, 0xe2, !PT ;  /* 0x0000070021217812 */ /* 0x000fe400078ee216 */
[----:B------:R-:W-:Y:S02]  /*0500*/  SHF.R.U32.HI R22, RZ, 0x10, R29 ;  /* 0x00000010ff167819 */ /* 0x000fe4000001161d */
[----:B----4-:R-:W-:Y:S02]  /*0510*/  SHF.L.U32 R23, R24, 0x8, RZ ;  /* 0x0000000818177819 */ /* 0x010fe400000006ff */
[----:B------:R-:W-:-:S04]  /*0520*/  LOP3.LUT R22, R22, 0xff, RZ, 0xc0, !PT ;  /* 0x000000ff16167812 */ /* 0x000fc800078ec0ff */
[----:B------:R-:W-:Y:S01]  /*0530*/  LOP3.LUT R21, R23, 0x700, R22, 0xe2, !PT ;  /* 0x0000070017157812 */ /* 0x000fe200078ee216 */
[----:B------:R-:W-:-:S04]  /*0540*/  IMAD.WIDE.U32 R32, R33, R30, c[0x4][0x28] ;  /* 0x01000a0021207625 */ /* 0x000fc800078e001e */
[----:B------:R-:W-:Y:S02]  /*0550*/  IMAD.WIDE.U32 R20, R21, R30, c[0x4][0x28] ;  /* 0x01000a0015147625 */ /* 0x000fe400078e001e */
[----:B------:R1:W2:Y:S04]  /*0560*/  LDG.E.CONSTANT R32, [R32.64] ;  /* 0x0000000620207981 */ /* 0x0002a8000c1e9900 */
[----:B------:R-:W3:Y:S01]  /*0570*/  LDG.E.CONSTANT R20, [R20.64] ;  /* 0x0000000614147981 */ /* 0x000ee2000c1e9900 */
[----:B------:R-:W-:Y:S02]  /*0580*/  LOP3.LUT R28, R5, 0xf0, RZ, 0xc0, !PT ;  /* 0x000000f0051c7812 */ /* 0x000fe400078ec0ff */
[----:B------:R-:W-:Y:S02]  /*0590*/  SHF.R.U32.HI R22, RZ, 0x8, R29 ;  /* 0x00000008ff167819 */ /* 0x000fe4000001161d */
[----:B------:R-:W-:Y:S01]  /*05a0*/  SHF.R.U32.HI R28, RZ, 0x4, R28 ;  /* 0x00000004ff1c7819 */ /* 0x000fe2000001161c */
[----:B-1----:R0:W4:Y:S01]  /*05b0*/  LDG.E.CONSTANT R33, [R16.64+0xc] ;  /* 0x00000c0610217981 */ /* 0x002122000c1e9900 */
[----:B------:R-:W-:-:S03]  /*05c0*/  LOP3.LUT R22, R22, 0xff, RZ, 0xc0, !PT ;  /* 0x000000ff16167812 */ /* 0x000fc600078ec0ff */
[----:B------:R-:W-:-:S05]  /*05d0*/  IMAD.SHL.U32 R23, R28, 0x100, RZ ;  /* 0x000001001c177824 */ /* 0x000fca00078e00ff */
[----:B------:R-:W-:-:S05]  /*05e0*/  LOP3.LUT R23, R23, 0x700, R22, 0xe2, !PT ;  /* 0x0000070017177812 */ /* 0x000fca00078ee216 */
[----:B------:R-:W-:-:S06]  /*05f0*/  IMAD.WIDE.U32 R22, R23, R30, c[0x4][0x28] ;  /* 0x01000a0017167625 */ /* 0x000fcc00078e001e */
[----:B------:R1:W4:Y:S01]  /*0600*/  LDG.E.CONSTANT R22, [R22.64] ;  /* 0x0000000616167981 */ /* 0x000322000c1e9900 */
[----:B--2---:R-:W-:Y:S02]  /*0610*/  LOP3.LUT R36, R32, 0xf0f0f0f, RZ, 0xc0, !PT ;  /* 0x0f0f0f0f20247812 */ /* 0x004fe400078ec0ff */
[----:B------:R-:W-:Y:S02]  /*0620*/  SHF.R.U32.HI R32, RZ, 0x4, R32 ;  /* 0x00000004ff207819 */ /* 0x000fe40000011620 */
[----:B---3--:R-:W-:Y:S02]  /*0630*/  LOP3.LUT R21, R20, 0xf0f0f0f, RZ, 0xc0, !PT ;  /* 0x0f0f0f0f14157812 */ /* 0x008fe400078ec0ff */
[----:B------:R-:W-:Y:S01]  /*0640*/  SHF.R.U32.HI R20, RZ, 0x4, R20 ;  /* 0x00000004ff147819 */ /* 0x000fe20000011614 */
[----:B-----5:R-:W-:Y:S01]  /*0650*/  IDP.4A.S8.S8 R36, R36, R27, RZ ;  /* 0x0000001b24247226 */ /* 0x020fe200000006ff */
[----:B------:R-:W-:Y:S01]  /*0660*/  LOP3.LUT R32, R32, 0xf0f0f0f, RZ, 0xc0, !PT ;  /* 0x0f0f0f0f20207812 */ /* 0x000fe200078ec0ff */
[----:B------:R-:W-:Y:S01]  /*0670*/  IDP.4A.S8.S8 R21, R21, R26, RZ ;  /* 0x0000001a15157226 */ /* 0x000fe200000006ff */
[----:B------:R-:W-:Y:S01]  /*0680*/  LOP3.LUT R20, R20, 0xf0f0f0f, RZ, 0xc0, !PT ;  /* 0x0f0f0f0f14147812 */ /* 0x000fe200078ec0ff */
[----:B------:R-:W-:-:S02]  /*0690*/  IDP.4A.S8.S8 R26, R26, c[0x2][0x0], RZ ;  /* 0x008000001a1a7a26 */ /* 0x000fc400000006ff */
        /* <DEDUP_REMOVED lines=16> */
[----:B0-----:R-:W-:-:S04]  /*07a0*/  LEA R16, P0, R8, R18, 0x1 ;  /* 0x0000001208107211 */ /* 0x001fc800078008ff */
[----:B------:R-:W-:-:S05]  /*07b0*/  IADD3.X R17, RZ, R19, RZ, P0, !PT ;  /* 0x00000013ff117210 */ /* 0x000fca00007fe4ff */
        /* <DEDUP_REMOVED lines=33> */
[----:B------:R-:W-:-:S02]  /*09d0*/  IMAD.MOV.U32 R24, RZ, RZ, 0x3d000000 ;  /* 0x3d000000ff187424 */ /* 0x000fc400078e00ff */
        /* <DEDUP_REMOVED lines=35> */
.L_x_195:
[----:B-1----:R-:W-:Y:S05]  /*0c10*/  BSYNC B0 ;  /* 0x0000000000007941 */ /* 0x002fea0003800000 */
.L_x_194:
        /* <DEDUP_REMOVED lines=9> */
[----:B------:R0:W1:Y:S01]  /*0cb0*/  SHFL.BFLY PT, R9, R6, 0x1, 0x1f ;  /* 0x0c201f0006097f89 */ /* 0x00006200000e0000 */
[----:B------:R-:W-:Y:S05]  /*0cc0*/  @P0 EXIT ;  /* 0x000000000000094d */ /* 0x000fea0003800000 */
[----:B------:R-:W-:Y:S02]  /*0cd0*/  IMAD.MOV.U32 R2, RZ, RZ, 0x4 ;  /* 0x00000004ff027424 */ /* 0x000fe400078e00ff */
[----:B------:R-:W-:Y:S02]  /*0ce0*/  IMAD R3, R3, c[0x0][0x188], R0 ;  /* 0x0000620003037a24 */ /* 0x000fe400078e0200 */
[----:B-1----:R-:W-:Y:S02]  /*0cf0*/  FADD.FTZ R9, R6, R9 ;  /* 0x0000000906097221 */ /* 0x002fe40000010000 */
[----:B------:R-:W-:-:S05]  /*0d00*/  IMAD.WIDE.U32 R2, R3, R2, c[0x0][0x170] ;  /* 0x00005c0003027625 */ /* 0x000fca00078e0002 */
[----:B------:R-:W-:Y:S01]  /*0d10*/  STG.E [R2.64], R9 ;  /* 0x0000000902007986 */ /* 0x000fe2000c101906 */
[----:B------:R-:W-:Y:S05]  /*0d20*/  EXIT ;  /* 0x000000000000794d */ /* 0x000fea0003800000 */
.L_x_197:
        /* <DEDUP_REMOVED lines=13> */
.L_x_1240:


//--------------------- .text._Z9moe_vec_qIfLi256ELi8E12block_iq4_xsLi1EXadL_ZN45_INTERNAL_8d5cb472_14_gguf_kernel_cu_cd24131919vec_dot_iq4_xs_q8_1EPKvPK10block_q8_1RKiEEEvS3_S3_PT_PS7_iiii --------------------------
	.section	.text._Z9moe_vec_qIfLi256ELi8E12block_iq4_xsLi1EXadL_ZN45_INTERNAL_8d5cb472_14_gguf_kernel_cu_cd24131919vec_dot_iq4_xs_q8_1EPKvPK10block_q8_1RKiEEEvS3_S3_PT_PS7_iiii,"ax",@progbits
	.sectioninfo	@"SHI_REGISTERS=32"
	.align	128
.text._Z9moe_vec_qIfLi256ELi8E12block_iq4_xsLi1EXadL_ZN45_INTERNAL_8d5cb472_14_gguf_kernel_cu_cd24131919vec_dot_iq4_xs_q8_1EPKvPK10block_q8_1RKiEEEvS3_S3_PT_PS7_iiii:
        .type           _Z9moe_vec_qIfLi256ELi8E12block_iq4_xsLi1EXadL_ZN45_INTERNAL_8d5cb472_14_gguf_kernel_cu_cd24131919vec_dot_iq4_xs_q8_1EPKvPK10block_q8_1RKiEEEvS3_S3_PT_PS7_iiii,@function
        .size           _Z9moe_vec_qIfLi256ELi8E12block_iq4_xsLi1EXadL_ZN45_INTERNAL_8d5cb472_14_gguf_kernel_cu_cd24131919vec_dot_iq4_xs_q8_1EPKvPK10block_q8_1RKiEEEvS3_S3_PT_PS7_iiii,(.L_x_1241 - _Z9moe_vec_qIfLi256ELi8E12block_iq4_xsLi1EXadL_ZN45_INTERNAL_8d5cb472_14_gguf_kernel_cu_cd24131919vec_dot_iq4_xs_q8_1EPKvPK10block_q8_1RKiEEEvS3_S3_PT_PS7_iiii)
        .other          _Z9moe_vec_qIfLi256ELi8E12block_iq4_xsLi1EXadL_ZN45_INTERNAL_8d5cb472_14_gguf_kernel_cu_cd24131919vec_dot_iq4_xs_q8_1EPKvPK10block_q8_1RKiEEEvS3_S3_PT_PS7_iiii,@"STO_CUDA_ENTRY STV_DEFAULT"
_Z9moe_vec_qIfLi256ELi8E12block_iq4_xsLi1EXadL_ZN45_INTERNAL_8d5cb472_14_gguf_kernel_cu_cd24131919vec_dot_iq4_xs_q8_1EPKvPK10block_q8_1RKiEEEvS3_S3_PT_PS7_iiii:
        /* <DEDUP_REMOVED lines=55> */
.L_x_200:
        /* <DEDUP_REMOVED lines=223> */
.L_x_199:
[----:B-1----:R-:W-:Y:S05]  /*1160*/  BSYNC B0 ;  /* 0x0000000000007941 */ /* 0x002fea0003800000 */
.L_x_198:
        /* <DEDUP_REMOVED lines=13> */
[----:B01----:R-:W-:Y:S02]  /*1240*/  FADD.FTZ R9, R9, R8 ;  /* 0x0000000809097221 */ /* 0x003fe40000010000 */
[----:B------:R-:W-:-:S05]  /*1250*/  IMAD.WIDE.U32 R2, R3, R2, c[0x0][0x170] ;  /* 0x00005c0003027625 */ /* 0x000fca00078e0002 */
[----:B------:R-:W-:Y:S01]  /*1260*/  STG.E [R2.64], R9 ;  /* 0x0000000902007986 */ /* 0x000fe2000c101906 */
[----:B------:R-:W-:Y:S05]  /*1270*/  EXIT ;  /* 0x000000000000794d */ /* 0x000fea0003800000 */
.L_x_201:
        /* <DEDUP_REMOVED lines=16> */
.L_x_1241:


//--------------------- .text._Z9moe_vec_qIfLi256ELi8E11block_iq2_sLi1EXadL_ZN45_INTERNAL_8d5cb472_14_gguf_kernel_cu_cd24131918vec_dot_iq2_s_q8_1EPKvPK10block_q8_1RKiEEEvS3_S3_PT_PS7_iiii --------------------------
	.section	.text._Z9moe_vec_qIfLi256ELi8E11block_iq2_sLi1EXadL_ZN45_INTERNAL_8d5cb472_14_gguf_kernel_cu_cd24131918vec_dot_iq2_s_q8_1EPKvPK10block_q8_1RKiEEEvS3_S3_PT_PS7_iiii,"ax",@progbits
	.sectioninfo	@"SHI_REGISTERS=39"
	.align	128
.text._Z9moe_vec_qIfLi256ELi8E11block_iq2_sLi1EXadL_ZN45_INTERNAL_8d5cb472_14_gguf_kernel_cu_cd24131918vec_dot_iq2_s_q8_1EPKvPK10block_q8_1RKiEEEvS3_S3_PT_PS7_iiii:
        .type           _Z9moe_vec_qIfLi256ELi8E11block_iq2_sLi1EXadL_ZN45_INTERNAL_8d5cb472_14_gguf_kernel_cu_cd24131918vec_dot_iq2_s_q8_1EPKvPK10block_q8_1RKiEEEvS3_S3_PT_PS7_iiii,@function
        .size           _Z9moe_vec_qIfLi256ELi8E11block_iq2_sLi1EXadL_ZN45_INTERNAL_8d5cb472_14_gguf_kernel_cu_cd24131918vec_dot_iq2_s_q8_1EPKvPK10block_q8_1RKiEEEvS3_S3_PT_PS7_iiii,(.L_x_1242 - _Z9moe_vec_qIfLi256ELi8E11block_iq2_sLi1EXadL_ZN45_INTERNAL_8d5cb472_14_gguf_kernel_cu_cd24131918vec_dot_iq2_s_q8_1EPKvPK10block_q8_1RKiEEEvS3_S3_PT_PS7_iiii)
        .other          _Z9moe_vec_qIfLi256ELi8E11block_iq2_sLi1EXadL_ZN45_INTERNAL_8d5cb472_14_gguf_kernel_cu_cd24131918vec_dot_iq2_s_q8_1EPKvPK10block_q8_1RKiEEEvS3_S3_PT_PS7_iiii,@"STO_CUDA_ENTRY STV_DEFAULT"
_Z9moe_vec_qIfLi256ELi8E11block_iq2_sLi1EXadL_ZN45_INTERNAL_8d5cb472_14_gguf_kernel_cu_cd24131918vec_dot_iq2_s_q8_1EPKvPK10block_q8_1RKiEEEvS3_S3_PT_PS7_iiii:
        /* <DEDUP_REMOVED lines=52> */
.L_x_204:
        /* <DEDUP_REMOVED lines=169> */
.L_x_203:
[----:B-1----:R-:W-:Y:S05]  /*0dd0*/  BSYNC B0 ;  /* 0x0000000000007941 */ /* 0x002fea0003800000 */
.L_x_202:
        /* <DEDUP_REMOVED lines=17> */
.L_x_205:
        /* <DEDUP_REMOVED lines=9> */
.L_x_1242:


//--------------------- .text._Z9moe_vec_qIfLi256ELi8E11block_iq3_sLi1EXadL_ZN45_INTERNAL_8d5cb472_14_gguf_kernel_cu_cd24131918vec_dot_iq3_s_q8_1EPKvPK10block_q8_1RKiEEEvS3_S3_PT_PS7_iiii --------------------------
	.section	.text._Z9moe_vec_qIfLi256ELi8E11block_iq3_sLi1EXadL_ZN45_INTERNAL_8d5cb472_14_gguf_kernel_cu_cd24131918vec_dot_iq3_s_q8_1EPKvPK10block_q8_1RKiEEEvS3_S3_PT_PS7_iiii,"ax",@progbits
	.sectioninfo	@"SHI_REGISTERS=40"
	.align	128
.text._Z9moe_vec_qIfLi256ELi8E11block_iq3_sLi1EXadL_ZN45_INTERNAL_8d5cb472_14_gguf_kernel_cu_cd24131918vec_dot_iq3_s_q8_1EPKvPK10block_q8_1RKiEEEvS3_S3_PT_PS7_iiii:
        .type           _Z9moe_vec_qIfLi256ELi8E11block_iq3_sLi1EXadL_ZN45_INTERNAL_8d5cb472_14_gguf_kernel_cu_cd24131918vec_dot_iq3_s_q8_1EPKvPK10block_q8_1RKiEEEvS3_S3_PT_PS7_iiii,@function
        .size           _Z9moe_vec_qIfLi256ELi8E11block_iq3_sLi1EXadL_ZN45_INTERNAL_8d5cb472_14_gguf_kernel_cu_cd24131918vec_dot_iq3_s_q8_1EPKvPK10block_q8_1RKiEEEvS3_S3_PT_PS7_iiii,(.L_x_1243 - _Z9moe_vec_qIfLi256ELi8E11block_iq3_sLi1EXadL_ZN45_INTERNAL_8d5cb472_14_gguf_kernel_cu_cd24131918vec_dot_iq3_s_q8_1EPKvPK10block_q8_1RKiEEEvS3_S3_PT_PS7_iiii)
        .other          _Z9moe_vec_qIfLi256ELi8E11block_iq3_sLi1EXadL_ZN45_INTERNAL_8d5cb472_14_gguf_kernel_cu_cd24131918vec_dot_iq3_s_q8_1EPKvPK10block_q8_1RKiEEEvS3_S3_PT_PS7_iiii,@"STO_CUDA_ENTRY STV_DEFAULT"
_Z9moe_vec_qIfLi256ELi8E11block_iq3_sLi1EXadL_ZN45_INTERNAL_8d5cb472_14_gguf_kernel_cu_cd24131918vec_dot_iq3_s_q8_1EPKvPK10block_q8_1RKiEEEvS3_S3_PT_PS7_iiii:
        /* <DEDUP_REMOVED lines=56> */
.L_x_208:
        /* <DEDUP_REMOVED lines=187> */
.L_x_207:
[----:B-1----:R-:W-:Y:S05]  /*0f30*/  BSYNC B0 ;  /* 0x0000000000007941 */ /* 0x002fea0003800000 */
.L_x_206:
        /* <DEDUP_REMOVED lines=17> */
.L_x_209:
        /* <DEDUP_REMOVED lines=11> */
.L_x_1243:


//--------------------- .text._Z9moe_vec_qIfLi32ELi4E12block_iq4_nlLi2EXadL_ZN45_INTERNAL_8d5cb472_14_gguf_kernel_cu_cd24131919vec_dot_iq4_nl_q8_1EPKvPK10block_q8_1RKiEEEvS3_S3_PT_PS7_iiii --------------------------
	.section	.text._Z9moe_vec_qIfLi32ELi4E12block_iq4_nlLi2EXadL_ZN45_INTERNAL_8d5cb472_14_gguf_kernel_cu_cd24131919vec_dot_iq4_nl_q8_1EPKvPK10block_q8_1RKiEEEvS3_S3_PT_PS7_iiii,"ax",@progbits
	.sectioninfo	@"SHI_REGISTERS=32"
	.align	128
.text._Z9moe_vec_qIfLi32ELi4E12block_iq4_nlLi2EXadL_ZN45_INTERNAL_8d5cb472_14_gguf_kernel_cu_cd24131919vec_dot_iq4_nl_q8_1EPKvPK10block_q8_1RKiEEEvS3_S3_PT_PS7_iiii:
        .type           _Z9moe_vec_qIfLi32ELi4E12block_iq4_nlLi2EXadL_ZN45_INTERNAL_8d5cb472_14_gguf_kernel_cu_cd24131919vec_dot_iq4_nl_q8_1EPKvPK10block_q8_1RKiEEEvS3_S3_PT_PS7_iiii,@function
        .size           _Z9moe_vec_qIfLi32ELi4E12block_iq4_nlLi2EXadL_ZN45_INTERNAL_8d5cb472_14_gguf_kernel_cu_cd24131919vec_dot_iq4_nl_q8_1EPKvPK10block_q8_1RKiEEEvS3_S3_PT_PS7_iiii,(.L_x_1244 - _Z9moe_vec_qIfLi32ELi4E12block_iq4_nlLi2EXadL_ZN45_INTERNAL_8d5cb472_14_gguf_kernel_cu_cd24131919vec_dot_iq4_nl_q8_1EPKvPK10block_q8_1RKiEEEvS3_S3_PT_PS7_iiii)
        .other          _Z9moe_vec_qIfLi32ELi4E12block_iq4_nlLi2EXadL_ZN45_INTERNAL_8d5cb472_14_gguf_kernel_cu_cd24131919vec_dot_iq4_nl_q8_1EPKvPK10block_q8_1RKiEEEvS3_S3_PT_PS7_iiii,@"STO_CUDA_ENTRY STV_DEFAULT"
_Z9moe_vec_qIfLi32ELi4E12block_iq4_nlLi2EXadL_ZN45_INTERNAL_8d5cb472_14_gguf_kernel_cu_cd24131919vec_dot_iq4_nl_q8_1EPKvPK10block_q8_1RKiEEEvS3_S3_PT_PS7_iiii:
        /* <DEDUP_REMOVED lines=50> */
.L_x_212:
        /* <DEDUP_REMOVED lines=124> */
.L_x_211:
[----:B-1----:R-:W-:Y:S05]  /*0ae0*/  BSYNC B0 ;  /* 0x0000000000007941 */ /* 0x002fea0003800000 */
.L_x_210:
        /* <DEDUP_REMOVED lines=17> */
.L_x_213:
        /* <DEDUP_REMOVED lines=16> */
.L_x_1244:


//--------------------- .text._Z9moe_vec_qIfLi256ELi8E11block_iq1_sLi1EXadL_ZN45_INTERNAL_8d5cb472_14_gguf_kernel_cu_cd24131918vec_dot_iq1_s_q8_1EPKvPK10block_q8_1RKiEEEvS3_S3_PT_PS7_iiii --------------------------
	.section	.text._Z9moe_vec_qIfLi256ELi8E11block_iq1_sLi1EXadL_ZN45_INTERNAL_8d5cb472_14_gguf_kernel_cu_cd24131918vec_dot_iq1_s_q8_1EPKvPK10block_q8_1RKiEEEvS3_S3_PT_PS7_iiii,"ax",@progbits
	.sectioninfo	@"SHI_REGISTERS=31"
	.align	128
.text._Z9moe_vec_qIfLi256ELi8E11block_iq1_sLi1EXadL_ZN45_INTERNAL_8d5cb472_14_gguf_kernel_cu_cd24131918vec_dot_iq1_s_q8_1EPKvPK10block_q8_1RKiEEEvS3_S3_PT_PS7_iiii:
        .type           _Z9moe_vec_qIfLi256ELi8E11block_iq1_sLi1EXadL_ZN45_INTERNAL_8d5cb472_14_gguf_kernel_cu_cd24131918vec_dot_iq1_s_q8_1EPKvPK10block_q8_1RKiEEEvS3_S3_PT_PS7_iiii,@function
        .size           _Z9moe_vec_qIfLi256ELi8E11block_iq1_sLi1EXadL_ZN45_INTERNAL_8d5cb472_14_gguf_kernel_cu_cd24131918vec_dot_iq1_s_q8_1EPKvPK10block_q8_1RKiEEEvS3_S3_PT_PS7_iiii,(.L_x_1245 - _Z9moe_vec_qIfLi256ELi8E11block_iq1_sLi1EXadL_ZN45_INTERNAL_8d5cb472_14_gguf_kernel_cu_cd24131918vec_dot_iq1_s_q8_1EPKvPK10block_q8_1RKiEEEvS3_S3_PT_PS7_iiii)
        .other          _Z9moe_vec_qIfLi256ELi8E11block_iq1_sLi1EXadL_ZN45_INTERNAL_8d5cb472_14_gguf_kernel_cu_cd24131918vec_dot_iq1_s_q8_1EPKvPK10block_q8_1RKiEEEvS3_S3_PT_PS7_iiii,@"STO_CUDA_ENTRY STV_DEFAULT"
_Z9moe_vec_qIfLi256ELi8E11block_iq1_sLi1EXadL_ZN45_INTERNAL_8d5cb472_14_gguf_kernel_cu_cd24131918vec_dot_iq1_s_q8_1EPKvPK10block_q8_1RKiEEEvS3_S3_PT_PS7_iiii:
        /* <DEDUP_REMOVED lines=31> */
[----:B0-----:R-:W-:Y:S01]  /*01f0*/  IMAD.MOV.U32 R6, RZ, RZ, RZ ;  /* 0x000000ffff067224 */ /* 0x001fe200078e00ff */
[----:B-1----:R-:W-:-:S05]  /*0200*/  IADD3 R13, RZ, -R7, RZ ;  /* 0x80000007ff0d7210 */ /* 0x002fca0007ffe0ff */
[----:B------:R-:W-:-:S04]  /*0210*/  IMAD R13, R13, c[0x0][0x180], RZ ;  /* 0x000060000d0d7a24 */ /* 0x000fc800078e02ff */
[----:B------:R-:W-:Y:S01]  /*0220*/  IMAD.HI.U32 R8, R7, R13, R6 ;  /* 0x0000000d07087227 */ /* 0x000fe200078e0006 */
[----:B------:R-:W-:-:S03]  /*0230*/  HFMA2.MMA R6, -RZ, RZ, 0, 0 ;  /* 0x00000000ff067435 */ /* 0x000fc600000001ff */
[----:B------:R-:W-:Y:S02]  /*0240*/  IMAD.SHL.U32 R7, R9, 0x8, RZ ;  /* 0x0000000809077824 */ /* 0x000fe400078e00ff */
        /* <DEDUP_REMOVED lines=14> */
.L_x_216:
[----:B------:R-:W-:Y:S01]  /*0330*/  SHF.R.S32.HI R12, RZ, 0x1f, R2 ;  /* 0x0000001fff0c7819 */ /* 0x000fe20000011402 */
[----:B------:R-:W-:Y:S01]  /*0340*/  IMAD.MOV.U32 R17, RZ, RZ, 0x32 ;  /* 0x00000032ff117424 */ /* 0x000fe200078e00ff */
[----:B------:R-:W-:-:S04]  /*0350*/  IADD3 R16, P0, R7, R2, RZ ;  /* 0x0000000207107210 */ /* 0x000fc80007f1e0ff */
[----:B------:R-:W-:Y:S01]  /*0360*/  LEA.HI.X.SX32 R12, R7, R12, 0x1, P0 ;  /* 0x0000000c070c7211 */ /* 0x000fe200000f0eff */
[----:B------:R-:W-:-:S04]  /*0370*/  IMAD.WIDE.U32 R16, R16, R17, c[0x0][0x160] ;  /* 0x0000580010107625 */ /* 0x000fc800078e0011 */
[----:B------:R-:W-:Y:S01]  /*0380*/  IMAD R13, R12, 0x32, RZ ;  /* 0x000000320c0d7824 */ /* 0x000fe200078e02ff */
[----:B------:R-:W-:-:S03]  /*0390*/  LEA R20, P0, R4, R16, 0x1 ;  /* 0x0000001004147211 */ /* 0x000fc600078008ff */
[----:B------:R-:W-:-:S05]  /*03a0*/  IMAD.IADD R17, R17, 0x1, R13 ;  /* 0x0000000111117824 */ /* 0x000fca00078e020d */
[----:B------:R-:W-:Y:S02]  /*03b0*/  IADD3.X R21, RZ, R17, RZ, P0, !PT ;  /* 0x00000011ff157210 */ /* 0x000fe400007fe4ff */
[----:B------:R-:W-:Y:S02]  /*03c0*/  LEA R12, P0, R5, R16, 0x1 ;  /* 0x00000010050c7211 */ /* 0x000fe400078008ff */
[----:B------:R-:W-:Y:S01]  /*03d0*/  MOV R24, 0x8 ;  /* 0x0000000800187802 */ /* 0x000fe20000000f00 */
[----:B------:R-:W2:Y:S02]  /*03e0*/  LDG.E.U16.CONSTANT R23, [R20.64+0x22] ;  /* 0x0000220614177981 */ /* 0x000ea4000c1e9500 */
[----:B------:R-:W-:Y:S02]  /*03f0*/  IMAD.X R13, RZ, RZ, R17, P0 ;  /* 0x000000ffff0d7224 */ /* 0x000fe400000e0611 */
[----:B------:R0:W3:Y:S04]  /*0400*/  LDG.E.U16.CONSTANT R16, [R16.64] ;  /* 0x0000000610107981 */ /* 0x0000e8000c1e9500 */
[----:B------:R1:W4:Y:S04]  /*0410*/  LDG.E.U16.CONSTANT R26, [R12.64+0x2] ;  /* 0x000002060c1a7981 */ /* 0x000328000c1e9500 */
[----:B-1----:R1:W5:Y:S01]  /*0420*/  LDG.E.U16.CONSTANT R12, [R12.64+0x4] ;  /* 0x000004060c0c7981 */ /* 0x002362000c1e9500 */
[----:B--2---:R-:W-:-:S05]  /*0430*/  IMAD.SHL.U32 R14, R23, 0x100, RZ ;  /* 0x00000100170e7824 */ /* 0x004fca00078e00ff */
[----:B------:R-:W-:-:S04]  /*0440*/  LOP3.LUT R15, R14, 0x700, RZ, 0xc0, !PT ;  /* 0x000007000e0f7812 */ /* 0x000fc800078ec0ff */
[----:B----4-:R-:W-:-:S05]  /*0450*/  LOP3.LUT R15, R15, 0xff, R26, 0xf8, !PT ;  /* 0x000000ff0f0f7812 */ /* 0x010fca00078ef81a */
[----:B------:R-:W-:-:S04]  /*0460*/  IMAD.WIDE.U32 R18, R15, R24, c[0x4][0x28] ;  /* 0x01000a000f127625 */ /* 0x000fc800078e0018 */
[----:B------:R-:W-:Y:S02]  /*0470*/  IMAD.WIDE R14, R8, 0x24, R10 ;  /* 0x00000024080e7825 */ /* 0x000fe400078e020a */
[----:B------:R-:W2:Y:S04]  /*0480*/  LDG.E.CONSTANT R18, [R18.64] ;  /* 0x0000000612127981 */ /* 0x000ea8000c1e9900 */
[----:B------:R-:W4:Y:S01]  /*0490*/  LDG.E.CONSTANT R25, [R14.64+0x4] ;  /* 0x000004060e197981 */ /* 0x000f22000c1e9900 */
[----:B------:R-:W-:Y:S01]  /*04a0*/  IMAD.SHL.U32 R21, R23, 0x20, RZ ;  /* 0x0000002017157824 */ /* 0x000fe200078e00ff */
[----:B------:R-:W-:Y:S02]  /*04b0*/  SHF.R.U32.HI R26, RZ, 0x8, R26 ;  /* 0x00000008ff1a7819 */ /* 0x000fe4000001161a */
[----:B------:R-:W3:Y:S02]  /*04c0*/  LDG.E.CONSTANT R27, [R14.64+0xc] ;  /* 0x00000c060e1b7981 */ /* 0x000ee4000c1e9900 */
[----:B------:R-:W-:-:S02]  /*04d0*/  LOP3.LUT R21, R26, 0x700, R21, 0xf8, !PT ;  /* 0x000007001a157812 */ /* 0x000fc400078ef815 */
[----:B------:R-:W3:Y:S03]  /*04e0*/  LDG.E.CONSTANT R26, [R14.64+0x8] ;  /* 0x000008060e1a7981 */ /* 0x000ee6000c1e9900 */
[----:B------:R-:W-:-:S06]  /*04f0*/  IMAD.WIDE.U32 R20, R21, R24, c[0x4][0x28] ;  /* 0x01000a0015147625 */ /* 0x000fcc00078e0018 */
[----:B------:R0:W5:Y:S01]  /*0500*/  LDG.E.CONSTANT R20, [R20.64] ;  /* 0x0000000614147981 */ /* 0x000162000c1e9900 */
[----:B-1----:R-:W-:-:S03]  /*0510*/  SHF.R.U32.HI R13, RZ, 0x1, R23 ;  /* 0x00000001ff0d7819 */ /* 0x002fc60000011617 */
[----:B0-----:R0:W5:Y:S01]  /*0520*/  LDG.E.CONSTANT R21, [R14.64+0x18] ;  /* 0x000018060e157981 */ /* 0x001162000c1e9900 */
[----:B--2---:R-:W-:-:S05]  /*0530*/  LOP3.LUT R28, R18, 0xf0f0f0f, RZ, 0xc0, !PT ;  /* 0x0f0f0f0f121c7812 */ /* 0x004fca00078ec0ff */
[----:B----4-:R-:W-:Y:S02]  /*0540*/  IDP.4A.S8.S8 R28, R28, R25, RZ ;  /* 0x000000191c1c7226 */ /* 0x010fe400000006ff */
[----:B------:R-:W2:Y:S01]  /*0550*/  LDG.E.CONSTANT R25, [R14.64+0x10] ;  /* 0x000010060e197981 */ /* 0x000ea2000c1e9900 */
[----:B------:R-:W-:-:S04]  /*0560*/  SHF.R.U32.HI R18, RZ, 0x4, R18 ;  /* 0x00000004ff127819 */ /* 0x000fc80000011612 */
[----:B------:R-:W-:-:S05]  /*0570*/  LOP3.LUT R19, R18, 0xf0f0f0f, RZ, 0xc0, !PT ;  /* 0x0f0f0f0f12137812 */ /* 0x000fca00078ec0ff */
[----:B---3--:R-:W-:Y:S02]  /*0580*/  IDP.4A.S8.S8 R26, R19, R26, R28 ;  /* 0x0000001a131a7226 */ /* 0x008fe4000000061c */
[----:B------:R-:W-:Y:S01]  /*0590*/  IMAD.SHL.U32 R19, R23, 0x4, RZ ;  /* 0x0000000417137824 */ /* 0x000fe200078e00ff */
[----:B-----5:R-:W-:-:S04]  /*05a0*/  LOP3.LUT R18, R20, 0xf0f0f0f, RZ, 0xc0, !PT ;  /* 0x0f0f0f0f14127812 */ /* 0x020fc800078ec0ff */
[----:B------:R-:W-:-:S04]  /*05b0*/  LOP3.LUT R19, R19, 0x700, RZ, 0xc0, !PT ;  /* 0x0000070013137812 */ /* 0x000fc800078ec0ff */
[----:B------:R-:W-:Y:S01]  /*05c0*/  LOP3.LUT R19, R19, 0xff, R12, 0xf8, !PT ;  /* 0x000000ff13137812 */ /* 0x000fe200078ef80c */
[----:B------:R-:W-:Y:S01]  /*05d0*/  IDP.4A.S8.S8 R26, R18, R27, R26 ;  /* 0x0000001b121a7226 */ /* 0x000fe2000000061a */
[----:B------:R-:W-:-:S03]  /*05e0*/  SHF.R.U32.HI R12, RZ, 0x8, R12 ;  /* 0x00000008ff0c7819 */ /* 0x000fc6000001160c */
[----:B------:R-:W-:Y:S01]  /*05f0*/  IMAD.WIDE.U32 R18, R19, R24, c[0x4][0x28] ;  /* 0x01000a0013127625 */ /* 0x000fe200078e0018 */
[----:B------:R-:W-:Y:S02]  /*0600*/  LOP3.LUT R13, R12, 0x700, R13, 0xf8, !PT ;  /* 0x000007000c0d7812 */ /* 0x000fe400078ef80d */
[----:B------:R-:W-:-:S03]  /*0610*/  SHF.R.U32.HI R20, RZ, 0x4, R20 ;  /* 0x00000004ff147819 */ /* 0x000fc60000011614 */
[----:B------:R-:W3:Y:S01]  /*0620*/  LDG.E.CONSTANT R18, [R18.64] ;  /* 0x0000000612127981 */ /* 0x000ee2000c1e9900 */
[----:B------:R-:W-:Y:S01]  /*0630*/  IMAD.WIDE.U32 R12, R13, R24, c[0x4][0x28] ;  /* 0x01000a000d0c7625 */ /* 0x000fe200078e0018 */
[----:B------:R-:W-:Y:S02]  /*0640*/  LOP3.LUT R27, R20, 0xf0f0f0f, RZ, 0xc0, !PT ;  /* 0x0f0f0f0f141b7812 */ /* 0x000fe400078ec0ff */
[----:B------:R-:W4:Y:S04]  /*0650*/  LDG.E.CONSTANT R20, [R14.64+0x14] ;  /* 0x000014060e147981 */ /* 0x000f28000c1e9900 */
[----:B------:R1:W0:Y:S04]  /*0660*/  LDG.E.CONSTANT R12, [R12.64] ;  /* 0x000000060c0c7981 */ /* 0x000228000c1e9900 */
[----:B------:R0:W5:Y:S01]  /*0670*/  LDG.E.CONSTANT R24, [R14.64+0x20] ;  /* 0x000020060e187981 */ /* 0x000162000c1e9900 */
[----:B--2---:R-:W-:-:S03]  /*0680*/  IDP.4A.S8.S8 R27, R27, R25, R26 ;  /* 0x000000191b1b7226 */ /* 0x004fc6000000061a */
[----:B------:R0:W2:Y:S04]  /*0690*/  LDG.E.CONSTANT R25, [R14.64+0x1c] ;  /* 0x00001c060e197981 */ /* 0x0000a8000c1e9900 */
[----:B------:R0:W5:Y:S01]  /*06a0*/  LDG.E.CONSTANT R26, [R14.64] ;  /* 0x000000060e1a7981 */ /* 0x000162000c1e9900 */
[----:B-1----:R-:W-:Y:S02]  /*06b0*/  LOP3.LUT R13, R23, 0x8000, RZ, 0xc0, !PT ;  /* 0x00008000170d7812 */ /* 0x002fe400078ec0ff */
[----:B------:R-:W-:-:S04]  /*06c0*/  SHF.R.U32.HI R28, RZ, 0xb, R23 ;  /* 0x0000000bff1c7819 */ /* 0x000fc80000011617 */
[----:B------:R-:W-:Y:S01]  /*06d0*/  LOP3.LUT R28, R28, 0xe, RZ, 0xc0, !PT ;  /* 0x0000000e1c1c7812 */ /* 0x000fe200078ec0ff */
[----:B------:R-:W-:Y:S01]  /*06e0*/  I2F R13, R13 ;  /* 0x0000000d000d7306 */ /* 0x000fe20000201400 */
[----:B---3--:R-:W-:Y:S02]  /*06f0*/  LOP3.LUT R19, R18, 0xf0f0f0f, RZ, 0xc0, !PT ;  /* 0x0f0f0f0f12137812 */ /* 0x008fe400078ec0ff */
        /* <DEDUP_REMOVED lines=15> */
[----:B--2---:R-:W-:-:S04]  /*07f0*/  IDP.4A.S8.S8 R14, R14, R25, R18 ;  /* 0x000000190e0e7226 */ /* 0x004fc80000000612 */
[----:B-----5:R-:W-:Y:S01]  /*0800*/  IDP.4A.S8.S8 R14, R15, R24, R14 ;  /* 0x000000180f0e7226 */ /* 0x020fe2000000060e */
[----:B------:R-:W-:-:S03]  /*0810*/  MOV R18, 0x37000000 ;  /* 0x3700000000127802 */ /* 0x000fc60000000f00 */
[----:B------:R-:W0:Y:S01]  /*0820*/  I2F R15, R14 ;  /* 0x0000000e000f7306 */ /* 0x000e220000201400 */
[--C-:B------:R-:W-:Y:S01]  /*0830*/  HADD2.F32 R12, -RZ, R26.reuse.H1_H1 ;  /* 0x3000001aff0c7230 */ /* 0x100fe20000004100 */
[----:B------:R-:W-:Y:S01]  /*0840*/  FFMA.FTZ R13, R13, -R18, -0.875 ;  /* 0xbf6000000d0d7423 */ /* 0x000fe20000010812 */
[----:B------:R-:W-:-:S03]  /*0850*/  HADD2.F32 R26, -RZ, R26.H0_H0 ;  /* 0x2000001aff1a7230 */ /* 0x000fc60000004100 */
[----:B------:R-:W-:-:S04]  /*0860*/  FMUL.FTZ R12, R13, R12 ;  /* 0x0000000c0d0c7220 */ /* 0x000fc80000410000 */
[----:B0-----:R-:W-:-:S04]  /*0870*/  FFMA.FTZ R12, R26, R15, R12 ;  /* 0x0000000f1a0c7223 */ /* 0x001fc8000001000c */
[----:B------:R-:W-:Y:S01]  /*0880*/  FFMA.FTZ R6, R17, R12, R6 ;  /* 0x0000000c11067223 */ /* 0x000fe20000010006 */
[----:B------:R-:W-:Y:S05]  /*0890*/  @!P0 BRA `(.L_x_216) ;  /* 0xfffffa9000008947 */ /* 0x000fea000383ffff */
.L_x_215:
[----:B-1----:R-:W-:Y:S05]  /*08a0*/  BSYNC B0 ;  /* 0x0000000000007941 */ /* 0x002fea0003800000 */
.L_x_214:
        /* <DEDUP_REMOVED lines=17> */
.L_x_217:
        /* <DEDUP_REMOVED lines=12> */
.L_x_1245:


//--------------------- .text._Z9moe_vec_qIfLi256ELi8E13block_iq3_xxsLi1EXadL_ZN45_INTERNAL_8d5cb472_14_gguf_kernel_cu_cd24131920vec_dot_iq3_xxs_q8_1EPKvPK10block_q8_1RKiEEEvS3_S3_PT_PS7_iiii --------------------------
	.section	.text._Z9moe_vec_qIfLi256ELi8E13block_iq3_xxsLi1EXadL_ZN45_INTERNAL_8d5cb472_14_gguf_kernel_cu_cd24131920vec_dot_iq3_xxs_q8_1EPKvPK10block_q8_1RKiEEEvS3_S3_PT_PS7_iiii,"ax",@progbits
	.sectioninfo	@"SHI_REGISTERS=32"
	.align	128
.text._Z9moe_vec_qIfLi256ELi8E13block_iq3_xxsLi1EXadL_ZN45_INTERNAL_8d5cb472_14_gguf_kernel_cu_cd24131920vec_dot_iq3_xxs_q8_1EPKvPK10block_q8_1RKiEEEvS3_S3_PT_PS7_iiii:
        .type           _Z9moe_vec_qIfLi256ELi8E13block_iq3_xxsLi1EXadL_ZN45_INTERNAL_8d5cb472_14_gguf_kernel_cu_cd24131920vec_dot_iq3_xxs_q8_1EPKvPK10block_q8_1RKiEEEvS3_S3_PT_PS7_iiii,@function
        .size           _Z9moe_vec_qIfLi256ELi8E13block_iq3_xxsLi1EXadL_ZN45_INTERNAL_8d5cb472_14_gguf_kernel_cu_cd24131920vec_dot_iq3_xxs_q8_1EPKvPK10block_q8_1RKiEEEvS3_S3_PT_PS7_iiii,(.L_x_1246 - _Z9moe_vec_qIfLi256ELi8E13block_iq3_xxsLi1EXadL_ZN45_INTERNAL_8d5cb472_14_gguf_kernel_cu_cd24131920vec_dot_iq3_xxs_q8_1EPKvPK10block_q8_1RKiEEEvS3_S3_PT_PS7_iiii)
        .other          _Z9moe_vec_qIfLi256ELi8E13block_iq3_xxsLi1EXadL_ZN45_INTERNAL_8d5cb472_14_gguf_kernel_cu_cd24131920vec_dot_iq3_xxs_q8_1EPKvPK10block_q8_1RKiEEEvS3_S3_PT_PS7_iiii,@"STO_CUDA_ENTRY STV_DEFAULT"
_Z9moe_vec_qIfLi256ELi8E13block_iq3_xxsLi1EXadL_ZN45_INTERNAL_8d5cb472_14_gguf_kernel_cu_cd24131920vec_dot_iq3_xxs_q8_1EPKvPK10block_q8_1RKiEEEvS3_S3_PT_PS7_iiii:
        /* <DEDUP_REMOVED lines=45> */
[----:B------:R-:W-:Y:S02]  /*02d0*/  ISETP.GE.U32.AND P1, PT, R6, c[0x0][0x180], PT ;  /* 0x0000600006007a0c */ /* 0x000fe40003f26070 */
[----:B------:R-:W-:-:S04]  /*02e0*/  SHF.L.U32 R6, R2, 0x1, RZ ;  /* 0x0000000102067819 */ /* 0x000fc800000006ff */
[----:B------:R-:W-:-:S07]  /*02f0*/  LOP3.LUT R6, R6, 0xe, RZ, 0xc0, !PT ;  /* 0x0000000e06067812 */ /* 0x000fce00078ec0ff */
[----:B------:R-:W-:Y:S02]  /*0300*/  @P1 IADD3 R12, R12, 0x1, RZ ;  /* 0x000000010c0c1810 */ /* 0x000fe40007ffe0ff */
[----:B------:R-:W-:-:S05]  /*0310*/  @!P2 LOP3.LUT R12, RZ, c[0x0][0x180], RZ, 0x33, !PT ;  /* 0x00006000ff0caa12 */ /* 0x000fca00078e33ff */
[----:B------:R-:W-:Y:S02]  /*0320*/  IMAD R12, R12, c[0x0][0x18c], RZ ;  /* 0x000063000c0c7a24 */ /* 0x000fe400078e02ff */
[----:B--2---:R-:W-:Y:S02]  /*0330*/  IMAD R9, R10, UR5, RZ ;  /* 0x000000050a097c24 */ /* 0x004fe4000f8e02ff */
[----:B------:R-:W-:-:S04]  /*0340*/  IMAD.WIDE.U32 R10, R12, R5, c[0x0][0x168] ;  /* 0x00005a000c0a7625 */ /* 0x000fc800078e0005 */
.L_x_220:
        /* <DEDUP_REMOVED lines=10> */
[----:B------:R-:W-:-:S03]  /*03f0*/  IADD3 R14, P0, R7, R16, RZ ;  /* 0x00000010070e7210 */ /* 0x000fc60007f1e0ff */
[----:B------:R-:W3:Y:S01]  /*0400*/  LDG.E.U16.CONSTANT R16, [R16.64] ;  /* 0x0000000610107981 */ /* 0x000ee2000c1e9500 */
[----:B------:R-:W-:-:S05]  /*0410*/  IADD3.X R15, RZ, R17, RZ, P0, !PT ;  /* 0x00000011ff0f7210 */ /* 0x000fca00007fe4ff */
[----:B------:R-:W4:Y:S04]  /*0420*/  LDG.E.U8.CONSTANT R24, [R14.64] ;  /* 0x000000060e187981 */ /* 0x000f28000c1e9100 */
[----:B------:R-:W5:Y:S01]  /*0430*/  LDG.E.U8.CONSTANT R18, [R14.64+0x1] ;  /* 0x000001060e127981 */ /* 0x000f62000c1e9100 */
[----:B--2---:R-:W-:-:S05]  /*0440*/  IMAD.SHL.U32 R12, R23, 0x8, RZ ;  /* 0x00000008170c7824 */ /* 0x004fca00078e00ff */
[----:B------:R-:W-:-:S04]  /*0450*/  LOP3.LUT R12, R12, 0x3f8, RZ, 0xc0, !PT ;  /* 0x000003f80c0c7812 */ /* 0x000fc800078ec0ff */
[----:B------:R-:W-:Y:S01]  /*0460*/  IADD3 R12, P0, R12, c[0x4][0x38], RZ ;  /* 0x01000e000c0c7a10 */ /* 0x000fe20007f1e0ff */
[----:B----4-:R-:W-:-:S04]  /*0470*/  IMAD.WIDE.U32 R24, R24, R5, c[0x4][0x18] ;  /* 0x0100060018187625 */ /* 0x010fc800078e0005 */
[----:B------:R-:W-:Y:S02]  /*0480*/  IMAD.X R13, RZ, RZ, c[0x4][0x3c], P0 ;  /* 0x01000f00ff0d7624 */ /* 0x000fe400000e06ff */
[----:B------:R-:W2:Y:S01]  /*0490*/  LDG.E.CONSTANT R24, [R24.64] ;  /* 0x0000000618187981 */ /* 0x000ea2000c1e9900 */
[----:B-----5:R-:W-:-:S03]  /*04a0*/  IMAD.WIDE.U32 R18, R18, R5, c[0x4][0x18] ;  /* 0x0100060012127625 */ /* 0x020fc600078e0005 */
[----:B------:R-:W2:Y:S04]  /*04b0*/  LDG.E.64.CONSTANT R12, [R12.64] ;  /* 0x000000060c0c7981 */ /* 0x000ea8000c1e9b00 */
[----:B------:R0:W4:Y:S04]  /*04c0*/  LDG.E.CONSTANT R18, [R18.64] ;  /* 0x0000000612127981 */ /* 0x000128000c1e9900 */
[----:B0-----:R-:W5:Y:S01]  /*04d0*/  LDG.E.U8.CONSTANT R19, [R14.64+0x2] ;  /* 0x000002060e137981 */ /* 0x001f62000c1e9100 */
[C---:B--2---:R-:W-:Y:S02]  /*04e0*/  LOP3.LUT R27, R12.reuse, 0x80808080, R24, 0xde, !PT ;  /* 0x808080800c1b7812 */ /* 0x044fe400078ede18 */
[----:B------:R-:W-:-:S02]  /*04f0*/  LOP3.LUT R22, R12, 0x7f7f7f7f, RZ, 0xc0, !PT ;  /* 0x7f7f7f7f0c167812 */ /* 0x000fc400078ec0ff */
[----:B------:R-:W-:-:S03]  /*0500*/  LOP3.LUT R26, R13, 0x7f7f7f7f, RZ, 0xc0, !PT ;  /* 0x7f7f7f7f0d1a7812 */ /* 0x000fc600078ec0ff */
[----:B------:R-:W-:Y:S01]  /*0510*/  IMAD.IADD R27, R27, 0x1, -R22 ;  /* 0x000000011b1b7824 */ /* 0x000fe200078e0a16 */
[----:B----4-:R-:W-:Y:S01]  /*0520*/  LOP3.LUT R22, R13, 0x80808080, R18, 0xde, !PT ;  /* 0x808080800d167812 */ /* 0x010fe200078ede12 */
[----:B------:R-:W-:-:S05]  /*0530*/  IMAD.WIDE R12, R20, 0x24, R10 ;  /* 0x00000024140c7825 */ /* 0x000fca00078e020a */
[----:B------:R-:W2:Y:S01]  /*0540*/  LDG.E.CONSTANT R25, [R12.64+0x4] ;  /* 0x000004060c197981 */ /* 0x000ea2000c1e9900 */
[----:B------:R-:W-:-:S03]  /*0550*/  IMAD.IADD R22, R22, 0x1, -R26 ;  /* 0x0000000116167824 */ /* 0x000fc600078e0a1a */
[----:B------:R-:W4:Y:S01]  /*0560*/  LDG.E.CONSTANT R26, [R12.64+0x8] ;  /* 0x000008060c1a7981 */ /* 0x000f22000c1e9900 */
[----:B------:R-:W-:Y:S02]  /*0570*/  LOP3.LUT R24, R27, 0x80808080, R24, 0xb4, !PT ;  /* 0x808080801b187812 */ /* 0x000fe400078eb418 */
[----:B------:R-:W-:Y:S02]  /*0580*/  LOP3.LUT R27, R22, 0x80808080, R18, 0xb4, !PT ;  /* 0x80808080161b7812 */ /* 0x000fe400078eb412 */
[----:B------:R-:W-:Y:S01]  /*0590*/  SHF.R.U32.HI R18, RZ, 0x4, R23 ;  /* 0x00000004ff127819 */ /* 0x000fe20000011617 */
[----:B------:R0:W3:Y:S03]  /*05a0*/  LDG.E.U16.CONSTANT R22, [R28.64+0x44] ;  /* 0x000044061c167981 */ /* 0x0000e6000c1e9500 */
[----:B------:R-:W-:-:S04]  /*05b0*/  LOP3.LUT R18, R18, 0x3f8, RZ, 0xc0, !PT ;  /* 0x000003f812127812 */ /* 0x000fc800078ec0ff */
[----:B------:R-:W-:Y:S01]  /*05c0*/  IADD3 R18, P0, R18, c[0x4][0x38], RZ ;  /* 0x01000e0012127a10 */ /* 0x000fe20007f1e0ff */
[----:B0-----:R-:W3:Y:S01]  /*05d0*/  LDG.E.U8.CONSTANT R28, [R14.64+0x3] ;  /* 0x000003060e1c7981 */ /* 0x001ee2000c1e9100 */
[----:B--2---:R-:W-:-:S04]  /*05e0*/  IDP.4A.S8.S8 R24, R24, R25, RZ ;  /* 0x0000001918187226 */ /* 0x004fc800000006ff */
[----:B----4-:R-:W-:Y:S02]  /*05f0*/  IDP.4A.S8.S8 R26, R27, R26, R24 ;  /* 0x0000001a1b1a7226 */ /* 0x010fe40000000618 */
[----:B-----5:R-:W-:-:S04]  /*0600*/  IMAD.WIDE.U32 R24, R19, R5, c[0x4][0x18] ;  /* 0x0100060013187625 */ /* 0x020fc800078e0005 */
[----:B------:R-:W-:Y:S02]  /*0610*/  IMAD.X R19, RZ, RZ, c[0x4][0x3c], P0 ;  /* 0x01000f00ff137624 */ /* 0x000fe400000e06ff */
[----:B------:R-:W2:Y:S04]  /*0620*/  LDG.E.CONSTANT R25, [R24.64] ;  /* 0x0000000618197981 */ /* 0x000ea8000c1e9900 */
[----:B------:R-:W2:Y:S02]  /*0630*/  LDG.E.64.CONSTANT R18, [R18.64] ;  /* 0x0000000612127981 */ /* 0x000ea4000c1e9b00 */
[C---:B--2---:R-:W-:Y:S02]  /*0640*/  LOP3.LUT R27, R18.reuse, 0x80808080, R25, 0xde, !PT ;  /* 0x80808080121b7812 */ /* 0x044fe400078ede19 */
[----:B------:R-:W-:-:S04]  /*0650*/  LOP3.LUT R18, R18, 0x7f7f7f7f, RZ, 0xc0, !PT ;  /* 0x7f7f7f7f12127812 */ /* 0x000fc800078ec0ff */
[----:B------:R-:W-:Y:S02]  /*0660*/  IADD3 R18, R27, -R18, RZ ;  /* 0x800000121b127210 */ /* 0x000fe40007ffe0ff */
[----:B------:R-:W2:Y:S02]  /*0670*/  LDG.E.CONSTANT R27, [R12.64+0xc] ;  /* 0x00000c060c1b7981 */ /* 0x000ea4000c1e9900 */
[----:B------:R-:W-:Y:S01]  /*0680*/  LOP3.LUT R29, R18, 0x80808080, R25, 0xb4, !PT ;  /* 0x80808080121d7812 */ /* 0x000fe200078eb419 */
[----:B---3--:R-:W-:Y:S02]  /*0690*/  IMAD.WIDE.U32 R24, R28, R5, c[0x4][0x18] ;  /* 0x010006001c187625 */ /* 0x008fe400078e0005 */
[----:B------:R-:W3:Y:S04]  /*06a0*/  LDG.E.U8.CONSTANT R28, [R14.64+0x4] ;  /* 0x000004060e1c7981 */ /* 0x000ee8000c1e9100 */
[----:B------:R-:W4:Y:S01]  /*06b0*/  LDG.E.CONSTANT R24, [R24.64] ;  /* 0x0000000618187981 */ /* 0x000f22000c1e9900 */
[----:B------:R-:W-:-:S02]  /*06c0*/  LOP3.LUT R18, R19, 0x7f7f7f7f, RZ, 0xc0, !PT ;  /* 0x7f7f7f7f13127812 */ /* 0x000fc400078ec0ff */
[----:B------:R-:W-:Y:S01]  /*06d0*/  PRMT R23, R23, 0x5410, R22 ;  /* 0x0000541017177816 */ /* 0x000fe20000000016 */
[----:B--2---:R-:W-:Y:S02]  /*06e0*/  IDP.4A.S8.S8 R26, R29, R27, R26 ;  /* 0x0000001b1d1a7226 */ /* 0x004fe4000000061a */
[----:B------:R-:W2:Y:S01]  /*06f0*/  LDG.E.CONSTANT R27, [R12.64+0x10] ;  /* 0x000010060c1b7981 */ /* 0x000ea2000c1e9900 */
[----:B------:R-:W-:Y:S02]  /*0700*/  SHF.R.U32.HI R23, RZ, 0xb, R23 ;  /* 0x0000000bff177819 */ /* 0x000fe40000011617 */
[----:B----4-:R-:W-:Y:S02]  /*0710*/  LOP3.LUT R19, R19, 0x80808080, R24, 0xde, !PT ;  /* 0x8080808013137812 */ /* 0x010fe400078ede18 */
[----:B------:R-:W-:-:S03]  /*0720*/  LOP3.LUT R23, R23, 0x3f8, RZ, 0xc0, !PT ;  /* 0x000003f817177812 */ /* 0x000fc600078ec0ff */
[----:B------:R-:W-:Y:S01]  /*0730*/  IMAD.IADD R19, R19, 0x1, -R18 ;  /* 0x0000000113137824 */ /* 0x000fe200078e0a12 */
[----:B------:R-:W-:Y:S02]  /*0740*/  IADD3 R18, P0, R23, c[0x4][0x38], RZ ;  /* 0x01000e0017127a10 */ /* 0x000fe40007f1e0ff */
[----:B------:R-:W4:Y:S02]  /*0750*/  LDG.E.CONSTANT R23, [R12.64+0x14] ;  /* 0x000014060c177981 */ /* 0x000f24000c1e9900 */
[----:B------:R-:W-:-:S05]  /*0760*/  LOP3.LUT R19, R19, 0x80808080, R24, 0xb4, !PT ;  /* 0x8080808013137812 */ /* 0x000fca00078eb418 */
[----:B--2---:R-:W-:Y:S02]  /*0770*/  IDP.4A.S8.S8 R24, R19, R27, R26 ;  /* 0x0000001b13187226 */ /* 0x004fe4000000061a */
[----:B---3--:R-:W-:Y:S02]  /*0780*/  IMAD.WIDE.U32 R26, R28, R5, c[0x4][0x18] ;  /* 0x010006001c1a7625 */ /* 0x008fe400078e0005 */
        /* <DEDUP_REMOVED lines=15> */
[----:B----4-:R-:W-:-:S05]  /*0880*/  LOP3.LUT R19, R19, 0x80808080, R24, 0xde, !PT ;  /* 0x8080808013137812 */ /* 0x010fca00078ede18 */
[----:B------:R-:W-:Y:S02]  /*0890*/  IMAD.IADD R19, R19, 0x1, -R26 ;  /* 0x0000000113137824 */ /* 0x000fe400078e0a1a */
[----:B------:R0:W4:Y:S01]  /*08a0*/  LDG.E.U8.CONSTANT R26, [R14.64+0x6] ;  /* 0x000006060e1a7981 */ /* 0x000122000c1e9100 */
[----:B------:R-:W-:Y:S02]  /*08b0*/  LOP3.LUT R27, R27, 0x3f8, RZ, 0xc0, !PT ;  /* 0x000003f81b1b7812 */ /* 0x000fe400078ec0ff */
[----:B------:R-:W-:Y:S02]  /*08c0*/  LOP3.LUT R19, R19, 0x80808080, R24, 0xb4, !PT ;  /* 0x8080808013137812 */ /* 0x000fe400078eb418 */
[----:B0-----:R-:W-:-:S03]  /*08d0*/  IADD3 R14, P0, R27, c[0x4][0x38], RZ ;  /* 0x01000e001b0e7a10 */ /* 0x001fc60007f1e0ff */
[----:B--2---:R-:W-:Y:S01]  /*08e0*/  IDP.4A.S8.S8 R23, R19, R28, R23 ;  /* 0x0000001c13177226 */ /* 0x004fe20000000617 */
[----:B------:R0:W2:Y:S01]  /*08f0*/  LDG.E.CONSTANT R27, [R12.64+0x20] ;  /* 0x000020060c1b7981 */ /* 0x0000a2000c1e9900 */
[----:B------:R-:W-:Y:S01]  /*0900*/  IADD3.X R15, RZ, c[0x4][0x3c], RZ, P0, !PT ;  /* 0x01000f00ff0f7a10 */ /* 0x000fe200007fe4ff */
[-C--:B---3--:R-:W-:Y:S02]  /*0910*/  IMAD.WIDE.U32 R18, R18, R5.reuse, c[0x4][0x18] ;  /* 0x0100060012127625 */ /* 0x088fe400078e0005 */
[----:B------:R-:W3:Y:S04]  /*0920*/  LDG.E.U16.CONSTANT R28, [R12.64] ;  /* 0x000000060c1c7981 */ /* 0x000ee8000c1e9500 */
[----:B------:R-:W5:Y:S04]  /*0930*/  LDG.E.64.CONSTANT R14, [R14.64] ;  /* 0x000000060e0e7981 */ /* 0x000f68000c1e9b00 */
[----:B------:R-:W2:Y:S01]  /*0940*/  LDG.E.CONSTANT R18, [R18.64] ;  /* 0x0000000612127981 */ /* 0x000ea2000c1e9900 */
[----:B----4-:R-:W-:-:S03]  /*0950*/  IMAD.WIDE.U32 R24, R26, R5, c[0x4][0x18] ;  /* 0x010006001a187625 */ /* 0x010fc600078e0005 */
[----:B------:R0:W4:Y:S04]  /*0960*/  LDG.E.CONSTANT R26, [R12.64+0x1c] ;  /* 0x00001c060c1a7981 */ /* 0x000128000c1e9900 */
[----:B------:R-:W5:Y:S01]  /*0970*/  LDG.E.CONSTANT R25, [R24.64] ;  /* 0x0000000618197981 */ /* 0x000f62000c1e9900 */
[----:B------:R-:W-:-:S06]  /*0980*/  SHF.R.U32.HI R22, RZ, 0xc, R22 ;  /* 0x0000000cff167819 */ /* 0x000fcc0000011616 */
[----:B------:R-:W0:Y:S01]  /*0990*/  I2F.U32 R22, R22 ;  /* 0x0000001600167306 */ /* 0x000e220000201000 */
[----:B------:R-:W-:Y:S01]  /*09a0*/  IADD3 R21, R21, 0x4, RZ ;  /* 0x0000000415157810 */ /* 0x000fe20007ffe0ff */
[----:B------:R-:W-:-:S03]  /*09b0*/  HADD2.F32 R16, -RZ, R16.H0_H0 ;  /* 0x20000010ff107230 */ /* 0x000fc60000004100 */
[----:B------:R-:W-:Y:S01]  /*09c0*/  ISETP.GE.U32.AND P0, PT, R21, UR4, PT ;  /* 0x0000000415007c0c */ /* 0x000fe2000bf06070 */
[----:B---3--:R-:W-:Y:S01]  /*09d0*/  HADD2.F32 R28, -RZ, R28.H0_H0 ;  /* 0x2000001cff1c7230 */ /* 0x008fe20000004100 */
[----:B0-----:R-:W-:-:S04]  /*09e0*/  FADD.FTZ R13, R22, 0.5 ;  /* 0x3f000000160d7421 */ /* 0x001fc80000010000 */
[----:B------:R-:W-:-:S04]  /*09f0*/  FMUL.FTZ R13, R16, R13 ;  /* 0x0000000d100d7220 */ /* 0x000fc80000410000 */
[----:B------:R-:W-:Y:S01]  /*0a00*/  FMUL.FTZ.D2 R13, R13, R28 ;  /* 0x0000001c0d0d7220 */ /* 0x000fe20000310000 */
[----:B------:R-:W-:Y:S02]  /*0a10*/  IADD3 R20, R20, 0x20, RZ ;  /* 0x0000002014147810 */ /* 0x000fe40007ffe0ff */
[----:B------:R-:W-:Y:S02]  /*0a20*/  IADD3 R4, R4, 0x4, RZ ;  /* 0x0000000404047810 */ /* 0x000fe40007ffe0ff */
[C---:B-----5:R-:W-:Y:S02]  /*0a30*/  LOP3.LUT R29, R14.reuse, 0x80808080, R25, 0xde, !PT ;  /* 0x808080800e1d7812 */ /* 0x060fe400078ede19 */
        /* <DEDUP_REMOVED lines=12> */
.L_x_219:
[----:B-1----:R-:W-:Y:S05]  /*0b00*/  BSYNC B0 ;  /* 0x0000000000007941 */ /* 0x002fea0003800000 */
.L_x_218:
        /* <DEDUP_REMOVED lines=17> */
.L_x_221:
        /* <DEDUP_REMOVED lines=14> */
.L_x_1246:


//--------------------- .text._Z9moe_vec_qIfLi256ELi8E12block_iq2_xsLi1EXadL_ZN45_INTERNAL_8d5cb472_14_gguf_kernel_cu_cd24131919vec_dot_iq2_xs_q8_1EPKvPK10block_q8_1RKiEEEvS3_S3_PT_PS7_iiii --------------------------
	.section	.text._Z9moe_vec_qIfLi256ELi8E12block_iq2_xsLi1EXadL_ZN45_INTERNAL_8d5cb472_14_gguf_kernel_cu_cd24131919vec_dot_iq2_xs_q8_1EPKvPK10block_q8_1RKiEEEvS3_S3_PT_PS7_iiii,"ax",@progbits
	.sectioninfo	@"SHI_REGISTERS=39"
	.align	128
.text._Z9moe_vec_qIfLi256ELi8E12block_iq2_xsLi1EXadL_ZN45_INTERNAL_8d5cb472_14_gguf_kernel_cu_cd24131919vec_dot_iq2_xs_q8_1EPKvPK10block_q8_1RKiEEEvS3_S3_PT_PS7_iiii:
        .type           _Z9moe_vec_qIfLi256ELi8E12block_iq2_xsLi1EXadL_ZN45_INTERNAL_8d5cb472_14_gguf_kernel_cu_cd24131919vec_dot_iq2_xs_q8_1EPKvPK10block_q8_1RKiEEEvS3_S3_PT_PS7_iiii,@function
        .size           _Z9moe_vec_qIfLi256ELi8E12block_iq2_xsLi1EXadL_ZN45_INTERNAL_8d5cb472_14_gguf_kernel_cu_cd24131919vec_dot_iq2_xs_q8_1EPKvPK10block_q8_1RKiEEEvS3_S3_PT_PS7_iiii,(.L_x_1247 - _Z9moe_vec_qIfLi256ELi8E12block_iq2_xsLi1EXadL_ZN45_INTERNAL_8d5cb472_14_gguf_kernel_cu_cd24131919vec_dot_iq2_xs_q8_1EPKvPK10block_q8_1RKiEEEvS3_S3_PT_PS7_iiii)
        .other          _Z9moe_vec_qIfLi256ELi8E12block_iq2_xsLi1EXadL_ZN45_INTERNAL_8d5cb472_14_gguf_kernel_cu_cd24131919vec_dot_iq2_xs_q8_1EPKvPK10block_q8_1RKiEEEvS3_S3_PT_PS7_iiii,@"STO_CUDA_ENTRY STV_DEFAULT"
_Z9moe_vec_qIfLi256ELi8E12block_iq2_xsLi1EXadL_ZN45_INTERNAL_8d5cb472_14_gguf_kernel_cu_cd24131919vec_dot_iq2_xs_q8_1EPKvPK10block_q8_1RKiEEEvS3_S3_PT_PS7_iiii:
        /* <DEDUP_REMOVED lines=51> */
.L_x_224:
        /* <DEDUP_REMOVED lines=340> */
.L_x_223:
[----:B-1----:R-:W-:Y:S05]  /*1870*/  BSYNC B0 ;  /* 0x0000000000007941 */ /* 0x002fea0003800000 */
.L_x_222:
        /* <DEDUP_REMOVED lines=17> */
.L_x_225:
        /* <DEDUP_REMOVED lines=15> */
.L_x_1247:


//--------------------- .text._Z9moe_vec_qIfLi256ELi8E13block_iq2_xxsLi1EXadL_ZN45_INTERNAL_8d5cb472_14_gguf_kernel_cu_cd24131920vec_dot_iq2_xxs_q8_1EPKvPK10block_q8_1RKiEEEvS3_S3_PT_PS7_iiii --------------------------
	.section	.text._Z9moe_vec_qIfLi256ELi8E13block_iq2_xxsLi1EXadL_ZN45_INTERNAL_8d5cb472_14_gguf_kernel_cu_cd24131920vec_dot_iq2_xxs_q8_1EPKvPK10block_q8_1RKiEEEvS3_S3_PT_PS7_iiii,"ax",@progbits
	.sectioninfo	@"SHI_REGISTERS=40"
	.align	128
.text._Z9moe_vec_qIfLi256ELi8E13block_iq2_xxsLi1EXadL_ZN45_INTERNAL_8d5cb472_14_gguf_kernel_cu_cd24131920vec_dot_iq2_xxs_q8_1EPKvPK10block_q8_1RKiEEEvS3_S3_PT_PS7_iiii:
        .type           _Z9moe_vec_qIfLi256ELi8E13block_iq2_xxsLi1EXadL_ZN45_INTERNAL_8d5cb472_14_gguf_kernel_cu_cd24131920vec_dot_iq2_xxs_q8_1EPKvPK10block_q8_1RKiEEEvS3_S3_PT_PS7_iiii,@function
        .size           _Z9moe_vec_qIfLi256ELi8E13block_iq2_xxsLi1EXadL_ZN45_INTERNAL_8d5cb472_14_gguf_kernel_cu_cd24131920vec_dot_iq2_xxs_q8_1EPKvPK10block_q8_1RKiEEEvS3_S3_PT_PS7_iiii,(.L_x_1248 - _Z9moe_vec_qIfLi256ELi8E13block_iq2_xxsLi1EXadL_ZN45_INTERNAL_8d5cb472_14_gguf_kernel_cu_cd24131920vec_dot_iq2_xxs_q8_1EPKvPK10block_q8_1RKiEEEvS3_S3_PT_PS7_iiii)
        .other          _Z9moe_vec_qIfLi256ELi8E13block_iq2_xxsLi1EXadL_ZN45_INTERNAL_8d5cb472_14_gguf_kernel_cu_cd24131920vec_dot_iq2_xxs_q8_1EPKvPK10block_q8_1RKiEEEvS3_S3_PT_PS7_iiii,@"STO_CUDA_ENTRY STV_DEFAULT"
_Z9moe_vec_qIfLi256ELi8E13block_iq2_xxsLi1EXadL_ZN45_INTERNAL_8d5cb472_14_gguf_kernel_cu_cd24131920vec_dot_iq2_xxs_q8_1EPKvPK10block_q8_1RKiEEEvS3_S3_PT_PS7_iiii:
        /* <DEDUP_REMOVED lines=50> */
.L_x_228:
        /* <DEDUP_REMOVED lines=320> */
.L_x_227:
[----:B-1----:R-:W-:Y:S05]  /*1720*/  BSYNC B0 ;  /* 0x0000000000007941 */ /* 0x002fea0003800000 */
.L_x_226:
        /* <DEDUP_REMOVED lines=17> */
.L_x_229:
        /* <DEDUP_REMOVED lines=12> */
.L_x_1248:


//--------------------- .text._Z9moe_vec_qIfLi256ELi32E10block_q6_KLi1EXadL_ZN45_INTERNAL_8d5cb472_14_gguf_kernel_cu_cd24131917vec_dot_q6_K_q8_1EPKvPK10block_q8_1RKiEEEvS3_S3_PT_PS7_iiii --------------------------
	.section	.text._Z9moe_vec_qIfLi256ELi32E10block_q6_KLi1EXadL_ZN45_INTERNAL_8d5cb472_14_gguf_kernel_cu_cd24131917vec_dot_q6_K_q8_1EPKvPK10block_q8_1RKiEEEvS3_S3_PT_PS7_iiii,"ax",@progbits
	.sectioninfo	@"SHI_REGISTERS=40"
	.align	128
.text._Z9moe_vec_qIfLi256ELi32E10block_q6_KLi1EXadL_ZN45_INTERNAL_8d5cb472_14_gguf_kernel_cu_cd24131917vec_dot_q6_K_q8_1EPKvPK10block_q8_1RKiEEEvS3_S3_PT_PS7_iiii:
        .type           _Z9moe_vec_qIfLi256ELi32E10block_q6_KLi1EXadL_ZN45_INTERNAL_8d5cb472_14_gguf_kernel_cu_cd24131917vec_dot_q6_K_q8_1EPKvPK10block_q8_1RKiEEEvS3_S3_PT_PS7_iiii,@function
        .size           _Z9moe_vec_qIfLi256ELi32E10block_q6_KLi1EXadL_ZN45_INTERNAL_8d5cb472_14_gguf_kernel_cu_cd24131917vec_dot_q6_K_q8_1EPKvPK10block_q8_1RKiEEEvS3_S3_PT_PS7_iiii,(.L_x_1249 - _Z9moe_vec_qIfLi256ELi32E10block_q6_KLi1EXadL_ZN45_INTERNAL_8d5cb472_14_gguf_kernel_cu_cd24131917vec_dot_q6_K_q8_1EPKvPK10block_q8_1RKiEEEvS3_S3_PT_PS7_iiii)
        .other          _Z9moe_vec_qIfLi256ELi32E10block_q6_KLi1EXadL_ZN45_INTERNAL_8d5cb472_14_gguf_kernel_cu_cd24131917vec_dot_q6_K_q8_1EPKvPK10block_q8_1RKiEEEvS3_S3_PT_PS7_iiii,@"STO_CUDA_ENTRY STV_DEFAULT"
_Z9moe_vec_qIfLi256ELi32E10block_q6_KLi1EXadL_ZN45_INTERNAL_8d5cb472_14_gguf_kernel_cu_cd24131917vec_dot_q6_K_q8_1EPKvPK10block_q8_1RKiEEEvS3_S3_PT_PS7_iiii:
        /* <DEDUP_REMOVED lines=41> */
[----:B------:R-:W-:Y:S02]  /*0290*/  IADD3 R2, -R28, UR4, RZ ;  /* 0x000000041c027c10 */ /* 0x000fe4000fffe1ff */
[----:B------:R-:W-:-:S03]  /*02a0*/  LOP3.LUT R5, R18, 0xc, RZ, 0xc0, !PT ;  /* 0x0000000c12057812 */ /* 0x000fc600078ec0ff */
[----:B------:R-:W-:Y:S01]  /*02b0*/  IMAD.HI.U32 R6, R6, R17, RZ ;  /* 0x0000001106067227 */ /* 0x000fe200078e00ff */
[----:B------:R-:W-:Y:S02]  /*02c0*/  LEA.HI R5, R5, R4, RZ, 0x1e ;  /* 0x0000000405057211 */ /* 0x000fe400078ff0ff */
[----:B------:R-:W-:Y:S01]  /*02d0*/  LOP3.LUT R4, R18, 0x8, RZ, 0xc0, !PT ;  /* 0x0000000812047812 */ /* 0x000fe200078ec0ff */
[----:B------:R-:W-:Y:S01]  /*02e0*/  IMAD.MOV R8, RZ, RZ, -R6 ;  /* 0x000000ffff087224 */ /* 0x000fe200078e0a06 */
[----:B------:R-:W-:Y:S02]  /*02f0*/  IADD3 R29, R5, 0xc0, RZ ;  /* 0x000000c0051d7810 */ /* 0x000fe40007ffe0ff */
[----:B------:R-:W-:Y:S01]  /*0300*/  SHF.R.U32.HI R23, RZ, 0x2, R4 ;  /* 0x00000002ff177819 */ /* 0x000fe20000011604 */
[----:B------:R-:W-:-:S05]  /*0310*/  IMAD R3, R8, c[0x0][0x180], R17 ;  /* 0x0000600008037a24 */ /* 0x000fca00078e0211 */
[----:B------:R-:W-:-:S13]  /*0320*/  ISETP.GE.U32.AND P0, PT, R3, c[0x0][0x180], PT ;  /* 0x0000600003007a0c */ /* 0x000fda0003f06070 */
[----:B------:R-:W-:Y:S02]  /*0330*/  @P0 IADD3 R3, R3, -c[0x0][0x180], RZ ;  /* 0x8000600003030a10 */ /* 0x000fe40007ffe0ff */
[----:B------:R-:W-:Y:S02]  /*0340*/  @P0 IADD3 R6, R6, 0x1, RZ ;  /* 0x0000000106060810 */ /* 0x000fe40007ffe0ff */
[----:B------:R-:W-:Y:S02]  /*0350*/  ISETP.GE.U32.AND P1, PT, R3, c[0x0][0x180], PT ;  /* 0x0000600003007a0c */ /* 0x000fe40003f26070 */
[----:B------:R-:W-:Y:S02]  /*0360*/  LOP3.LUT R3, R2, 0x1, RZ, 0xc0, !PT ;  /* 0x0000000102037812 */ /* 0x000fe400078ec0ff */
[----:B------:R-:W-:Y:S02]  /*0370*/  SHF.R.U32.HI R2, RZ, 0x4, R18 ;  /* 0x00000004ff027819 */ /* 0x000fe40000011612 */
[----:B------:R-:W-:-:S02]  /*0380*/  ISETP.NE.U32.AND P3, PT, R3, 0x1, PT ;  /* 0x000000010300780c */ /* 0x000fc40003f65070 */
[----:B------:R-:W-:Y:S02]  /*0390*/  LOP3.LUT R2, R2, 0x1, RZ, 0xc0, !PT ;  /* 0x0000000102027812 */ /* 0x000fe400078ec0ff */
[----:B------:R-:W-:-:S03]  /*03a0*/  SHF.R.U32.HI R3, RZ, 0x2, R18 ;  /* 0x00000002ff037819 */ /* 0x000fc60000011612 */
[----:B------:R-:W-:Y:S01]  /*03b0*/  IMAD.SHL.U32 R7, R2, 0x8, RZ ;  /* 0x0000000802077824 */ /* 0x000fe200078e00ff */
[----:B------:R-:W-:Y:S02]  /*03c0*/  @P1 IADD3 R6, R6, 0x1, RZ ;  /* 0x0000000106061810 */ /* 0x000fe40007ffe0ff */
[----:B------:R-:W-:Y:S02]  /*03d0*/  LOP3.LUT R3, R3, 0x4, RZ, 0xc0, !PT ;  /* 0x0000000403037812 */ /* 0x000fe400078ec0ff */
[----:B------:R-:W-:Y:S02]  /*03e0*/  LOP3.LUT R2, R7, 0xfffffff8, R18, 0xe2, !PT ;  /* 0xfffffff807027812 */ /* 0x000fe400078ee212 */
[----:B------:R-:W-:Y:S02]  /*03f0*/  @!P2 LOP3.LUT R6, RZ, c[0x0][0x180], RZ, 0x33, !PT ;  /* 0x00006000ff06aa12 */ /* 0x000fe400078e33ff */
[----:B------:R-:W-:Y:S01]  /*0400*/  LEA.HI R22, R4, R3, RZ, 0x1d ;  /* 0x0000000304167211 */ /* 0x000fe200078fe8ff */
[----:B------:R-:W-:-:S02]  /*0410*/  IMAD.SHL.U32 R2, R2, 0x4, RZ ;  /* 0x0000000402027824 */ /* 0x000fc400078e00ff */
[----:B------:R-:W-:-:S03]  /*0420*/  IMAD R3, R6, c[0x0][0x18c], RZ ;  /* 0x0000630006037a24 */ /* 0x000fc600078e02ff */
[----:B------:R-:W-:Y:S01]  /*0430*/  LOP3.LUT R31, R2, 0x80, RZ, 0xfc, !PT ;  /* 0x00000080021f7812 */ /* 0x000fe200078efcff */
        /* <DEDUP_REMOVED lines=19> */
[----:B------:R-:W4:Y:S01]  /*0570*/  LDG.E.U16.CONSTANT R10, [R10.64+0xd0] ;  /* 0x0000d0060a0a7981 */ /* 0x000f22000c1e9500 */
[----:B------:R-:W-:-:S04]  /*0580*/  IMAD.WIDE.U32 R4, R5, 0x24, R2 ;  /* 0x0000002405047825 */ /* 0x000fc800078e0002 */
[----:B------:R-:W-:Y:S01]  /*0590*/  IMAD.X R7, RZ, RZ, R11, P1 ;  /* 0x000000ffff077224 */ /* 0x000fe200008e060b */
[----:B------:R-:W-:Y:S01]  /*05a0*/  IADD3 R8, P0, R27, R4, RZ ;  /* 0x000000041b087210 */ /* 0x000fe20007f1e0ff */
[----:B-1----:R1:W5:Y:S04]  /*05b0*/  LDG.E.U16.CONSTANT R14, [R4.64] ;  /* 0x00000006040e7981 */ /* 0x002368000c1e9500 */
[----:B------:R-:W-:Y:S01]  /*05c0*/  IMAD.X R9, RZ, RZ, R5, P0 ;  /* 0x000000ffff097224 */ /* 0x000fe200000e0605 */
[----:B------:R1:W4:Y:S04]  /*05d0*/  LDG.E.U8.CONSTANT R30, [R6.64] ;  /* 0x00000006061e7981 */ /* 0x000328000c1e9100 */
[----:B0-----:R0:W4:Y:S04]  /*05e0*/  LDG.E.CONSTANT R12, [R8.64+0x4] ;  /* 0x00000406080c7981 */ /* 0x001128000c1e9900 */
[----:B------:R1:W4:Y:S04]  /*05f0*/  LDG.E.U8.CONSTANT R13, [R6.64+0x4] ;  /* 0x00000406060d7981 */ /* 0x000328000c1e9100 */
[----:B------:R0:W4:Y:S04]  /*0600*/  LDG.E.CONSTANT R32, [R8.64+0x4c] ;  /* 0x00004c0608207981 */ /* 0x000128000c1e9900 */
[----:B------:R0:W4:Y:S01]  /*0610*/  LDG.E.U16.CONSTANT R15, [R4.64+0x48] ;  /* 0x00004806040f7981 */ /* 0x000122000c1e9500 */
[----:B--2---:R-:W-:-:S04]  /*0620*/  PRMT R24, R24, 0x5410, R33 ;  /* 0x0000541018187816 */ /* 0x004fc80000000021 */
[----:B------:R-:W-:-:S05]  /*0630*/  SHF.R.S32.HI R24, RZ, R23, R24 ;  /* 0x00000017ff187219 */ /* 0x000fca0000011418 */
[----:B------:R-:W-:Y:S01]  /*0640*/  IMAD.SHL.U32 R33, R24, 0x10, RZ ;  /* 0x0000001018217824 */ /* 0x000fe200078e00ff */
[----:B---3--:R-:W-:Y:S02]  /*0650*/  PRMT R26, R26, 0x5410, R35 ;  /* 0x000054101a1a7816 */ /* 0x008fe40000000023 */
[----:B-1----:R-:W-:Y:S02]  /*0660*/  LOP3.LUT R7, R24, 0x30303030, RZ, 0xc0, !PT ;  /* 0x3030303018077812 */ /* 0x002fe400078ec0ff */
[----:B------:R-:W-:Y:S02]  /*0670*/  LOP3.LUT R33, R33, 0x30303030, RZ, 0xc0, !PT ;  /* 0x3030303021217812 */ /* 0x000fe400078ec0ff */
[--C-:B------:R-:W-:Y:S02]  /*0680*/  SHF.R.U32.HI R6, RZ, 0x4, R26.reuse ;  /* 0x00000004ff067819 */ /* 0x100fe4000001161a */
[----:B------:R-:W-:Y:S02]  /*0690*/  LOP3.LUT R33, R33, 0xf0f0f0f, R26, 0xf8, !PT ;  /* 0x0f0f0f0f21217812 */ /* 0x000fe400078ef81a */
[----:B------:R-:W-:-:S02]  /*06a0*/  LOP3.LUT R7, R7, 0xf0f0f0f, R6, 0xf8, !PT ;  /* 0x0f0f0f0f07077812 */ /* 0x000fc400078ef806 */
[----:B0-----:R-:W-:Y:S02]  /*06b0*/  LOP3.LUT R4, R33, 0x80808080, RZ, 0xfc, !PT ;  /* 0x8080808021047812 */ /* 0x001fe400078efcff */
[----:B------:R-:W-:Y:S02]  /*06c0*/  LOP3.LUT R5, R7, 0x80808080, RZ, 0xfc, !PT ;  /* 0x8080808007057812 */ /* 0x000fe400078efcff */
[----:B------:R-:W-:Y:S02]  /*06d0*/  IADD3 R4, R4, -0x20202020, RZ ;  /* 0xdfdfdfe004047810 */ /* 0x000fe40007ffe0ff */
[----:B------:R-:W-:Y:S02]  /*06e0*/  IADD3 R8, R5, -0x20202020, RZ ;  /* 0xdfdfdfe005087810 */ /* 0x000fe40007ffe0ff */
[----:B------:R-:W-:Y:S02]  /*06f0*/  LOP3.LUT R5, R33, 0x20202020, R4, 0x18, !PT ;  /* 0x2020202021057812 */ /* 0x000fe400078e1804 */
[----:B------:R-:W-:-:S02]  /*0700*/  LOP3.LUT R9, R7, 0x20202020, R8, 0x18, !PT ;  /* 0x2020202007097812 */ /* 0x000fc400078e1808 */
[----:B------:R-:W-:Y:S02]  /*0710*/  PRMT R5, R5, 0xba98, RZ ;  /* 0x0000ba9805057816 */ /* 0x000fe400000000ff */
[----:B------:R-:W-:Y:S02]  /*0720*/  PRMT R6, R33, 0xba98, RZ ;  /* 0x0000ba9821067816 */ /* 0x000fe400000000ff */
[----:B------:R-:W-:Y:S02]  /*0730*/  PRMT R9, R9, 0xba98, RZ ;  /* 0x0000ba9809097816 */ /* 0x000fe400000000ff */
[----:B------:R-:W-:Y:S02]  /*0740*/  PRMT R24, R7, 0xba98, RZ ;  /* 0x0000ba9807187816 */ /* 0x000fe400000000ff */
[C---:B------:R-:W-:Y:S02]  /*0750*/  LOP3.LUT R4, R5.reuse, 0x80808080, R4, 0x6, !PT ;  /* 0x8080808005047812 */ /* 0x040fe400078e0604 */
[----:B------:R-:W-:-:S02]  /*0760*/  LOP3.LUT R5, R5, 0x7f7f7f7f, R6, 0x60, !PT ;  /* 0x7f7f7f7f05057812 */ /* 0x000fc400078e6006 */
[C---:B------:R-:W-:Y:S02]  /*0770*/  LOP3.LUT R8, R9.reuse, 0x80808080, R8, 0x6, !PT ;  /* 0x8080808009087812 */ /* 0x040fe400078e0608 */
[----:B------:R-:W-:Y:S02]  /*0780*/  LOP3.LUT R9, R9, 0x7f7f7f7f, R24, 0x60, !PT ;  /* 0x7f7f7f7f09097812 */ /* 0x000fe400078e6018 */
[----:B------:R-:W-:Y:S02]  /*0790*/  LOP3.LUT R5, R5, R4, RZ, 0xfc, !PT ;  /* 0x0000000405057212 */ /* 0x000fe400078efcff */
[----:B------:R-:W-:Y:S02]  /*07a0*/  LOP3.LUT R9, R9, R8, RZ, 0xfc, !PT ;  /* 0x0000000809097212 */ /* 0x000fe400078efcff */
[----:B----4-:R-:W-:Y:S01]  /*07b0*/  PRMT R4, R30, 0x8880, RZ ;  /* 0x000088801e047816 */ /* 0x010fe200000000ff */
[----:B------:R-:W-:Y:S01]  /*07c0*/  IDP.4A.S8.S8 R5, R5, R12, RZ ;  /* 0x0000000c05057226 */ /* 0x000fe200000006ff */
[----:B------:R-:W-:Y:S01]  /*07d0*/  PRMT R6, R13, 0x8880, RZ ;  /* 0x000088800d067816 */ /* 0x000fe200000000ff */
[----:B------:R-:W-:-:S02]  /*07e0*/  IDP.4A.S8.S8 R9, R9, R32, RZ ;  /* 0x0000002009097226 */ /* 0x000fc400000006ff */
[----:B------:R-:W-:Y:S02]  /*07f0*/  IMAD R4, R4, R5, RZ ;  /* 0x0000000504047224 */ /* 0x000fe400078e02ff */
[----:B------:R-:W-:Y:S02]  /*0800*/  IMAD R6, R6, R9, RZ ;  /* 0x0000000906067224 */ /* 0x000fe400078e02ff */
[----:B------:R-:W0:Y:S01]  /*0810*/  I2F R5, R4 ;  /* 0x0000000400057306 */ /* 0x000e220000201400 */
[----:B-----5:R-:W-:-:S07]  /*0820*/  HADD2.F32 R14, -RZ, R14.H0_H0 ;  /* 0x2000000eff0e7230 */ /* 0x020fce0000004100 */
        /* <DEDUP_REMOVED lines=8> */
.L_x_233:
[----:B------:R-:W-:Y:S02]  /*08b0*/  IMAD.MOV.U32 R24, RZ, RZ, RZ ;  /* 0x000000ffff187224 */ /* 0x000fe400078e00ff */
[----:B------:R-:W-:Y:S02]  /*08c0*/  IMAD.MOV.U32 R26, RZ, RZ, R28 ;  /* 0x000000ffff1a7224 */ /* 0x000fe400078e001c */
.L_x_234:
[----:B------:R-:W-:Y:S05]  /*08d0*/  BSYNC B1 ;  /* 0x0000000000017941 */ /* 0x000fea0003800000 */
.L_x_232:
[----:B------:R-:W-:-:S04]  /*08e0*/  IADD3 R4, R28, 0x1, RZ ;  /* 0x000000011c047810 */ /* 0x000fc80007ffe0ff */
[----:B------:R-:W-:-:S13]  /*08f0*/  ISETP.NE.AND P0, PT, R4, UR4, PT ;  /* 0x0000000404007c0c */ /* 0x000fda000bf05270 */
[----:B------:R-:W-:Y:S05]  /*0900*/  @!P0 BRA `(.L_x_231) ;  /* 0x0000079000008947 */ /* 0x000fea0003800000 */
.L_x_235:
        /* <DEDUP_REMOVED lines=8> */
[----:B------:R-:W-:-:S05]  /*0990*/  IMAD.X R5, RZ, RZ, R15, P0 ;  /* 0x000000ffff057224 */ /* 0x000fca00000e060f */
[----:B------:R-:W2:Y:S04]  /*09a0*/  LDG.E.U16.CONSTANT R28, [R4.64] ;  /* 0x00000006041c7981 */ /* 0x000ea8000c1e9500 */
[----:B------:R-:W2:Y:S01]  /*09b0*/  LDG.E.U16.CONSTANT R33, [R4.64+0x2] ;  /* 0x0000020604217981 */ /* 0x000ea2000c1e9500 */
[----:B------:R-:W-:-:S05]  /*09c0*/  IADD3 R6, P0, R25, R14, RZ ;  /* 0x0000000e19067210 */ /* 0x000fca0007f1e0ff */
[----:B------:R-:W-:-:S05]  /*09d0*/  IMAD.X R7, RZ, RZ, R15, P0 ;  /* 0x000000ffff077224 */ /* 0x000fca00000e060f */
[----:B------:R-:W3:Y:S04]  /*09e0*/  LDG.E.U16.CONSTANT R30, [R6.64] ;  /* 0x00000006061e7981 */ /* 0x000ee8000c1e9500 */
[----:B------:R-:W3:Y:S01]  /*09f0*/  LDG.E.U16.CONSTANT R35, [R6.64+0x2] ;  /* 0x0000020606237981 */ /* 0x000ee2000c1e9500 */
[----:B------:R-:W-:Y:S01]  /*0a00*/  IMAD R9, R26, 0x8, R22 ;  /* 0x000000081a097824 */ /* 0x000fe200078e0216 */
[----:B------:R-:W-:-:S03]  /*0a10*/  IADD3 R10, P1, R29, R14, RZ ;  /* 0x0000000e1d0a7210 */ /* 0x000fc60007f3e0ff */
[----:B------:R-:W-:-:S04]  /*0a20*/  IMAD.WIDE R8, R9, 0x24, R2 ;  /* 0x0000002409087825 */ /* 0x000fc800078e0202 */
[----:B------:R-:W-:Y:S01]  /*0a30*/  IMAD.X R11, RZ, RZ, R15, P1 ;  /* 0x000000ffff0b7224 */ /* 0x000fe200008e060f */
[----:B------:R-:W-:-:S05]  /*0a40*/  IADD3 R12, P0, R27, R8, RZ ;  /* 0x000000081b0c7210 */ /* 0x000fca0007f1e0ff */
[----:B------:R-:W-:Y:S01]  /*0a50*/  IMAD.X R13, RZ, RZ, R9, P0 ;  /* 0x000000ffff0d7224 */ /* 0x000fe200000e0609 */
[----:B--2---:R-:W-:-:S04]  /*0a60*/  PRMT R32, R28, 0x5410, R33 ;  /* 0x000054101c207816 */ /* 0x004fc80000000021 */
[----:B------:R-:W2:Y:S04]  /*0a70*/  LDG.E.CONSTANT R33, [R12.64+0x4] ;  /* 0x000004060c217981 */ /* 0x000ea8000c1e9900 */
[----:B------:R-:W4:Y:S01]  /*0a80*/  LDG.E.U8.CONSTANT R28, [R10.64] ;  /* 0x000000060a1c7981 */ /* 0x000f22000c1e9100 */
[----:B------:R-:W-:Y:S02]  /*0a90*/  SHF.R.S32.HI R32, RZ, R23, R32 ;  /* 0x00000017ff207219 */ /* 0x000fe40000011420 */
[----:B---3--:R-:W-:Y:S02]  /*0aa0*/  PRMT R30, R30, 0x5410, R35 ;  /* 0x000054101e1e7816 */ /* 0x008fe40000000023 */
[C---:B------:R-:W-:Y:S01]  /*0ab0*/  LOP3.LUT R35, R32.reuse, 0x30303030, RZ, 0xc0, !PT ;  /* 0x3030303020237812 */ /* 0x040fe200078ec0ff */
[----:B------:R-:W-:Y:S01]  /*0ac0*/  IMAD.SHL.U32 R32, R32, 0x10, RZ ;  /* 0x0000001020207824 */ /* 0x000fe200078e00ff */
[----:B------:R-:W-:-:S04]  /*0ad0*/  SHF.R.U32.HI R34, RZ, 0x4, R30 ;  /* 0x00000004ff227819 */ /* 0x000fc8000001161e */
[----:B------:R-:W-:Y:S02]  /*0ae0*/  LOP3.LUT R34, R35, 0xf0f0f0f, R34, 0xf8, !PT ;  /* 0x0f0f0f0f23227812 */ /* 0x000fe400078ef822 */
[----:B------:R-:W-:Y:S02]  /*0af0*/  LOP3.LUT R35, R32, 0x30303030, RZ, 0xc0, !PT ;  /* 0x3030303020237812 */ /* 0x000fe400078ec0ff */
[----:B------:R-:W-:Y:S02]  /*0b00*/  LOP3.LUT R32, R34, 0x80808080, RZ, 0xfc, !PT ;  /* 0x8080808022207812 */ /* 0x000fe400078efcff */
[----:B------:R-:W-:Y:S02]  /*0b10*/  LOP3.LUT R30, R35, 0xf0f0f0f, R30, 0xf8, !PT ;  /* 0x0f0f0f0f231e7812 */ /* 0x000fe400078ef81e */
[----:B------:R-:W-:Y:S02]  /*0b20*/  IADD3 R35, R32, -0x20202020, RZ ;  /* 0xdfdfdfe020237810 */ /* 0x000fe40007ffe0ff */
[----:B------:R-:W-:-:S02]  /*0b30*/  PRMT R37, R34, 0xba98, RZ ;  /* 0x0000ba9822257816 */ /* 0x000fc400000000ff */
[----:B------:R-:W-:-:S04]  /*0b40*/  LOP3.LUT R32, R34, 0x20202020, R35, 0x18, !PT ;  /* 0x2020202022207812 */ /* 0x000fc800078e1823 */
[----:B------:R-:W-:-:S04]  /*0b50*/  PRMT R36, R32, 0xba98, RZ ;  /* 0x0000ba9820247816 */ /* 0x000fc800000000ff */
[C---:B------:R-:W-:Y:S02]  /*0b60*/  LOP3.LUT R32, R36.reuse, 0x80808080, R35, 0x6, !PT ;  /* 0x8080808024207812 */ /* 0x040fe400078e0623 */
[----:B------:R-:W-:Y:S02]  /*0b70*/  LOP3.LUT R35, R36, 0x7f7f7f7f, R37, 0x60, !PT ;  /* 0x7f7f7f7f24237812 */ /* 0x000fe400078e6025 */
[----:B------:R-:W-:Y:S01]  /*0b80*/  LOP3.LUT R37, R30, 0x80808080, RZ, 0xfc, !PT ;  /* 0x808080801e257812 */ /* 0x000fe200078efcff */
[----:B------:R0:W3:Y:S03]  /*0b90*/  LDG.E.U16.CONSTANT R36, [R6.64+0xd2] ;  /* 0x0000d20606247981 */ /* 0x0000e6000c1e9500 */
[----:B------:R-:W-:-:S04]  /*0ba0*/  IADD3 R37, R37, -0x20202020, RZ ;  /* 0xdfdfdfe025257810 */ /* 0x000fc80007ffe0ff */
[C---:B------:R-:W-:Y:S02]  /*0bb0*/  LOP3.LUT R34, R30.reuse, 0x20202020, R37, 0x18, !PT ;  /* 0x202020201e227812 */ /* 0x040fe400078e1825 */
[----:B------:R-:W-:Y:S02]  /*0bc0*/  PRMT R30, R30, 0xba98, RZ ;  /* 0x0000ba981e1e7816 */ /* 0x000fe400000000ff */
[----:B------:R-:W-:-:S04]  /*0bd0*/  PRMT R34, R34, 0xba98, RZ ;  /* 0x0000ba9822227816 */ /* 0x000fc800000000ff */
[C---:B------:R-:W-:Y:S02]  /*0be0*/  LOP3.LUT R37, R34.reuse, 0x80808080, R37, 0x6, !PT ;  /* 0x8080808022257812 */ /* 0x040fe400078e0625 */
[----:B------:R-:W-:Y:S02]  /*0bf0*/  LOP3.LUT R34, R34, 0x7f7f7f7f, R30, 0x60, !PT ;  /* 0x7f7f7f7f22227812 */ /* 0x000fe400078e601e */
[----:B------:R-:W-:Y:S02]  /*0c00*/  LOP3.LUT R30, R35, R32, RZ, 0xfc, !PT ;  /* 0x00000020231e7212 */ /* 0x000fe400078efcff */
[----:B------:R-:W-:Y:S01]  /*0c10*/  LOP3.LUT R34, R34, R37, RZ, 0xfc, !PT ;  /* 0x0000002522227212 */ /* 0x000fe200078efcff */
[----:B------:R1:W5:Y:S04]  /*0c20*/  LDG.E.U16.CONSTANT R32, [R14.64+0xd0] ;  /* 0x0000d0060e207981 */ /* 0x000368000c1e9500 */
[----:B------:R0:W3:Y:S04]  /*0c30*/  LDG.E.U16.CONSTANT R37, [R6.64+0xd4] ;  /* 0x0000d40606257981 */ /* 0x0000e8000c1e9500 */
[----:B------:R1:W5:Y:S04]  /*0c40*/  LDG.E.U16.CONSTANT R35, [R14.64+0x1a2] ;  /* 0x0001a2060e237981 */ /* 0x000368000c1e9500 */
[----:B0-----:R0:W5:Y:S04]  /*0c50*/  LDG.E.U16.CONSTANT R6, [R4.64+0xd2] ;  /* 0x0000d20604067981 */ /* 0x001168000c1e9500 */
[----:B-1----:R1:W5:Y:S04]  /*0c60*/  LDG.E.CONSTANT R14, [R12.64+0x124] ;  /* 0x000124060c0e7981 */ /* 0x002368000c1e9900 */
[----:B------:R1:W5:Y:S04]  /*0c70*/  LDG.E.CONSTANT R15, [R12.64+0x16c] ;  /* 0x00016c060c0f7981 */ /* 0x000368000c1e9900 */
[----:B0-----:R-:W5:Y:S01]  /*0c80*/  LDG.E.U16.CONSTANT R5, [R4.64+0xd4] ;  /* 0x0000d40604057981 */ /* 0x001f62000c1e9500 */
[----:B--2---:R-:W-:-:S03]  /*0c90*/  IDP.4A.S8.S8 R33, R34, R33, RZ ;  /* 0x0000002122217226 */ /* 0x004fc600000006ff */
[----:B------:R-:W2:Y:S01]  /*0ca0*/  LDG.E.CONSTANT R34, [R12.64+0x4c] ;  /* 0x00004c060c227981 */ /* 0x000ea2000c1e9900 */
[----:B----4-:R-:W-:-:S05]  /*0cb0*/  PRMT R28, R28, 0x8880, RZ ;  /* 0x000088801c1c7816 */ /* 0x010fca00000000ff */
[----:B------:R-:W-:Y:S02]  /*0cc0*/  IMAD R28, R28, R33, RZ ;  /* 0x000000211c1c7224 */ /* 0x000fe400078e02ff */
[----:B------:R-:W4:Y:S01]  /*0cd0*/  LDG.E.U8.CONSTANT R33, [R10.64+0x4] ;  /* 0x000004060a217981 */ /* 0x000f22000c1e9100 */
[----:B---3--:R-:W-:-:S03]  /*0ce0*/  PRMT R36, R36, 0x5410, R37 ;  /* 0x0000541024247816 */ /* 0x008fc60000000025 */
[----:B------:R0:W3:Y:S01]  /*0cf0*/  LDG.E.U8.CONSTANT R37, [R10.64+0xd2] ;  /* 0x0000d2060a257981 */ /* 0x0000e2000c1e9100 */
[----:B-----5:R-:W-:-:S04]  /*0d00*/  PRMT R6, R6, 0x5410, R5 ;  /* 0x0000541006067816 */ /* 0x020fc80000000005 */
[----:B------:R-:W-:-:S05]  /*0d10*/  SHF.R.S32.HI R6, RZ, R23, R6 ;  /* 0x00000017ff067219 */ /* 0x000fca0000011406 */
[----:B------:R-:W-:-:S05]  /*0d20*/  IMAD.SHL.U32 R4, R6, 0x10, RZ ;  /* 0x0000001006047824 */ /* 0x000fca00078e00ff */
[----:B------:R-:W-:-:S04]  /*0d30*/  LOP3.LUT R5, R4, 0x30303030, RZ, 0xc0, !PT ;  /* 0x3030303004057812 */ /* 0x000fc800078ec0ff */
[----:B------:R-:W-:-:S04]  /*0d40*/  LOP3.LUT R4, R5, 0xf0f0f0f, R36, 0xf8, !PT ;  /* 0x0f0f0f0f05047812 */ /* 0x000fc800078ef824 */
[----:B------:R-:W-:-:S04]  /*0d50*/  LOP3.LUT R7, R4, 0x80808080, RZ, 0xfc, !PT ;  /* 0x8080808004077812 */ /* 0x000fc800078efcff */
[----:B------:R-:W-:Y:S01]  /*0d60*/  IADD3 R7, R7, -0x20202020, RZ ;  /* 0xdfdfdfe007077810 */ /* 0x000fe20007ffe0ff */
[----:B--2---:R-:W-:Y:S02]  /*0d70*/  IDP.4A.S8.S8 R30, R30, R34, RZ ;  /* 0x000000221e1e7226 */ /* 0x004fe400000006ff */
[----:B------:R0:W2:Y:S01]  /*0d80*/  LDG.E.U8.CONSTANT R34, [R10.64+0xd6] ;  /* 0x0000d6060a227981 */ /* 0x0000a2000c1e9100 */
[----:B----4-:R-:W-:-:S03]  /*0d90*/  PRMT R5, R33, 0x8880, RZ ;  /* 0x0000888021057816 */ /* 0x010fc600000000ff */
[----:B------:R4:W5:Y:S02]  /*0da0*/  LDG.E.U16.CONSTANT R33, [R8.64+0x168] ;  /* 0x0001680608217981 */ /* 0x000964000c1e9500 */
[----:B-1----:R-:W-:Y:S01]  /*0db0*/  IMAD R12, R5, R30, RZ ;  /* 0x0000001e050c7224 */ /* 0x002fe200078e02ff */
[----:B------:R-:W-:-:S04]  /*0dc0*/  LOP3.LUT R5, R4, 0x20202020, R7, 0x18, !PT ;  /* 0x2020202004057812 */ /* 0x000fc800078e1807 */
[----:B------:R-:W-:Y:S02]  /*0dd0*/  PRMT R30, R5, 0xba98, RZ ;  /* 0x0000ba98051e7816 */ /* 0x000fe400000000ff */
[----:B------:R-:W-:Y:S02]  /*0de0*/  PRMT R5, R4, 0xba98, RZ ;  /* 0x0000ba9804057816 */ /* 0x000fe400000000ff */
[C---:B------:R-:W-:Y:S01]  /*0df0*/  LOP3.LUT R13, R30.reuse, 0x80808080, R7, 0x6, !PT ;  /* 0x808080801e0d7812 */ /* 0x040fe200078e0607 */
[----:B------:R4:W5:Y:S04]  /*0e00*/  LDG.E.U16.CONSTANT R4, [R8.64+0x48] ;  /* 0x0000480608047981 */ /* 0x000968000c1e9500 */
[----:B------:R4:W5:Y:S01]  /*0e10*/  LDG.E.U16.CONSTANT R7, [R8.64] ;  /* 0x0000000608077981 */ /* 0x000962000c1e9500 */
[----:B------:R-:W-:-:S03]  /*0e20*/  LOP3.LUT R30, R30, 0x7f7f7f7f, R5, 0x60, !PT ;  /* 0x7f7f7f7f1e1e7812 */ /* 0x000fc600078e6005 */
[----:B------:R4:W5:Y:S01]  /*0e30*/  LDG.E.U16.CONSTANT R5, [R8.64+0x120] ;  /* 0x0001200608057981 */ /* 0x000962000c1e9500 */
[----:B------:R-:W-:Y:S02]  /*0e40*/  SHF.R.U32.HI R36, RZ, 0x4, R36 ;  /* 0x00000004ff247819 */ /* 0x000fe40000011624 */
[----:B------:R-:W-:-:S04]  /*0e50*/  LOP3.LUT R6, R6, 0x30303030, RZ, 0xc0, !PT ;  /* 0x3030303006067812 */ /* 0x000fc800078ec0ff */
[----:B------:R-:W-:-:S04]  /*0e60*/  LOP3.LUT R6, R6, 0xf0f0f0f, R36, 0xf8, !PT ;  /* 0x0f0f0f0f06067812 */ /* 0x000fc800078ef824 */
[----:B------:R-:W-:-:S04]  /*0e70*/  LOP3.LUT R36, R6, 0x80808080, RZ, 0xfc, !PT ;  /* 0x8080808006247812 */ /* 0x000fc800078efcff */
[----:B------:R-:W-:-:S04]  /*0e80*/  IADD3 R36, R36, -0x20202020, RZ ;  /* 0xdfdfdfe024247810 */ /* 0x000fc80007ffe0ff */
[C---:B0-----:R-:W-:Y:S02]  /*0e90*/  LOP3.LUT R10, R6.reuse, 0x20202020, R36, 0x18, !PT ;  /* 0x20202020060a7812 */ /* 0x041fe400078e1824 */
[----:B----4-:R-:W-:Y:S02]  /*0ea0*/  PRMT R8, R6, 0xba98, RZ ;  /* 0x0000ba9806087816 */ /* 0x010fe400000000ff */
[----:B------:R-:W-:-:S04]  /*0eb0*/  PRMT R9, R10, 0xba98, RZ ;  /* 0x0000ba980a097816 */ /* 0x000fc800000000ff */
[C---:B------:R-:W-:Y:S02]  /*0ec0*/  LOP3.LUT R6, R9.reuse, 0x80808080, R36, 0x6, !PT ;  /* 0x8080808009067812 */ /* 0x040fe400078e0624 */
[----:B------:R-:W-:Y:S02]  /*0ed0*/  LOP3.LUT R9, R9, 0x7f7f7f7f, R8, 0x60, !PT ;  /* 0x7f7f7f7f09097812 */ /* 0x000fe400078e6008 */
[----:B------:R-:W-:Y:S02]  /*0ee0*/  LOP3.LUT R13, R30, R13, RZ, 0xfc, !PT ;  /* 0x0000000d1e0d7212 */ /* 0x000fe400078efcff */
[----:B------:R-:W-:Y:S02]  /*0ef0*/  LOP3.LUT R10, R9, R6, RZ, 0xfc, !PT ;  /* 0x00000006090a7212 */ /* 0x000fe400078efcff */
[----:B---3--:R-:W-:Y:S01]  /*0f00*/  PRMT R37, R37, 0x8880, RZ ;  /* 0x0000888025257816 */ /* 0x008fe200000000ff */
[----:B------:R-:W-:Y:S01]  /*0f10*/  IDP.4A.S8.S8 R13, R13, R14, RZ ;  /* 0x0000000e0d0d7226 */ /* 0x000fe200000006ff */
[----:B------:R-:W0:Y:S01]  /*0f20*/  I2F R28, R28 ;  /* 0x0000001c001c7306 */ /* 0x000e220000201400 */
[----:B------:R-:W-:-:S02]  /*0f30*/  IDP.4A.S8.S8 R15, R10, R15, RZ ;  /* 0x0000000f0a0f7226 */ /* 0x000fc400000006ff */
[----:B------:R-:W-:-:S04]  /*0f40*/  IMAD.MOV.U32 R6, RZ, RZ, R37 ;  /* 0x000000ffff067224 */ /* 0x000fc800078e0025 */
[----:B------:R-:W-:Y:S01]  /*0f50*/  IMAD R6, R6, R13, RZ ;  /* 0x0000000d06067224 */ /* 0x000fe200078e02ff */
[----:B------:R-:W1:Y:S01]  /*0f60*/  I2F R12, R12 ;  /* 0x0000000c000c7306 */ /* 0x000e620000201400 */
[----:B------:R-:W-:-:S07]  /*0f70*/  IADD3 R26, R26, 0x2, RZ ;  /* 0x000000021a1a7810 */ /* 0x000fce0007ffe0ff */
[----:B------:R-:W3:Y:S01]  /*0f80*/  I2F R11, R6 ;  /* 0x00000006000b7306 */ /* 0x000ee20000201400 */
[----:B------:R-:W-:Y:S02]  /*0f90*/  ISETP.GE.U32.AND P0, PT, R26, UR4, PT ;  /* 0x000000041a007c0c */ /* 0x000fe4000bf06070 */
[----:B--2---:R-:W-:-:S05]  /*0fa0*/  PRMT R8, R34, 0x8880, RZ ;  /* 0x0000888022087816 */ /* 0x004fca00000000ff */
[----:B------:R-:W-:-:S06]  /*0fb0*/  IMAD R8, R8, R15, RZ ;  /* 0x0000000f08087224 */ /* 0x000fcc00078e02ff */
[----:B------:R-:W2:Y:S01]  /*0fc0*/  I2F R8, R8 ;  /* 0x0000000800087306 */ /* 0x000ea20000201400 */
[----:B-----5:R-:W-:Y:S02]  /*0fd0*/  HADD2.F32 R33, -RZ, R33.H0_H0 ;  /* 0x20000021ff217230 */ /* 0x020fe40000004100 */
[----:B------:R-:W-:Y:S02]  /*0fe0*/  HADD2.F32 R9, -RZ, R4.H0_H0 ;  /* 0x20000004ff097230 */ /* 0x000fe40000004100 */
[----:B------:R-:W-:Y:S02]  /*0ff0*/  HADD2.F32 R7, -RZ, R7.H0_H0 ;  /* 0x20000007ff077230 */ /* 0x000fe40000004100 */
[----:B------:R-:W-:-:S03]  /*1000*/  HADD2.F32 R4, -RZ, R5.H0_H0 ;  /* 0x20000005ff047230 */ /* 0x000fc60000004100 */
[----:B0-----:R-:W-:Y:S01]  /*1010*/  FFMA.FTZ R7, R7, R28, RZ ;  /* 0x0000001c07077223 */ /* 0x001fe200000100ff */
[----:B------:R-:W-:-:S03]  /*1020*/  HADD2.F32 R5, -RZ, R32.H0_H0 ;  /* 0x20000020ff057230 */ /* 0x000fc60000004100 */
[----:B-1----:R-:W-:Y:S02]  /*1030*/  FFMA.FTZ R7, R9, R12, R7 ;  /* 0x0000000c09077223 */ /* 0x002fe40000010007 */
[----:B---3--:R-:W-:Y:S02]  /*1040*/  FFMA.FTZ R4, R4, R11, RZ ;  /* 0x0000000b04047223 */ /* 0x008fe400000100ff */
[----:B------:R-:W-:Y:S01]  /*1050*/  FFMA.FTZ R5, R5, R7, R24 ;  /* 0x0000000705057223 */ /* 0x000fe20000010018 */
[----:B------:R-:W-:Y:S01]  /*1060*/  HADD2.F32 R24, -RZ, R35.H0_H0 ;  /* 0x20000023ff187230 */ /* 0x000fe20000004100 */
[----:B--2---:R-:W-:-:S04]  /*1070*/  FFMA.FTZ R4, R33, R8, R4 ;  /* 0x0000000821047223 */ /* 0x004fc80000010004 */
[----:B------:R-:W-:Y:S01]  /*1080*/  FFMA.FTZ R24, R24, R4, R5 ;  /* 0x0000000418187223 */ /* 0x000fe20000010005 */
[----:B------:R-:W-:Y:S05]  /*1090*/  @!P0 BRA `(.L_x_235) ;  /* 0xfffff87000008947 */ /* 0x000fea000383ffff */
.L_x_231:
[----:B------:R-:W-:Y:S05]  /*10a0*/  BSYNC B0 ;  /* 0x0000000000007941 */ /* 0x000fea0003800000 */
.L_x_230:
        /* <DEDUP_REMOVED lines=11> */
[----:B------:R-:W-:Y:S02]  /*1160*/  IMAD R17, R17, c[0x0][0x188], R0 ;  /* 0x0000620011117a24 */ /* 0x000fe400078e0200 */
[----:B-1----:R-:W-:Y:S02]  /*1170*/  FADD.FTZ R7, R4, R7 ;  /* 0x0000000704077221 */ /* 0x002fe40000010000 */
[----:B------:R-:W-:-:S05]  /*1180*/  IMAD.WIDE.U32 R16, R17, R16, c[0x0][0x170] ;  /* 0x00005c0011107625 */ /* 0x000fca00078e0010 */
[----:B------:R-:W-:Y:S01]  /*1190*/  STG.E [R16.64], R7 ;  /* 0x0000000710007986 */ /* 0x000fe2000c101906 */
[----:B------:R-:W-:Y:S05]  /*11a0*/  EXIT ;  /* 0x000000000000794d */ /* 0x000fea0003800000 */
.L_x_236:
        /* <DEDUP_REMOVED lines=13> */
.L_x_1249:


//--------------------- .text._Z9moe_vec_qIfLi256ELi32E10block_q5_KLi2EXadL_ZN45_INTERNAL_8d5cb472_14_gguf_kernel_cu_cd24131917vec_dot_q5_K_q8_1EPKvPK10block_q8_1RKiEEEvS3_S3_PT_PS7_iiii --------------------------
	.section	.text._Z9moe_vec_qIfLi256ELi32E10block_q5_KLi2EXadL_ZN45_INTERNAL_8d5cb472_14_gguf_kernel_cu_cd24131917vec_dot_q5_K_q8_1EPKvPK10block_q8_1RKiEEEvS3_S3_PT_PS7_iiii,"ax",@progbits
	.sectioninfo	@"SHI_REGISTERS=40"
	.align	128
.text._Z9moe_vec_qIfLi256ELi32E10block_q5_KLi2EXadL_ZN45_INTERNAL_8d5cb472_14_gguf_kernel_cu_cd24131917vec_dot_q5_K_q8_1EPKvPK10block_q8_1RKiEEEvS3_S3_PT_PS7_iiii:
        .type           _Z9moe_vec_qIfLi256ELi32E10block_q5_KLi2EXadL_ZN45_INTERNAL_8d5cb472_14_gguf_kernel_cu_cd24131917vec_dot_q5_K_q8_1EPKvPK10block_q8_1RKiEEEvS3_S3_PT_PS7_iiii,@function
        .size           _Z9moe_vec_qIfLi256ELi32E10block_q5_KLi2EXadL_ZN45_INTERNAL_8d5cb472_14_gguf_kernel_cu_cd24131917vec_dot_q5_K_q8_1EPKvPK10block_q8_1RKiEEEvS3_S3_PT_PS7_iiii,(.L_x_1250 - _Z9moe_vec_qIfLi256ELi32E10block_q5_KLi2EXadL_ZN45_INTERNAL_8d5cb472_14_gguf_kernel_cu_cd24131917vec_dot_q5_K_q8_1EPKvPK10block_q8_1RKiEEEvS3_S3_PT_PS7_iiii)
        .other          _Z9moe_vec_qIfLi256ELi32E10block_q5_KLi2EXadL_ZN45_INTERNAL_8d5cb472_14_gguf_kernel_cu_cd24131917vec_dot_q5_K_q8_1EPKvPK10block_q8_1RKiEEEvS3_S3_PT_PS7_iiii,@"STO_CUDA_ENTRY STV_DEFAULT"
_Z9moe_vec_qIfLi256ELi32E10block_q5_KLi2EXadL_ZN45_INTERNAL_8d5cb472_14_gguf_kernel_cu_cd24131917vec_dot_q5_K_q8_1EPKvPK10block_q8_1RKiEEEvS3_S3_PT_PS7_iiii:
        /* <DEDUP_REMOVED lines=26> */
[----:B------:R-:W-:Y:S01]  /*01a0*/  SHF.L.U32 R19, R31, 0x2, RZ ;  /* 0x000000021f137819 */ /* 0x000fe200000006ff */
        /* <DEDUP_REMOVED lines=24> */
[----:B------:R-:W-:Y:S01]  /*0330*/  @P2 IADD3 R8, R8, 0x1, RZ ;  /* 0x0000000108082810 */ /* 0x000fe20007ffe0ff */
[----:B------:R-:W-:Y:S01]  /*0340*/  IMAD R27, R29, 0x8, R18 ;  /* 0x000000081d1b7824 */ /* 0x000fe200078e0212 */
[----:B------:R-:W-:-:S05]  /*0350*/  @!P0 LOP3.LUT R8, RZ, c[0x0][0x180], RZ, 0x33, !PT ;  /* 0x00006000ff088a12 */ /* 0x000fca00078e33ff */
[----:B------:R-:W-:Y:S02]  /*0360*/  IMAD R3, R8, c[0x0][0x18c], RZ ;  /* 0x0000630008037a24 */ /* 0x000fe400078e02ff */
[----:B--2---:R-:W-:Y:S02]  /*0370*/  IMAD R25, R2, UR5, RZ ;  /* 0x0000000502197c24 */ /* 0x004fe4000f8e02ff */
[----:B------:R-:W-:-:S04]  /*0380*/  IMAD.WIDE.U32 R2, R3, R10, c[0x0][0x168] ;  /* 0x00005a0003027625 */ /* 0x000fc800078e000a */
.L_x_239:
[----:B------:R-:W-:Y:S01]  /*0390*/  SHF.R.S32.HI R4, RZ, 0x1f, R14 ;  /* 0x0000001fff047819 */ /* 0x000fe2000001140e */
[----:B------:R-:W-:Y:S01]  /*03a0*/  IMAD.MOV.U32 R8, RZ, RZ, 0xb0 ;  /* 0x000000b0ff087424 */ /* 0x000fe200078e00ff */
[----:B------:R-:W-:-:S04]  /*03b0*/  IADD3 R5, P0, R25, R14, RZ ;  /* 0x0000000e19057210 */ /* 0x000fc80007f1e0ff */
[----:B------:R-:W-:Y:S01]  /*03c0*/  LEA.HI.X.SX32 R6, R25, R4, 0x1, P0 ;  /* 0x0000000419067211 */ /* 0x000fe200000f0eff */
[----:B------:R-:W-:-:S04]  /*03d0*/  IMAD.WIDE.U32 R4, R5, R8, c[0x0][0x160] ;  /* 0x0000580005047625 */ /* 0x000fc800078e0008 */
[----:B------:R-:W-:Y:S01]  /*03e0*/  IMAD R7, R6, 0xb0, RZ ;  /* 0x000000b006077824 */ /* 0x000fe200078e02ff */
[-C--:B------:R-:W-:Y:S02]  /*03f0*/  IADD3 R10, P2, R23, R4.reuse, RZ ;  /* 0x00000004170a7210 */ /* 0x080fe40007f5e0ff */
[----:B------:R-:W-:Y:S02]  /*0400*/  IADD3 R12, P0, R21, R4, RZ ;  /* 0x00000004150c7210 */ /* 0x000fe40007f1e0ff */
[----:B------:R-:W-:-:S05]  /*0410*/  IADD3 R5, R5, R7, RZ ;  /* 0x0000000705057210 */ /* 0x000fca0007ffe0ff */
        /* <DEDUP_REMOVED lines=20> */
[----:B------:R-:W-:Y:S01]  /*0560*/  LOP3.LUT R33, R34, 0x10101010, R11, 0xf8, !PT ;  /* 0x1010101022217812 */ /* 0x000fe200078ef80b */
[----:B------:R-:W-:Y:S01]  /*0570*/  IMAD.X R11, RZ, RZ, R5, P0 ;  /* 0x000000ffff0b7224 */ /* 0x000fe200000e0605 */
[----:B-----5:R-:W-:Y:S02]  /*0580*/  LOP3.LUT R34, R26, 0xf0f0f0f, RZ, 0xc0, !PT ;  /* 0x0f0f0f0f1a227812 */ /* 0x020fe400078ec0ff */
[----:B------:R-:W-:Y:S02]  /*0590*/  SHF.L.U32 R13, R12, 0x4, RZ ;  /* 0x000000040c0d7819 */ /* 0x000fe400000006ff */
[----:B-1----:R-:W3:Y:S02]  /*05a0*/  LDG.E.U16.CONSTANT R8, [R10.64+0x8] ;  /* 0x000008060a087981 */ /* 0x002ee4000c1e9500 */
[----:B------:R-:W-:Y:S02]  /*05b0*/  LOP3.LUT R13, R34, 0x10101010, R13, 0xf8, !PT ;  /* 0x10101010220d7812 */ /* 0x000fe400078ef80d */
        /* <DEDUP_REMOVED lines=8> */
[----:B------:R-:W-:Y:S02]  /*0640*/  LOP3.LUT R26, R26, 0xf0f0f0f, RZ, 0xc0, !PT ;  /* 0x0f0f0f0f1a1a7812 */ /* 0x000fe400078ec0ff */
        /* <DEDUP_REMOVED lines=15> */
[----:B------:R-:W-:Y:S01]  /*0740*/  IMAD.SHL.U32 R24, R24, 0x8, RZ ;  /* 0x0000000818187824 */ /* 0x000fe200078e00ff */
[----:B------:R-:W-:-:S02]  /*0750*/  LOP3.LUT R37, R37, 0xf0f0f0f, RZ, 0xc0, !PT ;  /* 0x0f0f0f0f25257812 */ /* 0x000fc400078ec0ff */
[----:B------:R-:W-:Y:S01]  /*0760*/  LOP3.LUT R11, R10, 0xff, RZ, 0xc0, !PT ;  /* 0x000000ff0a0b7812 */ /* 0x000fe200078ec0ff */
[----:B------:R-:W-:Y:S01]  /*0770*/  IDP.4A.S8.S8 R33, R32, c[0x2][0x0], RZ ;  /* 0x0080000020217a26 */ /* 0x000fe200000006ff */
        /* <DEDUP_REMOVED lines=32> */
.L_x_238:
[----:B-1----:R-:W-:Y:S05]  /*0980*/  BSYNC B0 ;  /* 0x0000000000007941 */ /* 0x002fea0003800000 */
.L_x_237:
        /* <DEDUP_REMOVED lines=17> */
.L_x_240:
        /* <DEDUP_REMOVED lines=14> */
.L_x_1250:


//--------------------- .text._Z9moe_vec_qIfLi256ELi32E10block_q4_KLi2EXadL_ZN45_INTERNAL_8d5cb472_14_gguf_kernel_cu_cd24131917vec_dot_q4_K_q8_1EPKvPK10block_q8_1RKiEEEvS3_S3_PT_PS7_iiii --------------------------
	.section	.text._Z9moe_vec_qIfLi256ELi32E10block_q4_KLi2EXadL_ZN45_INTERNAL_8d5cb472_14_gguf_kernel_cu_cd24131917vec_dot_q4_K_q8_1EPKvPK10block_q8_1RKiEEEvS3_S3_PT_PS7_iiii,"ax",@progbits
	.sectioninfo	@"SHI_REGISTERS=32"
	.align	128
.text._Z9moe_vec_qIfLi256ELi32E10block_q4_KLi2EXadL_ZN45_INTERNAL_8d5cb472_14_gguf_kernel_cu_cd24131917vec_dot_q4_K_q8_1EPKvPK10block_q8_1RKiEEEvS3_S3_PT_PS7_iiii:
        .type           _Z9moe_vec_qIfLi256ELi32E10block_q4_KLi2EXadL_ZN45_INTERNAL_8d5cb472_14_gguf_kernel_cu_cd24131917vec_dot_q4_K_q8_1EPKvPK10block_q8_1RKiEEEvS3_S3_PT_PS7_iiii,@function
        .size           _Z9moe_vec_qIfLi256ELi32E10block_q4_KLi2EXadL_ZN45_INTERNAL_8d5cb472_14_gguf_kernel_cu_cd24131917vec_dot_q4_K_q8_1EPKvPK10block_q8_1RKiEEEvS3_S3_PT_PS7_iiii,(.L_x_1251 - _Z9moe_vec_qIfLi256ELi32E10block_q4_KLi2EXadL_ZN45_INTERNAL_8d5cb472_14_gguf_kernel_cu_cd24131917vec_dot_q4_K_q8_1EPKvPK10block_q8_1RKiEEEvS3_S3_PT_PS7_iiii)
        .other          _Z9moe_vec_qIfLi256ELi32E10block_q4_KLi2EXadL_ZN45_INTERNAL_8d5cb472_14_gguf_kernel_cu_cd24131917vec_dot_q4_K_q8_1EPKvPK10block_q8_1RKiEEEvS3_S3_PT_PS7_iiii,@"STO_CUDA_ENTRY STV_DEFAULT"
_Z9moe_vec_qIfLi256ELi32E10block_q4_KLi2EXadL_ZN45_INTERNAL_8d5cb472_14_gguf_kernel_cu_cd24131917vec_dot_q4_K_q8_1EPKvPK10block_q8_1RKiEEEvS3_S3_PT_PS7_iiii:
        /* <DEDUP_REMOVED lines=31> */
[----:B-1----:R-:W-:Y:S01]  /*01f0*/  IADD3 R6, R3, 0xffffffe, RZ ;  /* 0x0ffffffe03067810 */ /* 0x002fe20007ffe0ff */
[----:B------:R-:W-:-:S05]  /*0200*/  IMAD.SHL.U32 R3, R27, 0x4, RZ ;  /* 0x000000041b037824 */ /* 0x000fca00078e00ff */
[----:B------:R1:W3:Y:S02]  /*0210*/  F2I.FTZ.U32.TRUNC.NTZ R7, R6 ;  /* 0x0000000600077305 */ /* 0x0002e4000021f000 */
[----:B-1----:R-:W-:Y:S01]  /*0220*/  IMAD.MOV.U32 R6, RZ, RZ, RZ ;  /* 0x000000ffff067224 */ /* 0x002fe200078e00ff */
[----:B---3--:R-:W-:-:S05]  /*0230*/  IADD3 R9, RZ, -R7, RZ ;  /* 0x80000007ff097210 */ /* 0x008fca0007ffe0ff */
[----:B------:R-:W-:-:S04]  /*0240*/  IMAD R9, R9, c[0x0][0x180], RZ ;  /* 0x0000600009097a24 */ /* 0x000fc800078e02ff */
        /* <DEDUP_REMOVED lines=11> */
[----:B------:R-:W-:Y:S01]  /*0300*/  IMAD R25, R18, 0x4, R17 ;  /* 0x0000000412197824 */ /* 0x000fe200078e0211 */
[----:B------:R-:W-:-:S03]  /*0310*/  LEA R21, R17, R4, 0x5 ;  /* 0x0000000411157211 */ /* 0x000fc600078e28ff */
[----:B------:R-:W-:Y:S01]  /*0320*/  @P2 IADD3 R8, R8, 0x1, RZ ;  /* 0x0000000108082810 */ /* 0x000fe20007ffe0ff */
[----:B------:R-:W-:Y:S01]  /*0330*/  IMAD.SHL.U32 R25, R25, 0x2, RZ ;  /* 0x0000000219197824 */ /* 0x000fe200078e00ff */
[----:B------:R-:W-:-:S05]  /*0340*/  @!P0 LOP3.LUT R8, RZ, c[0x0][0x180], RZ, 0x33, !PT ;  /* 0x00006000ff088a12 */ /* 0x000fca00078e33ff */
[----:B------:R-:W-:-:S04]  /*0350*/  IMAD R3, R8, c[0x0][0x18c], RZ ;  /* 0x0000630008037a24 */ /* 0x000fc800078e02ff */
[----:B------:R-:W-:-:S04]  /*0360*/  IMAD.WIDE.U32 R2, R3, R2, c[0x0][0x168] ;  /* 0x00005a0003027625 */ /* 0x000fc800078e0002 */
[----:B--2---:R-:W-:-:S03]  /*0370*/  IMAD R23, R23, UR5, RZ ;  /* 0x0000000517177c24 */ /* 0x004fc6000f8e02ff */
.L_x_243:
[----:B------:R-:W-:Y:S01]  /*0380*/  SHF.R.S32.HI R4, RZ, 0x1f, R14 ;  /* 0x0000001fff047819 */ /* 0x000fe2000001140e */
[----:B------:R-:W-:Y:S01]  /*0390*/  IMAD.MOV.U32 R7, RZ, RZ, 0x90 ;  /* 0x00000090ff077424 */ /* 0x000fe200078e00ff */
[----:B------:R-:W-:-:S04]  /*03a0*/  IADD3 R6, P0, R23, R14, RZ ;  /* 0x0000000e17067210 */ /* 0x000fc80007f1e0ff */
[----:B------:R-:W-:Y:S01]  /*03b0*/  LEA.HI.X.SX32 R4, R23, R4, 0x1, P0 ;  /* 0x0000000417047211 */ /* 0x000fe200000f0eff */
[----:B------:R-:W-:-:S04]  /*03c0*/  IMAD.WIDE.U32 R6, R6, R7, c[0x0][0x160] ;  /* 0x0000580006067625 */ /* 0x000fc800078e0007 */
[----:B------:R-:W-:Y:S01]  /*03d0*/  IMAD R9, R4, 0x90, RZ ;  /* 0x0000009004097824 */ /* 0x000fe200078e02ff */
[----:B------:R-:W-:Y:S01]  /*03e0*/  IADD3 R8, P0, R21, R6, RZ ;  /* 0x0000000615087210 */ /* 0x000fe20007f1e0ff */
[----:B------:R-:W-:-:S03]  /*03f0*/  IMAD.WIDE R4, R25, 0x24, R2 ;  /* 0x0000002419047825 */ /* 0x000fc600078e0202 */
[----:B------:R-:W-:Y:S02]  /*0400*/  IADD3 R7, R7, R9, RZ ;  /* 0x0000000907077210 */ /* 0x000fe40007ffe0ff */
        /* <DEDUP_REMOVED lines=72> */
.L_x_242:
[----:B-1----:R-:W-:Y:S05]  /*0890*/  BSYNC B0 ;  /* 0x0000000000007941 */ /* 0x002fea0003800000 */
.L_x_241:
        /* <DEDUP_REMOVED lines=17> */
.L_x_244:
        /* <DEDUP_REMOVED lines=13> */
.L_x_1251:


//--------------------- .text._Z9moe_vec_qIfLi256ELi16E10block_q3_KLi1EXadL_ZN45_INTERNAL_8d5cb472_14_gguf_kernel_cu_cd24131917vec_dot_q3_K_q8_1EPKvPK10block_q8_1RKiEEEvS3_S3_PT_PS7_iiii --------------------------
	.section	.text._Z9moe_vec_qIfLi256ELi16E10block_q3_KLi1EXadL_ZN45_INTERNAL_8d5cb472_14_gguf_kernel_cu_cd24131917vec_dot_q3_K_q8_1EPKvPK10block_q8_1RKiEEEvS3_S3_PT_PS7_iiii,"ax",@progbits
	.sectioninfo	@"SHI_REGISTERS=48"
	.align	128
.text._Z9moe_vec_qIfLi256ELi16E10block_q3_KLi1EXadL_ZN45_INTERNAL_8d5cb472_14_gguf_kernel_cu_cd24131917vec_dot_q3_K_q8_1EPKvPK10block_q8_1RKiEEEvS3_S3_PT_PS7_iiii:
        .type           _Z9moe_vec_qIfLi256ELi16E10block_q3_KLi1EXadL_ZN45_INTERNAL_8d5cb472_14_gguf_kernel_cu_cd24131917vec_dot_q3_K_q8_1EPKvPK10block_q8_1RKiEEEvS3_S3_PT_PS7_iiii,@function
        .size           _Z9moe_vec_qIfLi256ELi16E10block_q3_KLi1EXadL_ZN45_INTERNAL_8d5cb472_14_gguf_kernel_cu_cd24131917vec_dot_q3_K_q8_1EPKvPK10block_q8_1RKiEEEvS3_S3_PT_PS7_iiii,(.L_x_1252 - _Z9moe_vec_qIfLi256ELi16E10block_q3_KLi1EXadL_ZN45_INTERNAL_8d5cb472_14_gguf_kernel_cu_cd24131917vec_dot_q3_K_q8_1EPKvPK10block_q8_1RKiEEEvS3_S3_PT_PS7_iiii)
        .other          _Z9moe_vec_qIfLi256ELi16E10block_q3_KLi1EXadL_ZN45_INTERNAL_8d5cb472_14_gguf_kernel_cu_cd24131917vec_dot_q3_K_q8_1EPKvPK10block_q8_1RKiEEEvS3_S3_PT_PS7_iiii,@"STO_CUDA_ENTRY STV_DEFAULT"
_Z9moe_vec_qIfLi256ELi16E10block_q3_KLi1EXadL_ZN45_INTERNAL_8d5cb472_14_gguf_kernel_cu_cd24131917vec_dot_q3_K_q8_1EPKvPK10block_q8_1RKiEEEvS3_S3_PT_PS7_iiii:
        /* <DEDUP_REMOVED lines=103> */
.L_x_247:
        /* <DEDUP_REMOVED lines=156> */
.L_x_246:
[----:B-1----:R-:W-:Y:S05]  /*1030*/  BSYNC B0 ;  /* 0x0000000000007941 */ /* 0x002fea0003800000 */
.L_x_245:
        /* <DEDUP_REMOVED lines=17> */
.L_x_248:
        /* <DEDUP_REMOVED lines=11> */
.L_x_1252:


//--------------------- .text._Z9moe_vec_qIfLi256ELi16E10block_q2_KLi1EXadL_ZN45_INTERNAL_8d5cb472_14_gguf_kernel_cu_cd24131917vec_dot_q2_K_q8_1EPKvPK10block_q8_1RKiEEEvS3_S3_PT_PS7_iiii --------------------------
	.section	.text._Z9moe_vec_qIfLi256ELi16E10block_q2_KLi1EXadL_ZN45_INTERNAL_8d5cb472_14_gguf_kernel_cu_cd24131917vec_dot_q2_K_q8_1EPKvPK10block_q8_1RKiEEEvS3_S3_PT_PS7_iiii,"ax",@progbits
	.sectioninfo	@"SHI_REGISTERS=40"
	.align	128
.text._Z9moe_vec_qIfLi256ELi16E10block_q2_KLi1EXadL_ZN45_INTERNAL_8d5cb472_14_gguf_kernel_cu_cd24131917vec_dot_q2_K_q8_1EPKvPK10block_q8_1RKiEEEvS3_S3_PT_PS7_iiii:
        .type           _Z9moe_vec_qIfLi256ELi16E10block_q2_KLi1EXadL_ZN45_INTERNAL_8d5cb472_14_gguf_kernel_cu_cd24131917vec_dot_q2_K_q8_1EPKvPK10block_q8_1RKiEEEvS3_S3_PT_PS7_iiii,@function
        .size           _Z9moe_vec_qIfLi256ELi16E10block_q2_KLi1EXadL_ZN45_INTERNAL_8d5cb472_14_gguf_kernel_cu_cd24131917vec_dot_q2_K_q8_1EPKvPK10block_q8_1RKiEEEvS3_S3_PT_PS7_iiii,(.L_x_1253 - _Z9moe_vec_qIfLi256ELi16E10block_q2_KLi1EXadL_ZN45_INTERNAL_8d5cb472_14_gguf_kernel_cu_cd24131917vec_dot_q2_K_q8_1EPKvPK10block_q8_1RKiEEEvS3_S3_PT_PS7_iiii)
        .other          _Z9moe_vec_qIfLi256ELi16E10block_q2_KLi1EXadL_ZN45_INTERNAL_8d5cb472_14_gguf_kernel_cu_cd24131917vec_dot_q2_K_q8_1EPKvPK10block_q8_1RKiEEEvS3_S3_PT_PS7_iiii,@"STO_CUDA_ENTRY STV_DEFAULT"
_Z9moe_vec_qIfLi256ELi16E10block_q2_KLi1EXadL_ZN45_INTERNAL_8d5cb472_14_gguf_kernel_cu_cd24131917vec_dot_q2_K_q8_1EPKvPK10block_q8_1RKiEEEvS3_S3_PT_PS7_iiii:
        /* <DEDUP_REMOVED lines=57> */
.L_x_251:
        /* <DEDUP_REMOVED lines=21> */
[----:B------:R-:W3:Y:S04]  /*04e0*/  LDG.E.U8.CONSTANT R18, [R32.64+0x4] ;  /* 0x0000040620127981 */ /* 0x000ee8000c1e9100 */
        /* <DEDUP_REMOVED lines=13> */
[----:B------:R-:W-:-:S03]  /*05c0*/  SHF.R.U32.HI R27, RZ, 0x4, R27 ;  /* 0x00000004ff1b7819 */ /* 0x000fc6000001161b */
[----:B----4-:R-:W-:Y:S01]  /*05d0*/  IDP.4A.S8.S8 R20, R29, R26, RZ ;  /* 0x0000001a1d147226 */ /* 0x010fe200000006ff */
[----:B------:R-:W-:Y:S02]  /*05e0*/  LEA R27, R27, R27, 0x8 ;  /* 0x0000001b1b1b7211 */ /* 0x000fe400078e40ff */
[C---:B---3--:R-:W-:Y:S01]  /*05f0*/  LOP3.LUT R28, R21.reuse, 0xf, RZ, 0xc0, !PT ;  /* 0x0000000f151c7812 */ /* 0x048fe200078ec0ff */
[----:B------:R-:W-:Y:S01]  /*0600*/  IMAD R17, R20, R17, RZ ;  /* 0x0000001114117224 */ /* 0x000fe200078e02ff */
[----:B------:R-:W-:Y:S01]  /*0610*/  LOP3.LUT R21, R21, 0xf0, RZ, 0xc0, !PT ;  /* 0x000000f015157812 */ /* 0x000fe200078ec0ff */
[----:B------:R-:W-:Y:S01]  /*0620*/  IMAD R27, R27, 0x10000, R27 ;  /* 0x000100001b1b7824 */ /* 0x000fe200078e021b */
[----:B------:R-:W-:Y:S02]  /*0630*/  SHF.R.U32.HI R29, RZ, 0x4, R25 ;  /* 0x00000004ff1d7819 */ /* 0x000fe40000011619 */
[C---:B------:R-:W-:Y:S02]  /*0640*/  LOP3.LUT R20, R18.reuse, 0xf, RZ, 0xc0, !PT ;  /* 0x0000000f12147812 */ /* 0x040fe400078ec0ff */
[----:B------:R-:W-:-:S02]  /*0650*/  LOP3.LUT R18, R18, 0xf0, RZ, 0xc0, !PT ;  /* 0x000000f012127812 */ /* 0x000fc400078ec0ff */
[----:B------:R-:W-:Y:S01]  /*0660*/  SHF.R.U32.HI R21, RZ, 0x4, R21 ;  /* 0x00000004ff157819 */ /* 0x000fe20000011615 */
[----:B------:R-:W-:Y:S01]  /*0670*/  IDP.4A.S8.S8 R27, R27, R26, RZ ;  /* 0x0000001a1b1b7226 */ /* 0x000fe200000006ff */
[----:B------:R-:W-:Y:S02]  /*0680*/  LOP3.LUT R29, R29, 0x3030303, RZ, 0xc0, !PT ;  /* 0x030303031d1d7812 */ /* 0x000fe400078ec0ff */
[----:B------:R-:W-:Y:S02]  /*0690*/  SHF.R.U32.HI R33, RZ, 0x2, R25 ;  /* 0x00000002ff217819 */ /* 0x000fe40000011619 */
[----:B------:R-:W-:Y:S02]  /*06a0*/  SHF.R.U32.HI R18, RZ, 0x4, R18 ;  /* 0x00000004ff127819 */ /* 0x000fe40000011612 */
[----:B-----5:R-:W-:Y:S02]  /*06b0*/  LOP3.LUT R26, R19, 0xf0, RZ, 0xc0, !PT ;  /* 0x000000f0131a7812 */ /* 0x020fe400078ec0ff */
[----:B------:R-:W-:Y:S01]  /*06c0*/  LEA R21, R21, R21, 0x8 ;  /* 0x0000001515157211 */ /* 0x000fe200078e40ff */
[----:B------:R-:W-:Y:S01]  /*06d0*/  IDP.4A.S8.S8 R29, R29, R14, RZ ;  /* 0x0000000e1d1d7226 */ /* 0x000fe200000006ff */
[----:B------:R-:W-:-:S02]  /*06e0*/  LOP3.LUT R33, R33, 0x3030303, RZ, 0xc0, !PT ;  /* 0x0303030321217812 */ /* 0x000fc400078ec0ff */
[----:B------:R-:W-:Y:S02]  /*06f0*/  LEA R18, R18, R18, 0x8 ;  /* 0x0000001212127211 */ /* 0x000fe400078e40ff */
[----:B------:R-:W-:Y:S01]  /*0700*/  SHF.R.U32.HI R26, RZ, 0x4, R26 ;  /* 0x00000004ff1a7819 */ /* 0x000fe2000001161a */
[----:B------:R-:W-:Y:S02]  /*0710*/  IMAD R21, R21, 0x10000, R21 ;  /* 0x0001000015157824 */ /* 0x000fe400078e0215 */
        /* <DEDUP_REMOVED lines=40> */
.L_x_250:
[----:B-1----:R-:W-:Y:S05]  /*09a0*/  BSYNC B0 ;  /* 0x0000000000007941 */ /* 0x002fea0003800000 */
.L_x_249:
        /* <DEDUP_REMOVED lines=11> */
[----:B------:R-:W-:Y:S01]  /*0a60*/  MOV R2, 0x4 ;  /* 0x0000000400027802 */ /* 0x000fe20000000f00 */
[----:B------:R-:W-:Y:S02]  /*0a70*/  IMAD R3, R3, c[0x0][0x188], R0 ;  /* 0x0000620003037a24 */ /* 0x000fe400078e0200 */
[----:B01----:R-:W-:Y:S02]  /*0a80*/  FADD.FTZ R7, R7, R8 ;  /* 0x0000000807077221 */ /* 0x003fe40000010000 */
[----:B------:R-:W-:-:S05]  /*0a90*/  IMAD.WIDE.U32 R2, R3, R2, c[0x0][0x170] ;  /* 0x00005c0003027625 */ /* 0x000fca00078e0002 */
[----:B------:R-:W-:Y:S01]  /*0aa0*/  STG.E [R2.64], R7 ;  /* 0x0000000702007986 */ /* 0x000fe2000c101906 */
[----:B------:R-:W-:Y:S05]  /*0ab0*/  EXIT ;  /* 0x000000000000794d */ /* 0x000fea0003800000 */
.L_x_252:
        /* <DEDUP_REMOVED lines=12> */
.L_x_1253:


//--------------------- .text._Z9moe_vec_qIfLi32ELi8E10block_q8_0Li2EXadL_ZN45_INTERNAL_8d5cb472_14_gguf_kernel_cu_cd24131917vec_dot_q8_0_q8_1EPKvPK10block_q8_1RKiEEEvS3_S3_PT_PS7_iiii --------------------------
	.section	.text._Z9moe_vec_qIfLi32ELi8E10block_q8_0Li2EXadL_ZN45_INTERNAL_8d5cb472_14_gguf_kernel_cu_cd24131917vec_dot_q8_0_q8_1EPKvPK10block_q8_1RKiEEEvS3_S3_PT_PS7_iiii,"ax",@progbits
	.sectioninfo	@"SHI_REGISTERS=32"
	.align	128
.text._Z9moe_vec_qIfLi32ELi8E10block_q8_0Li2EXadL_ZN45_INTERNAL_8d5cb472_14_gguf_kernel_cu_cd24131917vec_dot_q8_0_q8_1EPKvPK10block_q8_1RKiEEEvS3_S3_PT_PS7_iiii:
        .type           _Z9moe_vec_qIfLi32ELi8E10block_q8_0Li2EXadL_ZN45_INTERNAL_8d5cb472_14_gguf_kernel_cu_cd24131917vec_dot_q8_0_q8_1EPKvPK10block_q8_1RKiEEEvS3_S3_PT_PS7_iiii,@function
        .size           _Z9moe_vec_qIfLi32ELi8E10block_q8_0Li2EXadL_ZN45_INTERNAL_8d5cb472_14_gguf_kernel_cu_cd24131917vec_dot_q8_0_q8_1EPKvPK10block_q8_1RKiEEEvS3_S3_PT_PS7_iiii,(.L_x_1254 - _Z9moe_vec_qIfLi32ELi8E10block_q8_0Li2EXadL_ZN45_INTERNAL_8d5cb472_14_gguf_kernel_cu_cd24131917vec_dot_q8_0_q8_1EPKvPK10block_q8_1RKiEEEvS3_S3_PT_PS7_iiii)
        .other          _Z9moe_vec_qIfLi32ELi8E10block_q8_0Li2EXadL_ZN45_INTERNAL_8d5cb472_14_gguf_kernel_cu_cd24131917vec_dot_q8_0_q8_1EPKvPK10block_q8_1RKiEEEvS3_S3_PT_PS7_iiii,@"STO_CUDA_ENTRY STV_DEFAULT"
_Z9moe_vec_qIfLi32ELi8E10block_q8_0Li2EXadL_ZN45_INTERNAL_8d5cb472_14_gguf_kernel_cu_cd24131917vec_dot_q8_0_q8_1EPKvPK10block_q8_1RKiEEEvS3_S3_PT_PS7_iiii:
        /* <DEDUP_REMOVED lines=31> */
[----:B------:R-:W-:-:S04]  /*01f0*/  IMAD.HI.U32 R10, R9, R11, R8 ;  /* 0x0000000b090a7227 */ /* 0x000fc800078e0008 */
[----:B------:R-:W-:Y:S02]  /*0200*/  IMAD.MOV.U32 R8, RZ, RZ, R14 ;  /* 0x000000ffff087224 */ /* 0x000fe400078e000e */
[----:B------:R-:W-:Y:S01]  /*0210*/  IMAD.HI.U32 R9, R10, R3, RZ ;  /* 0x000000030a097227 */ /* 0x000fe200078e00ff */
[----:B------:R-:W-:-:S04]  /*0220*/  HFMA2.MMA R10, -RZ, RZ, 0, 0 ;  /* 0x00000000ff0a7435 */ /* 0x000fc800000001ff */
[----:B0-----:R-:W-:-:S05]  /*0230*/  IADD3 R6, -R9, RZ, RZ ;  /* 0x000000ff09067210 */ /* 0x001fca0007ffe1ff */
        /* <DEDUP_REMOVED lines=18> */
[----:B------:R-:W-:Y:S02]  /*0360*/  IMAD.MOV.U32 R19, RZ, RZ, 0x22 ;  /* 0x00000022ff137424 */ /* 0x000fe400078e00ff */
[----:B------:R-:W-:Y:S01]  /*0370*/  IMAD.WIDE R20, R8, 0x24, R12 ;  /* 0x0000002408147825 */ /* 0x000fe200078e020c */
[----:B------:R-:W-:-:S03]  /*0380*/  LEA.HI.X.SX32 R11, R4, R9, 0x1, P0 ;  /* 0x00000009040b7211 */ /* 0x000fc600000f0eff */
[----:B------:R-:W-:Y:S01]  /*0390*/  IMAD.WIDE.U32 R18, R18, R19, c[0x0][0x160] ;  /* 0x0000580012127625 */ /* 0x000fe200078e0013 */
[C---:B------:R-:W-:Y:S02]  /*03a0*/  IADD3 R14, P1, R6.reuse, R20, RZ ;  /* 0x00000014060e7210 */ /* 0x040fe40007f3e0ff */
[----:B------:R-:W2:Y:S01]  /*03b0*/  LDG.E.U16.CONSTANT R20, [R20.64] ;  /* 0x0000000414147981 */ /* 0x000ea2000c1e9500 */
[----:B------:R-:W-:Y:S01]  /*03c0*/  IMAD R11, R11, 0x22, RZ ;  /* 0x000000220b0b7824 */ /* 0x000fe200078e02ff */
[----:B------:R-:W-:Y:S02]  /*03d0*/  IADD3 R16, P0, R6, R18, RZ ;  /* 0x0000001206107210 */ /* 0x000fe40007f1e0ff */
[----:B------:R-:W-:Y:S01]  /*03e0*/  IADD3.X R15, RZ, R21, RZ, P1, !PT ;  /* 0x00000015ff0f7210 */ /* 0x000fe20000ffe4ff */
[----:B------:R-:W-:-:S04]  /*03f0*/  IMAD.IADD R19, R19, 0x1, R11 ;  /* 0x0000000113137824 */ /* 0x000fc800078e020b */
[----:B------:R-:W-:Y:S01]  /*0400*/  IMAD.X R17, RZ, RZ, R19, P0 ;  /* 0x000000ffff117224 */ /* 0x000fe200000e0613 */
[----:B------:R-:W3:Y:S04]  /*0410*/  LDG.E.CONSTANT R22, [R14.64+0x4] ;  /* 0x000004040e167981 */ /* 0x000ee8000c1e9900 */
[----:B------:R-:W4:Y:S04]  /*0420*/  LDG.E.U16.CONSTANT R24, [R16.64+0x2] ;  /* 0x0000020410187981 */ /* 0x000f28000c1e9500 */
[----:B------:R-:W4:Y:S04]  /*0430*/  LDG.E.U16.CONSTANT R23, [R16.64+0x4] ;  /* 0x0000040410177981 */ /* 0x000f28000c1e9500 */
[----:B------:R-:W5:Y:S04]  /*0440*/  LDG.E.U16.CONSTANT R11, [R16.64+0x6] ;  /* 0x00000604100b7981 */ /* 0x000f68000c1e9500 */
[----:B------:R-:W5:Y:S04]  /*0450*/  LDG.E.U16.CONSTANT R26, [R16.64+0x8] ;  /* 0x00000804101a7981 */ /* 0x000f68000c1e9500 */
[----:B------:R-:W2:Y:S04]  /*0460*/  LDG.E.CONSTANT R28, [R14.64+0x8] ;  /* 0x000008040e1c7981 */ /* 0x000ea8000c1e9900 */
[----:B------:R-:W2:Y:S01]  /*0470*/  LDG.E.U16.CONSTANT R18, [R18.64] ;  /* 0x0000000412127981 */ /* 0x000ea2000c1e9500 */
[----:B------:R-:W-:-:S02]  /*0480*/  PLOP3.LUT P0, PT, PT, PT, PT, 0x8, 0x0 ;  /* 0x000000000000781c */ /* 0x000fc40003f0e170 */
[----:B------:R-:W-:Y:S02]  /*0490*/  IADD3 R8, R8, 0x8, RZ ;  /* 0x0000000808087810 */ /* 0x000fe40007ffe0ff */
[----:B------:R-:W-:Y:S02]  /*04a0*/  IADD3 R4, R4, 0x8, RZ ;  /* 0x0000000804047810 */ /* 0x000fe40007ffe0ff */
[----:B----4-:R-:W-:-:S05]  /*04b0*/  PRMT R23, R24, 0x5410, R23 ;  /* 0x0000541018177816 */ /* 0x010fca0000000017 */
[----:B---3--:R-:W-:Y:S01]  /*04c0*/  IDP.4A.S8.S8 R22, R23, R22, RZ ;  /* 0x0000001617167226 */ /* 0x008fe200000006ff */
[----:B-----5:R-:W-:-:S05]  /*04d0*/  PRMT R11, R11, 0x5410, R26 ;  /* 0x000054100b0b7816 */ /* 0x020fca000000001a */
[----:B--2---:R-:W-:-:S06]  /*04e0*/  IDP.4A.S8.S8 R28, R11, R28, R22 ;  /* 0x0000001c0b1c7226 */ /* 0x004fcc0000000616 */
[----:B------:R-:W0:Y:S01]  /*04f0*/  I2F R28, R28 ;  /* 0x0000001c001c7306 */ /* 0x000e220000201400 */
[----:B------:R-:W-:Y:S02]  /*0500*/  HADD2.F32 R22, -RZ, R20.H0_H0 ;  /* 0x20000014ff167230 */ /* 0x000fe40000004100 */
[----:B------:R-:W-:-:S05]  /*0510*/  HADD2.F32 R11, -RZ, R18.H0_H0 ;  /* 0x20000012ff0b7230 */ /* 0x000fca0000004100 */
[----:B------:R-:W-:-:S04]  /*0520*/  FMUL.FTZ R11, R11, R22 ;  /* 0x000000160b0b7220 */ /* 0x000fc80000410000 */
[----:B0-----:R-:W-:Y:S02]  /*0530*/  FFMA.FTZ R10, R11, R28, R10 ;  /* 0x0000001c0b0a7223 */ /* 0x001fe4000001000a */
.L_x_256:
[----:B------:R-:W-:Y:S05]  /*0540*/  BSYNC B1 ;  /* 0x0000000000017941 */ /* 0x000fea0003800000 */
.L_x_255:
[C---:B------:R-:W-:Y:S01]  /*0550*/  IMAD.IADD R11, R5.reuse, 0x1, -R8 ;  /* 0x00000001050b7824 */ /* 0x040fe200078e0a08 */
[----:B------:R-:W-:Y:S01]  /*0560*/  ISETP.GT.U32.AND P1, PT, R5, R8, PT ;  /* 0x000000080500720c */ /* 0x000fe20003f24070 */
[----:B------:R-:W-:Y:S03]  /*0570*/  BSSY B1, `(.L_x_257) ;  /* 0x000007d000017945 */ /* 0x000fe60003800000 */
[----:B------:R-:W-:-:S13]  /*0580*/  ISETP.LE.U32.OR P1, PT, R11, 0x18, !P1 ;  /* 0x000000180b00780c */ /* 0x000fda0004f23470 */
[----:B------:R-:W-:Y:S05]  /*0590*/  @P1 BRA `(.L_x_258) ;  /* 0x000007a000001947 */ /* 0x000fea0003800000 */
[----:B------:R-:W-:Y:S02]  /*05a0*/  PLOP3.LUT P0, PT, PT, PT, PT, 0x8, 0x0 ;  /* 0x000000000000781c */ /* 0x000fe40003f0e170 */
[----:B------:R-:W-:Y:S02]  /*05b0*/  IADD3 R21, R5, -0x18, RZ ;  /* 0xffffffe805157810 */ /* 0x000fe40007ffe0ff */
.L_x_259:
[----:B------:R-:W-:Y:S01]  /*05c0*/  HFMA2.MMA R16, -RZ, RZ, 0, 2.02655792236328125e-06 ;  /* 0x00000022ff107435 */ /* 0x000fe200000001ff */
[----:B------:R-:W-:Y:S01]  /*05d0*/  IADD3 R15, P1, R7, R4, RZ ;  /* 0x00000004070f7210 */ /* 0x000fe20007f3e0ff */
[----:B------:R-:W-:-:S03]  /*05e0*/  IMAD.WIDE R26, R8, 0x24, R12 ;  /* 0x00000024081a7825 */ /* 0x000fc600078e020c */
[----:B------:R-:W-:Y:S02]  /*05f0*/  LEA.HI.X.SX32 R11, R4, R9, 0x1, P1 ;  /* 0x00000009040b7211 */ /* 0x000fe400008f0eff */
[----:B------:R-:W-:Y:S02]  /*0600*/  IADD3 R18, P2, R6, R26, RZ ;  /* 0x0000001a06127210 */ /* 0x000fe40007f5e0ff */
[----:B------:R0:W2:Y:S01]  /*0610*/  LDG.E.U16.CONSTANT R26, [R26.64] ;  /* 0x000000041a1a7981 */ /* 0x0000a2000c1e9500 */
[----:B------:R-:W-:-:S04]  /*0620*/  IMAD.WIDE.U32 R14, R15, R16, c[0x0][0x160] ;  /* 0x000058000f0e7625 */ /* 0x000fc800078e0010 */
[----:B------:R-:W-:Y:S01]  /*0630*/  IMAD R11, R11, 0x22, RZ ;  /* 0x000000220b0b7824 */ /* 0x000fe200078e02ff */
[----:B------:R-:W-:Y:S01]  /*0640*/  IADD3 R22, P1, R6, R14, RZ ;  /* 0x0000000e06167210 */ /* 0x000fe20007f3e0ff */
[----:B------:R-:W-:Y:S02]  /*0650*/  IMAD.X R19, RZ, RZ, R27, P2 ;  /* 0x000000ffff137224 */ /* 0x000fe400010e061b */
[----:B------:R-:W-:-:S03]  /*0660*/  IMAD.IADD R15, R15, 0x1, R11 ;  /* 0x000000010f0f7824 */ /* 0x000fc600078e020b */
[----:B------:R-:W3:Y:S02]  /*0670*/  LDG.E.CONSTANT R11, [R18.64+0x4] ;  /* 0x00000404120b7981 */ /* 0x000ee4000c1e9900 */
[----:B------:R-:W-:Y:S02]  /*0680*/  IADD3.X R23, RZ, R15, RZ, P1, !PT ;  /* 0x0000000fff177210 */ /* 0x000fe40000ffe4ff */
        /* <DEDUP_REMOVED lines=17> */
[----:B------:R-:W-:Y:S01]  /*07a0*/  HADD2.F32 R17, -RZ, R15.H0_H0 ;  /* 0x2000000fff117230 */ /* 0x000fe20000004100 */
[----:B------:R-:W-:Y:S01]  /*07b0*/  IMAD.IADD R11, R25, 0x1, R29 ;  /* 0x00000001190b7824 */ /* 0x000fe200078e021d */
[----:B------:R-:W-:-:S03]  /*07c0*/  IADD3 R14, P1, R6, R24, RZ ;  /* 0x00000018060e7210 */ /* 0x000fc60007f3e0ff */
[----:B------:R-:W-:Y:S02]  /*07d0*/  FMUL.FTZ R20, R17, R26 ;  /* 0x0000001a11147220 */ /* 0x000fe40000410000 */
[----:B------:R-:W-:-:S05]  /*07e0*/  IMAD.X R15, RZ, RZ, R11, P1 ;  /* 0x000000ffff0f7224 */ /* 0x000fca00008e060b */
[----:B------:R-:W2:Y:S01]  /*07f0*/  LDG.E.U16.CONSTANT R27, [R14.64+0x8] ;  /* 0x000008040e1b7981 */ /* 0x000ea2000c1e9500 */
[----:B0-----:R-:W-:-:S03]  /*0800*/  FFMA.FTZ R20, R20, R23, R10 ;  /* 0x0000001714147223 */ /* 0x001fc6000001000a */
[----:B------:R-:W3:Y:S04]  /*0810*/  LDG.E.U16.CONSTANT R17, [R14.64+0x2] ;  /* 0x000002040e117981 */ /* 0x000ee8000c1e9500 */
[----:B------:R-:W2:Y:S04]  /*0820*/  LDG.E.U16.CONSTANT R10, [R14.64+0x6] ;  /* 0x000006040e0a7981 */ /* 0x000ea8000c1e9500 */
[----:B------:R-:W3:Y:S01]  /*0830*/  LDG.E.U16.CONSTANT R22, [R14.64+0x4] ;  /* 0x000004040e167981 */ /* 0x000ee2000c1e9500 */
[----:B------:R-:W-:-:S05]  /*0840*/  IADD3 R19, R8, 0x8, RZ ;  /* 0x0000000808137810 */ /* 0x000fca0007ffe0ff */
[----:B------:R-:W-:Y:S01]  /*0850*/  IMAD.WIDE R18, R19, 0x24, R12 ;  /* 0x0000002413127825 */ /* 0x000fe200078e020c */
[----:B------:R-:W-:-:S04]  /*0860*/  IADD3 R26, R4, 0x10, RZ ;  /* 0x00000010041a7810 */ /* 0x000fc80007ffe0ff */
[----:B------:R-:W-:-:S04]  /*0870*/  IADD3 R28, P1, R6, R18, RZ ;  /* 0x00000012061c7210 */ /* 0x000fc80007f3e0ff */
[----:B------:R-:W-:-:S05]  /*0880*/  IADD3.X R29, RZ, R19, RZ, P1, !PT ;  /* 0x00000013ff1d7210 */ /* 0x000fca0000ffe4ff */
        /* <DEDUP_REMOVED lines=8> */
[----:B------:R-:W-:-:S03]  /*0910*/  IADD3 R14, P1, R6, R26, RZ ;  /* 0x0000001a060e7210 */ /* 0x000fc60007f3e0ff */
[----:B------:R-:W-:Y:S02]  /*0920*/  IMAD.IADD R27, R27, 0x1, R17 ;  /* 0x000000011b1b7824 */ /* 0x000fe400078e0211 */
[----:B------:R1:W2:Y:S02]  /*0930*/  LDG.E.U16.CONSTANT R17, [R18.64] ;  /* 0x0000000412117981 */ /* 0x0002a4000c1e9500 */
[----:B------:R-:W-:Y:S02]  /*0940*/  IMAD.X R15, RZ, RZ, R27, P1 ;  /* 0x000000ffff0f7224 */ /* 0x000fe400008e061b */
[----:B------:R3:W2:Y:S04]  /*0950*/  LDG.E.U16.CONSTANT R26, [R26.64] ;  /* 0x000000041a1a7981 */ /* 0x0006a8000c1e9500 */
[----:B0-----:R-:W2:Y:S04]  /*0960*/  LDG.E.U16.CONSTANT R28, [R14.64+0x2] ;  /* 0x000002040e1c7981 */ /* 0x001ea8000c1e9500 */
[----:B------:R-:W2:Y:S01]  /*0970*/  LDG.E.U16.CONSTANT R29, [R14.64+0x4] ;  /* 0x000004040e1d7981 */ /* 0x000ea2000c1e9500 */
[----:B----4-:R-:W-:-:S04]  /*0980*/  IDP.4A.S8.S8 R22, R22, R23, RZ ;  /* 0x0000001716167226 */ /* 0x010fc800000006ff */
[----:B-----5:R-:W-:Y:S01]  /*0990*/  IDP.4A.S8.S8 R22, R10, R25, R22 ;  /* 0x000000190a167226 */ /* 0x020fe20000000616 */
[----:B------:R-:W-:Y:S01]  /*09a0*/  MOV R10, R24 ;  /* 0x00000018000a7202 */ /* 0x000fe20000000f00 */
[----:B------:R-:W4:Y:S04]  /*09b0*/  LDG.E.U16.CONSTANT R25, [R14.64+0x8] ;  /* 0x000008040e197981 */ /* 0x000f28000c1e9500 */
[----:B------:R0:W3:Y:S04]  /*09c0*/  LDG.E.U16.CONSTANT R23, [R10.64] ;  /* 0x000000040a177981 */ /* 0x0000e8000c1e9500 */
[----:B------:R-:W4:Y:S01]  /*09d0*/  LDG.E.U16.CONSTANT R24, [R14.64+0x6] ;  /* 0x000006040e187981 */ /* 0x000f22000c1e9500 */
[----:B0-----:R-:W-:-:S02]  /*09e0*/  IADD3 R11, R8, 0x10, RZ ;  /* 0x00000010080b7810 */ /* 0x001fc40007ffe0ff */
[----:B--2---:R-:W-:-:S03]  /*09f0*/  PRMT R10, R28, 0x5410, R29 ;  /* 0x000054101c0a7816 */ /* 0x004fc6000000001d */
[----:B------:R-:W-:-:S05]  /*0a00*/  IMAD.WIDE R28, R11, 0x24, R12 ;  /* 0x000000240b1c7825 */ /* 0x000fca00078e020c */
[----:B-1----:R-:W-:-:S05]  /*0a10*/  IADD3 R18, P1, R6, R28, RZ ;  /* 0x0000001c06127210 */ /* 0x002fca0007f3e0ff */
[----:B------:R-:W-:-:S05]  /*0a20*/  IMAD.X R19, RZ, RZ, R29, P1 ;  /* 0x000000ffff137224 */ /* 0x000fca00008e061d */
        /* <DEDUP_REMOVED lines=15> */
[----:B------:R-:W-:-:S04]  /*0b20*/  IMAD.IADD R11, R11, 0x1, R14 ;  /* 0x000000010b0b7824 */ /* 0x000fc800078e020e */
[----:B------:R-:W-:Y:S01]  /*0b30*/  IMAD.X R17, RZ, RZ, R11, P1 ;  /* 0x000000ffff117224 */ /* 0x000fe200008e060b */
[----:B------:R0:W2:Y:S04]  /*0b40*/  LDG.E.U16.CONSTANT R10, [R10.64] ;  /* 0x000000040a0a7981 */ /* 0x0000a8000c1e9500 */
[----:B------:R-:W4:Y:S04]  /*0b50*/  LDG.E.U16.CONSTANT R28, [R16.64+0x2] ;  /* 0x00000204101c7981 */ /* 0x000f28000c1e9500 */
[----:B0-----:R-:W4:Y:S01]  /*0b60*/  LDG.E.U16.CONSTANT R11, [R16.64+0x4] ;  /* 0x00000404100b7981 */ /* 0x001f22000c1e9500 */
[----:B------:R-:W-:-:S05]  /*0b70*/  IADD3 R15, R8, 0x18, RZ ;  /* 0x00000018080f7810 */ /* 0x000fca0007ffe0ff */
[----:B------:R-:W-:-:S05]  /*0b80*/  IMAD.WIDE R14, R15, 0x24, R12 ;  /* 0x000000240f0e7825 */ /* 0x000fca00078e020c */
[----:B------:R-:W-:Y:S02]  /*0b90*/  IADD3 R18, P2, R6, R14, RZ ;  /* 0x0000000e06127210 */ /* 0x000fe40007f5e0ff */
[----:B------:R0:W5:Y:S02]  /*0ba0*/  LDG.E.U16.CONSTANT R14, [R14.64] ;  /* 0x000000040e0e7981 */ /* 0x000164000c1e9500 */
[----:B------:R-:W-:-:S05]  /*0bb0*/  IADD3.X R19, RZ, R15, RZ, P2, !PT ;  /* 0x0000000fff137210 */ /* 0x000fca00017fe4ff */
        /* <DEDUP_REMOVED lines=24> */
.L_x_258:
[----:B------:R-:W-:Y:S05]  /*0d40*/  BSYNC B1 ;  /* 0x0000000000017941 */ /* 0x000fea0003800000 */
.L_x_257:
[C---:B------:R-:W-:Y:S01]  /*0d50*/  IMAD.IADD R11, R5.reuse, 0x1, -R8 ;  /* 0x00000001050b7824 */ /* 0x040fe200078e0a08 */
[----:B------:R-:W-:Y:S01]  /*0d60*/  ISETP.GT.U32.AND P1, PT, R5, R8, PT ;  /* 0x000000080500720c */ /* 0x000fe20003f24070 */
[----:B------:R-:W-:Y:S03]  /*0d70*/  BSSY B1, `(.L_x_260) ;  /* 0x000003f000017945 */ /* 0x000fe60003800000 */
[----:B------:R-:W-:-:S13]  /*0d80*/  ISETP.LE.U32.OR P1, PT, R11, 0x8, !P1 ;  /* 0x000000080b00780c */ /* 0x000fda0004f23470 */
[----:B------:R-:W-:Y:S05]  /*0d90*/  @P1 BRA `(.L_x_261) ;  /* 0x000003c000001947 */ /* 0x000fea0003800000 */
[----:B------:R-:W-:Y:S01]  /*0da0*/  HFMA2.MMA R16, -RZ, RZ, 0, 2.02655792236328125e-06 ;  /* 0x00000022ff107435 */ /* 0x000fe200000001ff */
[----:B------:R-:W-:-:S04]  /*0db0*/  IADD3 R19, P0, R4, R7, RZ ;  /* 0x0000000704137210 */ /* 0x000fc80007f1e0ff */
[----:B------:R-:W-:-:S05]  /*0dc0*/  LEA.HI.X.SX32 R11, R4, R9, 0x1, P0 ;  /* 0x00000009040b7211 */ /* 0x000fca00000f0eff */
[----:B------:R-:W-:-:S04]  /*0dd0*/  IMAD.WIDE.U32 R18, R19, R16, c[0x0][0x160] ;  /* 0x0000580013127625 */ /* 0x000fc800078e0010 */
[----:B------:R-:W-:Y:S01]  /*0de0*/  IMAD R11, R11, 0x22, RZ ;  /* 0x000000220b0b7824 */ /* 0x000fe200078e02ff */
[----:B------:R-:W-:Y:S01]  /*0df0*/  IADD3 R14, P0, R6, R18, RZ ;  /* 0x00000012060e7210 */ /* 0x000fe20007f1e0ff */
[----:B------:R-:W-:-:S04]  /*0e00*/  IMAD.WIDE R20, R8, 0x24, R12 ;  /* 0x0000002408147825 */ /* 0x000fc800078e020c */
[----:B------:R-:W-:Y:S01]  /*0e10*/  IMAD.IADD R19, R19, 0x1, R11 ;  /* 0x0000000113137824 */ /* 0x000fe200078e020b */
[----:B------:R-:W-:Y:S01]  /*0e20*/  IADD3 R29, R4, 0x8, RZ ;  /* 0x00000008041d7810 */ /* 0x000fe20007ffe0ff */
[----:B------:R0:W2:Y:S02]  /*0e30*/  LDG.E.U16.CONSTANT R23, [R20.64] ;  /* 0x0000000414177981 */ /* 0x0000a4000c1e9500 */
[----:B------:R-:W-:Y:S01]  /*0e40*/  IMAD.X R15, RZ, RZ, R19, P0 ;  /* 0x000000ffff0f7224 */ /* 0x000fe200000e0613 */
[----:B------:R-:W-:Y:S01]  /*0e50*/  IADD3 R24, P0, R6, R20, RZ ;  /* 0x0000001406187210 */ /* 0x000fe20007f1e0ff */
[----:B------:R1:W3:Y:S03]  /*0e60*/  LDG.E.U16.CONSTANT R18, [R18.64] ;  /* 0x0000000412127981 */ /* 0x0002e6000c1e9500 */
[----:B------:R-:W-:Y:S01]  /*0e70*/  IADD3.X R25, RZ, R21, RZ, P0, !PT ;  /* 0x00000015ff197210 */ /* 0x000fe200007fe4ff */
[----:B------:R4:W1:Y:S04]  /*0e80*/  LDG.E.U16.CONSTANT R17, [R14.64+0x2] ;  /* 0x000002040e117981 */ /* 0x000868000c1e9500 */
[----:B------:R4:W1:Y:S04]  /*0e90*/  LDG.E.U16.CONSTANT R26, [R14.64+0x4] ;  /* 0x000004040e1a7981 */ /* 0x000868000c1e9500 */
[----:B------:R5:W2:Y:S04]  /*0ea0*/  LDG.E.CONSTANT R22, [R24.64+0x4] ;  /* 0x0000040418167981 */ /* 0x000aa8000c1e9900 */
[----:B------:R4:W3:Y:S04]  /*0eb0*/  LDG.E.U16.CONSTANT R28, [R14.64+0x6] ;  /* 0x000006040e1c7981 */ /* 0x0008e8000c1e9500 */
[----:B------:R4:W3:Y:S01]  /*0ec0*/  LDG.E.U16.CONSTANT R11, [R14.64+0x8] ;  /* 0x000008040e0b7981 */ /* 0x0008e2000c1e9500 */
[----:B------:R-:W-:-:S03]  /*0ed0*/  IADD3 R27, P0, R7, R29, RZ ;  /* 0x0000001d071b7210 */ /* 0x000fc60007f1e0ff */
[----:B-----5:R5:W3:Y:S01]  /*0ee0*/  LDG.E.CONSTANT R24, [R24.64+0x8] ;  /* 0x0000080418187981 */ /* 0x020ae2000c1e9900 */
[----:B------:R-:W-:Y:S01]  /*0ef0*/  LEA.HI.X.SX32 R29, R29, R9, 0x1, P0 ;  /* 0x000000091d1d7211 */ /* 0x000fe200000f0eff */
[----:B----4-:R-:W-:Y:S01]  /*0f00*/  IMAD.WIDE.U32 R14, R27, R16, c[0x0][0x160] ;  /* 0x000058001b0e7625 */ /* 0x010fe200078e0010 */
[----:B------:R-:W-:-:S03]  /*0f10*/  IADD3 R27, R8, 0x8, RZ ;  /* 0x00000008081b7810 */ /* 0x000fc60007ffe0ff */
[----:B------:R-:W-:Y:S01]  /*0f20*/  IMAD R29, R29, 0x22, RZ ;  /* 0x000000221d1d7824 */ /* 0x000fe200078e02ff */
[----:B------:R-:W-:Y:S01]  /*0f30*/  IADD3 R16, P0, R6, R14, RZ ;  /* 0x0000000e06107210 */ /* 0x000fe20007f1e0ff */
[----:B0-----:R-:W-:-:S04]  /*0f40*/  IMAD.WIDE R20, R27, 0x24, R12 ;  /* 0x000000241b147825 */ /* 0x001fc800078e020c */
[----:B------:R-:W-:-:S05]  /*0f50*/  IMAD.IADD R15, R15, 0x1, R29 ;  /* 0x000000010f0f7824 */ /* 0x000fca00078e021d */
[----:B------:R0:W4:Y:S01]  /*0f60*/  LDG.E.U16.CONSTANT R14, [R14.64] ;  /* 0x000000040e0e7981 */ /* 0x000122000c1e9500 */
[----:B-1----:R-:W-:Y:S02]  /*0f70*/  PRMT R19, R17, 0x5410, R26 ;  /* 0x0000541011137816 */ /* 0x002fe4000000001a */
[----:B------:R-:W-:Y:S02]  /*0f80*/  IADD3 R26, P1, R6, R20, RZ ;  /* 0x00000014061a7210 */ /* 0x000fe40007f3e0ff */
[----:B------:R-:W-:Y:S01]  /*0f90*/  IADD3.X R17, RZ, R15, RZ, P0, !PT ;  /* 0x0000000fff117210 */ /* 0x000fe200007fe4ff */
[----:B--2---:R-:W-:Y:S01]  /*0fa0*/  IDP.4A.S8.S8 R19, R19, R22, RZ ;  /* 0x0000001613137226 */ /* 0x004fe200000006ff */
[----:B------:R3:W2:Y:S01]  /*0fb0*/  LDG.E.U16.CONSTANT R20, [R20.64] ;  /* 0x0000000414147981 */ /* 0x0006a2000c1e9500 */
[----:B------:R-:W-:-:S03]  /*0fc0*/  IMAD.X R27, RZ, RZ, R21, P1 ;  /* 0x000000ffff1b7224 */ /* 0x000fc600008e0615 */
[----:B0-----:R-:W2:Y:S04]  /*0fd0*/  LDG.E.U16.CONSTANT R15, [R16.64+0x2] ;  /* 0x00000204100f7981 */ /* 0x001ea8000c1e9500 */
[----:B------:R-:W2:Y:S01]  /*0fe0*/  LDG.E.U16.CONSTANT R22, [R16.64+0x4] ;  /* 0x0000040410167981 */ /* 0x000ea2000c1e9500 */
[----:B---3--:R-:W-:-:S03]  /*0ff0*/  PRMT R21, R28, 0x5410, R11 ;  /* 0x000054101c157816 */ /* 0x008fc6000000000b */
[----:B------:R-:W3:Y:S04]  /*1000*/  LDG.E.U16.CONSTANT R11, [R16.64+0x6] ;  /* 0x00000604100b7981 */ /* 0x000ee8000c1e9500 */
[----:B------:R-:W3:Y:S04]  /*1010*/  LDG.E.U16.CONSTANT R28, [R16.64+0x8] ;  /* 0x00000804101c7981 */ /* 0x000ee8000c1e9500 */
[----:B-----5:R-:W5:Y:S04]  /*1020*/  LDG.E.CONSTANT R25, [R26.64+0x4] ;  /* 0x000004041a197981 */ /* 0x020f68000c1e9900 */
[----:B------:R-:W5:Y:S01]  /*1030*/  LDG.E.CONSTANT R29, [R26.64+0x8] ;  /* 0x000008041a1d7981 */ /* 0x000f62000c1e9900 */
[----:B------:R-:W-:-:S06]  /*1040*/  IDP.4A.S8.S8 R19, R21, R24, R19 ;  /* 0x0000001815137226 */ /* 0x000fcc0000000613 */
[----:B------:R-:W0:Y:S01]  /*1050*/  I2F R19, R19 ;  /* 0x0000001300137306 */ /* 0x000e220000201400 */
[----:B------:R-:W-:Y:S02]  /*1060*/  HADD2.F32 R23, -RZ, R23.H0_H0 ;  /* 0x20000017ff177230 */ /* 0x000fe40000004100 */
[----:B------:R-:W-:Y:S02]  /*1070*/  HADD2.F32 R18, -RZ, R18.H0_H0 ;  /* 0x20000012ff127230 */ /* 0x000fe40000004100 */
[----:B----4-:R-:W-:-:S03]  /*1080*/  HADD2.F32 R14, -RZ, R14.H0_H0 ;  /* 0x2000000eff0e7230 */ /* 0x010fc60000004100 */
        /* <DEDUP_REMOVED lines=8> */
[----:B------:R-:W-:-:S06]  /*1110*/  IDP.4A.S8.S8 R22, R28, R29, R22 ;  /* 0x0000001d1c167226 */ /* 0x000fcc0000000616 */
[----:B------:R-:W0:Y:S01]  /*1120*/  I2F R22, R22 ;  /* 0x0000001600167306 */ /* 0x000e220000201400 */
[----:B------:R-:W-:-:S05]  /*1130*/  HADD2.F32 R11, -RZ, R20.H0_H0 ;  /* 0x20000014ff0b7230 */ /* 0x000fca0000004100 */
[----:B------:R-:W-:-:S04]  /*1140*/  FMUL.FTZ R11, R14, R11 ;  /* 0x0000000b0e0b7220 */ /* 0x000fc80000410000 */
[----:B0-----:R-:W-:Y:S02]  /*1150*/  FFMA.FTZ R10, R11, R22, R10 ;  /* 0x000000160b0a7223 */ /* 0x001fe4000001000a */
.L_x_261:
[----:B------:R-:W-:Y:S05]  /*1160*/  BSYNC B1 ;  /* 0x0000000000017941 */ /* 0x000fea0003800000 */
.L_x_260:
[----:B------:R-:W-:-:S13]  /*1170*/  ISETP.LT.U32.OR P0, PT, R8, R5, P0 ;  /* 0x000000050800720c */ /* 0x000fda0000701470 */
[----:B------:R-:W-:Y:S05]  /*1180*/  @!P0 BRA `(.L_x_254) ;  /* 0x000001c000008947 */ /* 0x000fea0003800000 */
[----:B------:R-:W-:Y:S01]  /*1190*/  IADD3 R7, P0, R7, R4, RZ ;  /* 0x0000000407077210 */ /* 0x000fe20007f1e0ff */
[----:B------:R-:W-:-:S03]  /*11a0*/  IMAD.MOV.U32 R14, RZ, RZ, 0x22 ;  /* 0x00000022ff0e7424 */ /* 0x000fc600078e00ff */
[----:B------:R-:W-:Y:S01]  /*11b0*/  LEA.HI.X.SX32 R4, R4, R9, 0x1, P0 ;  /* 0x0000000904047211 */ /* 0x000fe200000f0eff */
[----:B------:R-:W-:-:S04]  /*11c0*/  IMAD.WIDE R8, R8, 0x24, R12 ;  /* 0x0000002408087825 */ /* 0x000fc800078e020c */
[----:B------:R-:W-:-:S04]  /*11d0*/  IMAD.WIDE.U32 R12, R7, R14, c[0x0][0x160] ;  /* 0x00005800070c7625 */ /* 0x000fc800078e000e */
[----:B------:R-:W-:Y:S01]  /*11e0*/  IMAD R5, R4, 0x22, RZ ;  /* 0x0000002204057824 */ /* 0x000fe200078e02ff */
[C---:B------:R-:W-:Y:S02]  /*11f0*/  IADD3 R4, P1, R6.reuse, R8, RZ ;  /* 0x0000000806047210 */ /* 0x040fe40007f3e0ff */
[----:B------:R-:W-:Y:S01]  /*1200*/  IADD3 R6, P0, R6, R12, RZ ;  /* 0x0000000c06067210 */ /* 0x000fe20007f1e0ff */
[----:B------:R-:W-:Y:S01]  /*1210*/  IMAD.IADD R13, R13, 0x1, R5 ;  /* 0x000000010d0d7824 */ /* 0x000fe200078e0205 */
[----:B------:R-:W-:Y:S01]  /*1220*/  IADD3.X R5, RZ, R9, RZ, P1, !PT ;  /* 0x00000009ff057210 */ /* 0x000fe20000ffe4ff */
[----:B------:R-:W2:Y:S02]  /*1230*/  LDG.E.U16.CONSTANT R8, [R8.64] ;  /* 0x0000000408087981 */ /* 0x000ea4000c1e9500 */
[----:B------:R-:W-:Y:S02]  /*1240*/  IMAD.X R7, RZ, RZ, R13, P0 ;  /* 0x000000ffff077224 */ /* 0x000fe400000e060d */
[----:B------:R-:W3:Y:S04]  /*1250*/  LDG.E.CONSTANT R16, [R4.64+0x4] ;  /* 0x0000040404107981 */ /* 0x000ee8000c1e9900 */
[----:B------:R-:W4:Y:S04]  /*1260*/  LDG.E.U16.CONSTANT R11, [R6.64+0x2] ;  /* 0x00000204060b7981 */ /* 0x000f28000c1e9500 */
[----:B------:R-:W4:Y:S04]  /*1270*/  LDG.E.U16.CONSTANT R14, [R6.64+0x4] ;  /* 0x00000404060e7981 */ /* 0x000f28000c1e9500 */
[----:B------:R-:W5:Y:S04]  /*1280*/  LDG.E.U16.CONSTANT R15, [R6.64+0x6] ;  /* 0x00000604060f7981 */ /* 0x000f68000c1e9500 */
[----:B------:R-:W5:Y:S04]  /*1290*/  LDG.E.U16.CONSTANT R18, [R6.64+0x8] ;  /* 0x0000080406127981 */ /* 0x000f68000c1e9500 */
[----:B------:R-:W2:Y:S04]  /*12a0*/  LDG.E.CONSTANT R20, [R4.64+0x8] ;  /* 0x0000080404147981 */ /* 0x000ea8000c1e9900 */
[----:B------:R-:W2:Y:S01]  /*12b0*/  LDG.E.U16.CONSTANT R12, [R12.64] ;  /* 0x000000040c0c7981 */ /* 0x000ea2000c1e9500 */
        /* <DEDUP_REMOVED lines=9> */
.L_x_254:
[----:B-1----:R-:W-:Y:S05]  /*1350*/  BSYNC B0 ;  /* 0x0000000000007941 */ /* 0x002fea0003800000 */
.L_x_253:
        /* <DEDUP_REMOVED lines=11> */
[----:B------:R-:W-:Y:S01]  /*1410*/  HFMA2.MMA R2, -RZ, RZ, 0, 2.384185791015625e-07 ;  /* 0x00000004ff027435 */ /* 0x000fe200000001ff */
[----:B------:R-:W-:Y:S02]  /*1420*/  IMAD R3, R3, c[0x0][0x188], R0 ;  /* 0x0000620003037a24 */ /* 0x000fe400078e0200 */
[----:B-1----:R-:W-:-:S07]  /*1430*/  FADD.FTZ R9, R6, R9 ;  /* 0x0000000906097221 */ /* 0x002fce0000010000 */
[----:B------:R-:W-:-:S05]  /*1440*/  IMAD.WIDE.U32 R2, R3, R2, c[0x0][0x170] ;  /* 0x00005c0003027625 */ /* 0x000fca00078e0002 */
[----:B------:R-:W-:Y:S01]  /*1450*/  STG.E [R2.64], R9 ;  /* 0x0000000902007986 */ /* 0x000fe2000c101904 */
[----:B------:R-:W-:Y:S05]  /*1460*/  EXIT ;  /* 0x000000000000794d */ /* 0x000fea0003800000 */
.L_x_262:
        /* <DEDUP_REMOVED lines=9> */
.L_x_1254:


//--------------------- .text._Z9moe_vec_qIfLi32ELi4E10block_q5_1Li2EXadL_ZN45_INTERNAL_8d5cb472_14_gguf_kernel_cu_cd24131917vec_dot_q5_1_q8_1EPKvPK10block_q8_1RKiEEEvS3_S3_PT_PS7_iiii --------------------------
	.section	.text._Z9moe_vec_qIfLi32ELi4E10block_q5_1Li2EXadL_ZN45_INTERNAL_8d5cb472_14_gguf_kernel_cu_cd24131917vec_dot_q5_1_q8_1EPKvPK10block_q8_1RKiEEEvS3_S3_PT_PS7_iiii,"ax",@progbits
	.sectioninfo	@"SHI_REGISTERS=31"
	.align	128
.text._Z9moe_vec_qIfLi32ELi4E10block_q5_1Li2EXadL_ZN45_INTERNAL_8d5cb472_14_gguf_kernel_cu_cd24131917vec_dot_q5_1_q8_1EPKvPK10block_q8_1RKiEEEvS3_S3_PT_PS7_iiii:
        .type           _Z9moe_vec_qIfLi32ELi4E10block_q5_1Li2EXadL_ZN45_INTERNAL_8d5cb472_14_gguf_kernel_cu_cd24131917vec_dot_q5_1_q8_1EPKvPK10block_q8_1RKiEEEvS3_S3_PT_PS7_iiii,@function
        .size           _Z9moe_vec_qIfLi32ELi4E10block_q5_1Li2EXadL_ZN45_INTERNAL_8d5cb472_14_gguf_kernel_cu_cd24131917vec_dot_q5_1_q8_1EPKvPK10block_q8_1RKiEEEvS3_S3_PT_PS7_iiii,(.L_x_1255 - _Z9moe_vec_qIfLi32ELi4E10block_q5_1Li2EXadL_ZN45_INTERNAL_8d5cb472_14_gguf_kernel_cu_cd24131917vec_dot_q5_1_q8_1EPKvPK10block_q8_1RKiEEEvS3_S3_PT_PS7_iiii)
        .other          _Z9moe_vec_qIfLi32ELi4E10block_q5_1Li2EXadL_ZN45_INTERNAL_8d5cb472_14_gguf_kernel_cu_cd24131917vec_dot_q5_1_q8_1EPKvPK10block_q8_1RKiEEEvS3_S3_PT_PS7_iiii,@"STO_CUDA_ENTRY STV_DEFAULT"
_Z9moe_vec_qIfLi32ELi4E10block_q5_1Li2EXadL_ZN45_INTERNAL_8d5cb472_14_gguf_kernel_cu_cd24131917vec_dot_q5_1_q8_1EPKvPK10block_q8_1RKiEEEvS3_S3_PT_PS7_iiii:
        /* <DEDUP_REMOVED lines=49> */
.L_x_265:
        /* <DEDUP_REMOVED lines=17> */
[----:B------:R-:W-:Y:S02]  /*0420*/  SHF.L.U32 R22, R18, 0x4, RZ ;  /* 0x0000000412167819 */ /* 0x000fe400000006ff */
        /* <DEDUP_REMOVED lines=11> */
[----:B------:R-:W-:-:S02]  /*04e0*/  SHF.R.U32.HI R24, RZ, 0x5, R16 ;  /* 0x00000005ff187819 */ /* 0x000fc40000011610 */
[----:B------:R-:W-:Y:S01]  /*04f0*/  LOP3.LUT R19, R23, 0xf0f0f0f, R20, 0xf8, !PT ;  /* 0x0f0f0f0f17137812 */ /* 0x000fe200078ef814 */
[----:B------:R-:W-:Y:S01]  /*0500*/  IMAD.SHL.U32 R20, R16, 0x800, RZ ;  /* 0x0000080010147824 */ /* 0x000fe200078e00ff */
[----:B------:R-:W-:Y:S01]  /*0510*/  IADD3 R8, P0, R13, R6, RZ ;  /* 0x000000060d087210 */ /* 0x000fe20007f1e0ff */
[----:B------:R-:W-:Y:S01]  /*0520*/  IMAD.SHL.U32 R23, R18, 0x800, RZ ;  /* 0x0000080012177824 */ /* 0x000fe200078e00ff */
[----:B------:R-:W-:Y:S01]  /*0530*/  LOP3.LUT R21, R21, 0x1000, R24, 0xf8, !PT ;  /* 0x0000100015157812 */ /* 0x000fe200078ef818 */
[----:B------:R-:W4:Y:S01]  /*0540*/  LDG.E.CONSTANT R6, [R6.64] ;  /* 0x0000000606067981 */ /* 0x000f22000c1e9900 */
[----:B------:R-:W-:Y:S02]  /*0550*/  SHF.R.U32.HI R24, RZ, 0x5, R18 ;  /* 0x00000005ff187819 */ /* 0x000fe40000011612 */
        /* <DEDUP_REMOVED lines=9> */
[----:B------:R-:W-:-:S02]  /*05f0*/  LOP3.LUT R21, R21, 0x100000, R24, 0xf8, !PT ;  /* 0x0010000015157812 */ /* 0x000fc400078ef818 */
[----:B------:R-:W-:Y:S01]  /*0600*/  SHF.L.U32 R24, R16, 0x19, RZ ;  /* 0x0000001910187819 */ /* 0x000fe200000006ff */
[----:B------:R-:W3:Y:S01]  /*0610*/  LDG.E.CONSTANT R26, [R8.64+0x18] ;  /* 0x00001806081a7981 */ /* 0x000ee2000c1e9900 */
[----:B------:R-:W-:-:S03]  /*0620*/  LOP3.LUT R22, R22, 0x100000, R23, 0xf8, !PT ;  /* 0x0010000016167812 */ /* 0x000fc600078ef817 */
        /* <DEDUP_REMOVED lines=26> */
.L_x_264:
[----:B-1----:R-:W-:Y:S05]  /*07d0*/  BSYNC B0 ;  /* 0x0000000000007941 */ /* 0x002fea0003800000 */
.L_x_263:
        /* <DEDUP_REMOVED lines=17> */
.L_x_266:
        /* <DEDUP_REMOVED lines=9> */
.L_x_1255:


//--------------------- .text._Z9moe_vec_qIfLi32ELi4E10block_q5_0Li2EXadL_ZN45_INTERNAL_8d5cb472_14_gguf_kernel_cu_cd24131917vec_dot_q5_0_q8_1EPKvPK10block_q8_1RKiEEEvS3_S3_PT_PS7_iiii --------------------------
	.section	.text._Z9moe_vec_qIfLi32ELi4E10block_q5_0Li2EXadL_ZN45_INTERNAL_8d5cb472_14_gguf_kernel_cu_cd24131917vec_dot_q5_0_q8_1EPKvPK10block_q8_1RKiEEEvS3_S3_PT_PS7_iiii,"ax",@progbits
	.sectioninfo	@"SHI_REGISTERS=32"
	.align	128
.text._Z9moe_vec_qIfLi32ELi4E10block_q5_0Li2EXadL_ZN45_INTERNAL_8d5cb472_14_gguf_kernel_cu_cd24131917vec_dot_q5_0_q8_1EPKvPK10block_q8_1RKiEEEvS3_S3_PT_PS7_iiii:
        .type           _Z9moe_vec_qIfLi32ELi4E10block_q5_0Li2EXadL_ZN45_INTERNAL_8d5cb472_14_gguf_kernel_cu_cd24131917vec_dot_q5_0_q8_1EPKvPK10block_q8_1RKiEEEvS3_S3_PT_PS7_iiii,@function
        .size           _Z9moe_vec_qIfLi32ELi4E10block_q5_0Li2EXadL_ZN45_INTERNAL_8d5cb472_14_gguf_kernel_cu_cd24131917vec_dot_q5_0_q8_1EPKvPK10block_q8_1RKiEEEvS3_S3_PT_PS7_iiii,(.L_x_1256 - _Z9moe_vec_qIfLi32ELi4E10block_q5_0Li2EXadL_ZN45_INTERNAL_8d5cb472_14_gguf_kernel_cu_cd24131917vec_dot_q5_0_q8_1EPKvPK10block_q8_1RKiEEEvS3_S3_PT_PS7_iiii)
        .other          _Z9moe_vec_qIfLi32ELi4E10block_q5_0Li2EXadL_ZN45_INTERNAL_8d5cb472_14_gguf_kernel_cu_cd24131917vec_dot_q5_0_q8_1EPKvPK10block_q8_1RKiEEEvS3_S3_PT_PS7_iiii,@"STO_CUDA_ENTRY STV_DEFAULT"
_Z9moe_vec_qIfLi32ELi4E10block_q5_0Li2EXadL_ZN45_INTERNAL_8d5cb472_14_gguf_kernel_cu_cd24131917vec_dot_q5_0_q8_1EPKvPK10block_q8_1RKiEEEvS3_S3_PT_PS7_iiii:
        /* <DEDUP_REMOVED lines=49> */
.L_x_269:
        /* <DEDUP_REMOVED lines=82> */
.L_x_268:
[----:B-1----:R-:W-:Y:S05]  /*0830*/  BSYNC B0 ;  /* 0x0000000000007941 */ /* 0x002fea0003800000 */
.L_x_267:
        /* <DEDUP_REMOVED lines=17> */
.L_x_270:
        /* <DEDUP_REMOVED lines=11> */
.L_x_1256:


//--------------------- .text._Z9moe_vec_qIfLi32ELi4E10block_q4_1Li2EXadL_ZN45_INTERNAL_8d5cb472_14_gguf_kernel_cu_cd24131917vec_dot_q4_1_q8_1EPKvPK10block_q8_1RKiEEEvS3_S3_PT_PS7_iiii --------------------------
	.section	.text._Z9moe_vec_qIfLi32ELi4E10block_q4_1Li2EXadL_ZN45_INTERNAL_8d5cb472_14_gguf_kernel_cu_cd24131917vec_dot_q4_1_q8_1EPKvPK10block_q8_1RKiEEEvS3_S3_PT_PS7_iiii,"ax",@progbits
	.sectioninfo	@"SHI_REGISTERS=32"
	.align	128
.text._Z9moe_vec_qIfLi32ELi4E10block_q4_1Li2EXadL_ZN45_INTERNAL_8d5cb472_14_gguf_kernel_cu_cd24131917vec_dot_q4_1_q8_1EPKvPK10block_q8_1RKiEEEvS3_S3_PT_PS7_iiii:
        .type           _Z9moe_vec_qIfLi32ELi4E10block_q4_1Li2EXadL_ZN45_INTERNAL_8d5cb472_14_gguf_kernel_cu_cd24131917vec_dot_q4_1_q8_1EPKvPK10block_q8_1RKiEEEvS3_S3_PT_PS7_iiii,@function
        .size           _Z9moe_vec_qIfLi32ELi4E10block_q4_1Li2EXadL_ZN45_INTERNAL_8d5cb472_14_gguf_kernel_cu_cd24131917vec_dot_q4_1_q8_1EPKvPK10block_q8_1RKiEEEvS3_S3_PT_PS7_iiii,(.L_x_1257 - _Z9moe_vec_qIfLi32ELi4E10block_q4_1Li2EXadL_ZN45_INTERNAL_8d5cb472_14_gguf_kernel_cu_cd24131917vec_dot_q4_1_q8_1EPKvPK10block_q8_1RKiEEEvS3_S3_PT_PS7_iiii)
        .other          _Z9moe_vec_qIfLi32ELi4E10block_q4_1Li2EXadL_ZN45_INTERNAL_8d5cb472_14_gguf_kernel_cu_cd24131917vec_dot_q4_1_q8_1EPKvPK10block_q8_1RKiEEEvS3_S3_PT_PS7_iiii,@"STO_CUDA_ENTRY STV_DEFAULT"
_Z9moe_vec_qIfLi32ELi4E10block_q4_1Li2EXadL_ZN45_INTERNAL_8d5cb472_14_gguf_kernel_cu_cd24131917vec_dot_q4_1_q8_1EPKvPK10block_q8_1RKiEEEvS3_S3_PT_PS7_iiii:
        /* <DEDUP_REMOVED lines=28> */
[----:B-1----:R-:W-:Y:S01]  /*01c0*/  IMAD.MOV.U32 R8, RZ, RZ, RZ ;  /* 0x000000ffff087224 */ /* 0x002fe200078e00ff */
[----:B---3--:R-:W-:-:S05]  /*01d0*/  IADD3 R11, RZ, -R9, RZ ;  /* 0x80000009ff0b7210 */ /* 0x008fca0007ffe0ff */
[----:B------:R-:W-:-:S04]  /*01e0*/  IMAD R11, R11, c[0x0][0x180], RZ ;  /* 0x000060000b0b7a24 */ /* 0x000fc800078e02ff */
        /* <DEDUP_REMOVED lines=21> */
[----:B------:R-:W-:Y:S01]  /*0340*/  HFMA2.MMA R15, -RZ, RZ, 0, 1.1920928955078125e-06 ;  /* 0x00000014ff0f7435 */ /* 0x000fe200000001ff */
[----:B------:R-:W-:Y:S01]  /*0350*/  IADD3 R14, P0, R9, R6, RZ ;  /* 0x00000006090e7210 */ /* 0x000fe20007f1e0ff */
[----:B------:R-:W-:-:S03]  /*0360*/  IMAD.WIDE R18, R22, 0x24, R10 ;  /* 0x0000002416127825 */ /* 0x000fc600078e020a */
[----:B------:R-:W-:Y:S02]  /*0370*/  LEA.HI.X.SX32 R4, R9, R8, 0x1, P0 ;  /* 0x0000000809047211 */ /* 0x000fe400000f0eff */
[----:B------:R-:W-:Y:S02]  /*0380*/  IADD3 R16, P1, R7, R18, RZ ;  /* 0x0000001207107210 */ /* 0x000fe40007f3e0ff */
[----:B------:R-:W2:Y:S01]  /*0390*/  LDG.E.CONSTANT R18, [R18.64] ;  /* 0x0000000412127981 */ /* 0x000ea2000c1e9900 */
[----:B------:R-:W-:-:S04]  /*03a0*/  IMAD.WIDE.U32 R14, R14, R15, c[0x0][0x160] ;  /* 0x000058000e0e7625 */ /* 0x000fc800078e000f */
[----:B------:R-:W-:Y:S01]  /*03b0*/  IMAD R13, R4, 0x14, RZ ;  /* 0x00000014040d7824 */ /* 0x000fe200078e02ff */
[----:B------:R-:W-:Y:S01]  /*03c0*/  IADD3 R12, P0, R7, R14, RZ ;  /* 0x0000000e070c7210 */ /* 0x000fe20007f1e0ff */
[----:B------:R-:W-:Y:S02]  /*03d0*/  IMAD.X R17, RZ, RZ, R19, P1 ;  /* 0x000000ffff117224 */ /* 0x000fe400008e0613 */
[----:B------:R-:W-:-:S03]  /*03e0*/  IMAD.IADD R15, R15, 0x1, R13 ;  /* 0x000000010f0f7824 */ /* 0x000fc600078e020d */
[----:B------:R-:W3:Y:S01]  /*03f0*/  LDG.E.CONSTANT R4, [R16.64+0x4] ;  /* 0x0000040410047981 */ /* 0x000ee2000c1e9900 */
[----:B------:R-:W-:-:S03]  /*0400*/  IMAD.X R13, RZ, RZ, R15, P0 ;  /* 0x000000ffff0d7224 */ /* 0x000fc600000e060f */
        /* <DEDUP_REMOVED lines=26> */
.L_x_274:
[----:B------:R-:W-:Y:S05]  /*05b0*/  BSYNC B1 ;  /* 0x0000000000017941 */ /* 0x000fea0003800000 */
.L_x_273:
[CC--:B------:R-:W-:Y:S01]  /*05c0*/  ISETP.GT.U32.AND P1, PT, R5.reuse, R22.reuse, PT ;  /* 0x000000160500720c */ /* 0x0c0fe20003f24070 */
[----:B------:R-:W-:Y:S01]  /*05d0*/  BSSY B1, `(.L_x_275) ;  /* 0x000009d000017945 */ /* 0x000fe20003800000 */
[----:B------:R-:W-:-:S04]  /*05e0*/  IADD3 R4, R5, -R22, RZ ;  /* 0x8000001605047210 */ /* 0x000fc80007ffe0ff */
[----:B------:R-:W-:-:S13]  /*05f0*/  ISETP.LE.U32.OR P1, PT, R4, 0x30, !P1 ;  /* 0x000000300400780c */ /* 0x000fda0004f23470 */
[----:B------:R-:W-:Y:S05]  /*0600*/  @P1 BRA `(.L_x_276) ;  /* 0x0000099000001947 */ /* 0x000fea0003800000 */
[----:B------:R-:W-:Y:S02]  /*0610*/  PLOP3.LUT P0, PT, PT, PT, PT, 0x8, 0x0 ;  /* 0x000000000000781c */ /* 0x000fe40003f0e170 */
[----:B------:R-:W-:Y:S02]  /*0620*/  IADD3 R4, R5, -0x30, RZ ;  /* 0xffffffd005047810 */ /* 0x000fe40007ffe0ff */
.L_x_277:
        /* <DEDUP_REMOVED lines=8> */
[----:B------:R-:W-:Y:S01]  /*06b0*/  IMAD.IADD R13, R13, 0x1, R15 ;  /* 0x000000010d0d7824 */ /* 0x000fe200078e020f */
[----:B------:R0:W2:Y:S02]  /*06c0*/  LDG.E.CONSTANT R20, [R20.64] ;  /* 0x0000000414147981 */ /* 0x0000a4000c1e9900 */
[----:B------:R-:W-:Y:S01]  /*06d0*/  IADD3.X R15, RZ, R21, RZ, P2, !PT ;  /* 0x00000015ff0f7210 */ /* 0x000fe200017fe4ff */
[----:B------:R-:W-:Y:S02]  /*06e0*/  IMAD.X R17, RZ, RZ, R13, P1 ;  /* 0x000000ffff117224 */ /* 0x000fe400008e060d */
        /* <DEDUP_REMOVED lines=25> */
[----:B------:R-:W-:Y:S01]  /*0880*/  HADD2.F32 R15, -RZ, R14.H1_H1 ;  /* 0x3000000eff0f7230 */ /* 0x000fe20000004100 */
[----:B------:R-:W-:Y:S01]  /*0890*/  IMAD.WIDE R20, R21, 0x24, R10 ;  /* 0x0000002415147825 */ /* 0x000fe200078e020a */
[----:B------:R-:W-:-:S03]  /*08a0*/  IADD3 R16, P1, R7, R12, RZ ;  /* 0x0000000c07107210 */ /* 0x000fc60007f3e0ff */
[----:B------:R-:W-:Y:S01]  /*08b0*/  IMAD.IADD R13, R13, 0x1, R17 ;  /* 0x000000010d0d7824 */ /* 0x000fe200078e0211 */
[----:B------:R-:W-:Y:S01]  /*08c0*/  HADD2.F32 R26, -RZ, R14.H0_H0 ;  /* 0x2000000eff1a7230 */ /* 0x000fe20000004100 */
[----:B------:R-:W-:Y:S01]  /*08d0*/  IADD3 R14, P2, R7, R20, RZ ;  /* 0x00000014070e7210 */ /* 0x000fe20007f5e0ff */
[----:B------:R-:W-:Y:S01]  /*08e0*/  FMUL.FTZ R15, R15, 0.5 ;  /* 0x3f0000000f0f7820 */ /* 0x000fe20000410000 */
[----:B------:R-:W2:Y:S01]  /*08f0*/  LDG.E.CONSTANT R20, [R20.64] ;  /* 0x0000000414147981 */ /* 0x000ea2000c1e9900 */
[----:B------:R-:W-:-:S03]  /*0900*/  IMAD.X R17, RZ, RZ, R13, P1 ;  /* 0x000000ffff117224 */ /* 0x000fc600008e060d */
[----:B------:R-:W2:Y:S01]  /*0910*/  LDG.E.CONSTANT R13, [R12.64] ;  /* 0x000000040c0d7981 */ /* 0x000ea2000c1e9900 */
[----:B0-----:R-:W-:Y:S02]  /*0920*/  FFMA.FTZ R19, R26, R19, R15 ;  /* 0x000000131a137223 */ /* 0x001fe4000001000f */
[----:B------:R-:W-:Y:S01]  /*0930*/  IMAD.X R15, RZ, RZ, R21, P2 ;  /* 0x000000ffff0f7224 */ /* 0x000fe200010e0615 */
        /* <DEDUP_REMOVED lines=29> */
[----:B------:R-:W-:-:S03]  /*0b10*/  IMAD.WIDE R26, R27, 0x24, R10 ;  /* 0x000000241b1a7825 */ /* 0x000fc600078e020a */
[----:B------:R-:W-:Y:S01]  /*0b20*/  IADD3 R13, R13, R17, RZ ;  /* 0x000000110d0d7210 */ /* 0x000fe20007ffe0ff */
[----:B0-----:R-:W-:-:S04]  /*0b30*/  FFMA.FTZ R23, R20, R23, R15 ;  /* 0x0000001714177223 */ /* 0x001fc8000001000f */
        /* <DEDUP_REMOVED lines=70> */
.L_x_276:
[----:B------:R-:W-:Y:S05]  /*0fa0*/  BSYNC B1 ;  /* 0x0000000000017941 */ /* 0x000fea0003800000 */
.L_x_275:
        /* <DEDUP_REMOVED lines=81> */
.L_x_279:
[----:B------:R-:W-:Y:S05]  /*14c0*/  BSYNC B1 ;  /* 0x0000000000017941 */ /* 0x000fea0003800000 */
.L_x_278:
        /* <DEDUP_REMOVED lines=38> */
.L_x_272:
[----:B-1----:R-:W-:Y:S05]  /*1730*/  BSYNC B0 ;  /* 0x0000000000007941 */ /* 0x002fea0003800000 */
.L_x_271:
        /* <DEDUP_REMOVED lines=17> */
.L_x_280:
        /* <DEDUP_REMOVED lines=11> */
.L_x_1257:


//--------------------- .text._Z9moe_vec_qIfLi32ELi4E10block_q4_0Li2EXadL_ZN45_INTERNAL_8d5cb472_14_gguf_kernel_cu_cd24131917vec_dot_q4_0_q8_1EPKvPK10block_q8_1RKiEEEvS3_S3_PT_PS7_iiii --------------------------
	.section	.text._Z9moe_vec_qIfLi32ELi4E10block_q4_0Li2EXadL_ZN45_INTERNAL_8d5cb472_14_gguf_kernel_cu_cd24131917vec_dot_q4_0_q8_1EPKvPK10block_q8_1RKiEEEvS3_S3_PT_PS7_iiii,"ax",@progbits
	.sectioninfo	@"SHI_REGISTERS=32"
	.align	128
.text._Z9moe_vec_qIfLi32ELi4E10block_q4_0Li2EXadL_ZN45_INTERNAL_8d5cb472_14_gguf_kernel_cu_cd24131917vec_dot_q4_0_q8_1EPKvPK10block_q8_1RKiEEEvS3_S3_PT_PS7_iiii:
        .type           _Z9moe_vec_qIfLi32ELi4E10block_q4_0Li2EXadL_ZN45_INTERNAL_8d5cb472_14_gguf_kernel_cu_cd24131917vec_dot_q4_0_q8_1EPKvPK10block_q8_1RKiEEEvS3_S3_PT_PS7_iiii,@function
        .size           _Z9moe_vec_qIfLi32ELi4E10block_q4_0Li2EXadL_ZN45_INTERNAL_8d5cb472_14_gguf_kernel_cu_cd24131917vec_dot_q4_0_q8_1EPKvPK10block_q8_1RKiEEEvS3_S3_PT_PS7_iiii,(.L_x_1258 - _Z9moe_vec_qIfLi32ELi4E10block_q4_0Li2EXadL_ZN45_INTERNAL_8d5cb472_14_gguf_kernel_cu_cd24131917vec_dot_q4_0_q8_1EPKvPK10block_q8_1RKiEEEvS3_S3_PT_PS7_iiii)
        .other          _Z9moe_vec_qIfLi32ELi4E10block_q4_0Li2EXadL_ZN45_INTERNAL_8d5cb472_14_gguf_kernel_cu_cd24131917vec_dot_q4_0_q8_1EPKvPK10block_q8_1RKiEEEvS3_S3_PT_PS7_iiii,@"STO_CUDA_ENTRY STV_DEFAULT"
_Z9moe_vec_qIfLi32ELi4E10block_q4_0Li2EXadL_ZN45_INTERNAL_8d5cb472_14_gguf_kernel_cu_cd24131917vec_dot_q4_0_q8_1EPKvPK10block_q8_1RKiEEEvS3_S3_PT_PS7_iiii:
        /* <DEDUP_REMOVED lines=95> */
.L_x_284:
[----:B------:R-:W-:Y:S05]  /*05f0*/  BSYNC B1 ;  /* 0x0000000000017941 */ /* 0x000fea0003800000 */
.L_x_283:
[C---:B------:R-:W-:Y:S01]  /*0600*/  IMAD.IADD R4, R5.reuse, 0x1, -R20 ;  /* 0x0000000105047824 */ /* 0x040fe200078e0a14 */
[----:B------:R-:W-:Y:S01]  /*0610*/  ISETP.GT.U32.AND P1, PT, R5, R20, PT ;  /* 0x000000140500720c */ /* 0x000fe20003f24070 */
[----:B------:R-:W-:Y:S03]  /*0620*/  BSSY B1, `(.L_x_285) ;  /* 0x00000ad000017945 */ /* 0x000fe60003800000 */
[----:B------:R-:W-:-:S13]  /*0630*/  ISETP.LE.U32.OR P1, PT, R4, 0x30, !P1 ;  /* 0x000000300400780c */ /* 0x000fda0004f23470 */
[----:B------:R-:W-:Y:S05]  /*0640*/  @P1 BRA `(.L_x_286) ;  /* 0x00000aa000001947 */ /* 0x000fea0003800000 */
[----:B------:R-:W-:Y:S02]  /*0650*/  PLOP3.LUT P0, PT, PT, PT, PT, 0x8, 0x0 ;  /* 0x000000000000781c */ /* 0x000fe40003f0e170 */
[----:B------:R-:W-:Y:S02]  /*0660*/  IADD3 R4, R5, -0x30, RZ ;  /* 0xffffffd005047810 */ /* 0x000fe40007ffe0ff */
.L_x_287:
        /* <DEDUP_REMOVED lines=168> */
.L_x_286:
[----:B------:R-:W-:Y:S05]  /*10f0*/  BSYNC B1 ;  /* 0x0000000000017941 */ /* 0x000fea0003800000 */
.L_x_285:
        /* <DEDUP_REMOVED lines=89> */
.L_x_289:
[----:B------:R-:W-:Y:S05]  /*1690*/  BSYNC B1 ;  /* 0x0000000000017941 */ /* 0x000fea0003800000 */
.L_x_288:
        /* <DEDUP_REMOVED lines=42> */
.L_x_282:
[----:B-1----:R-:W-:Y:S05]  /*1940*/  BSYNC B0 ;  /* 0x0000000000007941 */ /* 0x002fea0003800000 */
.L_x_281:
        /* <DEDUP_REMOVED lines=17> */
.L_x_290:
        /* <DEDUP_REMOVED lines=10> */
.L_x_1258:


//--------------------- .text._Z8moe_q6_KIN3c108BFloat16ELb1EEvPKvS3_PT_PKiS7_S7_iiiiiii --------------------------
	.section	.text._Z8moe_q6_KIN3c108BFloat16ELb1EEvPKvS3_PT_PKiS7_S7_iiiiiii,"ax",@progbits
	.sectioninfo	@"SHI_REGISTERS=64"
	.align	128
.text._Z8moe_q6_KIN3c108BFloat16ELb1EEvPKvS3_PT_PKiS7_S7_iiiiiii:
        .type           _Z8moe_q6_KIN3c108BFloat16ELb1EEvPKvS3_PT_PKiS7_S7_iiiiiii,@function
        .size           _Z8moe_q6_KIN3c108BFloat16ELb1EEvPKvS3_PT_PKiS7_S7_iiiiiii,(.L_x_1259 - _Z8moe_q6_KIN3c108BFloat16ELb1EEvPKvS3_PT_PKiS7_S7_iiiiiii)
        .other          _Z8moe_q6_KIN3c108BFloat16ELb1EEvPKvS3_PT_PKiS7_S7_iiiiiii,@"STO_CUDA_ENTRY STV_DEFAULT"
_Z8moe_q6_KIN3c108BFloat16ELb1EEvPKvS3_PT_PKiS7_S7_iiiiiii:
[----:B------:R-:W-:Y:S02]  /*0000*/  IMAD.MOV.U32 R1, RZ, RZ, c[0x0][0x28] ;  /* 0x00000a00ff017624 */ /* 0x000fe400078e00ff */
[----:B------:R-:W0:Y:S01]  /*0010*/  S2R R5, SR_CTAID.Y ;  /* 0x0000000000057919 */ /* 0x000e220000002600 */
[----:B------:R-:W-:Y:S01]  /*0020*/  IMAD.MOV.U32 R4, RZ, RZ, 0x4 ;  /* 0x00000004ff047424 */ /* 0x000fe200078e00ff */
[----:B------:R-:W-:-:S03]  /*0030*/  ULDC.64 UR14, c[0x0][0x118] ;  /* 0x00004600000e7ab9 */ /* 0x000fc60000000a00 */
[----:B0-----:R-:W-:-:S06]  /*0040*/  IMAD.WIDE.U32 R2, R5, R4, c[0x0][0x180] ;  /* 0x0000600005027625 */ /* 0x001fcc00078e0004 */
[----:B------:R-:W2:Y:S02]  /*0050*/  LDG.E.CONSTANT R2, [R2.64] ;  /* 0x0000000e02027981 */ /* 0x000ea4000c1e9900 */
[----:B--2---:R-:W0:Y:S02]  /*0060*/  R2UR UR5, R2 ;  /* 0x00000000020573c2 */ /* 0x004e2400000e0000 */
[----:B0-----:R-:W-:-:S06]  /*0070*/  UISETP.GT.U32.AND UP0, UPT, UR5, 0xff, UPT ;  /* 0x000000ff0500788c */ /* 0x001fcc000bf04070 */
[----:B------:R-:W-:-:S13]  /*0080*/  PLOP3.LUT P0, PT, PT, PT, UP0, 0x80, 0x0 ;  /* 0x000000000000781c */ /* 0x000fda0003f0f008 */
[----:B------:R-:W-:Y:S05]  /*0090*/  @P0 EXIT ;  /* 0x000000000000094d */ /* 0x000fea0003800000 */
[----:B------:R-:W-:Y:S02]  /*00a0*/  IMAD.MOV.U32 R2, RZ, RZ, c[0x0][0x188] ;  /* 0x00006200ff027624 */ /* 0x000fe400078e00ff */
[----:B------:R-:W-:-:S05]  /*00b0*/  IMAD.MOV.U32 R3, RZ, RZ, c[0x0][0x18c] ;  /* 0x00006300ff037624 */ /* 0x000fca00078e00ff */
[----:B------:R-:W2:Y:S01]  /*00c0*/  LDG.E R2, [R2.64] ;  /* 0x0000000e02027981 */ /* 0x000ea2000c1e1900 */
[----:B------:R-:W-:-:S03]  /*00d0*/  IMAD.SHL.U32 R5, R5, 0x4, RZ ;  /* 0x0000000405057824 */ /* 0x000fc600078e00ff */
[----:B------:R-:W0:Y:S02]  /*00e0*/  S2R R0, SR_TID.Y ;  /* 0x0000000000007919 */ /* 0x000e240000002200 */
[C---:B--2---:R-:W-:Y:S01]  /*00f0*/  ISETP.GT.U32.AND P0, PT, R5.reuse, R2, PT ;  /* 0x000000020500720c */ /* 0x044fe20003f04070 */
[----:B0-----:R-:W-:-:S04]  /*0100*/  IMAD.IADD R5, R5, 0x1, R0 ;  /* 0x0000000105057824 */ /* 0x001fc800078e0200 */
[----:B------:R-:W-:-:S08]  /*0110*/  IMAD.WIDE.U32 R4, R5, R4, c[0x0][0x178] ;  /* 0x00005e0005047625 */ /* 0x000fd000078e0004 */
[----:B------:R-:W-:Y:S05]  /*0120*/  @P0 EXIT ;  /* 0x000000000000094d */ /* 0x000fea0003800000 */
[----:B------:R0:W5:Y:S01]  /*0130*/  LDG.E.CONSTANT R2, [R4.64] ;  /* 0x0000000e04027981 */ /* 0x000162000c1e9900 */
[----:B------:R-:W-:Y:S01]  /*0140*/  ULDC UR6, c[0x0][0x194] ;  /* 0x0000650000067ab9 */ /* 0x000fe20000000800 */
[----:B------:R-:W-:Y:S01]  /*0150*/  IMAD.MOV.U32 R3, RZ, RZ, RZ ;  /* 0x000000ffff037224 */ /* 0x000fe200078e00ff */
[----:B------:R-:W-:Y:S02]  /*0160*/  UISETP.GE.AND UP0, UPT, UR6, 0x100, UPT ;  /* 0x000001000600788c */ /* 0x000fe4000bf06270 */
[----:B------:R-:W-:-:S04]  /*0170*/  USHF.R.S32.HI UR4, URZ, 0x1f, UR6 ;  /* 0x0000001f3f047899 */ /* 0x000fc80008011406 */
[----:B------:R-:W-:Y:S01]  /*0180*/  PLOP3.LUT P0, PT, PT, PT, UP0, 0x80, 0x0 ;  /* 0x000000000000781c */ /* 0x000fe20003f0f008 */
[----:B------:R-:W-:-:S12]  /*0190*/  ULEA.HI UR6, UR4, UR6, URZ, 0x8 ;  /* 0x0000000604067291 */ /* 0x000fd8000f8f403f */
[----:B------:R-:W-:Y:S05]  /*01a0*/  @!P0 BRA `(.L_x_291) ;  /* 0x0000317000008947 */ /* 0x000fea0003800000 */
[----:B0-----:R-:W0:Y:S01]  /*01b0*/  S2R R4, SR_TID.X ;  /* 0x0000000000047919 */ /* 0x001e220000002100 */
[----:B------:R-:W1:Y:S01]  /*01c0*/  S2UR UR4, SR_CTAID.X ;  /* 0x00000000000479c3 */ /* 0x000e620000002500 */
[C---:B------:R-:W-:Y:S01]  /*01d0*/  IMAD.SHL.U32 R37, R0.reuse, 0x20, RZ ;  /* 0x0000002000257824 */ /* 0x040fe200078e00ff */
[----:B------:R-:W-:Y:S01]  /*01e0*/  USHF.R.S32.HI UR8, URZ, 0x8, UR6 ;  /* 0x000000083f087899 */ /* 0x000fe20008011406 */
[C---:B------:R-:W-:Y:S01]  /*01f0*/  IADD3 R24, R0.reuse, 0x4, RZ ;  /* 0x0000000400187810 */ /* 0x040fe20007ffe0ff */
[----:B------:R-:W-:Y:S01]  /*0200*/  ULDC UR7, c[0x0][0x198] ;  /* 0x0000660000077ab9 */ /* 0x000fe20000000800 */
[C---:B------:R-:W-:Y:S01]  /*0210*/  IADD3 R25, R0.reuse, 0x8, RZ ;  /* 0x0000000800197810 */ /* 0x040fe20007ffe0ff */
[C---:B------:R-:W-:Y:S01]  /*0220*/  IMAD.SHL.U32 R44, R0.reuse, 0x4, RZ ;  /* 0x00000004002c7824 */ /* 0x040fe200078e00ff */
[C---:B------:R-:W-:Y:S01]  /*0230*/  IADD3 R27, R0.reuse, 0x10, RZ ;  /* 0x00000010001b7810 */ /* 0x040fe20007ffe0ff */
[----:B------:R-:W-:Y:S01]  /*0240*/  ULDC UR9, c[0x0][0x1a0] ;  /* 0x0000680000097ab9 */ /* 0x000fe20000000800 */
[C---:B------:R-:W-:Y:S01]  /*0250*/  IADD3 R28, R0.reuse, 0x14, RZ ;  /* 0x00000014001c7810 */ /* 0x040fe20007ffe0ff */
[----:B------:R-:W-:Y:S01]  /*0260*/  ULDC.64 UR12, c[0x0][0x160] ;  /* 0x00005800000c7ab9 */ /* 0x000fe20000000a00 */
[----:B------:R-:W-:-:S02]  /*0270*/  IADD3 R26, R0, 0xc, RZ ;  /* 0x0000000c001a7810 */ /* 0x000fc40007ffe0ff */
[C---:B------:R-:W-:Y:S02]  /*0280*/  IADD3 R29, R0.reuse, 0x18, RZ ;  /* 0x00000018001d7810 */ /* 0x040fe40007ffe0ff */
[----:B------:R-:W-:Y:S02]  /*0290*/  IADD3 R34, R0, 0x1c, RZ ;  /* 0x0000001c00227810 */ /* 0x000fe40007ffe0ff */
[--C-:B0-----:R-:W-:Y:S01]  /*02a0*/  SHF.R.S32.HI R33, RZ, 0x1f, R4.reuse ;  /* 0x0000001fff217819 */ /* 0x101fe20000011404 */
[----:B------:R-:W-:Y:S01]  /*02b0*/  IMAD.IADD R32, R37, 0x1, R4 ;  /* 0x0000000125207824 */ /* 0x000fe200078e0204 */
[----:B-1----:R-:W-:Y:S02]  /*02c0*/  USHF.L.U32 UR4, UR4, 0x5, URZ ;  /* 0x0000000504047899 */ /* 0x002fe4000800063f */
[----:B------:R-:W-:Y:S02]  /*02d0*/  LEA.HI R31, R33, R4, RZ, 0x5 ;  /* 0x00000004211f7211 */ /* 0x000fe400078f28ff */
[----:B------:R-:W-:Y:S01]  /*02e0*/  SHF.R.S32.HI R3, RZ, 0x1f, R32 ;  /* 0x0000001fff037819 */ /* 0x000fe20000011420 */
[----:B------:R-:W-:Y:S01]  /*02f0*/  ULOP3.LUT UR6, URZ, UR4, URZ, 0x33, !UPT ;  /* 0x000000043f067292 */ /* 0x000fe2000f8e333f */
[----:B------:R-:W-:-:S02]  /*0300*/  LOP3.LUT R5, R31, 0xffffffe0, RZ, 0xc0, !PT ;  /* 0xffffffe01f057812 */ /* 0x000fc400078ec0ff */
[----:B------:R-:W-:Y:S01]  /*0310*/  LEA.HI R3, R3, R32, RZ, 0x5 ;  /* 0x0000002003037211 */ /* 0x000fe200078f28ff */
[----:B------:R-:W-:Y:S01]  /*0320*/  UIADD3 UR6, UR6, UR7, URZ ;  /* 0x0000000706067290 */ /* 0x000fe2000fffe03f */
[----:B------:R-:W-:Y:S01]  /*0330*/  LEA.HI R30, R33, R4, RZ, 0x2 ;  /* 0x00000004211e7211 */ /* 0x000fe200078f10ff */
[----:B------:R-:W-:Y:S01]  /*0340*/  IMAD.IADD R5, R4, 0x1, -R5 ;  /* 0x0000000104057824 */ /* 0x000fe200078e0a05 */
[----:B------:R-:W-:Y:S01]  /*0350*/  LOP3.LUT R3, R3, 0xffffffe0, RZ, 0xc0, !PT ;  /* 0xffffffe003037812 */ /* 0x000fe200078ec0ff */
[----:B------:R-:W-:Y:S01]  /*0360*/  ULDC UR7, c[0x0][0x190] ;  /* 0x0000640000077ab9 */ /* 0x000fe20000000800 */
[----:B------:R-:W-:Y:S01]  /*0370*/  SHF.R.S32.HI R31, RZ, 0x5, R31 ;  /* 0x00000005ff1f7819 */ /* 0x000fe2000001141f */
[----:B------:R-:W-:Y:S01]  /*0380*/  IMAD.SHL.U32 R6, R5, 0x2, RZ ;  /* 0x0000000205067824 */ /* 0x000fe200078e00ff */
[----:B------:R-:W-:Y:S01]  /*0390*/  IMNMX R24, R24, UR6, PT ;  /* 0x0000000618187c17 */ /* 0x000fe2000b800200 */
[----:B------:R-:W-:Y:S01]  /*03a0*/  IMAD.IADD R32, R32, 0x1, -R3 ;  /* 0x0000000120207824 */ /* 0x000fe200078e0a03 */
[----:B------:R-:W-:Y:S01]  /*03b0*/  IMNMX R25, R25, UR6, PT ;  /* 0x0000000619197c17 */ /* 0x000fe2000b800200 */
[----:B------:R-:W-:Y:S01]  /*03c0*/  UIMAD UR5, UR5, UR7, URZ ;  /* 0x00000007050572a4 */ /* 0x000fe2000f8e023f */
[----:B------:R-:W-:Y:S01]  /*03d0*/  IMNMX R27, R27, UR6, PT ;  /* 0x000000061b1b7c17 */ /* 0x000fe2000b800200 */
[----:B------:R-:W-:Y:S01]  /*03e0*/  IMAD R16, R24, UR8, RZ ;  /* 0x0000000818107c24 */ /* 0x000fe2000f8e02ff */
[----:B------:R-:W-:Y:S01]  /*03f0*/  SHF.R.S32.HI R7, RZ, 0x1f, R6 ;  /* 0x0000001fff077819 */ /* 0x000fe20000011406 */
[----:B------:R-:W-:Y:S01]  /*0400*/  IMAD R18, R25, UR8, RZ ;  /* 0x0000000819127c24 */ /* 0x000fe2000f8e02ff */
[----:B------:R-:W-:Y:S01]  /*0410*/  SHF.R.S32.HI R3, RZ, 0x2, R30 ;  /* 0x00000002ff037819 */ /* 0x000fe2000001141e */
[----:B------:R-:W-:Y:S01]  /*0420*/  IMAD R36, R27, UR8, RZ ;  /* 0x000000081b247c24 */ /* 0x000fe2000f8e02ff */
[----:B------:R-:W-:Y:S01]  /*0430*/  IMNMX R28, R28, UR6, PT ;  /* 0x000000061c1c7c17 */ /* 0x000fe2000b800200 */
[----:B------:R-:W-:Y:S01]  /*0440*/  USHF.R.S32.HI UR7, URZ, 0x1f, UR9 ;  /* 0x0000001f3f077899 */ /* 0x000fe20008011409 */
[----:B------:R-:W-:Y:S01]  /*0450*/  LEA.HI R35, R7, R6, RZ, 0x5 ;  /* 0x0000000607237211 */ /* 0x000fe200078f28ff */
[----:B------:R-:W-:Y:S01]  /*0460*/  IMAD R3, R0, 0x8, R3 ;  /* 0x0000000800037824 */ /* 0x000fe200078e0203 */
[----:B------:R-:W-:Y:S01]  /*0470*/  LEA.HI R6, R33, R4, RZ, 0x4 ;  /* 0x0000000421067211 */ /* 0x000fe200078f20ff */
[----:B------:R-:W-:Y:S01]  /*0480*/  IMAD R38, R28, UR8, RZ ;  /* 0x000000081c267c24 */ /* 0x000fe2000f8e02ff */
[----:B------:R-:W-:Y:S01]  /*0490*/  IMNMX R26, R26, UR6, PT ;  /* 0x000000061a1a7c17 */ /* 0x000fe2000b800200 */
[----:B------:R-:W-:Y:S01]  /*04a0*/  UIADD3 UR12, UP0, UR5, UR12, URZ ;  /* 0x0000000c050c7290 */ /* 0x000fe2000ff1e03f */
[----:B------:R-:W-:Y:S01]  /*04b0*/  SHF.R.S32.HI R21, RZ, 0x1f, R31 ;  /* 0x0000001fff157819 */ /* 0x000fe2000001141f */
[----:B------:R-:W-:Y:S01]  /*04c0*/  ULEA.HI UR7, UR7, UR9, URZ, 0x5 ;  /* 0x0000000907077291 */ /* 0x000fe2000f8f283f */
[----:B------:R-:W-:Y:S01]  /*04d0*/  IADD3 R7, P5, R31, R16, RZ ;  /* 0x000000101f077210 */ /* 0x000fe20007fbe0ff */
[----:B------:R-:W-:Y:S01]  /*04e0*/  IMAD R20, R26, UR8, RZ ;  /* 0x000000081a147c24 */ /* 0x000fe2000f8e02ff */
[----:B------:R-:W-:Y:S01]  /*04f0*/  IMNMX R29, R29, UR6, PT ;  /* 0x000000061d1d7c17 */ /* 0x000fe2000b800200 */
[C---:B------:R-:W-:Y:S01]  /*0500*/  IMAD.IADD R48, R31.reuse, 0x1, R4 ;  /* 0x000000011f307824 */ /* 0x040fe200078e0204 */
[----:B------:R-:W-:Y:S01]  /*0510*/  IADD3 R8, P4, R31, R18, RZ ;  /* 0x000000121f087210 */ /* 0x000fe20007f9e0ff */
[----:B------:R-:W-:Y:S01]  /*0520*/  ULEA.HI.X.SX32 UR13, UR5, UR13, 0x1, UP0 ;  /* 0x0000000d050d7291 */ /* 0x000fe200080f0e3f */
[----:B------:R-:W-:Y:S01]  /*0530*/  LOP3.LUT R39, R6, 0xfffffff0, RZ, 0xc0, !PT ;  /* 0xfffffff006277812 */ /* 0x000fe200078ec0ff */
[----:B------:R-:W-:Y:S01]  /*0540*/  IMAD R40, R29, UR8, RZ ;  /* 0x000000081d287c24 */ /* 0x000fe2000f8e02ff */
[C---:B------:R-:W-:Y:S01]  /*0550*/  IADD3 R10, P2, R31.reuse, R36, RZ ;  /* 0x000000241f0a7210 */ /* 0x040fe20007f5e0ff */
[----:B------:R-:W-:Y:S01]  /*0560*/  UIMAD UR5, UR4, UR8, URZ ;  /* 0x00000008040572a4 */ /* 0x000fe2000f8e023f */
[----:B------:R-:W-:Y:S01]  /*0570*/  SHF.R.S32.HI R6, RZ, 0x1f, R3 ;  /* 0x0000001fff067819 */ /* 0x000fe20000011403 */
[----:B------:R-:W-:Y:S01]  /*0580*/  IMAD.IADD R39, R4, 0x1, -R39 ;  /* 0x0000000104277824 */ /* 0x000fe200078e0a27 */
[-C--:B------:R-:W-:Y:S01]  /*0590*/  LEA.HI.X.SX32 R15, R16, R21.reuse, 0x1, P5 ;  /* 0x00000015100f7211 */ /* 0x080fe200028f0eff */
[----:B------:R-:W-:Y:S01]  /*05a0*/  USHF.R.S32.HI UR9, URZ, 0x5, UR7 ;  /* 0x000000053f097899 */ /* 0x000fe20008011407 */
[----:B------:R-:W-:Y:S01]  /*05b0*/  IADD3 R11, P1, R31, R38, RZ ;  /* 0x000000261f0b7210 */ /* 0x000fe20007f3e0ff */
[----:B------:R-:W-:Y:S01]  /*05c0*/  UMOV UR4, URZ ;  /* 0x0000003f00047c82 */ /* 0x000fe20008000000 */
[----:B------:R-:W-:-:S02]  /*05d0*/  LEA.HI.X.SX32 R16, R18, R21, 0x1, P4 ;  /* 0x0000001512107211 */ /* 0x000fc400020f0eff */
[----:B------:R-:W-:Y:S02]  /*05e0*/  IMNMX R23, R0, UR6, PT ;  /* 0x0000000600177c17 */ /* 0x000fe4000b800200 */
[----:B------:R-:W-:Y:S02]  /*05f0*/  LEA.HI.X.SX32 R18, R36, R21, 0x1, P2 ;  /* 0x0000001524127211 */ /* 0x000fe400010f0eff */
[----:B------:R-:W-:Y:S01]  /*0600*/  LEA.HI R22, R6, R3, RZ, 0x5 ;  /* 0x0000000306167211 */ /* 0x000fe200078f28ff */
[----:B------:R-:W-:Y:S01]  /*0610*/  IMAD R14, R23, UR8, RZ ;  /* 0x00000008170e7c24 */ /* 0x000fe2000f8e02ff */
[----:B------:R-:W-:Y:S02]  /*0620*/  SHF.R.S32.HI R36, RZ, 0x1f, R5 ;  /* 0x0000001fff247819 */ /* 0x000fe40000011405 */
[----:B------:R-:W-:Y:S02]  /*0630*/  LEA.HI.X.SX32 R19, R38, R21, 0x1, P1 ;  /* 0x0000001526137211 */ /* 0x000fe400008f0eff */
[----:B------:R-:W-:-:S02]  /*0640*/  IADD3 R9, P3, R31, R20, RZ ;  /* 0x000000141f097210 */ /* 0x000fc40007f7e0ff */
[----:B------:R-:W-:Y:S02]  /*0650*/  SHF.R.S32.HI R38, RZ, 0x5, R35 ;  /* 0x00000005ff267819 */ /* 0x000fe40000011423 */
[----:B------:R-:W-:Y:S02]  /*0660*/  IMNMX R34, R34, UR6, PT ;  /* 0x0000000622227c17 */ /* 0x000fe4000b800200 */
[----:B------:R-:W-:Y:S01]  /*0670*/  IADD3 R12, P0, R31, R40, RZ ;  /* 0x000000281f0c7210 */ /* 0x000fe20007f1e0ff */
[----:B------:R-:W-:Y:S01]  /*0680*/  IMAD R39, R38, 0x20, R39 ;  /* 0x0000002026277824 */ /* 0x000fe200078e0227 */
[----:B------:R-:W-:Y:S01]  /*0690*/  LOP3.LUT R22, R22, 0xffffffe0, RZ, 0xc0, !PT ;  /* 0xffffffe016167812 */ /* 0x000fe200078ec0ff */
[----:B------:R-:W-:Y:S01]  /*06a0*/  IMAD R42, R34, UR8, RZ ;  /* 0x00000008222a7c24 */ /* 0x000fe2000f8e02ff */
[CC--:B------:R-:W-:Y:S01]  /*06b0*/  LEA.HI R35, R36.reuse, R5.reuse, RZ, 0x3 ;  /* 0x0000000524237211 */ /* 0x0c0fe200078f18ff */
[--C-:B------:R-:W-:Y:S01]  /*06c0*/  IMAD R23, R23, 0x41, R39.reuse ;  /* 0x0000004117177824 */ /* 0x100fe200078e0227 */
[----:B------:R-:W-:Y:S01]  /*06d0*/  LEA.HI R36, R36, R5, RZ, 0x4 ;  /* 0x0000000524247211 */ /* 0x000fe200078f20ff */
[----:B------:R-:W-:Y:S01]  /*06e0*/  IMAD.IADD R41, R3, 0x1, -R22 ;  /* 0x0000000103297824 */ /* 0x000fe200078e0a16 */
[-C--:B------:R-:W-:Y:S01]  /*06f0*/  LEA.HI.X.SX32 R17, R20, R21.reuse, 0x1, P3 ;  /* 0x0000001514117211 */ /* 0x080fe200018f0eff */
[--C-:B------:R-:W-:Y:S01]  /*0700*/  IMAD R24, R24, 0x41, R39.reuse ;  /* 0x0000004118187824 */ /* 0x100fe200078e0227 */
[-C--:B------:R-:W-:Y:S01]  /*0710*/  LEA.HI.X.SX32 R20, R40, R21.reuse, 0x1, P0 ;  /* 0x0000001528147211 */ /* 0x080fe200000f0eff */
[--C-:B------:R-:W-:Y:S01]  /*0720*/  IMAD R25, R25, 0x41, R39.reuse ;  /* 0x0000004119197824 */ /* 0x100fe200078e0227 */
[----:B------:R-:W-:Y:S01]  /*0730*/  IADD3 R6, P6, R31, R14, RZ ;  /* 0x0000000e1f067210 */ /* 0x000fe20007fde0ff */
[--C-:B------:R-:W-:Y:S01]  /*0740*/  IMAD R26, R26, 0x41, R39.reuse ;  /* 0x000000411a1a7824 */ /* 0x100fe200078e0227 */
[----:B------:R-:W-:Y:S01]  /*0750*/  LOP3.LUT R40, R36, 0xfffffff0, RZ, 0xc0, !PT ;  /* 0xfffffff024287812 */ /* 0x000fe200078ec0ff */
[--C-:B------:R-:W-:Y:S01]  /*0760*/  IMAD R27, R27, 0x41, R39.reuse ;  /* 0x000000411b1b7824 */ /* 0x100fe200078e0227 */
[-C--:B------:R-:W-:Y:S01]  /*0770*/  LEA.HI.X.SX32 R13, R14, R21.reuse, 0x1, P6 ;  /* 0x000000150e0d7211 */ /* 0x080fe200030f0eff */
[--C-:B------:R-:W-:Y:S01]  /*0780*/  IMAD R28, R28, 0x41, R39.reuse ;  /* 0x000000411c1c7824 */ /* 0x100fe200078e0227 */
[----:B------:R-:W-:Y:S01]  /*0790*/  IADD3 R14, P6, R31, R42, RZ ;  /* 0x0000002a1f0e7210 */ /* 0x000fe20007fde0ff */
[----:B------:R-:W-:Y:S01]  /*07a0*/  IMAD.IADD R40, R5, 0x1, -R40 ;  /* 0x0000000105287824 */ /* 0x000fe200078e0a28 */
[----:B------:R-:W-:Y:S01]  /*07b0*/  IMNMX R47, R41, UR6, PT ;  /* 0x00000006292f7c17 */ /* 0x000fe2000b800200 */
[--C-:B------:R-:W-:Y:S01]  /*07c0*/  IMAD R29, R29, 0x41, R39.reuse ;  /* 0x000000411d1d7824 */ /* 0x100fe200078e0227 */
[----:B------:R-:W-:Y:S01]  /*07d0*/  LOP3.LUT R38, R35, 0xfffffff8, RZ, 0xc0, !PT ;  /* 0xfffffff823267812 */ /* 0x000fe200078ec0ff */
[----:B------:R-:W-:Y:S01]  /*07e0*/  IMAD R34, R34, 0x41, R39 ;  /* 0x0000004122227824 */ /* 0x000fe200078e0227 */
[----:B------:R-:W-:Y:S01]  /*07f0*/  LOP3.LUT R43, R30, 0xfffffffc, RZ, 0xc0, !PT ;  /* 0xfffffffc1e2b7812 */ /* 0x000fe200078ec0ff */
[----:B------:R-:W-:Y:S01]  /*0800*/  IMAD R39, R4, 0x104, RZ ;  /* 0x0000010404277824 */ /* 0x000fe200078e02ff */
[----:B------:R-:W-:Y:S01]  /*0810*/  LEA.HI.X.SX32 R21, R42, R21, 0x1, P6 ;  /* 0x000000152a157211 */ /* 0x000fe200030f0eff */
[C---:B------:R-:W-:Y:S01]  /*0820*/  IMAD.SHL.U32 R42, R4.reuse, 0x4, RZ ;  /* 0x00000004042a7824 */ /* 0x040fe200078e00ff */
[----:B------:R-:W-:Y:S01]  /*0830*/  SHF.R.S32.HI R30, RZ, 0x1f, R47 ;  /* 0x0000001fff1e7819 */ /* 0x000fe2000001142f */
[----:B------:R-:W-:Y:S01]  /*0840*/  IMAD.IADD R3, R5, 0x1, -R38 ;  /* 0x0000000105037824 */ /* 0x000fe200078e0a26 */
[----:B------:R-:W-:Y:S01]  /*0850*/  SHF.R.S32.HI R22, RZ, 0x4, R36 ;  /* 0x00000004ff167819 */ /* 0x000fe20000011424 */
[----:B------:R-:W-:Y:S01]  /*0860*/  IMAD.IADD R43, R4, 0x1, -R43 ;  /* 0x00000001042b7824 */ /* 0x000fe200078e0a2b */
[----:B------:R-:W-:-:S02]  /*0870*/  SHF.R.S32.HI R49, RZ, 0x1f, R40 ;  /* 0x0000001fff317819 */ /* 0x000fc40000011428 */
[----:B------:R-:W-:Y:S01]  /*0880*/  SHF.R.S32.HI R36, RZ, 0x3, R37 ;  /* 0x00000003ff247819 */ /* 0x000fe20000011425 */
[----:B------:R-:W-:Y:S01]  /*0890*/  IMAD R22, R22, 0x8, R3 ;  /* 0x0000000816167824 */ /* 0x000fe200078e0203 */
[----:B------:R-:W-:Y:S01]  /*08a0*/  LEA.HI R33, R33, R4, RZ, 0x3 ;  /* 0x0000000421217211 */ /* 0x000fe200078f18ff */
[----:B------:R-:W-:Y:S01]  /*08b0*/  IMAD.MOV.U32 R3, RZ, RZ, RZ ;  /* 0x000000ffff037224 */ /* 0x000fe200078e00ff */
[C---:B------:R-:W-:Y:S02]  /*08c0*/  LOP3.LUT R37, R4.reuse, 0x3, RZ, 0xc0, !PT ;  /* 0x0000000304257812 */ /* 0x040fe400078ec0ff */
[----:B------:R-:W-:Y:S02]  /*08d0*/  IADD3 R38, R4, 0x20, RZ ;  /* 0x0000002004267810 */ /* 0x000fe40007ffe0ff */
[----:B------:R-:W-:Y:S02]  /*08e0*/  LEA.HI R30, R30, R47, RZ, 0x3 ;  /* 0x0000002f1e1e7211 */ /* 0x000fe400078f18ff */
[----:B------:R-:W-:-:S02]  /*08f0*/  LEA.HI R49, R49, R40, RZ, 0x3 ;  /* 0x0000002831317211 */ /* 0x000fc400078f18ff */
[----:B------:R-:W-:Y:S02]  /*0900*/  LEA.HI.SX32 R40, R33, R42, 0x1d ;  /* 0x0000002a21287211 */ /* 0x000fe400078feaff */
[----:B------:R-:W-:Y:S02]  /*0910*/  LOP3.LUT R41, R42, 0x1c, RZ, 0xc0, !PT ;  /* 0x0000001c2a297812 */ /* 0x000fe400078ec0ff */
[----:B------:R-:W-:Y:S02]  /*0920*/  IMNMX R32, R32, UR6, PT ;  /* 0x0000000620207c17 */ /* 0x000fe4000b800200 */
[----:B------:R-:W-:Y:S01]  /*0930*/  LOP3.LUT R42, R44, 0xfffffffc, R37, 0xe2, !PT ;  /* 0xfffffffc2c2a7812 */ /* 0x000fe200078ee225 */
[----:B------:R-:W-:Y:S01]  /*0940*/  IMAD.SHL.U32 R44, R38, 0x4, RZ ;  /* 0x00000004262c7824 */ /* 0x000fe200078e00ff */
[----:B------:R-:W-:Y:S01]  /*0950*/  LEA.HI.SX32 R30, R30, R43, 0x1d ;  /* 0x0000002b1e1e7211 */ /* 0x000fe200078feaff */
[----:B------:R-:W-:Y:S01]  /*0960*/  IMAD R45, R32, UR8, RZ ;  /* 0x00000008202d7c24 */ /* 0x000fe2000f8e02ff */
[----:B------:R-:W-:-:S02]  /*0970*/  SHF.R.S32.HI R33, RZ, 0x1f, R32 ;  /* 0x0000001fff217819 */ /* 0x000fc40000011420 */
[----:B------:R-:W-:Y:S01]  /*0980*/  LEA R35, R0, 0x2314, 0x7 ;  /* 0x0000231400237811 */ /* 0x000fe200078e38ff */
[C---:B------:R-:W-:Y:S01]  /*0990*/  IMAD R46, R47.reuse, 0x4, R30 ;  /* 0x000000042f2e7824 */ /* 0x040fe200078e021e */
[----:B------:R-:W-:Y:S01]  /*09a0*/  LOP3.LUT R50, R44, 0x7c, RZ, 0xc0, !PT ;  /* 0x0000007c2c327812 */ /* 0x000fe200078ec0ff */
[----:B------:R-:W-:Y:S01]  /*09b0*/  IMAD R47, R47, UR8, RZ ;  /* 0x000000082f2f7c24 */ /* 0x000fe2000f8e02ff */
[----:B------:R-:W-:Y:S02]  /*09c0*/  SHF.R.S32.HI R52, RZ, 0x3, R49 ;  /* 0x00000003ff347819 */ /* 0x000fe40000011431 */
[-C--:B------:R-:W-:Y:S01]  /*09d0*/  LEA.HI R33, R33, R32.reuse, RZ, 0x5 ;  /* 0x0000002021217211 */ /* 0x080fe200078f28ff */
[----:B------:R-:W-:Y:S01]  /*09e0*/  IMAD.IADD R49, R35, 0x1, R50 ;  /* 0x0000000123317824 */ /* 0x000fe200078e0232 */
[----:B------:R-:W-:Y:S01]  /*09f0*/  SHF.R.S32.HI R50, RZ, 0x1f, R45 ;  /* 0x0000001fff327819 */ /* 0x000fe2000001142d */
[----:B------:R-:W-:Y:S01]  /*0a00*/  IMAD.SHL.U32 R52, R52, 0x2, RZ ;  /* 0x0000000234347824 */ /* 0x000fe200078e00ff */
[----:B------:R-:W-:-:S02]  /*0a10*/  LEA.HI.SX32 R44, R33, R32, 0x1b ;  /* 0x00000020212c7211 */ /* 0x000fc400078fdaff */
[----:B------:R-:W-:Y:S02]  /*0a20*/  SHF.R.S32.HI R51, RZ, 0x1f, R47 ;  /* 0x0000001fff337819 */ /* 0x000fe4000001142f */
.L_x_293:
[----:B------:R-:W-:Y:S01]  /*0a30*/  USHF.R.S32.HI UR6, URZ, 0x1f, UR4 ;  /* 0x0000001f3f067899 */ /* 0x000fe20008011404 */
[----:B------:R-:W-:Y:S01]  /*0a40*/  IMAD R31, R13, 0xd2, RZ ;  /* 0x000000d20d1f7824 */ /* 0x000fe200078e02ff */
[----:B------:R-:W-:Y:S02]  /*0a50*/  UIADD3 UR10, UP0, UR5, UR4, URZ ;  /* 0x00000004050a7290 */ /* 0x000fe4000ff1e03f */
[----:B------:R-:W-:Y:S02]  /*0a60*/  UMOV UR7, UR13 ;  /* 0x0000000d00077c82 */ /* 0x000fe40008000000 */
[----:B------:R-:W-:-:S03]  /*0a70*/  ULEA.HI.X.SX32 UR11, UR5, UR6, 0x1, UP0 ;  /* 0x00000006050b7291 */ /* 0x000fc600080f0e3f */
[----:B------:R-:W-:Y:S02]  /*0a80*/  UMOV UR6, UR12 ;  /* 0x0000000c00067c82 */ /* 0x000fe40008000000 */
[----:B------:R-:W-:Y:S02]  /*0a90*/  UIMAD.WIDE.U32 UR6, UR10, 0xd2, UR6 ;  /* 0x000000d20a0678a5 */ /* 0x000fe4000f8e0006 */
[----:B------:R-:W-:-:S04]  /*0aa0*/  UIMAD UR10, UR11, 0xd2, URZ ;  /* 0x000000d20b0a78a4 */ /* 0x000fc8000f8e023f */
[----:B------:R-:W-:Y:S01]  /*0ab0*/  UIADD3 UR10, UR7, UR10, URZ ;  /* 0x0000000a070a7290 */ /* 0x000fe2000fffe03f */
[----:B------:R-:W-:Y:S02]  /*0ac0*/  IMAD.U32 R33, RZ, RZ, UR7 ;  /* 0x00000007ff217e24 */ /* 0x000fe4000f8e00ff */
[----:B------:R-:W-:-:S03]  /*0ad0*/  IMAD.U32 R32, RZ, RZ, UR6 ;  /* 0x00000006ff207e24 */ /* 0x000fc6000f8e00ff */
[----:B------:R-:W-:-:S04]  /*0ae0*/  IMAD.U32 R33, RZ, RZ, UR10 ;  /* 0x0000000aff217e24 */ /* 0x000fc8000f8e00ff */
[----:B0-----:R-:W-:-:S04]  /*0af0*/  IMAD.WIDE.U32 R54, R6, 0xd2, R32 ;  /* 0x000000d206367825 */ /* 0x001fc800078e0020 */
[----:B------:R-:W-:-:S04]  /*0b00*/  IMAD.IADD R55, R55, 0x1, R31 ;  /* 0x0000000137377824 */ /* 0x000fc800078e021f */
[----:B------:R-:W-:-:S04]  /*0b10*/  IMAD.WIDE R30, R22, 0x4, R54 ;  /* 0x00000004161e7825 */ /* 0x000fc800078e0236 */
[----:B------:R-:W-:Y:S01]  /*0b20*/  IMAD.WIDE R54, R5, 0x4, R54 ;  /* 0x0000000405367825 */ /* 0x000fe200078e0236 */
[----:B------:R0:W2:Y:S04]  /*0b30*/  LDG.E.U16.CONSTANT R57, [R30.64+0x80] ;  /* 0x0000800e1e397981 */ /* 0x0000a8000c1e9500 */
[----:B------:R0:W2:Y:S04]  /*0b40*/  LDG.E.U16.CONSTANT R58, [R30.64+0x82] ;  /* 0x0000820e1e3a7981 */ /* 0x0000a8000c1e9500 */
[----:B------:R-:W3:Y:S04]  /*0b50*/  LDG.E.U16.CONSTANT R53, [R54.64] ;  /* 0x0000000e36357981 */ /* 0x000ee8000c1e9500 */
[----:B------:R-:W3:Y:S01]  /*0b60*/  LDG.E.U16.CONSTANT R56, [R54.64+0x2] ;  /* 0x0000020e36387981 */ /* 0x000ee2000c1e9500 */
[----:B0-----:R-:W-:Y:S01]  /*0b70*/  IMAD.WIDE.U32 R30, R7, 0xd2, R32 ;  /* 0x000000d2071e7825 */ /* 0x001fe200078e0020 */
[----:B--2---:R-:W-:-:S04]  /*0b80*/  PRMT R57, R57, 0x5410, R58 ;  /* 0x0000541039397816 */ /* 0x004fc8000000003a */
[----:B------:R-:W-:Y:S02]  /*0b90*/  SHF.R.S32.HI R57, RZ, R52, R57 ;  /* 0x00000034ff397219 */ /* 0x000fe40000011439 */
[----:B---3--:R-:W-:-:S03]  /*0ba0*/  PRMT R53, R53, 0x5410, R56 ;  /* 0x0000541035357816 */ /* 0x008fc60000000038 */
[C---:B------:R-:W-:Y:S01]  /*0bb0*/  IMAD.SHL.U32 R58, R57.reuse, 0x10, RZ ;  /* 0x00000010393a7824 */ /* 0x040fe200078e00ff */
[----:B------:R-:W-:Y:S02]  /*0bc0*/  LOP3.LUT R57, R57, 0x30303030, RZ, 0xc0, !PT ;  /* 0x3030303039397812 */ /* 0x000fe400078ec0ff */
[--C-:B------:R-:W-:Y:S02]  /*0bd0*/  SHF.R.U32.HI R56, RZ, 0x4, R53.reuse ;  /* 0x00000004ff387819 */ /* 0x100fe40000011635 */
[----:B------:R-:W-:Y:S02]  /*0be0*/  LOP3.LUT R58, R58, 0x30303030, RZ, 0xc0, !PT ;  /* 0x303030303a3a7812 */ /* 0x000fe400078ec0ff */
[----:B------:R-:W-:Y:S01]  /*0bf0*/  LOP3.LUT R56, R57, 0xf0f0f0f, R56, 0xf8, !PT ;  /* 0x0f0f0f0f39387812 */ /* 0x000fe200078ef838 */
[----:B------:R-:W-:Y:S01]  /*0c00*/  IMAD R57, R15, 0xd2, RZ ;  /* 0x000000d20f397824 */ /* 0x000fe200078e02ff */
[----:B------:R-:W-:Y:S02]  /*0c10*/  LOP3.LUT R53, R58, 0xf0f0f0f, R53, 0xf8, !PT ;  /* 0x0f0f0f0f3a357812 */ /* 0x000fe400078ef835 */
[----:B------:R-:W-:Y:S01]  /*0c20*/  LOP3.LUT R55, R56, 0x80808080, RZ, 0xfc, !PT ;  /* 0x8080808038377812 */ /* 0x000fe200078efcff */
[----:B------:R-:W-:Y:S01]  /*0c30*/  IMAD.IADD R31, R31, 0x1, R57 ;  /* 0x000000011f1f7824 */ /* 0x000fe200078e0239 */
[----:B------:R-:W-:-:S02]  /*0c40*/  LOP3.LUT R58, R53, 0x80808080, RZ, 0xfc, !PT ;  /* 0x80808080353a7812 */ /* 0x000fc400078efcff */
[----:B------:R-:W-:Y:S02]  /*0c50*/  IADD3 R55, R55, -0x20202020, RZ ;  /* 0xdfdfdfe037377810 */ /* 0x000fe40007ffe0ff */
[C---:B------:R-:W-:Y:S02]  /*0c60*/  PRMT R57, R56.reuse, 0xba98, RZ ;  /* 0x0000ba9838397816 */ /* 0x040fe400000000ff */
[----:B------:R-:W-:Y:S02]  /*0c70*/  LOP3.LUT R54, R56, 0x20202020, R55, 0x18, !PT ;  /* 0x2020202038367812 */ /* 0x000fe400078e1837 */
[----:B------:R-:W-:Y:S02]  /*0c80*/  IADD3 R58, R58, -0x20202020, RZ ;  /* 0xdfdfdfe03a3a7810 */ /* 0x000fe40007ffe0ff */
[----:B------:R-:W-:-:S04]  /*0c90*/  PRMT R54, R54, 0xba98, RZ ;  /* 0x0000ba9836367816 */ /* 0x000fc800000000ff */
[C---:B------:R-:W-:Y:S02]  /*0ca0*/  LOP3.LUT R56, R54.reuse, 0x80808080, R55, 0x6, !PT ;  /* 0x8080808036387812 */ /* 0x040fe400078e0637 */
[----:B------:R-:W-:Y:S02]  /*0cb0*/  LOP3.LUT R57, R54, 0x7f7f7f7f, R57, 0x60, !PT ;  /* 0x7f7f7f7f36397812 */ /* 0x000fe400078e6039 */
[C---:B------:R-:W-:Y:S02]  /*0cc0*/  LOP3.LUT R54, R53.reuse, 0x20202020, R58, 0x18, !PT ;  /* 0x2020202035367812 */ /* 0x040fe400078e183a */
[----:B------:R-:W-:Y:S02]  /*0cd0*/  LOP3.LUT R56, R56, R57, RZ, 0xfc, !PT ;  /* 0x0000003938387212 */ /* 0x000fe400078efcff */
[----:B------:R-:W-:Y:S02]  /*0ce0*/  PRMT R55, R54, 0xba98, RZ ;  /* 0x0000ba9836377816 */ /* 0x000fe400000000ff */
[----:B------:R-:W-:-:S02]  /*0cf0*/  PRMT R54, R53, 0xba98, RZ ;  /* 0x0000ba9835367816 */ /* 0x000fc400000000ff */
[C---:B------:R-:W-:Y:S02]  /*0d00*/  LOP3.LUT R58, R55.reuse, 0x80808080, R58, 0x6, !PT ;  /* 0x80808080373a7812 */ /* 0x040fe400078e063a */
[----:B------:R-:W-:Y:S01]  /*0d10*/  LOP3.LUT R53, R55, 0x7f7f7f7f, R54, 0x60, !PT ;  /* 0x7f7f7f7f37357812 */ /* 0x000fe200078e6036 */
[----:B------:R-:W-:-:S04]  /*0d20*/  IMAD.WIDE R54, R5, 0x4, R30 ;  /* 0x0000000405367825 */ /* 0x000fc800078e021e */
[----:B------:R-:W-:Y:S01]  /*0d30*/  IMAD.WIDE R30, R22, 0x4, R30 ;  /* 0x00000004161e7825 */ /* 0x000fe200078e021e */
[----:B------:R0:W2:Y:S04]  /*0d40*/  LDG.E.U16.CONSTANT R57, [R54.64] ;  /* 0x0000000e36397981 */ /* 0x0000a8000c1e9500 */
[----:B------:R-:W3:Y:S04]  /*0d50*/  LDG.E.U16.CONSTANT R59, [R30.64+0x80] ;  /* 0x0000800e1e3b7981 */ /* 0x000ee8000c1e9500 */
[----:B------:R-:W3:Y:S04]  /*0d60*/  LDG.E.U16.CONSTANT R61, [R30.64+0x82] ;  /* 0x0000820e1e3d7981 */ /* 0x000ee8000c1e9500 */
[----:B------:R0:W2:Y:S01]  /*0d70*/  LDG.E.U16.CONSTANT R60, [R54.64+0x2] ;  /* 0x0000020e363c7981 */ /* 0x0000a2000c1e9500 */
[----:B------:R-:W-:Y:S01]  /*0d80*/  LOP3.LUT R58, R58, R53, RZ, 0xfc, !PT ;  /* 0x000000353a3a7212 */ /* 0x000fe200078efcff */
[----:B0-----:R-:W-:-:S02]  /*0d90*/  IMAD.WIDE.U32 R54, R8, 0xd2, R32 ;  /* 0x000000d208367825 */ /* 0x001fc400078e0020 */
[----:B------:R0:W-:Y:S04]  /*0da0*/  STS [R23.X4+0x40], R56 ;  /* 0x0000403817007388 */ /* 0x0001e80000004800 */
[----:B------:R1:W-:Y:S01]  /*0db0*/  STS [R23.X4], R58 ;  /* 0x0000003a17007388 */ /* 0x0003e20000004800 */
[----:B---3--:R-:W-:-:S04]  /*0dc0*/  PRMT R53, R59, 0x5410, R61 ;  /* 0x000054103b357816 */ /* 0x008fc8000000003d */
[----:B------:R-:W-:Y:S02]  /*0dd0*/  SHF.R.S32.HI R53, RZ, R52, R53 ;  /* 0x00000034ff357219 */ /* 0x000fe40000011435 */
[----:B--2---:R-:W-:Y:S02]  /*0de0*/  PRMT R60, R57, 0x5410, R60 ;  /* 0x00005410393c7816 */ /* 0x004fe4000000003c */
[C---:B------:R-:W-:Y:S01]  /*0df0*/  LOP3.LUT R59, R53.reuse, 0x30303030, RZ, 0xc0, !PT ;  /* 0x30303030353b7812 */ /* 0x040fe200078ec0ff */
[----:B------:R-:W-:Y:S01]  /*0e00*/  IMAD.SHL.U32 R53, R53, 0x10, RZ ;  /* 0x0000001035357824 */ /* 0x000fe200078e00ff */
[----:B------:R-:W-:-:S04]  /*0e10*/  SHF.R.U32.HI R57, RZ, 0x4, R60 ;  /* 0x00000004ff397819 */ /* 0x000fc8000001163c */
[----:B------:R-:W-:Y:S02]  /*0e20*/  LOP3.LUT R57, R59, 0xf0f0f0f, R57, 0xf8, !PT ;  /* 0x0f0f0f0f3b397812 */ /* 0x000fe400078ef839 */
[----:B------:R-:W-:Y:S02]  /*0e30*/  LOP3.LUT R53, R53, 0x30303030, RZ, 0xc0, !PT ;  /* 0x3030303035357812 */ /* 0x000fe400078ec0ff */
[----:B------:R-:W-:Y:S02]  /*0e40*/  LOP3.LUT R30, R57, 0x80808080, RZ, 0xfc, !PT ;  /* 0x80808080391e7812 */ /* 0x000fe400078efcff */
[----:B------:R-:W-:Y:S01]  /*0e50*/  LOP3.LUT R60, R53, 0xf0f0f0f, R60, 0xf8, !PT ;  /* 0x0f0f0f0f353c7812 */ /* 0x000fe200078ef83c */
[----:B------:R-:W-:Y:S01]  /*0e60*/  IMAD R59, R16, 0xd2, RZ ;  /* 0x000000d2103b7824 */ /* 0x000fe200078e02ff */
[----:B------:R-:W-:Y:S02]  /*0e70*/  IADD3 R53, R30, -0x20202020, RZ ;  /* 0xdfdfdfe01e357810 */ /* 0x000fe40007ffe0ff */
[----:B------:R-:W-:Y:S01]  /*0e80*/  LOP3.LUT R30, R60, 0x80808080, RZ, 0xfc, !PT ;  /* 0x808080803c1e7812 */ /* 0x000fe200078efcff */
[----:B------:R-:W-:Y:S01]  /*0e90*/  IMAD.IADD R55, R55, 0x1, R59 ;  /* 0x0000000137377824 */ /* 0x000fe200078e023b */
[----:B------:R-:W-:-:S02]  /*0ea0*/  LOP3.LUT R31, R57, 0x20202020, R53, 0x18, !PT ;  /* 0x20202020391f7812 */ /* 0x000fc400078e1835 */
[----:B------:R-:W-:Y:S02]  /*0eb0*/  PRMT R59, R57, 0xba98, RZ ;  /* 0x0000ba98393b7816 */ /* 0x000fe400000000ff */
[----:B------:R-:W-:Y:S02]  /*0ec0*/  IADD3 R57, R30, -0x20202020, RZ ;  /* 0xdfdfdfe01e397810 */ /* 0x000fe40007ffe0ff */
[----:B------:R-:W-:Y:S02]  /*0ed0*/  PRMT R31, R31, 0xba98, RZ ;  /* 0x0000ba981f1f7816 */ /* 0x000fe400000000ff */
[----:B------:R-:W-:Y:S02]  /*0ee0*/  LOP3.LUT R30, R60, 0x20202020, R57, 0x18, !PT ;  /* 0x202020203c1e7812 */ /* 0x000fe400078e1839 */
[C---:B------:R-:W-:Y:S02]  /*0ef0*/  LOP3.LUT R53, R31.reuse, 0x80808080, R53, 0x6, !PT ;  /* 0x808080801f357812 */ /* 0x040fe400078e0635 */
[----:B------:R-:W-:-:S02]  /*0f00*/  LOP3.LUT R59, R31, 0x7f7f7f7f, R59, 0x60, !PT ;  /* 0x7f7f7f7f1f3b7812 */ /* 0x000fc400078e603b */
[----:B------:R-:W-:Y:S02]  /*0f10*/  PRMT R30, R30, 0xba98, RZ ;  /* 0x0000ba981e1e7816 */ /* 0x000fe400000000ff */
[----:B------:R-:W-:Y:S02]  /*0f20*/  PRMT R31, R60, 0xba98, RZ ;  /* 0x0000ba983c1f7816 */ /* 0x000fe400000000ff */
[C---:B------:R-:W-:Y:S02]  /*0f30*/  LOP3.LUT R57, R30.reuse, 0x80808080, R57, 0x6, !PT ;  /* 0x808080801e397812 */ /* 0x040fe400078e0639 */
[----:B0-----:R-:W-:Y:S01]  /*0f40*/  LOP3.LUT R56, R30, 0x7f7f7f7f, R31, 0x60, !PT ;  /* 0x7f7f7f7f1e387812 */ /* 0x001fe200078e601f */
[----:B------:R-:W-:-:S04]  /*0f50*/  IMAD.WIDE R30, R5, 0x4, R54 ;  /* 0x00000004051e7825 */ /* 0x000fc800078e0236 */
[----:B------:R-:W-:Y:S01]  /*0f60*/  IMAD.WIDE R54, R22, 0x4, R54 ;  /* 0x0000000416367825 */ /* 0x000fe200078e0236 */
[----:B------:R-:W-:Y:S01]  /*0f70*/  LOP3.LUT R53, R53, R59, RZ, 0xfc, !PT ;  /* 0x0000003b35357212 */ /* 0x000fe200078efcff */
[----:B-1----:R0:W2:Y:S04]  /*0f80*/  LDG.E.U16.CONSTANT R58, [R30.64] ;  /* 0x0000000e1e3a7981 */ /* 0x0020a8000c1e9500 */
        /* <DEDUP_REMOVED lines=26> */
[----:B------:R-:W-:Y:S02]  /*1130*/  LOP3.LUT R56, R60, 0x80808080, R55, 0x6, !PT ;  /* 0x808080803c387812 */ /* 0x000fe400078e0637 */
[----:B------:R-:W-:-:S02]  /*1140*/  PRMT R55, R54, 0xba98, RZ ;  /* 0x0000ba9836377816 */ /* 0x000fc400000000ff */
[----:B------:R-:W-:Y:S02]  /*1150*/  PRMT R54, R59, 0xba98, RZ ;  /* 0x0000ba983b367816 */ /* 0x000fe400000000ff */
[C---:B------:R-:W-:Y:S02]  /*1160*/  LOP3.LUT R58, R55.reuse, 0x80808080, R58, 0x6, !PT ;  /* 0x80808080373a7812 */ /* 0x040fe400078e063a */
[----:B0-----:R-:W-:Y:S01]  /*1170*/  LOP3.LUT R53, R55, 0x7f7f7f7f, R54, 0x60, !PT ;  /* 0x7f7f7f7f37357812 */ /* 0x001fe200078e6036 */
[----:B------:R-:W-:Y:S01]  /*1180*/  IMAD.WIDE R54, R5, 0x4, R30 ;  /* 0x0000000405367825 */ /* 0x000fe200078e021e */
[----:B------:R-:W-:-:S03]  /*1190*/  LOP3.LUT R61, R60, 0x7f7f7f7f, R61, 0x60, !PT ;  /* 0x7f7f7f7f3c3d7812 */ /* 0x000fc600078e603d */
[----:B------:R-:W-:Y:S01]  /*11a0*/  IMAD.WIDE R30, R22, 0x4, R30 ;  /* 0x00000004161e7825 */ /* 0x000fe200078e021e */
[----:B------:R-:W-:Y:S01]  /*11b0*/  LOP3.LUT R56, R56, R61, RZ, 0xfc, !PT ;  /* 0x0000003d38387212 */ /* 0x000fe200078efcff */
[----:B-1----:R0:W2:Y:S04]  /*11c0*/  LDG.E.U16.CONSTANT R57, [R54.64] ;  /* 0x0000000e36397981 */ /* 0x0020a8000c1e9500 */
[----:B------:R-:W3:Y:S04]  /*11d0*/  LDG.E.U16.CONSTANT R59, [R30.64+0x80] ;  /* 0x0000800e1e3b7981 */ /* 0x000ee8000c1e9500 */
[----:B------:R-:W3:Y:S04]  /*11e0*/  LDG.E.U16.CONSTANT R61, [R30.64+0x82] ;  /* 0x0000820e1e3d7981 */ /* 0x000ee8000c1e9500 */
[----:B------:R0:W2:Y:S01]  /*11f0*/  LDG.E.U16.CONSTANT R60, [R54.64+0x2] ;  /* 0x0000020e363c7981 */ /* 0x0000a2000c1e9500 */
[----:B------:R-:W-:Y:S01]  /*1200*/  LOP3.LUT R58, R58, R53, RZ, 0xfc, !PT ;  /* 0x000000353a3a7212 */ /* 0x000fe200078efcff */
[----:B0-----:R-:W-:-:S04]  /*1210*/  IMAD.WIDE.U32 R54, R10, 0xd2, R32 ;  /* 0x000000d20a367825 */ /* 0x001fc800078e0020 */
[----:B------:R0:W-:Y:S04]  /*1220*/  STS [R25.X4], R58 ;  /* 0x0000003a19007388 */ /* 0x0001e80000004800 */
[----:B------:R1:W-:Y:S01]  /*1230*/  STS [R25.X4+0x40], R56 ;  /* 0x0000403819007388 */ /* 0x0003e20000004800 */
        /* <DEDUP_REMOVED lines=20> */
[----:B0-----:R-:W-:-:S02]  /*1380*/  LOP3.LUT R58, R31, 0x7f7f7f7f, R59, 0x60, !PT ;  /* 0x7f7f7f7f1f3a7812 */ /* 0x001fc400078e603b */
[----:B------:R-:W-:Y:S02]  /*1390*/  PRMT R30, R30, 0xba98, RZ ;  /* 0x0000ba981e1e7816 */ /* 0x000fe400000000ff */
[----:B------:R-:W-:Y:S02]  /*13a0*/  PRMT R31, R60, 0xba98, RZ ;  /* 0x0000ba983c1f7816 */ /* 0x000fe400000000ff */
[C---:B------:R-:W-:Y:S02]  /*13b0*/  LOP3.LUT R57, R30.reuse, 0x80808080, R57, 0x6, !PT ;  /* 0x808080801e397812 */ /* 0x040fe400078e0639 */
[----:B-1----:R-:W-:Y:S01]  /*13c0*/  LOP3.LUT R56, R30, 0x7f7f7f7f, R31, 0x60, !PT ;  /* 0x7f7f7f7f1e387812 */ /* 0x002fe200078e601f */
[----:B------:R-:W-:-:S04]  /*13d0*/  IMAD.WIDE R30, R5, 0x4, R54 ;  /* 0x00000004051e7825 */ /* 0x000fc800078e0236 */
[----:B------:R-:W-:Y:S01]  /*13e0*/  IMAD.WIDE R54, R22, 0x4, R54 ;  /* 0x0000000416367825 */ /* 0x000fe200078e0236 */
[----:B------:R-:W-:Y:S01]  /*13f0*/  LOP3.LUT R53, R53, R58, RZ, 0xfc, !PT ;  /* 0x0000003a35357212 */ /* 0x000fe200078efcff */
[----:B------:R0:W2:Y:S04]  /*1400*/  LDG.E.U16.CONSTANT R59, [R30.64+0x2] ;  /* 0x0000020e1e3b7981 */ /* 0x0000a8000c1e9500 */
[----:B------:R-:W3:Y:S04]  /*1410*/  LDG.E.U16.CONSTANT R60, [R54.64+0x80] ;  /* 0x0000800e363c7981 */ /* 0x000ee8000c1e9500 */
[----:B------:R-:W3:Y:S04]  /*1420*/  LDG.E.U16.CONSTANT R61, [R54.64+0x82] ;  /* 0x0000820e363d7981 */ /* 0x000ee8000c1e9500 */
[----:B------:R0:W2:Y:S01]  /*1430*/  LDG.E.U16.CONSTANT R58, [R30.64] ;  /* 0x0000000e1e3a7981 */ /* 0x0000a2000c1e9500 */
        /* <DEDUP_REMOVED lines=79> */
[C---:B------:R-:W-:Y:S02]  /*1930*/  LOP3.LUT R61, R56.reuse, 0x30303030, RZ, 0xc0, !PT ;  /* 0x30303030383d7812 */ /* 0x040fe400078ec0ff */
[----:B------:R-:W-:Y:S01]  /*1940*/  SHF.R.U32.HI R58, RZ, 0x4, R59 ;  /* 0x00000004ff3a7819 */ /* 0x000fe2000001163b */
[----:B------:R-:W-:-:S03]  /*1950*/  IMAD.SHL.U32 R56, R56, 0x10, RZ ;  /* 0x0000001038387824 */ /* 0x000fc600078e00ff */
[----:B------:R-:W-:Y:S02]  /*1960*/  LOP3.LUT R58, R61, 0xf0f0f0f, R58, 0xf8, !PT ;  /* 0x0f0f0f0f3d3a7812 */ /* 0x000fe400078ef83a */
[----:B------:R-:W-:Y:S02]  /*1970*/  LOP3.LUT R56, R56, 0x30303030, RZ, 0xc0, !PT ;  /* 0x3030303038387812 */ /* 0x000fe400078ec0ff */
[----:B------:R-:W-:Y:S02]  /*1980*/  LOP3.LUT R54, R58, 0x80808080, RZ, 0xfc, !PT ;  /* 0x808080803a367812 */ /* 0x000fe400078efcff */
[----:B------:R-:W-:Y:S02]  /*1990*/  LOP3.LUT R59, R56, 0xf0f0f0f, R59, 0xf8, !PT ;  /* 0x0f0f0f0f383b7812 */ /* 0x000fe400078ef83b */
[----:B------:R-:W-:Y:S01]  /*19a0*/  IADD3 R55, R54, -0x20202020, RZ ;  /* 0xdfdfdfe036377810 */ /* 0x000fe20007ffe0ff */
[----:B------:R-:W-:Y:S01]  /*19b0*/  IMAD R61, R21, 0xd2, RZ ;  /* 0x000000d2153d7824 */ /* 0x000fe200078e02ff */
[----:B------:R-:W-:-:S02]  /*19c0*/  LOP3.LUT R54, R59, 0x80808080, RZ, 0xfc, !PT ;  /* 0x808080803b367812 */ /* 0x000fc400078efcff */
[C---:B------:R-:W-:Y:S01]  /*19d0*/  LOP3.LUT R56, R58.reuse, 0x20202020, R55, 0x18, !PT ;  /* 0x202020203a387812 */ /* 0x040fe200078e1837 */
[----:B------:R-:W-:Y:S01]  /*19e0*/  IMAD.IADD R31, R31, 0x1, R61 ;  /* 0x000000011f1f7824 */ /* 0x000fe200078e023d */
[----:B------:R-:W-:Y:S02]  /*19f0*/  PRMT R61, R58, 0xba98, RZ ;  /* 0x0000ba983a3d7816 */ /* 0x000fe400000000ff */
[----:B------:R-:W-:Y:S02]  /*1a00*/  PRMT R56, R56, 0xba98, RZ ;  /* 0x0000ba9838387816 */ /* 0x000fe400000000ff */
[----:B------:R-:W-:Y:S02]  /*1a10*/  IADD3 R58, R54, -0x20202020, RZ ;  /* 0xdfdfdfe0363a7810 */ /* 0x000fe40007ffe0ff */
[----:B------:R-:W-:Y:S02]  /*1a20*/  LOP3.LUT R54, R56, 0x80808080, R55, 0x6, !PT ;  /* 0x8080808038367812 */ /* 0x000fe400078e0637 */
[----:B------:R-:W-:-:S02]  /*1a30*/  LOP3.LUT R55, R59, 0x20202020, R58, 0x18, !PT ;  /* 0x202020203b377812 */ /* 0x000fc400078e183a */
[----:B------:R-:W-:Y:S02]  /*1a40*/  LOP3.LUT R61, R56, 0x7f7f7f7f, R61, 0x60, !PT ;  /* 0x7f7f7f7f383d7812 */ /* 0x000fe400078e603d */
[----:B------:R-:W-:Y:S02]  /*1a50*/  PRMT R55, R55, 0xba98, RZ ;  /* 0x0000ba9837377816 */ /* 0x000fe400000000ff */
[----:B------:R-:W-:-:S04]  /*1a60*/  PRMT R56, R59, 0xba98, RZ ;  /* 0x0000ba983b387816 */ /* 0x000fc800000000ff */
[----:B0-----:R-:W-:Y:S01]  /*1a70*/  LOP3.LUT R53, R55, 0x7f7f7f7f, R56, 0x60, !PT ;  /* 0x7f7f7f7f37357812 */ /* 0x001fe200078e6038 */
[----:B-1----:R-:W-:-:S04]  /*1a80*/  IMAD.WIDE R56, R5, 0x4, R30 ;  /* 0x0000000405387825 */ /* 0x002fc800078e021e */
[----:B------:R-:W-:Y:S01]  /*1a90*/  IMAD.WIDE R30, R22, 0x4, R30 ;  /* 0x00000004161e7825 */ /* 0x000fe200078e021e */
[----:B------:R-:W-:Y:S01]  /*1aa0*/  LOP3.LUT R54, R54, R61, RZ, 0xfc, !PT ;  /* 0x0000003d36367212 */ /* 0x000fe200078efcff */
[----:B------:R-:W2:Y:S04]  /*1ab0*/  LDG.E.U16.CONSTANT R60, [R56.64+0x2] ;  /* 0x0000020e383c7981 */ /* 0x000ea8000c1e9500 */
[----:B------:R-:W3:Y:S04]  /*1ac0*/  LDG.E.U16.CONSTANT R59, [R30.64+0x80] ;  /* 0x0000800e1e3b7981 */ /* 0x000ee8000c1e9500 */
[----:B------:R-:W3:Y:S01]  /*1ad0*/  LDG.E.U16.CONSTANT R61, [R30.64+0x82] ;  /* 0x0000820e1e3d7981 */ /* 0x000ee2000c1e9500 */
[----:B------:R-:W-:-:S03]  /*1ae0*/  LOP3.LUT R58, R55, 0x80808080, R58, 0x6, !PT ;  /* 0x80808080373a7812 */ /* 0x000fc600078e063a */
[----:B------:R-:W2:Y:S01]  /*1af0*/  LDG.E.U16.CONSTANT R55, [R56.64] ;  /* 0x0000000e38377981 */ /* 0x000ea2000c1e9500 */
[----:B------:R-:W-:-:S05]  /*1b00*/  LOP3.LUT R58, R58, R53, RZ, 0xfc, !PT ;  /* 0x000000353a3a7212 */ /* 0x000fca00078efcff */
[----:B------:R0:W-:Y:S01]  /*1b10*/  STS [R29.X4], R58 ;  /* 0x0000003a1d007388 */ /* 0x0001e20000004800 */
[----:B---3--:R-:W-:-:S04]  /*1b20*/  PRMT R59, R59, 0x5410, R61 ;  /* 0x000054103b3b7816 */ /* 0x008fc8000000003d */
[----:B------:R-:W-:Y:S02]  /*1b30*/  SHF.R.S32.HI R59, RZ, R52, R59 ;  /* 0x00000034ff3b7219 */ /* 0x000fe4000001143b */
[----:B--2---:R-:W-:-:S03]  /*1b40*/  PRMT R60, R55, 0x5410, R60 ;  /* 0x00005410373c7816 */ /* 0x004fc6000000003c */
[C---:B------:R-:W-:Y:S01]  /*1b50*/  IMAD.SHL.U32 R61, R59.reuse, 0x10, RZ ;  /* 0x000000103b3d7824 */ /* 0x040fe200078e00ff */
[----:B------:R-:W-:Y:S02]  /*1b60*/  LOP3.LUT R59, R59, 0x30303030, RZ, 0xc0, !PT ;  /* 0x303030303b3b7812 */ /* 0x000fe400078ec0ff */
[----:B------:R-:W-:-:S04]  /*1b70*/  SHF.R.U32.HI R55, RZ, 0x4, R60 ;  /* 0x00000004ff377819 */ /* 0x000fc8000001163c */
[----:B------:R-:W-:Y:S02]  /*1b80*/  LOP3.LUT R55, R59, 0xf0f0f0f, R55, 0xf8, !PT ;  /* 0x0f0f0f0f3b377812 */ /* 0x000fe400078ef837 */
[----:B------:R-:W-:Y:S02]  /*1b90*/  LOP3.LUT R61, R61, 0x30303030, RZ, 0xc0, !PT ;  /* 0x303030303d3d7812 */ /* 0x000fe400078ec0ff */
[----:B------:R-:W-:Y:S02]  /*1ba0*/  LOP3.LUT R30, R55, 0x80808080, RZ, 0xfc, !PT ;  /* 0x80808080371e7812 */ /* 0x000fe400078efcff */
[----:B------:R-:W-:Y:S02]  /*1bb0*/  LOP3.LUT R57, R61, 0xf0f0f0f, R60, 0xf8, !PT ;  /* 0x0f0f0f0f3d397812 */ /* 0x000fe400078ef83c */
[----:B------:R-:W-:Y:S02]  /*1bc0*/  IADD3 R56, R30, -0x20202020, RZ ;  /* 0xdfdfdfe01e387810 */ /* 0x000fe40007ffe0ff */
[----:B------:R-:W-:-:S02]  /*1bd0*/  LOP3.LUT R30, R57, 0x80808080, RZ, 0xfc, !PT ;  /* 0x80808080391e7812 */ /* 0x000fc400078efcff */
[C-C-:B------:R-:W-:Y:S02]  /*1be0*/  LOP3.LUT R31, R55.reuse, 0x20202020, R56.reuse, 0x18, !PT ;  /* 0x20202020371f7812 */ /* 0x140fe400078e1838 */
[----:B------:R-:W-:Y:S02]  /*1bf0*/  PRMT R60, R55, 0xba98, RZ ;  /* 0x0000ba98373c7816 */ /* 0x000fe400000000ff */
[----:B------:R-:W-:Y:S02]  /*1c00*/  PRMT R31, R31, 0xba98, RZ ;  /* 0x0000ba981f1f7816 */ /* 0x000fe400000000ff */
[----:B------:R-:W-:Y:S02]  /*1c10*/  IADD3 R30, R30, -0x20202020, RZ ;  /* 0xdfdfdfe01e1e7810 */ /* 0x000fe40007ffe0ff */
[C---:B------:R-:W-:Y:S02]  /*1c20*/  LOP3.LUT R53, R31.reuse, 0x80808080, R56, 0x6, !PT ;  /* 0x808080801f357812 */ /* 0x040fe400078e0638 */
[----:B------:R-:W-:-:S02]  /*1c30*/  LOP3.LUT R56, R31, 0x7f7f7f7f, R60, 0x60, !PT ;  /* 0x7f7f7f7f1f387812 */ /* 0x000fc400078e603c */
[C---:B------:R-:W-:Y:S02]  /*1c40*/  LOP3.LUT R31, R57.reuse, 0x20202020, R30, 0x18, !PT ;  /* 0x20202020391f7812 */ /* 0x040fe400078e181e */
[----:B------:R-:W-:Y:S02]  /*1c50*/  PRMT R60, R57, 0xba98, RZ ;  /* 0x0000ba98393c7816 */ /* 0x000fe400000000ff */
[----:B------:R-:W-:Y:S01]  /*1c60*/  PRMT R31, R31, 0xba98, RZ ;  /* 0x0000ba981f1f7816 */ /* 0x000fe200000000ff */
[----:B------:R-:W-:-:S03]  /*1c70*/  IMAD R57, R50, 0xd2, RZ ;  /* 0x000000d232397824 */ /* 0x000fc600078e02ff */
[C---:B0-----:R-:W-:Y:S02]  /*1c80*/  LOP3.LUT R58, R31.reuse, 0x80808080, R30, 0x6, !PT ;  /* 0x808080801f3a7812 */ /* 0x041fe400078e061e */
[----:B------:R-:W-:Y:S01]  /*1c90*/  LOP3.LUT R55, R31, 0x7f7f7f7f, R60, 0x60, !PT ;  /* 0x7f7f7f7f1f377812 */ /* 0x000fe200078e603c */
[----:B------:R-:W-:-:S04]  /*1ca0*/  IMAD.WIDE.U32 R30, R45, 0xd2, R32 ;  /* 0x000000d22d1e7825 */ /* 0x000fc800078e0020 */
[----:B------:R-:W-:Y:S02]  /*1cb0*/  IMAD.IADD R31, R31, 0x1, R57 ;  /* 0x000000011f1f7824 */ /* 0x000fe400078e0239 */
[----:B------:R-:W-:-:S03]  /*1cc0*/  IMAD.WIDE.U32 R32, R47, 0xd2, R32 ;  /* 0x000000d22f207825 */ /* 0x000fc600078e0020 */
[----:B------:R-:W2:Y:S01]  /*1cd0*/  LDG.E.U16.CONSTANT R30, [R30.64+0xd0] ;  /* 0x0000d00e1e1e7981 */ /* 0x000ea2000c1e9500 */
[----:B------:R-:W-:-:S04]  /*1ce0*/  IMAD R57, R51, 0xd2, RZ ;  /* 0x000000d233397824 */ /* 0x000fc800078e02ff */
[----:B------:R-:W-:-:S04]  /*1cf0*/  IMAD.IADD R33, R33, 0x1, R57 ;  /* 0x0000000121217824 */ /* 0x000fc800078e0239 */
[----:B------:R-:W-:-:S05]  /*1d00*/  IMAD.WIDE R32, R43, 0x4, R32 ;  /* 0x000000042b207825 */ /* 0x000fca00078e0220 */
[----:B------:R-:W3:Y:S04]  /*1d10*/  LDG.E.U16.CONSTANT R59, [R32.64+0xc0] ;  /* 0x0000c00e203b7981 */ /* 0x000ee8000c1e9500 */
[----:B------:R-:W3:Y:S01]  /*1d20*/  LDG.E.U16.CONSTANT R60, [R32.64+0xc2] ;  /* 0x0000c20e203c7981 */ /* 0x000ee2000c1e9500 */
[----:B------:R-:W-:Y:S02]  /*1d30*/  LOP3.LUT R53, R53, R56, RZ, 0xfc, !PT ;  /* 0x0000003835357212 */ /* 0x000fe400078efcff */
[----:B------:R-:W-:Y:S01]  /*1d40*/  LOP3.LUT R55, R58, R55, RZ, 0xfc, !PT ;  /* 0x000000373a377212 */ /* 0x000fe200078efcff */
[----:B------:R-:W-:Y:S01]  /*1d50*/  USHF.L.U32 UR6, UR4, 0x8, URZ ;  /* 0x0000000804067899 */ /* 0x000fe2000800063f */
[----:B------:R0:W-:Y:S01]  /*1d60*/  STS [R29.X4+0x40], R54 ;  /* 0x000040361d007388 */ /* 0x0001e20000004800 */
[----:B------:R-:W-:-:S02]  /*1d70*/  ULDC UR7, c[0x0][0x194] ;  /* 0x0000650000077ab9 */ /* 0x000fc40000000800 */
[----:B------:R-:W-:Y:S01]  /*1d80*/  UISETP.GE.AND UP0, UPT, UR6, UR7, UPT ;  /* 0x000000070600728c */ /* 0x000fe2000bf06270 */
[----:B------:R0:W-:Y:S04]  /*1d90*/  STS [R34.X4], R55 ;  /* 0x0000003722007388 */ /* 0x0001e80000004800 */
[----:B------:R0:W-:Y:S01]  /*1da0*/  STS [R34.X4+0x40], R53 ;  /* 0x0000403522007388 */ /* 0x0001e20000004800 */
[----:B------:R-:W-:Y:S01]  /*1db0*/  PLOP3.LUT P0, PT, PT, PT, UP0, 0x80, 0x0 ;  /* 0x000000000000781c */ /* 0x000fe20003f0f008 */
[----:B--2---:R-:W-:-:S05]  /*1dc0*/  HADD2.F32 R57, -RZ, R30.H0_H0 ;  /* 0x2000001eff397230 */ /* 0x004fca0000004100 */
[----:B------:R0:W-:Y:S01]  /*1dd0*/  STS [R44.X4+0x2080], R57 ;  /* 0x002080392c007388 */ /* 0x0001e20000004800 */
[----:B---3--:R-:W-:-:S05]  /*1de0*/  PRMT R59, R59, 0x5410, R60 ;  /* 0x000054103b3b7816 */ /* 0x008fca000000003c */
[----:B------:R0:W-:Y:S01]  /*1df0*/  STS [R46.X4+0x2104], R59 ;  /* 0x0021043b2e007388 */ /* 0x0001e20000004800 */
[----:B------:R-:W-:Y:S05]  /*1e00*/  @P0 BRA `(.L_x_292) ;  /* 0x000014c000000947 */ /* 0x000fea0003800000 */
[----:B------:R-:W-:Y:S01]  /*1e10*/  IABS R32, c[0x0][0x1a8] ;  /* 0x00006a0000207a13 */ /* 0x000fe20000000000 */
[----:B------:R-:W-:Y:S01]  /*1e20*/  USHF.L.U32 UR6, UR4, 0x3, URZ ;  /* 0x0000000304067899 */ /* 0x000fe2000800063f */
[----:B0----5:R-:W-:Y:S01]  /*1e30*/  IABS R54, R2 ;  /* 0x0000000200367213 */ /* 0x021fe20000000000 */
[----:B------:R-:W-:Y:S01]  /*1e40*/  IMAD.MOV.U32 R55, RZ, RZ, 0x24 ;  /* 0x00000024ff377424 */ /* 0x000fe200078e00ff */
[----:B------:R-:W0:Y:S08]  /*1e50*/  I2F.RP R33, R32 ;  /* 0x0000002000217306 */ /* 0x000e300000209400 */
[----:B0-----:R-:W0:Y:S02]  /*1e60*/  MUFU.RCP R33, R33 ;  /* 0x0000002100217308 */ /* 0x001e240000001000 */
[----:B0-----:R-:W-:-:S06]  /*1e70*/  IADD3 R30, R33, 0xffffffe, RZ ;  /* 0x0ffffffe211e7810 */ /* 0x001fcc0007ffe0ff */
[----:B------:R0:W1:Y:S02]  /*1e80*/  F2I.FTZ.U32.TRUNC.NTZ R31, R30 ;  /* 0x0000001e001f7305 */ /* 0x000064000021f000 */
[----:B0-----:R-:W-:Y:S02]  /*1e90*/  IMAD.MOV.U32 R30, RZ, RZ, RZ ;  /* 0x000000ffff1e7224 */ /* 0x001fe400078e00ff */
[----:B-1----:R-:W-:-:S04]  /*1ea0*/  IMAD.MOV R53, RZ, RZ, -R31 ;  /* 0x000000ffff357224 */ /* 0x002fc800078e0a1f */
[----:B------:R-:W-:-:S04]  /*1eb0*/  IMAD R53, R53, R32, RZ ;  /* 0x0000002035357224 */ /* 0x000fc800078e02ff */
[----:B------:R-:W-:Y:S01]  /*1ec0*/  IMAD.HI.U32 R31, R31, R53, R30 ;  /* 0x000000351f1f7227 */ /* 0x000fe200078e001e */
[----:B------:R-:W-:-:S03]  /*1ed0*/  LOP3.LUT R30, R2, c[0x0][0x1a8], RZ, 0x3c, !PT ;  /* 0x00006a00021e7a12 */ /* 0x000fc600078e3cff */
[----:B------:R-:W-:Y:S01]  /*1ee0*/  IMAD.MOV.U32 R53, RZ, RZ, R54 ;  /* 0x000000ffff357224 */ /* 0x000fe200078e0036 */
[----:B------:R-:W-:Y:S01]  /*1ef0*/  ISETP.GE.AND P2, PT, R30, RZ, PT ;  /* 0x000000ff1e00720c */ /* 0x000fe20003f46270 */
[----:B------:R-:W-:Y:S02]  /*1f00*/  IMAD.U32 R30, RZ, RZ, UR4 ;  /* 0x00000004ff1e7e24 */ /* 0x000fe4000f8e00ff */
[----:B------:R-:W-:-:S04]  /*1f10*/  IMAD.HI.U32 R31, R31, R53, RZ ;  /* 0x000000351f1f7227 */ /* 0x000fc800078e00ff */
[----:B------:R-:W-:-:S04]  /*1f20*/  IMAD.MOV R33, RZ, RZ, -R31 ;  /* 0x000000ffff217224 */ /* 0x000fc800078e0a1f */
[----:B------:R-:W-:Y:S02]  /*1f30*/  IMAD R33, R32, R33, R53 ;  /* 0x0000002120217224 */ /* 0x000fe400078e0235 */
[----:B------:R-:W-:-:S03]  /*1f40*/  IMAD R53, R30, 0x8, R37 ;  /* 0x000000081e357824 */ /* 0x000fc600078e0225 */
[----:B------:R-:W-:-:S13]  /*1f50*/  ISETP.GT.U32.AND P1, PT, R32, R33, PT ;  /* 0x000000212000720c */ /* 0x000fda0003f24070 */
[----:B------:R-:W-:Y:S01]  /*1f60*/  @!P1 IMAD.IADD R33, R33, 0x1, -R32 ;  /* 0x0000000121219824 */ /* 0x000fe200078e0a20 */
[----:B------:R-:W-:Y:S02]  /*1f70*/  @!P1 IADD3 R31, R31, 0x1, RZ ;  /* 0x000000011f1f9810 */ /* 0x000fe40007ffe0ff */
[----:B------:R-:W-:Y:S02]  /*1f80*/  ISETP.NE.AND P1, PT, RZ, c[0x0][0x1a8], PT ;  /* 0x00006a00ff007a0c */ /* 0x000fe40003f25270 */
[----:B------:R-:W-:Y:S02]  /*1f90*/  ISETP.GE.U32.AND P0, PT, R33, R32, PT ;  /* 0x000000202100720c */ /* 0x000fe40003f06070 */
[----:B------:R-:W-:-:S11]  /*1fa0*/  LEA.HI R33, R4, UR6, RZ, 0x1d ;  /* 0x0000000604217c11 */ /* 0x000fd6000f8fe8ff */
[----:B------:R-:W-:-:S05]  /*1fb0*/  @P0 IADD3 R31, R31, 0x1, RZ ;  /* 0x000000011f1f0810 */ /* 0x000fca0007ffe0ff */
[----:B------:R-:W-:Y:S01]  /*1fc0*/  @!P2 IMAD.MOV R31, RZ, RZ, -R31 ;  /* 0x000000ffff1fa224 */ /* 0x000fe200078e0a1f */
[----:B------:R-:W-:-:S04]  /*1fd0*/  @!P1 LOP3.LUT R31, RZ, c[0x0][0x1a8], RZ, 0x33, !PT ;  /* 0x00006a00ff1f9a12 */ /* 0x000fc800078e33ff */
[C---:B------:R-:W-:Y:S01]  /*1fe0*/  ISETP.GE.AND P1, PT, R31.reuse, c[0x0][0x19c], PT ;  /* 0x000067001f007a0c */ /* 0x040fe20003f26270 */
[----:B------:R-:W-:-:S03]  /*1ff0*/  IMAD R54, R31, UR9, RZ ;  /* 0x000000091f367c24 */ /* 0x000fc6000f8e02ff */
[----:B------:R-:W-:Y:S01]  /*2000*/  ISETP.GE.OR P2, PT, R33, UR9, P1 ;  /* 0x0000000921007c0c */ /* 0x000fe20008f46670 */
[----:B------:R-:W-:Y:S01]  /*2010*/  IMAD.IADD R30, R54, 0x1, R53 ;  /* 0x00000001361e7824 */ /* 0x000fe200078e0235 */
[----:B------:R-:W-:-:S03]  /*2020*/  ISETP.GE.OR P0, PT, R53, UR9, P1 ;  /* 0x0000000935007c0c */ /* 0x000fc60008f06670 */
[----:B------:R-:W-:Y:S01]  /*2030*/  IMAD.WIDE R30, R30, R55, c[0x0][0x168] ;  /* 0x00005a001e1e7625 */ /* 0x000fe200078e0237 */
[----:B------:R-:W-:-:S07]  /*2040*/  ISETP.GT.U32.OR P0, PT, R4, 0x3, P0 ;  /* 0x000000030400780c */ /* 0x000fce0000704470 */
[----:B------:R-:W-:-:S04]  /*2050*/  @!P2 IMAD.IADD R32, R54, 0x1, R33 ;  /* 0x000000013620a824 */ /* 0x000fc800078e0221 */
[----:B------:R-:W-:Y:S02]  /*2060*/  @!P2 IMAD.WIDE R32, R32, R55, c[0x0][0x168] ;  /* 0x00005a002020a625 */ /* 0x000fe400078e0237 */
[----:B------:R-:W2:Y:S03]  /*2070*/  @!P0 LDG.E.U16.CONSTANT R56, [R30.64] ;  /* 0x0000000e1e388981 */ /* 0x000ea6000c1e9500 */
[----:B------:R-:W-:-:S05]  /*2080*/  @!P2 IADD3 R32, P3, R41, R32, RZ ;  /* 0x000000202920a210 */ /* 0x000fca0007f7e0ff */
[----:B------:R-:W-:-:S05]  /*2090*/  @!P2 IMAD.X R33, RZ, RZ, R33, P3 ;  /* 0x000000ffff21a224 */ /* 0x000fca00018e0621 */
[----:B------:R-:W3:Y:S01]  /*20a0*/  @!P2 LDG.E.CONSTANT R32, [R32.64+0x4] ;  /* 0x0000040e2020a981 */ /* 0x000ee2000c1e9900 */
[----:B--2---:R-:W-:-:S03]  /*20b0*/  @!P0 HADD2.F32 R57, -RZ, R56.H0_H0 ;  /* 0x20000038ff398230 */ /* 0x004fc60000004100 */
[----:B---3--:R-:W-:Y:S04]  /*20c0*/  @!P2 STS [R49], R32 ;  /* 0x000000203100a388 */ /* 0x008fe80000000800 */
[----:B------:R-:W-:Y:S04]  /*20d0*/  @!P0 STS [R42.X4+0x2514], R57 ;  /* 0x002514392a008388 */ /* 0x000fe80000004800 */
[----:B------:R-:W-:Y:S06]  /*20e0*/  BAR.SYNC.DEFER_BLOCKING 0x0 ;  /* 0x0000000000007b1d */ /* 0x000fec0000010000 */
[----:B------:R-:W-:Y:S04]  /*20f0*/  LDS R56, [R39] ;  /* 0x0000000027387984 */ /* 0x000fe80000000800 */
[----:B------:R-:W0:Y:S04]  /*2100*/  LDS R59, [R35] ;  /* 0x00000000233b7984 */ /* 0x000e280000000800 */
[----:B------:R-:W-:Y:S04]  /*2110*/  LDS R61, [R39+0x4] ;  /* 0x00000400273d7984 */ /* 0x000fe80000000800 */
[----:B------:R-:W1:Y:S04]  /*2120*/  LDS R58, [R35+0x4] ;  /* 0x00000400233a7984 */ /* 0x000e680000000800 */
[----:B------:R-:W-:Y:S04]  /*2130*/  LDS R33, [R39+0x10] ;  /* 0x0000100027217984 */ /* 0x000fe80000000800 */
[----:B------:R-:W-:Y:S04]  /*2140*/  LDS R57, [R35+0x14] ;  /* 0x0000140023397984 */ /* 0x000fe80000000800 */
[----:B------:R-:W-:Y:S01]  /*2150*/  LDS R60, [R35+0x60] ;  /* 0x00006000233c7984 */ /* 0x000fe20000000800 */
[----:B0-----:R-:W-:-:S03]  /*2160*/  IDP.4A.S8.S8 R56, R56, R59, RZ ;  /* 0x0000003b38387226 */ /* 0x001fc600000006ff */
[----:B------:R-:W-:Y:S01]  /*2170*/  LDS R59, [R39+0x14] ;  /* 0x00001400273b7984 */ /* 0x000fe20000000800 */
[----:B-1----:R-:W-:-:S03]  /*2180*/  IDP.4A.S8.S8 R56, R61, R58, R56 ;  /* 0x0000003a3d387226 */ /* 0x002fc60000000638 */
[----:B------:R-:W0:Y:S02]  /*2190*/  LDS R58, [R35+0x10] ;  /* 0x00001000233a7984 */ /* 0x000e240000000800 */
[----:B0-----:R-:W-:Y:S02]  /*21a0*/  IDP.4A.S8.S8 R32, R33, R58, RZ ;  /* 0x0000003a21207226 */ /* 0x001fe400000006ff */
[----:B------:R-:W-:Y:S02]  /*21b0*/  LDS R33, [R39+0x8] ;  /* 0x0000080027217984 */ /* 0x000fe40000000800 */
[----:B------:R-:W-:Y:S02]  /*21c0*/  IDP.4A.S8.S8 R32, R59, R57, R32 ;  /* 0x000000393b207226 */ /* 0x000fe40000000620 */
[----:B------:R-:W0:Y:S04]  /*21d0*/  LDS R57, [R35+0x8] ;  /* 0x0000080023397984 */ /* 0x000e280000000800 */
[----:B------:R-:W-:Y:S04]  /*21e0*/  LDS.U16 R58, [R40.X4+0x2104] ;  /* 0x00210400283a7984 */ /* 0x000fe80000004400 */
[----:B------:R-:W-:Y:S01]  /*21f0*/  LDS R59, [R35+0x54] ;  /* 0x00005400233b7984 */ /* 0x000fe20000000800 */
[----:B0-----:R-:W-:-:S03]  /*2200*/  IDP.4A.S8.S8 R33, R33, R57, R56 ;  /* 0x0000003921217226 */ /* 0x001fc60000000638 */
[----:B------:R-:W-:Y:S04]  /*2210*/  LDS R56, [R39+0xc] ;  /* 0x00000c0027387984 */ /* 0x000fe80000000800 */
[----:B------:R-:W0:Y:S02]  /*2220*/  LDS R57, [R35+0xc] ;  /* 0x00000c0023397984 */ /* 0x000e240000000800 */
[----:B0-----:R-:W-:Y:S02]  /*2230*/  IDP.4A.S8.S8 R33, R56, R57, R33 ;  /* 0x0000003938217226 */ /* 0x001fe40000000621 */
[----:B------:R-:W-:Y:S04]  /*2240*/  LDS R57, [R39+0x18] ;  /* 0x0000180027397984 */ /* 0x000fe80000000800 */
[----:B------:R-:W0:Y:S02]  /*2250*/  LDS R56, [R35+0x18] ;  /* 0x0000180023387984 */ /* 0x000e240000000800 */
[----:B0-----:R-:W-:-:S02]  /*2260*/  IDP.4A.S8.S8 R32, R57, R56, R32 ;  /* 0x0000003839207226 */ /* 0x001fc40000000620 */
[----:B------:R-:W-:Y:S04]  /*2270*/  LDS R57, [R39+0x1c] ;  /* 0x00001c0027397984 */ /* 0x000fe80000000800 */
[----:B------:R-:W0:Y:S02]  /*2280*/  LDS R56, [R35+0x1c] ;  /* 0x00001c0023387984 */ /* 0x000e240000000800 */
[----:B0-----:R-:W-:Y:S01]  /*2290*/  IDP.4A.S8.S8 R32, R57, R56, R32 ;  /* 0x0000003839207226 */ /* 0x001fe20000000620 */
[C---:B------:R-:W-:Y:S01]  /*22a0*/  PRMT R56, R58.reuse, 0x8880, RZ ;  /* 0x000088803a387816 */ /* 0x040fe200000000ff */
[----:B------:R-:W-:Y:S01]  /*22b0*/  LDS R57, [R35+0x24] ;  /* 0x0000240023397984 */ /* 0x000fe20000000800 */
[----:B------:R-:W-:-:S03]  /*22c0*/  PRMT R58, R58, 0x9991, RZ ;  /* 0x000099913a3a7816 */ /* 0x000fc600000000ff */
[----:B------:R-:W-:Y:S02]  /*22d0*/  IMAD R33, R33, R56, RZ ;  /* 0x0000003821217224 */ /* 0x000fe400078e02ff */
[----:B------:R-:W-:Y:S02]  /*22e0*/  IMAD.MOV.U32 R56, RZ, RZ, R58 ;  /* 0x000000ffff387224 */ /* 0x000fe400078e003a */
[----:B------:R-:W-:Y:S02]  /*22f0*/  LDS R58, [R39+0x24] ;  /* 0x00002400273a7984 */ /* 0x000fe40000000800 */
[----:B------:R-:W-:Y:S02]  /*2300*/  IMAD R32, R32, R56, R33 ;  /* 0x0000003820207224 */ /* 0x000fe400078e0221 */
[----:B------:R-:W-:Y:S04]  /*2310*/  LDS R33, [R39+0x20] ;  /* 0x0000200027217984 */ /* 0x000fe80000000800 */
[----:B------:R-:W0:Y:S02]  /*2320*/  LDS R56, [R35+0x20] ;  /* 0x0000200023387984 */ /* 0x000e240000000800 */
[----:B0-----:R-:W-:-:S02]  /*2330*/  IDP.4A.S8.S8 R33, R33, R56, RZ ;  /* 0x0000003821217226 */ /* 0x001fc400000006ff */
[----:B------:R-:W-:Y:S02]  /*2340*/  LDS R56, [R39+0x30] ;  /* 0x0000300027387984 */ /* 0x000fe40000000800 */
[----:B------:R-:W-:Y:S02]  /*2350*/  IDP.4A.S8.S8 R33, R58, R57, R33 ;  /* 0x000000393a217226 */ /* 0x000fe40000000621 */
[----:B------:R-:W0:Y:S04]  /*2360*/  LDS R57, [R35+0x30] ;  /* 0x0000300023397984 */ /* 0x000e280000000800 */
[----:B------:R-:W-:Y:S01]  /*2370*/  LDS R58, [R35+0x34] ;  /* 0x00003400233a7984 */ /* 0x000fe20000000800 */
[----:B0-----:R-:W-:-:S03]  /*2380*/  IDP.4A.S8.S8 R56, R56, R57, RZ ;  /* 0x0000003938387226 */ /* 0x001fc600000006ff */
[----:B------:R-:W0:Y:S02]  /*2390*/  LDS R57, [R39+0x34] ;  /* 0x0000340027397984 */ /* 0x000e240000000800 */
[----:B0-----:R-:W-:Y:S02]  /*23a0*/  IDP.4A.S8.S8 R56, R57, R58, R56 ;  /* 0x0000003a39387226 */ /* 0x001fe40000000638 */
[----:B------:R-:W-:Y:S04]  /*23b0*/  LDS R58, [R39+0x28] ;  /* 0x00002800273a7984 */ /* 0x000fe80000000800 */
[----:B------:R-:W0:Y:S02]  /*23c0*/  LDS R57, [R35+0x28] ;  /* 0x0000280023397984 */ /* 0x000e240000000800 */
[----:B0-----:R-:W-:-:S02]  /*23d0*/  IDP.4A.S8.S8 R33, R58, R57, R33 ;  /* 0x000000393a217226 */ /* 0x001fc40000000621 */
        /* <DEDUP_REMOVED lines=9> */
[----:B------:R-:W0:Y:S02]  /*2470*/  LDS.U16 R57, [R40.X4+0x2106] ;  /* 0x0021060028397984 */ /* 0x000e240000004400 */
[----:B0-----:R-:W-:-:S02]  /*2480*/  PRMT R58, R57, 0x8880, RZ ;  /* 0x00008880393a7816 */ /* 0x001fc400000000ff */
[----:B------:R-:W-:-:S03]  /*2490*/  PRMT R57, R57, 0x9991, RZ ;  /* 0x0000999139397816 */ /* 0x000fc600000000ff */
[----:B------:R-:W-:Y:S02]  /*24a0*/  IMAD R33, R33, R58, RZ ;  /* 0x0000003a21217224 */ /* 0x000fe400078e02ff */
[----:B------:R-:W-:Y:S02]  /*24b0*/  LDS R58, [R35+0x40] ;  /* 0x00004000233a7984 */ /* 0x000fe40000000800 */
[----:B------:R-:W-:Y:S02]  /*24c0*/  IMAD R56, R56, R57, R33 ;  /* 0x0000003938387224 */ /* 0x000fe400078e0221 */
[----:B------:R-:W0:Y:S04]  /*24d0*/  LDS R33, [R39+0x40] ;  /* 0x0000400027217984 */ /* 0x000e280000000800 */
[----:B------:R-:W-:Y:S01]  /*24e0*/  LDS R57, [R35+0x44] ;  /* 0x0000440023397984 */ /* 0x000fe20000000800 */
[----:B0-----:R-:W-:-:S03]  /*24f0*/  IDP.4A.S8.S8 R33, R33, R58, RZ ;  /* 0x0000003a21217226 */ /* 0x001fc600000006ff */
[----:B------:R-:W0:Y:S02]  /*2500*/  LDS R58, [R39+0x44] ;  /* 0x00004400273a7984 */ /* 0x000e240000000800 */
[----:B0-----:R-:W-:Y:S02]  /*2510*/  IDP.4A.S8.S8 R33, R58, R57, R33 ;  /* 0x000000393a217226 */ /* 0x001fe40000000621 */
[----:B------:R-:W-:Y:S04]  /*2520*/  LDS R57, [R39+0x50] ;  /* 0x0000500027397984 */ /* 0x000fe80000000800 */
[----:B------:R-:W0:Y:S02]  /*2530*/  LDS R58, [R35+0x50] ;  /* 0x00005000233a7984 */ /* 0x000e240000000800 */
[----:B0-----:R-:W-:-:S02]  /*2540*/  IDP.4A.S8.S8 R57, R57, R58, RZ ;  /* 0x0000003a39397226 */ /* 0x001fc400000006ff */
        /* <DEDUP_REMOVED lines=14> */
[----:B------:R-:W0:Y:S01]  /*2630*/  LDS.U16 R59, [R40.X4+0x2108] ;  /* 0x00210800283b7984 */ /* 0x000e220000004400 */
[----:B------:R-:W1:Y:S01]  /*2640*/  I2F R32, R32 ;  /* 0x0000002000207306 */ /* 0x000e620000201400 */
[----:B0-----:R-:W-:-:S05]  /*2650*/  PRMT R58, R59, 0x8880, RZ ;  /* 0x000088803b3a7816 */ /* 0x001fca00000000ff */
[----:B------:R-:W-:Y:S01]  /*2660*/  IMAD R58, R33, R58, RZ ;  /* 0x0000003a213a7224 */ /* 0x000fe200078e02ff */
[----:B------:R-:W-:Y:S01]  /*2670*/  PRMT R33, R59, 0x9991, RZ ;  /* 0x000099913b217816 */ /* 0x000fe200000000ff */
[----:B------:R-:W0:Y:S01]  /*2680*/  I2F R56, R56 ;  /* 0x0000003800387306 */ /* 0x000e220000201400 */
[----:B------:R-:W-:Y:S03]  /*2690*/  LDS R59, [R35+0x64] ;  /* 0x00006400233b7984 */ /* 0x000fe60000000800 */
[----:B------:R-:W-:Y:S02]  /*26a0*/  IMAD R33, R57, R33, R58 ;  /* 0x0000002139217224 */ /* 0x000fe400078e023a */
[----:B------:R-:W1:Y:S04]  /*26b0*/  LDS R57, [R0.X16+0x2514] ;  /* 0x0025140000397984 */ /* 0x000e68000000c800 */
[----:B------:R-:W0:Y:S01]  /*26c0*/  LDS R58, [R0.X16+0x2518] ;  /* 0x00251800003a7984 */ /* 0x000e22000000c800 */
[----:B-1----:R-:W-:-:S03]  /*26d0*/  FFMA.FTZ R57, R32, R57, RZ ;  /* 0x0000003920397223 */ /* 0x002fc600000100ff */
[----:B------:R-:W-:Y:S01]  /*26e0*/  LDS R32, [R35+0x70] ;  /* 0x0000700023207984 */ /* 0x000fe20000000800 */
[----:B0-----:R-:W-:-:S03]  /*26f0*/  FFMA.FTZ R58, R56, R58, R57 ;  /* 0x0000003a383a7223 */ /* 0x001fc60000010039 */
[----:B------:R-:W0:Y:S04]  /*2700*/  LDS R57, [R39+0x60] ;  /* 0x0000600027397984 */ /* 0x000e280000000800 */
[----:B------:R-:W-:Y:S01]  /*2710*/  LDS R56, [R35+0x74] ;  /* 0x0000740023387984 */ /* 0x000fe20000000800 */
[----:B0-----:R-:W-:-:S03]  /*2720*/  IDP.4A.S8.S8 R57, R57, R60, RZ ;  /* 0x0000003c39397226 */ /* 0x001fc600000006ff */
[----:B------:R-:W0:Y:S02]  /*2730*/  LDS R60, [R39+0x64] ;  /* 0x00006400273c7984 */ /* 0x000e240000000800 */
[----:B0-----:R-:W-:Y:S02]  /*2740*/  IDP.4A.S8.S8 R57, R60, R59, R57 ;  /* 0x0000003b3c397226 */ /* 0x001fe40000000639 */
[----:B------:R-:W0:Y:S02]  /*2750*/  LDS R59, [R39+0x70] ;  /* 0x00007000273b7984 */ /* 0x000e240000000800 */
[----:B0-----:R-:W-:Y:S02]  /*2760*/  IDP.4A.S8.S8 R32, R59, R32, RZ ;  /* 0x000000203b207226 */ /* 0x001fe400000006ff */
        /* <DEDUP_REMOVED lines=14> */
[----:B------:R-:W0:Y:S01]  /*2850*/  LDS.U16 R59, [R40.X4+0x210a] ;  /* 0x00210a00283b7984 */ /* 0x000e220000004400 */
[----:B------:R-:W1:Y:S01]  /*2860*/  I2F R33, R33 ;  /* 0x0000002100217306 */ /* 0x000e620000201400 */
[----:B0-----:R-:W-:-:S05]  /*2870*/  PRMT R57, R59, 0x8880, RZ ;  /* 0x000088803b397816 */ /* 0x001fca00000000ff */
[----:B------:R-:W-:Y:S01]  /*2880*/  IMAD R57, R56, R57, RZ ;  /* 0x0000003938397224 */ /* 0x000fe200078e02ff */
[----:B------:R-:W-:Y:S02]  /*2890*/  PRMT R56, R59, 0x9991, RZ ;  /* 0x000099913b387816 */ /* 0x000fe400000000ff */
[----:B------:R-:W-:Y:S03]  /*28a0*/  LDS R59, [R36.X4+0x2520] ;  /* 0x00252000243b7984 */ /* 0x000fe60000004800 */
[----:B------:R-:W-:Y:S02]  /*28b0*/  IMAD R57, R32, R56, R57 ;  /* 0x0000003820397224 */ /* 0x000fe400078e0239 */
[----:B------:R-:W1:Y:S01]  /*28c0*/  LDS R32, [R36.X4+0x251c] ;  /* 0x00251c0024207984 */ /* 0x000e620000004800 */
[----:B------:R-:W-:Y:S02]  /*28d0*/  ULEA UR7, UR4, 0x80, 0x8 ;  /* 0x0000008004077891 */ /* 0x000fe4000f8e403f */
[----:B------:R-:W-:Y:S01]  /*28e0*/  ULDC UR10, c[0x0][0x194] ;  /* 0x00006500000a7ab9 */ /* 0x000fe20000000800 */
[----:B------:R-:W0:Y:S01]  /*28f0*/  I2F R57, R57 ;  /* 0x0000003900397306 */ /* 0x000e220000201400 */
[----:B------:R-:W-:Y:S01]  /*2900*/  UISETP.GE.AND UP0, UPT, UR7, UR10, UPT ;  /* 0x0000000a0700728c */ /* 0x000fe2000bf06270 */
[----:B-1----:R-:W-:-:S02]  /*2910*/  FFMA.FTZ R56, R33, R32, RZ ;  /* 0x0000002021387223 */ /* 0x002fc400000100ff */
[----:B------:R-:W1:Y:S04]  /*2920*/  LDS R32, [R48.X4+0x2080] ;  /* 0x0020800030207984 */ /* 0x000e680000004800 */
[----:B------:R-:W-:Y:S01]  /*2930*/  BAR.SYNC.DEFER_BLOCKING 0x0 ;  /* 0x0000000000007b1d */ /* 0x000fe20000010000 */
[----:B------:R-:W-:Y:S01]  /*2940*/  PLOP3.LUT P0, PT, PT, PT, UP0, 0x80, 0x0 ;  /* 0x000000000000781c */ /* 0x000fe20003f0f008 */
[----:B0-----:R-:W-:Y:S02]  /*2950*/  FFMA.FTZ R56, R57, R59, R56 ;  /* 0x0000003b39387223 */ /* 0x001fe40000010038 */
[----:B-1----:R-:W-:-:S04]  /*2960*/  FFMA.FTZ R3, R58, R32, R3 ;  /* 0x000000203a037223 */ /* 0x002fc80000010003 */
[----:B------:R-:W-:-:S06]  /*2970*/  FFMA.FTZ R3, R32, R56, R3 ;  /* 0x0000003820037223 */ /* 0x000fcc0000010003 */
[----:B------:R-:W-:Y:S05]  /*2980*/  @P0 BRA `(.L_x_292) ;  /* 0x0000094000000947 */ /* 0x000fea0003800000 */
[----:B------:R-:W-:Y:S02]  /*2990*/  LEA.HI R33, R38, UR6, RZ, 0x1d ;  /* 0x0000000626217c11 */ /* 0x000fe4000f8fe8ff */
[----:B------:R-:W-:Y:S02]  /*29a0*/  IADD3 R53, R53, 0x4, RZ ;  /* 0x0000000435357810 */ /* 0x000fe40007ffe0ff */
[----:B------:R-:W-:Y:S02]  /*29b0*/  ISETP.GE.OR P2, PT, R33, UR9, P1 ;  /* 0x0000000921007c0c */ /* 0x000fe40008f46670 */
[----:B------:R-:W-:-:S04]  /*29c0*/  ISETP.GE.OR P0, PT, R53, UR9, P1 ;  /* 0x0000000935007c0c */ /* 0x000fc80008f06670 */
[----:B------:R-:W-:-:S07]  /*29d0*/  ISETP.GT.U32.OR P0, PT, R4, 0x3, P0 ;  /* 0x000000030400780c */ /* 0x000fce0000704470 */
[----:B------:R-:W-:-:S04]  /*29e0*/  @!P2 IMAD.IADD R32, R54, 0x1, R33 ;  /* 0x000000013620a824 */ /* 0x000fc800078e0221 */
[----:B------:R-:W-:Y:S02]  /*29f0*/  @!P2 IMAD.WIDE R32, R32, R55, c[0x0][0x168] ;  /* 0x00005a002020a625 */ /* 0x000fe400078e0237 */
[----:B------:R-:W2:Y:S03]  /*2a00*/  @!P0 LDG.E.U16.CONSTANT R30, [R30.64+0x90] ;  /* 0x0000900e1e1e8981 */ /* 0x000ea6000c1e9500 */
[----:B------:R-:W-:-:S05]  /*2a10*/  @!P2 IADD3 R32, P1, R41, R32, RZ ;  /* 0x000000202920a210 */ /* 0x000fca0007f3e0ff */
[----:B------:R-:W-:-:S05]  /*2a20*/  @!P2 IMAD.X R33, RZ, RZ, R33, P1 ;  /* 0x000000ffff21a224 */ /* 0x000fca00008e0621 */
[----:B------:R-:W3:Y:S01]  /*2a30*/  @!P2 LDG.E.CONSTANT R32, [R32.64+0x4] ;  /* 0x0000040e2020a981 */ /* 0x000ee2000c1e9900 */
[----:B--2---:R-:W-:-:S03]  /*2a40*/  @!P0 HADD2.F32 R53, -RZ, R30.H0_H0 ;  /* 0x2000001eff358230 */ /* 0x004fc60000004100 */
[----:B---3--:R-:W-:Y:S04]  /*2a50*/  @!P2 STS [R49], R32 ;  /* 0x000000203100a388 */ /* 0x008fe80000000800 */
[----:B------:R-:W-:Y:S04]  /*2a60*/  @!P0 STS [R42.X4+0x2514], R53 ;  /* 0x002514352a008388 */ /* 0x000fe80000004800 */
[----:B------:R-:W-:Y:S06]  /*2a70*/  BAR.SYNC.DEFER_BLOCKING 0x0 ;  /* 0x0000000000007b1d */ /* 0x000fec0000010000 */
[----:B------:R-:W-:Y:S04]  /*2a80*/  LDS R54, [R39+0x80] ;  /* 0x0000800027367984 */ /* 0x000fe80000000800 */
[----:B------:R-:W0:Y:S04]  /*2a90*/  LDS R55, [R35] ;  /* 0x0000000023377984 */ /* 0x000e280000000800 */
[----:B------:R-:W-:Y:S04]  /*2aa0*/  LDS R57, [R39+0x84] ;  /* 0x0000840027397984 */ /* 0x000fe80000000800 */
[----:B------:R-:W1:Y:S04]  /*2ab0*/  LDS R56, [R35+0x4] ;  /* 0x0000040023387984 */ /* 0x000e680000000800 */
[----:B------:R-:W-:Y:S04]  /*2ac0*/  LDS R30, [R39+0x88] ;  /* 0x00008800271e7984 */ /* 0x000fe80000000800 */
[----:B------:R-:W2:Y:S04]  /*2ad0*/  LDS R31, [R35+0x8] ;  /* 0x00000800231f7984 */ /* 0x000ea80000000800 */
[----:B------:R-:W-:Y:S04]  /*2ae0*/  LDS R58, [R39+0x90] ;  /* 0x00009000273a7984 */ /* 0x000fe80000000800 */
[----:B------:R-:W3:Y:S04]  /*2af0*/  LDS R59, [R35+0x10] ;  /* 0x00001000233b7984 */ /* 0x000ee80000000800 */
[----:B------:R-:W-:Y:S04]  /*2b00*/  LDS R33, [R39+0x94] ;  /* 0x0000940027217984 */ /* 0x000fe80000000800 */
[----:B------:R-:W4:Y:S04]  /*2b10*/  LDS R60, [R35+0x14] ;  /* 0x00001400233c7984 */ /* 0x000f280000000800 */
[----:B------:R-:W-:Y:S01]  /*2b20*/  LDS R32, [R39+0x98] ;  /* 0x0000980027207984 */ /* 0x000fe20000000800 */
[----:B0-----:R-:W-:-:S03]  /*2b30*/  IDP.4A.S8.S8 R54, R54, R55, RZ ;  /* 0x0000003736367226 */ /* 0x001fc600000006ff */
[----:B------:R-:W-:Y:S04]  /*2b40*/  LDS R53, [R39+0x8c] ;  /* 0x00008c0027357984 */ /* 0x000fe80000000800 */
[----:B------:R-:W-:Y:S01]  /*2b50*/  LDS R55, [R39+0x9c] ;  /* 0x00009c0027377984 */ /* 0x000fe20000000800 */
[----:B-1----:R-:W-:-:S03]  /*2b60*/  IDP.4A.S8.S8 R54, R57, R56, R54 ;  /* 0x0000003839367226 */ /* 0x002fc60000000636 */
[----:B------:R-:W-:Y:S04]  /*2b70*/  LDS R56, [R35+0x1c] ;  /* 0x00001c0023387984 */ /* 0x000fe80000000800 */
[----:B------:R-:W-:Y:S01]  /*2b80*/  LDS.U16 R57, [R40.X4+0x210c] ;  /* 0x00210c0028397984 */ /* 0x000fe20000004400 */
[----:B--2---:R-:W-:-:S03]  /*2b90*/  IDP.4A.S8.S8 R30, R30, R31, R54 ;  /* 0x0000001f1e1e7226 */ /* 0x004fc60000000636 */
[----:B------:R-:W0:Y:S04]  /*2ba0*/  LDS R54, [R35+0x18] ;  /* 0x0000180023367984 */ /* 0x000e280000000800 */
[----:B------:R-:W1:Y:S01]  /*2bb0*/  LDS R31, [R35+0xc] ;  /* 0x00000c00231f7984 */ /* 0x000e620000000800 */
[----:B---3--:R-:W-:-:S03]  /*2bc0*/  IDP.4A.S8.S8 R58, R58, R59, RZ ;  /* 0x0000003b3a3a7226 */ /* 0x008fc600000006ff */
[----:B------:R-:W-:Y:S01]  /*2bd0*/  LDS R59, [R35+0x4c] ;  /* 0x00004c00233b7984 */ /* 0x000fe20000000800 */
[----:B----4-:R-:W-:-:S03]  /*2be0*/  IDP.4A.S8.S8 R33, R33, R60, R58 ;  /* 0x0000003c21217226 */ /* 0x010fc6000000063a */
[----:B------:R-:W-:Y:S01]  /*2bf0*/  LDS R58, [R35+0x30] ;  /* 0x00003000233a7984 */ /* 0x000fe20000000800 */
[----:B0-----:R-:W-:-:S03]  /*2c00*/  IDP.4A.S8.S8 R32, R32, R54, R33 ;  /* 0x0000003620207226 */ /* 0x001fc60000000621 */
[----:B------:R-:W-:Y:S01]  /*2c10*/  LDS R54, [R35+0x34] ;  /* 0x0000340023367984 */ /* 0x000fe20000000800 */
[----:B-1----:R-:W-:Y:S02]  /*2c20*/  IDP.4A.S8.S8 R30, R53, R31, R30 ;  /* 0x0000001f351e7226 */ /* 0x002fe4000000061e */
[----:B------:R-:W-:Y:S01]  /*2c30*/  IDP.4A.S8.S8 R55, R55, R56, R32 ;  /* 0x0000003837377226 */ /* 0x000fe20000000620 */
[----:B------:R-:W-:Y:S04]  /*2c40*/  LDS R31, [R35+0x20] ;  /* 0x00002000231f7984 */ /* 0x000fe80000000800 */
[----:B------:R-:W0:Y:S01]  /*2c50*/  LDS R32, [R39+0xa0] ;  /* 0x0000a00027207984 */ /* 0x000e220000000800 */
[C---:B------:R-:W-:Y:S02]  /*2c60*/  PRMT R33, R57.reuse, 0x8880, RZ ;  /* 0x0000888039217816 */ /* 0x040fe400000000ff */
[----:B------:R-:W-:Y:S01]  /*2c70*/  PRMT R53, R57, 0x9991, RZ ;  /* 0x0000999139357816 */ /* 0x000fe200000000ff */
[----:B------:R-:W-:Y:S04]  /*2c80*/  LDS R56, [R39+0xa4] ;  /* 0x0000a40027387984 */ /* 0x000fe80000000800 */
[----:B------:R-:W1:Y:S01]  /*2c90*/  LDS R57, [R39+0xb0] ;  /* 0x0000b00027397984 */ /* 0x000e620000000800 */
[----:B------:R-:W-:-:S03]  /*2ca0*/  IMAD R30, R30, R33, RZ ;  /* 0x000000211e1e7224 */ /* 0x000fc600078e02ff */
[----:B------:R-:W2:Y:S01]  /*2cb0*/  LDS R33, [R39+0xb4] ;  /* 0x0000b40027217984 */ /* 0x000ea20000000800 */
[----:B------:R-:W-:-:S03]  /*2cc0*/  IMAD R30, R55, R53, R30 ;  /* 0x00000035371e7224 */ /* 0x000fc600078e021e */
[----:B------:R-:W3:Y:S01]  /*2cd0*/  LDS R55, [R35+0x24] ;  /* 0x0000240023377984 */ /* 0x000ee20000000800 */
[----:B0-----:R-:W-:-:S03]  /*2ce0*/  IDP.4A.S8.S8 R53, R32, R31, RZ ;  /* 0x0000001f20357226 */ /* 0x001fc600000006ff */
[----:B------:R-:W-:Y:S04]  /*2cf0*/  LDS R31, [R39+0xa8] ;  /* 0x0000a800271f7984 */ /* 0x000fe80000000800 */
[----:B------:R-:W0:Y:S01]  /*2d00*/  LDS R32, [R35+0x28] ;  /* 0x0000280023207984 */ /* 0x000e220000000800 */
[----:B-1----:R-:W-:-:S03]  /*2d10*/  IDP.4A.S8.S8 R57, R57, R58, RZ ;  /* 0x0000003a39397226 */ /* 0x002fc600000006ff */
[----:B------:R-:W-:Y:S01]  /*2d20*/  LDS R58, [R35+0x38] ;  /* 0x00003800233a7984 */ /* 0x000fe20000000800 */
[----:B--2---:R-:W-:-:S03]  /*2d30*/  IDP.4A.S8.S8 R54, R33, R54, R57 ;  /* 0x0000003621367226 */ /* 0x004fc60000000639 */
[----:B------:R-:W1:Y:S01]  /*2d40*/  LDS R57, [R39+0xb8] ;  /* 0x0000b80027397984 */ /* 0x000e620000000800 */
[----:B---3--:R-:W-:-:S03]  /*2d50*/  IDP.4A.S8.S8 R53, R56, R55, R53 ;  /* 0x0000003738357226 */ /* 0x008fc60000000635 */
[----:B------:R-:W-:Y:S04]  /*2d60*/  LDS R56, [R39+0xac] ;  /* 0x0000ac0027387984 */ /* 0x000fe80000000800 */
[----:B------:R-:W2:Y:S04]  /*2d70*/  LDS R55, [R35+0x2c] ;  /* 0x00002c0023377984 */ /* 0x000ea80000000800 */
[----:B------:R-:W-:Y:S01]  /*2d80*/  LDS R33, [R39+0xbc] ;  /* 0x0000bc0027217984 */ /* 0x000fe20000000800 */
[----:B0-----:R-:W-:-:S03]  /*2d90*/  IDP.4A.S8.S8 R31, R31, R32, R53 ;  /* 0x000000201f1f7226 */ /* 0x001fc60000000635 */
[----:B------:R-:W0:Y:S04]  /*2da0*/  LDS R32, [R35+0x3c] ;  /* 0x00003c0023207984 */ /* 0x000e280000000800 */
[----:B------:R-:W-:Y:S01]  /*2db0*/  LDS.U16 R53, [R40.X4+0x210e] ;  /* 0x00210e0028357984 */ /* 0x000fe20000004400 */
[----:B-1----:R-:W-:-:S03]  /*2dc0*/  IDP.4A.S8.S8 R54, R57, R58, R54 ;  /* 0x0000003a39367226 */ /* 0x002fc60000000636 */
[----:B------:R-:W-:Y:S04]  /*2dd0*/  LDS R57, [R39+0xc0] ;  /* 0x0000c00027397984 */ /* 0x000fe80000000800 */
[----:B------:R-:W1:Y:S01]  /*2de0*/  LDS R58, [R35+0x40] ;  /* 0x00004000233a7984 */ /* 0x000e620000000800 */
[----:B--2---:R-:W-:-:S03]  /*2df0*/  IDP.4A.S8.S8 R31, R56, R55, R31 ;  /* 0x00000037381f7226 */ /* 0x004fc6000000061f */
[----:B------:R-:W-:Y:S04]  /*2e00*/  LDS R55, [R39+0xc4] ;  /* 0x0000c40027377984 */ /* 0x000fe80000000800 */
[----:B------:R-:W2:Y:S01]  /*2e10*/  LDS R56, [R35+0x44] ;  /* 0x0000440023387984 */ /* 0x000ea20000000800 */
[----:B0-----:R-:W-:-:S03]  /*2e20*/  IDP.4A.S8.S8 R54, R33, R32, R54 ;  /* 0x0000002021367226 */ /* 0x001fc60000000636 */
[----:B------:R-:W-:Y:S04]  /*2e30*/  LDS R32, [R39+0xc8] ;  /* 0x0000c80027207984 */ /* 0x000fe80000000800 */
[----:B------:R-:W0:Y:S01]  /*2e40*/  LDS R33, [R35+0x48] ;  /* 0x0000480023217984 */ /* 0x000e220000000800 */
[----:B-1----:R-:W-:Y:S01]  /*2e50*/  IDP.4A.S8.S8 R57, R57, R58, RZ ;  /* 0x0000003a39397226 */ /* 0x002fe200000006ff */
[C---:B------:R-:W-:Y:S02]  /*2e60*/  PRMT R58, R53.reuse, 0x8880, RZ ;  /* 0x00008880353a7816 */ /* 0x040fe400000000ff */
[----:B------:R-:W-:-:S03]  /*2e70*/  PRMT R53, R53, 0x9991, RZ ;  /* 0x0000999135357816 */ /* 0x000fc600000000ff */
[----:B------:R-:W-:Y:S02]  /*2e80*/  IMAD R31, R31, R58, RZ ;  /* 0x0000003a1f1f7224 */ /* 0x000fe400078e02ff */
[----:B--2---:R-:W-:Y:S01]  /*2e90*/  IDP.4A.S8.S8 R57, R55, R56, R57 ;  /* 0x0000003837397226 */ /* 0x004fe20000000639 */
[----:B------:R-:W-:Y:S01]  /*2ea0*/  LDS R58, [R39+0xcc] ;  /* 0x0000cc00273a7984 */ /* 0x000fe20000000800 */
[----:B------:R-:W-:-:S03]  /*2eb0*/  IMAD R31, R54, R53, R31 ;  /* 0x00000035361f7224 */ /* 0x000fc600078e021f */
[----:B------:R-:W-:Y:S04]  /*2ec0*/  LDS R56, [R39+0xd0] ;  /* 0x0000d00027387984 */ /* 0x000fe80000000800 */
[----:B------:R-:W1:Y:S04]  /*2ed0*/  LDS R55, [R35+0x50] ;  /* 0x0000500023377984 */ /* 0x000e680000000800 */
[----:B------:R-:W-:Y:S04]  /*2ee0*/  LDS R54, [R39+0xd4] ;  /* 0x0000d40027367984 */ /* 0x000fe80000000800 */
[----:B------:R-:W2:Y:S01]  /*2ef0*/  LDS R53, [R35+0x54] ;  /* 0x0000540023357984 */ /* 0x000ea20000000800 */
[----:B0-----:R-:W-:-:S03]  /*2f00*/  IDP.4A.S8.S8 R57, R32, R33, R57 ;  /* 0x0000002120397226 */ /* 0x001fc60000000639 */
[----:B------:R-:W-:Y:S04]  /*2f10*/  LDS R33, [R39+0xd8] ;  /* 0x0000d80027217984 */ /* 0x000fe80000000800 */
[----:B------:R-:W0:Y:S01]  /*2f20*/  LDS R32, [R35+0x58] ;  /* 0x0000580023207984 */ /* 0x000e220000000800 */
[----:B-1----:R-:W-:-:S03]  /*2f30*/  IDP.4A.S8.S8 R55, R56, R55, RZ ;  /* 0x0000003738377226 */ /* 0x002fc600000006ff */
[----:B------:R-:W-:Y:S01]  /*2f40*/  LDS R56, [R39+0xdc] ;  /* 0x0000dc0027387984 */ /* 0x000fe20000000800 */
[----:B--2---:R-:W-:Y:S02]  /*2f50*/  IDP.4A.S8.S8 R55, R54, R53, R55 ;  /* 0x0000003536377226 */ /* 0x004fe40000000637 */
[----:B------:R-:W-:Y:S01]  /*2f60*/  IDP.4A.S8.S8 R53, R58, R59, R57 ;  /* 0x0000003b3a357226 */ /* 0x000fe20000000639 */
[----:B------:R-:W-:Y:S04]  /*2f70*/  LDS.U16 R54, [R40.X4+0x2110] ;  /* 0x0021100028367984 */ /* 0x000fe80000004400 */
[----:B------:R-:W1:Y:S04]  /*2f80*/  LDS R57, [R35+0x5c] ;  /* 0x00005c0023397984 */ /* 0x000e680000000800 */
[----:B------:R-:W-:Y:S01]  /*2f90*/  LDS R58, [R39+0xf4] ;  /* 0x0000f400273a7984 */ /* 0x000fe20000000800 */
[----:B0-----:R-:W-:-:S03]  /*2fa0*/  IDP.4A.S8.S8 R55, R33, R32, R55 ;  /* 0x0000002021377226 */ /* 0x001fc60000000637 */
[----:B------:R-:W-:Y:S04]  /*2fb0*/  LDS R33, [R39+0xe0] ;  /* 0x0000e00027217984 */ /* 0x000fe80000000800 */
[----:B------:R-:W0:Y:S01]  /*2fc0*/  LDS R32, [R35+0x60] ;  /* 0x0000600023207984 */ /* 0x000e220000000800 */
[----:B-1----:R-:W-:Y:S01]  /*2fd0*/  IDP.4A.S8.S8 R55, R56, R57, R55 ;  /* 0x0000003938377226 */ /* 0x002fe20000000637 */
[C---:B------:R-:W-:Y:S02]  /*2fe0*/  PRMT R56, R54.reuse, 0x8880, RZ ;  /* 0x0000888036387816 */ /* 0x040fe400000000ff */
[----:B------:R-:W-:Y:S01]  /*2ff0*/  LDS R57, [R35+0x74] ;  /* 0x0000740023397984 */ /* 0x000fe20000000800 */
[----:B------:R-:W-:Y:S02]  /*3000*/  PRMT R54, R54, 0x9991, RZ ;  /* 0x0000999136367816 */ /* 0x000fe400000000ff */
[----:B------:R-:W-:-:S03]  /*3010*/  IMAD R56, R53, R56, RZ ;  /* 0x0000003835387224 */ /* 0x000fc600078e02ff */
[----:B------:R-:W-:Y:S02]  /*3020*/  IMAD.MOV.U32 R53, RZ, RZ, R54 ;  /* 0x000000ffff357224 */ /* 0x000fe400078e0036 */
[----:B------:R-:W-:Y:S02]  /*3030*/  LDS R54, [R35+0x64] ;  /* 0x0000640023367984 */ /* 0x000fe40000000800 */
[----:B------:R-:W-:Y:S02]  /*3040*/  IMAD R53, R55, R53, R56 ;  /* 0x0000003537357224 */ /* 0x000fe400078e0238 */
[----:B------:R-:W-:Y:S01]  /*3050*/  LDS R55, [R39+0xf0] ;  /* 0x0000f00027377984 */ /* 0x000fe20000000800 */
[----:B0-----:R-:W-:-:S03]  /*3060*/  IDP.4A.S8.S8 R32, R33, R32, RZ ;  /* 0x0000002021207226 */ /* 0x001fc600000006ff */
[----:B------:R-:W0:Y:S04]  /*3070*/  LDS R56, [R35+0x70] ;  /* 0x0000700023387984 */ /* 0x000e280000000800 */
[----:B------:R-:W1:Y:S01]  /*3080*/  LDS R33, [R39+0xe4] ;  /* 0x0000e40027217984 */ /* 0x000e620000000800 */
[----:B0-----:R-:W-:-:S03]  /*3090*/  IDP.4A.S8.S8 R55, R55, R56, RZ ;  /* 0x0000003837377226 */ /* 0x001fc600000006ff */
[----:B------:R-:W-:Y:S01]  /*30a0*/  LDS R56, [R39+0xf8] ;  /* 0x0000f80027387984 */ /* 0x000fe20000000800 */
[----:B-1----:R-:W-:Y:S02]  /*30b0*/  IDP.4A.S8.S8 R32, R33, R54, R32 ;  /* 0x0000003621207226 */ /* 0x002fe40000000620 */
[----:B------:R-:W-:Y:S01]  /*30c0*/  IDP.4A.S8.S8 R55, R58, R57, R55 ;  /* 0x000000393a377226 */ /* 0x000fe20000000637 */
[----:B------:R-:W-:Y:S04]  /*30d0*/  LDS R33, [R39+0xe8] ;  /* 0x0000e80027217984 */ /* 0x000fe80000000800 */
[----:B------:R-:W0:Y:S04]  /*30e0*/  LDS R54, [R35+0x68] ;  /* 0x0000680023367984 */ /* 0x000e280000000800 */
[----:B------:R-:W1:Y:S04]  /*30f0*/  LDS R57, [R35+0x78] ;  /* 0x0000780023397984 */ /* 0x000e680000000800 */
[----:B------:R-:W-:Y:S01]  /*3100*/  LDS R58, [R35+0x7c] ;  /* 0x00007c00233a7984 */ /* 0x000fe20000000800 */
[----:B0-----:R-:W-:-:S03]  /*3110*/  IDP.4A.S8.S8 R33, R33, R54, R32 ;  /* 0x0000003621217226 */ /* 0x001fc60000000620 */
[----:B------:R-:W-:Y:S01]  /*3120*/  LDS R54, [R39+0xec] ;  /* 0x0000ec0027367984 */ /* 0x000fe20000000800 */
[----:B-1----:R-:W-:-:S03]  /*3130*/  IDP.4A.S8.S8 R56, R56, R57, R55 ;  /* 0x0000003938387226 */ /* 0x002fc60000000637 */
[----:B------:R-:W0:Y:S04]  /*3140*/  LDS R55, [R35+0x6c] ;  /* 0x00006c0023377984 */ /* 0x000e280000000800 */
[----:B------:R-:W1:Y:S04]  /*3150*/  LDS.U16 R32, [R40.X4+0x2112] ;  /* 0x0021120028207984 */ /* 0x000e680000004400 */
[----:B------:R-:W2:Y:S01]  /*3160*/  LDS R57, [R39+0xfc] ;  /* 0x0000fc0027397984 */ /* 0x000ea20000000800 */
[----:B0-----:R-:W-:-:S03]  /*3170*/  IDP.4A.S8.S8 R33, R54, R55, R33 ;  /* 0x0000003736217226 */ /* 0x001fc60000000621 */
[----:B------:R-:W-:Y:S01]  /*3180*/  LDS R55, [R36.X4+0x251c] ;  /* 0x00251c0024377984 */ /* 0x000fe20000004800 */
[C---:B-1----:R-:W-:Y:S02]  /*3190*/  PRMT R54, R32.reuse, 0x8880, RZ ;  /* 0x0000888020367816 */ /* 0x042fe400000000ff */
[----:B------:R-:W-:Y:S01]  /*31a0*/  PRMT R32, R32, 0x9991, RZ ;  /* 0x0000999120207816 */ /* 0x000fe200000000ff */
[----:B--2---:R-:W-:Y:S02]  /*31b0*/  IDP.4A.S8.S8 R56, R57, R58, R56 ;  /* 0x0000003a39387226 */ /* 0x004fe40000000638 */
[----:B------:R-:W-:Y:S02]  /*31c0*/  IMAD R33, R33, R54, RZ ;  /* 0x0000003621217224 */ /* 0x000fe400078e02ff */
[----:B------:R-:W0:Y:S02]  /*31d0*/  LDS R54, [R0.X16+0x2514] ;  /* 0x0025140000367984 */ /* 0x000e24000000c800 */
[----:B------:R-:W-:-:S02]  /*31e0*/  IMAD R59, R56, R32, R33 ;  /* 0x00000020383b7224 */ /* 0x000fc400078e0221 */
[----:B------:R-:W1:Y:S04]  /*31f0*/  LDS R56, [R0.X16+0x2518] ;  /* 0x0025180000387984 */ /* 0x000e68000000c800 */
[----:B------:R-:W-:Y:S04]  /*3200*/  LDS R33, [R36.X4+0x2520] ;  /* 0x0025200024217984 */ /* 0x000fe80000004800 */
[----:B------:R-:W2:Y:S01]  /*3210*/  LDS R32, [R48.X4+0x2080] ;  /* 0x0020800030207984 */ /* 0x000ea20000004800 */
[----:B------:R-:W0:Y:S08]  /*3220*/  I2F R57, R30 ;  /* 0x0000001e00397306 */ /* 0x000e300000201400 */
[----:B------:R-:W1:Y:S08]  /*3230*/  I2F R31, R31 ;  /* 0x0000001f001f7306 */ /* 0x000e700000201400 */
[----:B------:R-:W3:Y:S08]  /*3240*/  I2F R58, R53 ;  /* 0x00000035003a7306 */ /* 0x000ef00000201400 */
[----:B------:R-:W4:Y:S01]  /*3250*/  I2F R59, R59 ;  /* 0x0000003b003b7306 */ /* 0x000f220000201400 */
[----:B0-----:R-:W-:-:S04]  /*3260*/  FFMA.FTZ R57, R57, R54, RZ ;  /* 0x0000003639397223 */ /* 0x001fc800000100ff */
[----:B-1----:R-:W-:Y:S02]  /*3270*/  FFMA.FTZ R56, R31, R56, R57 ;  /* 0x000000381f387223 */ /* 0x002fe40000010039 */
[----:B---3--:R-:W-:Y:S02]  /*3280*/  FFMA.FTZ R58, R58, R55, RZ ;  /* 0x000000373a3a7223 */ /* 0x008fe400000100ff */
[----:B--2---:R-:W-:Y:S02]  /*3290*/  FFMA.FTZ R3, R56, R32, R3 ;  /* 0x0000002038037223 */ /* 0x004fe40000010003 */
[----:B----4-:R-:W-:-:S04]  /*32a0*/  FFMA.FTZ R33, R59, R33, R58 ;  /* 0x000000213b217223 */ /* 0x010fc8000001003a */
[----:B------:R-:W-:Y:S01]  /*32b0*/  FFMA.FTZ R3, R32, R33, R3 ;  /* 0x0000002120037223 */ /* 0x000fe20000010003 */
[----:B------:R-:W-:Y:S06]  /*32c0*/  BAR.SYNC.DEFER_BLOCKING 0x0 ;  /* 0x0000000000007b1d */ /* 0x000fec0000010000 */
.L_x_292:
[----:B------:R-:W-:-:S04]  /*32d0*/  UIADD3 UR4, UR4, 0x1, URZ ;  /* 0x0000000104047890 */ /* 0x000fc8000fffe03f */
[----:B------:R-:W-:-:S06]  /*32e0*/  UISETP.GE.AND UP0, UPT, UR4, UR8, UPT ;  /* 0x000000080400728c */ /* 0x000fcc000bf06270 */
[----:B------:R-:W-:-:S13]  /*32f0*/  PLOP3.LUT P0, PT, PT, PT, UP0, 0x80, 0x0 ;  /* 0x000000000000781c */ /* 0x000fda0003f0f008 */
[----:B------:R-:W-:Y:S01]  /*3300*/  @P0 CALL.REL.NOINC `(.L_x_291) ;  /* 0x0000001000000944 */ /* 0x000fe20003c00000 */
[----:B------:R-:W-:Y:S05]  /*3310*/  BRA `(.L_x_293) ;  /* 0xffffd71000007947 */ /* 0x000fea000383ffff */
.L_x_291:
[----:B0-----:R-:W-:Y:S02]  /*3320*/  ULDC UR4, c[0x0][0x1a8] ;  /* 0x00006a0000047ab9 */ /* 0x001fe40000000800 */
[----:B------:R-:W-:Y:S02]  /*3330*/  ULDC UR5, c[0x0][0x19c] ;  /* 0x0000670000057ab9 */ /* 0x000fe40000000800 */
[----:B------:R-:W-:-:S06]  /*3340*/  UIMAD UR4, UR4, UR5, URZ ;  /* 0x00000005040472a4 */ /* 0x000fcc000f8e023f */
[----:B-----5:R-:W-:-:S13]  /*3350*/  ISETP.GE.AND P0, PT, R2, UR4, PT ;  /* 0x0000000402007c0c */ /* 0x020fda000bf06270 */
[----:B------:R-:W-:Y:S05]  /*3360*/  @P0 EXIT ;  /* 0x000000000000094d */ /* 0x000fea0003800000 */
[----:B------:R-:W0:Y:S04]  /*3370*/  S2R R5, SR_CTAID.X ;  /* 0x0000000000057919 */ /* 0x000e280000002500 */
[----:B------:R-:W0:Y:S02]  /*3380*/  S2R R0, SR_TID.X ;  /* 0x0000000000007919 */ /* 0x000e240000002100 */
[----:B0-----:R-:W-:-:S05]  /*3390*/  IMAD R5, R5, 0x20, R0 ;  /* 0x0000002005057824 */ /* 0x001fca00078e0200 */
[----:B------:R-:W-:-:S13]  /*33a0*/  ISETP.GE.U32.AND P0, PT, R5, c[0x0][0x1a4], PT ;  /* 0x0000690005007a0c */ /* 0x000fda0003f06070 */
[----:B------:R-:W-:Y:S05]  /*33b0*/  @P0 EXIT ;  /* 0x000000000000094d */ /* 0x000fea0003800000 */
[----:B------:R-:W-:Y:S01]  /*33c0*/  F2FP.BF16.PACK_AB R3, RZ, R3 ;  /* 0x00000003ff03723e */ /* 0x000fe200000010ff */
[----:B------:R-:W-:Y:S02]  /*33d0*/  IMAD.MOV.U32 R7, RZ, RZ, 0x2 ;  /* 0x00000002ff077424 */ /* 0x000fe400078e00ff */
[----:B------:R-:W-:Y:S01]  /*33e0*/  IMAD R2, R2, c[0x0][0x1a4], R5 ;  /* 0x0000690002027a24 */ /* 0x000fe200078e0205 */
[----:B------:R-:W-:-:S03]  /*33f0*/  PRMT R0, R3, 0x7610, R0 ;  /* 0x0000761003007816 */ /* 0x000fc60000000000 */
[----:B------:R-:W-:-:S05]  /*3400*/  IMAD.WIDE.U32 R2, R2, R7, c[0x0][0x170] ;  /* 0x00005c0002027625 */ /* 0x000fca00078e0007 */
[----:B------:R-:W-:Y:S01]  /*3410*/  STG.E.U16 [R2.64], R0 ;  /* 0x0000000002007986 */ /* 0x000fe2000c10150e */
[----:B------:R-:W-:Y:S05]  /*3420*/  EXIT ;  /* 0x000000000000794d */ /* 0x000fea0003800000 */
.L_x_294:
        /* <DEDUP_REMOVED lines=13> */
.L_x_1259:


//--------------------- .text._Z8moe_q6_KIN3c108BFloat16ELb0EEvPKvS3_PT_PKiS7_S7_iiiiiii --------------------------
	.section	.text._Z8moe_q6_KIN3c108BFloat16ELb0EEvPKvS3_PT_PKiS7_S7_iiiiiii,"ax",@progbits
	.sectioninfo	@"SHI_REGISTERS=48"
	.align	128
.text._Z8moe_q6_KIN3c108BFloat16ELb0EEvPKvS3_PT_PKiS7_S7_iiiiiii:
        .type           _Z8moe_q6_KIN3c108BFloat16ELb0EEvPKvS3_PT_PKiS7_S7_iiiiiii,@function
        .size           _Z8moe_q6_KIN3c108BFloat16ELb0EEvPKvS3_PT_PKiS7_S7_iiiiiii,(.L_x_1260 - _Z8moe_q6_KIN3c108BFloat16ELb0EEvPKvS3_PT_PKiS7_S7_iiiiiii)
        .other          _Z8moe_q6_KIN3c108BFloat16ELb0EEvPKvS3_PT_PKiS7_S7_iiiiiii,@"STO_CUDA_ENTRY STV_DEFAULT"
_Z8moe_q6_KIN3c108BFloat16ELb0EEvPKvS3_PT_PKiS7_S7_iiiiiii:
[----:B------:R-:W-:Y:S02]  /*0000*/  IMAD.MOV.U32 R1, RZ, RZ, c[0x0][0x28] ;  /* 0x00000a00ff017624 */ /* 0x000fe400078e00ff */
[----:B------:R-:W0:Y:S01]  /*0010*/  S2R R5, SR_CTAID.Y ;  /* 0x0000000000057919 */ /* 0x000e220000002600 */
[----:B------:R-:W-:Y:S01]  /*0020*/  IMAD.MOV.U32 R4, RZ, RZ, 0x4 ;  /* 0x00000004ff047424 */ /* 0x000fe200078e00ff */
[----:B------:R-:W-:-:S03]  /*0030*/  ULDC.64 UR8, c[0x0][0x118] ;  /* 0x0000460000087ab9 */ /* 0x000fc60000000a00 */
[----:B0-----:R-:W-:-:S06]  /*0040*/  IMAD.WIDE.U32 R12, R5, R4, c[0x0][0x180] ;  /* 0x00006000050c7625 */ /* 0x001fcc00078e0004 */
[----:B------:R-:W2:Y:S02]  /*0050*/  LDG.E.CONSTANT R12, [R12.64] ;  /* 0x000000080c0c7981 */ /* 0x000ea4000c1e9900 */
[----:B--2---:R-:W-:-:S13]  /*0060*/  ISETP.GT.U32.AND P0, PT, R12, 0xff, PT ;  /* 0x000000ff0c00780c */ /* 0x004fda0003f04070 */
        /* <DEDUP_REMOVED lines=11> */
[----:B------:R-:W-:Y:S02]  /*0120*/  IMAD.MOV.U32 R6, RZ, RZ, c[0x0][0x194] ;  /* 0x00006500ff067624 */ /* 0x000fe400078e00ff */
[----:B------:R-:W-:-:S03]  /*0130*/  IMAD.MOV.U32 R3, RZ, RZ, RZ ;  /* 0x000000ffff037224 */ /* 0x000fc600078e00ff */
[----:B------:R-:W-:Y:S02]  /*0140*/  ISETP.GE.AND P0, PT, R6, 0x100, PT ;  /* 0x000001000600780c */ /* 0x000fe40003f06270 */
[----:B------:R-:W-:-:S04]  /*0150*/  SHF.R.S32.HI R6, RZ, 0x1f, R6 ;  /* 0x0000001fff067819 */ /* 0x000fc80000011406 */
[----:B------:R-:W-:-:S07]  /*0160*/  LEA.HI R6, R6, c[0x0][0x194], RZ, 0x8 ;  /* 0x0000650006067a11 */ /* 0x000fce00078f40ff */
[----:B------:R-:W-:Y:S05]  /*0170*/  @!P0 BRA `(.L_x_295) ;  /* 0x00002c7000008947 */ /* 0x000fea0003800000 */
[----:B0-----:R-:W0:Y:S01]  /*0180*/  S2R R4, SR_TID.X ;  /* 0x0000000000047919 */ /* 0x001e220000002100 */
[C---:B------:R-:W-:Y:S01]  /*0190*/  IMAD.SHL.U32 R13, R0.reuse, 0x20, RZ ;  /* 0x00000020000d7824 */ /* 0x040fe200078e00ff */
[----:B------:R-:W-:Y:S01]  /*01a0*/  SHF.R.S32.HI R5, RZ, 0x8, R6 ;  /* 0x00000008ff057819 */ /* 0x000fe20000011406 */
[----:B------:R-:W-:Y:S01]  /*01b0*/  IMAD.SHL.U32 R7, R0, 0x4, RZ ;  /* 0x0000000400077824 */ /* 0x000fe200078e00ff */
[----:B------:R-:W1:Y:S01]  /*01c0*/  S2UR UR4, SR_CTAID.X ;  /* 0x00000000000479c3 */ /* 0x000e620000002500 */
[----:B------:R-:W-:Y:S01]  /*01d0*/  IMAD R25, R12, c[0x0][0x190], RZ ;  /* 0x000064000c197a24 */ /* 0x000fe200078e02ff */
[----:B------:R-:W-:Y:S01]  /*01e0*/  ULDC UR6, c[0x0][0x1a0] ;  /* 0x0000680000067ab9 */ /* 0x000fe20000000800 */
[C---:B------:R-:W-:Y:S01]  /*01f0*/  IMAD R14, R0.reuse, R5, RZ ;  /* 0x00000005000e7224 */ /* 0x040fe200078e02ff */
[----:B------:R-:W-:Y:S01]  /*0200*/  LEA R12, R0, 0x2314, 0x7 ;  /* 0x00002314000c7811 */ /* 0x000fe200078e38ff */
[----:B------:R-:W-:-:S04]  /*0210*/  USHF.R.S32.HI UR5, URZ, 0x1f, UR6 ;  /* 0x0000001f3f057899 */ /* 0x000fc80008011406 */
[----:B------:R-:W-:-:S04]  /*0220*/  ULEA.HI UR5, UR5, UR6, URZ, 0x5 ;  /* 0x0000000605057291 */ /* 0x000fc8000f8f283f */
[----:B------:R-:W-:Y:S01]  /*0230*/  USHF.R.S32.HI UR5, URZ, 0x5, UR5 ;  /* 0x000000053f057899 */ /* 0x000fe20008011405 */
[--C-:B0-----:R-:W-:Y:S01]  /*0240*/  IMAD.IADD R10, R13, 0x1, R4.reuse ;  /* 0x000000010d0a7824 */ /* 0x101fe200078e0204 */
[----:B------:R-:W-:Y:S01]  /*0250*/  SHF.R.S32.HI R17, RZ, 0x1f, R4 ;  /* 0x0000001fff117819 */ /* 0x000fe20000011404 */
[C---:B------:R-:W-:Y:S01]  /*0260*/  IMAD.SHL.U32 R21, R4.reuse, 0x4, RZ ;  /* 0x0000000404157824 */ /* 0x040fe200078e00ff */
[----:B------:R-:W-:Y:S01]  /*0270*/  LOP3.LUT R6, R4, 0x3, RZ, 0xc0, !PT ;  /* 0x0000000304067812 */ /* 0x000fe200078ec0ff */
[----:B-1----:R-:W-:Y:S01]  /*0280*/  USHF.L.U32 UR4, UR4, 0x5, URZ ;  /* 0x0000000504047899 */ /* 0x002fe2000800063f */
[----:B------:R-:W-:Y:S02]  /*0290*/  SHF.R.S32.HI R3, RZ, 0x1f, R10 ;  /* 0x0000001fff037819 */ /* 0x000fe4000001140a */
[----:B------:R-:W-:Y:S02]  /*02a0*/  LEA.HI R29, R17, R4, RZ, 0x5 ;  /* 0x00000004111d7211 */ /* 0x000fe400078f28ff */
[----:B------:R-:W-:Y:S01]  /*02b0*/  LEA.HI R3, R3, R10, RZ, 0x5 ;  /* 0x0000000a03037211 */ /* 0x000fe200078f28ff */
[----:B------:R-:W-:Y:S01]  /*02c0*/  IMAD R28, R5, UR4, RZ ;  /* 0x00000004051c7c24 */ /* 0x000fe2000f8e02ff */
[----:B------:R-:W-:Y:S01]  /*02d0*/  LEA.HI R18, R17, R4, RZ, 0x2 ;  /* 0x0000000411127211 */ /* 0x000fe200078f10ff */
[----:B------:R-:W-:Y:S01]  /*02e0*/  UMOV UR4, URZ ;  /* 0x0000003f00047c82 */ /* 0x000fe20008000000 */
[----:B------:R-:W-:-:S02]  /*02f0*/  LOP3.LUT R3, R3, 0xffffffe0, RZ, 0xc0, !PT ;  /* 0xffffffe003037812 */ /* 0x000fc400078ec0ff */
[----:B------:R-:W-:Y:S02]  /*0300*/  LOP3.LUT R6, R7, 0xfffffffc, R6, 0xe2, !PT ;  /* 0xfffffffc07067812 */ /* 0x000fe400078ee206 */
[----:B------:R-:W-:Y:S01]  /*0310*/  LOP3.LUT R7, R29, 0xffffffe0, RZ, 0xc0, !PT ;  /* 0xffffffe01d077812 */ /* 0x000fe200078ec0ff */
[----:B------:R-:W-:Y:S01]  /*0320*/  IMAD.IADD R10, R10, 0x1, -R3 ;  /* 0x000000010a0a7824 */ /* 0x000fe200078e0a03 */
[----:B------:R-:W-:Y:S02]  /*0330*/  SHF.R.S32.HI R3, RZ, 0x2, R18 ;  /* 0x00000002ff037819 */ /* 0x000fe40000011412 */
[----:B------:R-:W-:Y:S01]  /*0340*/  SHF.R.S32.HI R29, RZ, 0x5, R29 ;  /* 0x00000005ff1d7819 */ /* 0x000fe2000001141d */
[----:B------:R-:W-:Y:S01]  /*0350*/  IMAD.IADD R7, R4, 0x1, -R7 ;  /* 0x0000000104077824 */ /* 0x000fe200078e0a07 */
[----:B------:R-:W-:Y:S01]  /*0360*/  LEA.HI R19, R17, R4, RZ, 0x4 ;  /* 0x0000000411137211 */ /* 0x000fe200078f20ff */
[----:B------:R-:W-:Y:S01]  /*0370*/  IMAD R3, R0, 0x8, R3 ;  /* 0x0000000800037824 */ /* 0x000fe200078e0203 */
[----:B------:R-:W-:Y:S01]  /*0380*/  SHF.R.S32.HI R9, RZ, 0x1f, R29 ;  /* 0x0000001fff097819 */ /* 0x000fe2000001141d */
[----:B------:R-:W-:Y:S01]  /*0390*/  IMAD.SHL.U32 R11, R7, 0x2, RZ ;  /* 0x00000002070b7824 */ /* 0x000fe200078e00ff */
[C---:B------:R-:W-:Y:S01]  /*03a0*/  IADD3 R8, P0, R29.reuse, R14, RZ ;  /* 0x0000000e1d087210 */ /* 0x040fe20007f1e0ff */
[----:B------:R-:W-:Y:S01]  /*03b0*/  IMAD R30, R10, R5, RZ ;  /* 0x000000050a1e7224 */ /* 0x000fe200078e02ff */
[----:B------:R-:W-:Y:S01]  /*03c0*/  SHF.R.S32.HI R16, RZ, 0x1f, R7 ;  /* 0x0000001fff107819 */ /* 0x000fe20000011407 */
[----:B------:R-:W-:Y:S01]  /*03d0*/  IMAD.IADD R29, R29, 0x1, R4 ;  /* 0x000000011d1d7824 */ /* 0x000fe200078e0204 */
[----:B------:R-:W-:-:S02]  /*03e0*/  LEA.HI.X.SX32 R9, R14, R9, 0x1, P0 ;  /* 0x000000090e097211 */ /* 0x000fc400000f0eff */
[----:B------:R-:W-:Y:S02]  /*03f0*/  SHF.R.S32.HI R14, RZ, 0x1f, R3 ;  /* 0x0000001fff0e7819 */ /* 0x000fe40000011403 */
[----:B------:R-:W-:Y:S02]  /*0400*/  SHF.R.S32.HI R20, RZ, 0x1f, R11 ;  /* 0x0000001fff147819 */ /* 0x000fe4000001140b */
[----:B------:R-:W-:Y:S02]  /*0410*/  LEA.HI R14, R14, R3, RZ, 0x5 ;  /* 0x000000030e0e7211 */ /* 0x000fe400078f28ff */
[----:B------:R-:W-:Y:S02]  /*0420*/  LEA.HI R15, R20, R11, RZ, 0x5 ;  /* 0x0000000b140f7211 */ /* 0x000fe400078f28ff */
[----:B------:R-:W-:Y:S02]  /*0430*/  LOP3.LUT R19, R19, 0xfffffff0, RZ, 0xc0, !PT ;  /* 0xfffffff013137812 */ /* 0x000fe400078ec0ff */
[----:B------:R-:W-:-:S02]  /*0440*/  LOP3.LUT R14, R14, 0xffffffe0, RZ, 0xc0, !PT ;  /* 0xffffffe00e0e7812 */ /* 0x000fc400078ec0ff */
[----:B------:R-:W-:Y:S01]  /*0450*/  LEA.HI R11, R16, R7, RZ, 0x4 ;  /* 0x00000007100b7211 */ /* 0x000fe200078f20ff */
[----:B------:R-:W-:Y:S01]  /*0460*/  IMAD.IADD R22, R4, 0x1, -R19 ;  /* 0x0000000104167824 */ /* 0x000fe200078e0a13 */
[----:B------:R-:W-:Y:S01]  /*0470*/  SHF.R.S32.HI R35, RZ, 0x5, R15 ;  /* 0x00000005ff237819 */ /* 0x000fe2000001140f */
[----:B------:R-:W-:Y:S01]  /*0480*/  IMAD.IADD R32, R3, 0x1, -R14 ;  /* 0x0000000103207824 */ /* 0x000fe200078e0a0e */
[----:B------:R-:W-:Y:S01]  /*0490*/  LOP3.LUT R20, R11, 0xfffffff0, RZ, 0xc0, !PT ;  /* 0xfffffff00b147812 */ /* 0x000fe200078ec0ff */
[----:B------:R-:W-:Y:S01]  /*04a0*/  IMAD.MOV.U32 R3, RZ, RZ, RZ ;  /* 0x000000ffff037224 */ /* 0x000fe200078e00ff */
[----:B------:R-:W-:Y:S01]  /*04b0*/  LOP3.LUT R19, R18, 0xfffffffc, RZ, 0xc0, !PT ;  /* 0xfffffffc12137812 */ /* 0x000fe200078ec0ff */
[----:B------:R-:W-:Y:S01]  /*04c0*/  IMAD R35, R35, 0x20, R22 ;  /* 0x0000002023237824 */ /* 0x000fe200078e0216 */
[----:B------:R-:W-:Y:S01]  /*04d0*/  LEA.HI R22, R17, R4, RZ, 0x3 ;  /* 0x0000000411167211 */ /* 0x000fe200078f18ff */
[----:B------:R-:W-:Y:S01]  /*04e0*/  IMAD.IADD R20, R7, 0x1, -R20 ;  /* 0x0000000107147824 */ /* 0x000fe200078e0a14 */
[----:B------:R-:W-:Y:S01]  /*04f0*/  SHF.R.S32.HI R23, RZ, 0x1f, R32 ;  /* 0x0000001fff177819 */ /* 0x000fe20000011420 */
[----:B------:R-:W-:Y:S01]  /*0500*/  IMAD.IADD R19, R4, 0x1, -R19 ;  /* 0x0000000104137824 */ /* 0x000fe200078e0a13 */
[----:B------:R-:W-:Y:S01]  /*0510*/  LEA.HI.SX32 R17, R22, R21, 0x1d ;  /* 0x0000001516117211 */ /* 0x000fe200078feaff */
[----:B------:R-:W-:Y:S01]  /*0520*/  IMAD R35, R0, 0x41, R35 ;  /* 0x0000004100237824 */ /* 0x000fe200078e0223 */
[----:B------:R-:W-:-:S02]  /*0530*/  IADD3 R14, R4, 0x20, RZ ;  /* 0x00000020040e7810 */ /* 0x000fc40007ffe0ff */
[----:B------:R-:W-:Y:S02]  /*0540*/  LEA.HI R22, R23, R32, RZ, 0x3 ;  /* 0x0000002017167211 */ /* 0x000fe400078f18ff */
[----:B------:R-:W-:Y:S01]  /*0550*/  LEA.HI R16, R16, R7, RZ, 0x3 ;  /* 0x0000000710107211 */ /* 0x000fe200078f18ff */
[----:B------:R-:W-:Y:S01]  /*0560*/  IMAD.SHL.U32 R23, R14, 0x4, RZ ;  /* 0x000000040e177824 */ /* 0x000fe200078e00ff */
[----:B------:R-:W-:Y:S02]  /*0570*/  SHF.R.S32.HI R15, RZ, 0x1f, R20 ;  /* 0x0000001fff0f7819 */ /* 0x000fe40000011414 */
[----:B------:R-:W-:Y:S02]  /*0580*/  LEA.HI.SX32 R31, R22, R19, 0x1d ;  /* 0x00000013161f7211 */ /* 0x000fe400078feaff */
[----:B------:R-:W-:Y:S02]  /*0590*/  LOP3.LUT R16, R16, 0xfffffff8, RZ, 0xc0, !PT ;  /* 0xfffffff810107812 */ /* 0x000fe400078ec0ff */
[----:B------:R-:W-:Y:S01]  /*05a0*/  LEA.HI R24, R15, R20, RZ, 0x3 ;  /* 0x000000140f187211 */ /* 0x000fe200078f18ff */
[C---:B------:R-:W-:Y:S01]  /*05b0*/  IMAD R31, R32.reuse, 0x4, R31 ;  /* 0x00000004201f7824 */ /* 0x040fe200078e021f */
[----:B------:R-:W-:Y:S01]  /*05c0*/  SHF.R.S32.HI R11, RZ, 0x4, R11 ;  /* 0x00000004ff0b7819 */ /* 0x000fe2000001140b */
[----:B------:R-:W-:Y:S01]  /*05d0*/  IMAD.IADD R16, R7, 0x1, -R16 ;  /* 0x0000000107107824 */ /* 0x000fe200078e0a10 */
[----:B------:R-:W-:Y:S01]  /*05e0*/  LOP3.LUT R23, R23, 0x7c, RZ, 0xc0, !PT ;  /* 0x0000007c17177812 */ /* 0x000fe200078ec0ff */
[----:B------:R-:W-:Y:S01]  /*05f0*/  IMAD R32, R32, R5, RZ ;  /* 0x0000000520207224 */ /* 0x000fe200078e02ff */
[----:B------:R-:W-:Y:S01]  /*0600*/  SHF.R.S32.HI R24, RZ, 0x3, R24 ;  /* 0x00000003ff187819 */ /* 0x000fe20000011418 */
[----:B------:R-:W-:Y:S01]  /*0610*/  IMAD R11, R11, 0x8, R16 ;  /* 0x000000080b0b7824 */ /* 0x000fe200078e0210 */
[----:B------:R-:W-:Y:S01]  /*0620*/  IADD3 R20, P0, R25, c[0x0][0x160], RZ ;  /* 0x0000580019147a10 */ /* 0x000fe20007f1e0ff */
[----:B------:R-:W-:Y:S01]  /*0630*/  IMAD R15, R4, 0x104, RZ ;  /* 0x00000104040f7824 */ /* 0x000fe200078e02ff */
[----:B------:R-:W-:Y:S01]  /*0640*/  LOP3.LUT R18, R21, 0x1c, RZ, 0xc0, !PT ;  /* 0x0000001c15127812 */ /* 0x000fe200078ec0ff */
[----:B------:R-:W-:Y:S01]  /*0650*/  IMAD.SHL.U32 R16, R5, 0x4, RZ ;  /* 0x0000000405107824 */ /* 0x000fe200078e00ff */
[----:B------:R-:W-:Y:S01]  /*0660*/  SHF.R.S32.HI R13, RZ, 0x3, R13 ;  /* 0x00000003ff0d7819 */ /* 0x000fe2000001140d */
[----:B------:R-:W-:Y:S01]  /*0670*/  IMAD.IADD R33, R12, 0x1, R23 ;  /* 0x000000010c217824 */ /* 0x000fe200078e0217 */
[----:B------:R-:W-:Y:S01]  /*0680*/  LEA.HI.X.SX32 R21, R25, c[0x0][0x164], 0x1, P0 ;  /* 0x0000590019157a11 */ /* 0x000fe200000f0eff */
[----:B------:R-:W-:Y:S01]  /*0690*/  IMAD.SHL.U32 R37, R24, 0x2, RZ ;  /* 0x0000000218257824 */ /* 0x000fe200078e00ff */
[----:B------:R-:W-:-:S02]  /*06a0*/  SHF.R.S32.HI R34, RZ, 0x1f, R30 ;  /* 0x0000001fff227819 */ /* 0x000fc4000001141e */
[----:B------:R-:W-:Y:S02]  /*06b0*/  SHF.R.S32.HI R36, RZ, 0x1f, R32 ;  /* 0x0000001fff247819 */ /* 0x000fe40000011420 */
.L_x_297:
[----:B------:R-:W-:Y:S01]  /*06c0*/  USHF.R.S32.HI UR6, URZ, 0x1f, UR4 ;  /* 0x0000001f3f067899 */ /* 0x000fe20008011404 */
[----:B------:R-:W-:Y:S01]  /*06d0*/  IADD3 R27, P0, R28, UR4, RZ ;  /* 0x000000041c1b7c10 */ /* 0x000fe2000ff1e0ff */
[----:B------:R-:W-:-:S04]  /*06e0*/  IMAD R41, R34, 0xd2, RZ ;  /* 0x000000d222297824 */ /* 0x000fc800078e02ff */
[----:B------:R-:W-:Y:S01]  /*06f0*/  LEA.HI.X.SX32 R22, R28, UR6, 0x1, P0 ;  /* 0x000000061c167c11 */ /* 0x000fe200080f0eff */
[----:B0-----:R-:W-:-:S04]  /*0700*/  IMAD.WIDE.U32 R26, R27, 0xd2, R20 ;  /* 0x000000d21b1a7825 */ /* 0x001fc800078e0014 */
[----:B------:R-:W-:-:S04]  /*0710*/  IMAD R23, R22, 0xd2, RZ ;  /* 0x000000d216177824 */ /* 0x000fc800078e02ff */
[----:B------:R-:W-:Y:S02]  /*0720*/  IMAD.IADD R27, R27, 0x1, R23 ;  /* 0x000000011b1b7824 */ /* 0x000fe400078e0217 */
[----:B------:R-:W-:Y:S02]  /*0730*/  IMAD R23, R9, 0xd2, RZ ;  /* 0x000000d209177824 */ /* 0x000fe400078e02ff */
[----:B------:R-:W-:-:S04]  /*0740*/  IMAD.WIDE.U32 R24, R8, 0xd2, R26 ;  /* 0x000000d208187825 */ /* 0x000fc800078e001a */
[----:B------:R-:W-:-:S04]  /*0750*/  IMAD.WIDE.U32 R38, R30, 0xd2, R26 ;  /* 0x000000d21e267825 */ /* 0x000fc800078e001a */
[----:B------:R-:W-:Y:S02]  /*0760*/  IMAD.IADD R25, R25, 0x1, R23 ;  /* 0x0000000119197824 */ /* 0x000fe400078e0217 */
[----:B------:R-:W-:Y:S02]  /*0770*/  IMAD.IADD R39, R39, 0x1, R41 ;  /* 0x0000000127277824 */ /* 0x000fe400078e0229 */
[----:B------:R-:W-:Y:S02]  /*0780*/  IMAD R41, R36, 0xd2, RZ ;  /* 0x000000d224297824 */ /* 0x000fe400078e02ff */
[----:B------:R-:W-:Y:S02]  /*0790*/  IMAD.WIDE.U32 R26, R32, 0xd2, R26 ;  /* 0x000000d2201a7825 */ /* 0x000fe400078e001a */
[----:B------:R0:W2:Y:S02]  /*07a0*/  LDG.E.U16.CONSTANT R39, [R38.64+0xd0] ;  /* 0x0000d00826277981 */ /* 0x0000a4000c1e9500 */
[----:B------:R-:W-:-:S04]  /*07b0*/  IMAD.WIDE R22, R11, 0x4, R24 ;  /* 0x000000040b167825 */ /* 0x000fc800078e0218 */
[----:B------:R-:W-:Y:S01]  /*07c0*/  IMAD.IADD R27, R27, 0x1, R41 ;  /* 0x000000011b1b7824 */ /* 0x000fe200078e0229 */
[----:B------:R1:W3:Y:S04]  /*07d0*/  LDG.E.U16.CONSTANT R40, [R22.64+0x82] ;  /* 0x0000820816287981 */ /* 0x0002e8000c1e9500 */
[----:B------:R1:W3:Y:S01]  /*07e0*/  LDG.E.U16.CONSTANT R41, [R22.64+0x80] ;  /* 0x0000800816297981 */ /* 0x0002e2000c1e9500 */
[----:B------:R-:W-:-:S05]  /*07f0*/  IMAD.WIDE R24, R7, 0x4, R24 ;  /* 0x0000000407187825 */ /* 0x000fca00078e0218 */
[----:B------:R4:W2:Y:S04]  /*0800*/  LDG.E.U16.CONSTANT R44, [R24.64] ;  /* 0x00000008182c7981 */ /* 0x0008a8000c1e9500 */
[----:B------:R4:W2:Y:S01]  /*0810*/  LDG.E.U16.CONSTANT R45, [R24.64+0x2] ;  /* 0x00000208182d7981 */ /* 0x0008a2000c1e9500 */
[----:B------:R-:W-:-:S05]  /*0820*/  IMAD.WIDE R26, R19, 0x4, R26 ;  /* 0x00000004131a7825 */ /* 0x000fca00078e021a */
[----:B------:R0:W2:Y:S04]  /*0830*/  LDG.E.U16.CONSTANT R42, [R26.64+0xc0] ;  /* 0x0000c0081a2a7981 */ /* 0x0000a8000c1e9500 */
[----:B------:R0:W2:Y:S01]  /*0840*/  LDG.E.U16.CONSTANT R43, [R26.64+0xc2] ;  /* 0x0000c2081a2b7981 */ /* 0x0000a2000c1e9500 */
[----:B-1----:R-:W-:-:S04]  /*0850*/  IMAD.WIDE R22, R16, 0xd2, R22 ;  /* 0x000000d210167825 */ /* 0x002fc800078e0216 */
[----:B----4-:R-:W-:Y:S01]  /*0860*/  IMAD.WIDE R24, R16, 0xd2, R24 ;  /* 0x000000d210187825 */ /* 0x010fe200078e0218 */
[----:B---3--:R-:W-:-:S04]  /*0870*/  PRMT R40, R41, 0x5410, R40 ;  /* 0x0000541029287816 */ /* 0x008fc80000000028 */
[----:B------:R-:W-:-:S05]  /*0880*/  SHF.R.S32.HI R40, RZ, R37, R40 ;  /* 0x00000025ff287219 */ /* 0x000fca0000011428 */
[----:B0-----:R-:W-:Y:S01]  /*0890*/  IMAD.SHL.U32 R38, R40, 0x10, RZ ;  /* 0x0000001028267824 */ /* 0x001fe200078e00ff */
[----:B--2---:R-:W-:-:S04]  /*08a0*/  PRMT R44, R44, 0x5410, R45 ;  /* 0x000054102c2c7816 */ /* 0x004fc8000000002d */
[----:B------:R-:W-:-:S04]  /*08b0*/  LOP3.LUT R41, R38, 0x30303030, RZ, 0xc0, !PT ;  /* 0x3030303026297812 */ /* 0x000fc800078ec0ff */
[--C-:B------:R-:W-:Y:S02]  /*08c0*/  LOP3.LUT R41, R41, 0xf0f0f0f, R44.reuse, 0xf8, !PT ;  /* 0x0f0f0f0f29297812 */ /* 0x100fe400078ef82c */
[----:B------:R-:W-:Y:S02]  /*08d0*/  SHF.R.U32.HI R44, RZ, 0x4, R44 ;  /* 0x00000004ff2c7819 */ /* 0x000fe4000001162c */
[----:B------:R-:W-:Y:S02]  /*08e0*/  LOP3.LUT R26, R41, 0x80808080, RZ, 0xfc, !PT ;  /* 0x80808080291a7812 */ /* 0x000fe400078efcff */
[----:B------:R-:W-:Y:S02]  /*08f0*/  LOP3.LUT R45, R40, 0x30303030, RZ, 0xc0, !PT ;  /* 0x30303030282d7812 */ /* 0x000fe400078ec0ff */
[----:B------:R-:W-:Y:S02]  /*0900*/  IADD3 R26, R26, -0x20202020, RZ ;  /* 0xdfdfdfe01a1a7810 */ /* 0x000fe40007ffe0ff */
[----:B------:R-:W-:-:S02]  /*0910*/  LOP3.LUT R40, R45, 0xf0f0f0f, R44, 0xf8, !PT ;  /* 0x0f0f0f0f2d287812 */ /* 0x000fc400078ef82c */
[----:B------:R-:W-:Y:S01]  /*0920*/  LOP3.LUT R27, R41, 0x20202020, R26, 0x18, !PT ;  /* 0x20202020291b7812 */ /* 0x000fe200078e181a */
[----:B------:R0:W2:Y:S01]  /*0930*/  LDG.E.U16.CONSTANT R44, [R24.64+0x2] ;  /* 0x00000208182c7981 */ /* 0x0000a2000c1e9500 */
[----:B------:R-:W-:Y:S02]  /*0940*/  PRMT R38, R42, 0x5410, R43 ;  /* 0x000054102a267816 */ /* 0x000fe4000000002b */
[----:B------:R-:W-:Y:S02]  /*0950*/  LOP3.LUT R43, R40, 0x80808080, RZ, 0xfc, !PT ;  /* 0x80808080282b7812 */ /* 0x000fe400078efcff */
[----:B------:R-:W-:Y:S02]  /*0960*/  PRMT R27, R27, 0xba98, RZ ;  /* 0x0000ba981b1b7816 */ /* 0x000fe400000000ff */
[----:B------:R-:W-:Y:S02]  /*0970*/  PRMT R42, R41, 0xba98, RZ ;  /* 0x0000ba98292a7816 */ /* 0x000fe400000000ff */
[----:B------:R-:W-:-:S02]  /*0980*/  IADD3 R41, R43, -0x20202020, RZ ;  /* 0xdfdfdfe02b297810 */ /* 0x000fc40007ffe0ff */
[C---:B------:R-:W-:Y:S02]  /*0990*/  LOP3.LUT R26, R27.reuse, 0x80808080, R26, 0x6, !PT ;  /* 0x808080801b1a7812 */ /* 0x040fe400078e061a */
[----:B------:R-:W-:Y:S02]  /*09a0*/  LOP3.LUT R27, R27, 0x7f7f7f7f, R42, 0x60, !PT ;  /* 0x7f7f7f7f1b1b7812 */ /* 0x000fe400078e602a */
[C-C-:B------:R-:W-:Y:S02]  /*09b0*/  LOP3.LUT R42, R40.reuse, 0x20202020, R41.reuse, 0x18, !PT ;  /* 0x20202020282a7812 */ /* 0x140fe400078e1829 */
[----:B------:R-:W-:Y:S02]  /*09c0*/  PRMT R43, R40, 0xba98, RZ ;  /* 0x0000ba98282b7816 */ /* 0x000fe400000000ff */
[----:B------:R-:W-:Y:S01]  /*09d0*/  PRMT R42, R42, 0xba98, RZ ;  /* 0x0000ba982a2a7816 */ /* 0x000fe200000000ff */
[----:B------:R1:W3:Y:S03]  /*09e0*/  LDG.E.U16.CONSTANT R40, [R22.64+0x80] ;  /* 0x0000800816287981 */ /* 0x0002e6000c1e9500 */
[----:B------:R-:W-:-:S02]  /*09f0*/  LOP3.LUT R41, R42, 0x80808080, R41, 0x6, !PT ;  /* 0x808080802a297812 */ /* 0x000fc400078e0629 */
[----:B------:R-:W-:-:S04]  /*0a00*/  LOP3.LUT R42, R42, 0x7f7f7f7f, R43, 0x60, !PT ;  /* 0x7f7f7f7f2a2a7812 */ /* 0x000fc800078e602b */
[----:B------:R-:W-:Y:S02]  /*0a10*/  LOP3.LUT R43, R41, R42, RZ, 0xfc, !PT ;  /* 0x0000002a292b7212 */ /* 0x000fe400078efcff */
[----:B------:R1:W3:Y:S01]  /*0a20*/  LDG.E.U16.CONSTANT R41, [R22.64+0x82] ;  /* 0x0000820816297981 */ /* 0x0002e2000c1e9500 */
[----:B------:R-:W-:-:S03]  /*0a30*/  LOP3.LUT R42, R26, R27, RZ, 0xfc, !PT ;  /* 0x0000001b1a2a7212 */ /* 0x000fc600078efcff */
[----:B------:R0:W2:Y:S04]  /*0a40*/  LDG.E.U16.CONSTANT R27, [R24.64] ;  /* 0x00000008181b7981 */ /* 0x0000a8000c1e9500 */
[----:B------:R4:W-:Y:S01]  /*0a50*/  STS [R35.X4+0x40], R43 ;  /* 0x0000402b23007388 */ /* 0x0009e20000004800 */
[----:B-1----:R-:W-:-:S04]  /*0a60*/  IMAD.WIDE R22, R16, 0xd2, R22 ;  /* 0x000000d210167825 */ /* 0x002fc800078e0216 */
[----:B0-----:R-:W-:Y:S01]  /*0a70*/  IMAD.WIDE R24, R16, 0xd2, R24 ;  /* 0x000000d210187825 */ /* 0x001fe200078e0218 */
[----:B------:R0:W-:Y:S01]  /*0a80*/  STS [R35.X4], R42 ;  /* 0x0000002a23007388 */ /* 0x0001e20000004800 */
[----:B---3--:R-:W-:-:S04]  /*0a90*/  PRMT R26, R40, 0x5410, R41 ;  /* 0x00005410281a7816 */ /* 0x008fc80000000029 */
[----:B------:R-:W-:-:S05]  /*0aa0*/  SHF.R.S32.HI R26, RZ, R37, R26 ;  /* 0x00000025ff1a7219 */ /* 0x000fca000001141a */
[----:B------:R-:W-:Y:S01]  /*0ab0*/  IMAD.SHL.U32 R40, R26, 0x10, RZ ;  /* 0x000000101a287824 */ /* 0x000fe200078e00ff */
[----:B--2---:R-:W-:-:S04]  /*0ac0*/  PRMT R44, R27, 0x5410, R44 ;  /* 0x000054101b2c7816 */ /* 0x004fc8000000002c */
[----:B------:R-:W-:-:S04]  /*0ad0*/  LOP3.LUT R41, R40, 0x30303030, RZ, 0xc0, !PT ;  /* 0x3030303028297812 */ /* 0x000fc800078ec0ff */
[--C-:B------:R-:W-:Y:S02]  /*0ae0*/  LOP3.LUT R27, R41, 0xf0f0f0f, R44.reuse, 0xf8, !PT ;  /* 0x0f0f0f0f291b7812 */ /* 0x100fe400078ef82c */
[----:B------:R-:W-:Y:S02]  /*0af0*/  LOP3.LUT R41, R26, 0x30303030, RZ, 0xc0, !PT ;  /* 0x303030301a297812 */ /* 0x000fe400078ec0ff */
[----:B------:R-:W-:Y:S02]  /*0b00*/  LOP3.LUT R26, R27, 0x80808080, RZ, 0xfc, !PT ;  /* 0x808080801b1a7812 */ /* 0x000fe400078efcff */
[----:B------:R-:W-:Y:S02]  /*0b10*/  SHF.R.U32.HI R40, RZ, 0x4, R44 ;  /* 0x00000004ff287819 */ /* 0x000fe4000001162c */
[----:B------:R-:W-:Y:S02]  /*0b20*/  IADD3 R26, R26, -0x20202020, RZ ;  /* 0xdfdfdfe01a1a7810 */ /* 0x000fe40007ffe0ff */
[----:B------:R-:W-:-:S02]  /*0b30*/  LOP3.LUT R40, R41, 0xf0f0f0f, R40, 0xf8, !PT ;  /* 0x0f0f0f0f29287812 */ /* 0x000fc400078ef828 */
[--C-:B------:R-:W-:Y:S02]  /*0b40*/  LOP3.LUT R41, R27, 0x20202020, R26.reuse, 0x18, !PT ;  /* 0x202020201b297812 */ /* 0x100fe400078e181a */
[----:B------:R-:W-:Y:S02]  /*0b50*/  LOP3.LUT R45, R40, 0x80808080, RZ, 0xfc, !PT ;  /* 0x80808080282d7812 */ /* 0x000fe400078efcff */
[----:B----4-:R-:W-:Y:S02]  /*0b60*/  PRMT R43, R41, 0xba98, RZ ;  /* 0x0000ba98292b7816 */ /* 0x010fe400000000ff */
[----:B------:R-:W-:Y:S02]  /*0b70*/  PRMT R44, R27, 0xba98, RZ ;  /* 0x0000ba981b2c7816 */ /* 0x000fe400000000ff */
[----:B------:R-:W-:Y:S02]  /*0b80*/  IADD3 R41, R45, -0x20202020, RZ ;  /* 0xdfdfdfe02d297810 */ /* 0x000fe40007ffe0ff */
[----:B------:R-:W-:-:S02]  /*0b90*/  LOP3.LUT R26, R43, 0x80808080, R26, 0x6, !PT ;  /* 0x808080802b1a7812 */ /* 0x000fc400078e061a */
[----:B------:R-:W-:Y:S02]  /*0ba0*/  LOP3.LUT R27, R43, 0x7f7f7f7f, R44, 0x60, !PT ;  /* 0x7f7f7f7f2b1b7812 */ /* 0x000fe400078e602c */
[----:B------:R-:W-:-:S04]  /*0bb0*/  LOP3.LUT R43, R40, 0x20202020, R41, 0x18, !PT ;  /* 0x20202020282b7812 */ /* 0x000fc800078e1829 */
[----:B------:R-:W-:Y:S02]  /*0bc0*/  PRMT R44, R43, 0xba98, RZ ;  /* 0x0000ba982b2c7816 */ /* 0x000fe400000000ff */
[----:B------:R-:W-:Y:S02]  /*0bd0*/  PRMT R43, R40, 0xba98, RZ ;  /* 0x0000ba98282b7816 */ /* 0x000fe400000000ff */
[C---:B------:R-:W-:Y:S01]  /*0be0*/  LOP3.LUT R41, R44.reuse, 0x80808080, R41, 0x6, !PT ;  /* 0x808080802c297812 */ /* 0x040fe200078e0629 */
[----:B------:R1:W2:Y:S01]  /*0bf0*/  LDG.E.U16.CONSTANT R40, [R22.64+0x80] ;  /* 0x0000800816287981 */ /* 0x0002a2000c1e9500 */
[----:B------:R-:W-:-:S04]  /*0c00*/  LOP3.LUT R44, R44, 0x7f7f7f7f, R43, 0x60, !PT ;  /* 0x7f7f7f7f2c2c7812 */ /* 0x000fc800078e602b */
[----:B------:R-:W-:Y:S02]  /*0c10*/  LOP3.LUT R43, R41, R44, RZ, 0xfc, !PT ;  /* 0x0000002c292b7212 */ /* 0x000fe400078efcff */
[----:B------:R1:W2:Y:S01]  /*0c20*/  LDG.E.U16.CONSTANT R41, [R22.64+0x82] ;  /* 0x0000820816297981 */ /* 0x0002a2000c1e9500 */
[----:B0-----:R-:W-:-:S03]  /*0c30*/  LOP3.LUT R42, R26, R27, RZ, 0xfc, !PT ;  /* 0x0000001b1a2a7212 */ /* 0x001fc600078efcff */
[----:B------:R0:W3:Y:S04]  /*0c40*/  LDG.E.U16.CONSTANT R27, [R24.64] ;  /* 0x00000008181b7981 */ /* 0x0000e8000c1e9500 */
[----:B------:R0:W3:Y:S04]  /*0c50*/  LDG.E.U16.CONSTANT R44, [R24.64+0x2] ;  /* 0x00000208182c7981 */ /* 0x0000e8000c1e9500 */
[----:B------:R4:W-:Y:S01]  /*0c60*/  STS [R35.X4+0x450], R43 ;  /* 0x0004502b23007388 */ /* 0x0009e20000004800 */
[----:B-1----:R-:W-:-:S04]  /*0c70*/  IMAD.WIDE R22, R16, 0xd2, R22 ;  /* 0x000000d210167825 */ /* 0x002fc800078e0216 */
[----:B0-----:R-:W-:Y:S01]  /*0c80*/  IMAD.WIDE R24, R16, 0xd2, R24 ;  /* 0x000000d210187825 */ /* 0x001fe200078e0218 */
[----:B------:R0:W-:Y:S01]  /*0c90*/  STS [R35.X4+0x410], R42 ;  /* 0x0004102a23007388 */ /* 0x0001e20000004800 */
[----:B--2---:R-:W-:-:S04]  /*0ca0*/  PRMT R26, R40, 0x5410, R41 ;  /* 0x00005410281a7816 */ /* 0x004fc80000000029 */
[----:B------:R-:W-:-:S05]  /*0cb0*/  SHF.R.S32.HI R26, RZ, R37, R26 ;  /* 0x00000025ff1a7219 */ /* 0x000fca000001141a */
[----:B------:R-:W-:Y:S01]  /*0cc0*/  IMAD.SHL.U32 R40, R26, 0x10, RZ ;  /* 0x000000101a287824 */ /* 0x000fe200078e00ff */
[----:B---3--:R-:W-:-:S04]  /*0cd0*/  PRMT R44, R27, 0x5410, R44 ;  /* 0x000054101b2c7816 */ /* 0x008fc8000000002c */
        /* <DEDUP_REMOVED lines=58> */
[----:B------:R-:W-:Y:S01]  /*1080*/  STS [R35.X4+0xc70], R43 ;  /* 0x000c702b23007388 */ /* 0x000fe20000004800 */
[----:B-1----:R-:W-:-:S04]  /*1090*/  IMAD.WIDE R22, R16, 0xd2, R22 ;  /* 0x000000d210167825 */ /* 0x002fc800078e0216 */
[----:B0-----:R-:W-:Y:S01]  /*10a0*/  IMAD.WIDE R24, R16, 0xd2, R24 ;  /* 0x000000d210187825 */ /* 0x001fe200078e0218 */
[----:B------:R0:W-:Y:S04]  /*10b0*/  STS [R35.X4+0xc30], R42 ;  /* 0x000c302a23007388 */ /* 0x0001e80000004800 */
[----:B0-----:R-:W4:Y:S01]  /*10c0*/  LDG.E.U16.CONSTANT R42, [R24.64] ;  /* 0x00000008182a7981 */ /* 0x001f22000c1e9500 */
        /* <DEDUP_REMOVED lines=13> */
[----:B------:R-:W-:Y:S02]  /*11a0*/  PRMT R43, R41, 0xba98, RZ ;  /* 0x0000ba98292b7816 */ /* 0x000fe400000000ff */
        /* <DEDUP_REMOVED lines=9> */
[----:B------:R-:W-:-:S03]  /*1240*/  LOP3.LUT R44, R44, 0x7f7f7f7f, R43, 0x60, !PT ;  /* 0x7f7f7f7f2c2c7812 */ /* 0x000fc600078e602b */
[----:B------:R-:W4:Y:S01]  /*1250*/  LDG.E.U16.CONSTANT R43, [R24.64+0x2] ;  /* 0x00000208182b7981 */ /* 0x000f22000c1e9500 */
[----:B------:R-:W-:-:S03]  /*1260*/  LOP3.LUT R44, R41, R44, RZ, 0xfc, !PT ;  /* 0x0000002c292c7212 */ /* 0x000fc600078efcff */
[----:B------:R0:W2:Y:S01]  /*1270*/  LDG.E.U16.CONSTANT R41, [R22.64+0x82] ;  /* 0x0000820816297981 */ /* 0x0000a2000c1e9500 */
[----:B------:R-:W-:-:S03]  /*1280*/  LOP3.LUT R26, R26, R27, RZ, 0xfc, !PT ;  /* 0x0000001b1a1a7212 */ /* 0x000fc600078efcff */
[----:B------:R1:W-:Y:S04]  /*1290*/  STS [R35.X4+0x1080], R44 ;  /* 0x0010802c23007388 */ /* 0x0003e80000004800 */
[----:B------:R3:W-:Y:S01]  /*12a0*/  STS [R35.X4+0x1040], R26 ;  /* 0x0010401a23007388 */ /* 0x0007e20000004800 */
[----:B0-----:R-:W-:Y:S01]  /*12b0*/  IMAD.WIDE R22, R16, 0xd2, R22 ;  /* 0x000000d210167825 */ /* 0x001fe200078e0216 */
[----:B--2---:R-:W-:-:S04]  /*12c0*/  PRMT R40, R40, 0x5410, R41 ;  /* 0x0000541028287816 */ /* 0x004fc80000000029 */
[----:B------:R-:W-:-:S05]  /*12d0*/  SHF.R.S32.HI R27, RZ, R37, R40 ;  /* 0x00000025ff1b7219 */ /* 0x000fca0000011428 */
[----:B------:R-:W-:Y:S01]  /*12e0*/  IMAD.SHL.U32 R40, R27, 0x10, RZ ;  /* 0x000000101b287824 */ /* 0x000fe200078e00ff */
[----:B----4-:R-:W-:-:S04]  /*12f0*/  PRMT R42, R42, 0x5410, R43 ;  /* 0x000054102a2a7816 */ /* 0x010fc8000000002b */
[----:B------:R-:W-:-:S04]  /*1300*/  LOP3.LUT R41, R40, 0x30303030, RZ, 0xc0, !PT ;  /* 0x3030303028297812 */ /* 0x000fc800078ec0ff */
[--C-:B------:R-:W-:Y:S02]  /*1310*/  LOP3.LUT R40, R41, 0xf0f0f0f, R42.reuse, 0xf8, !PT ;  /* 0x0f0f0f0f29287812 */ /* 0x100fe400078ef82a */
[----:B------:R-:W-:Y:S02]  /*1320*/  SHF.R.U32.HI R42, RZ, 0x4, R42 ;  /* 0x00000004ff2a7819 */ /* 0x000fe4000001162a */
[----:B------:R-:W-:Y:S02]  /*1330*/  LOP3.LUT R41, R40, 0x80808080, RZ, 0xfc, !PT ;  /* 0x8080808028297812 */ /* 0x000fe400078efcff */
[----:B------:R-:W-:Y:S02]  /*1340*/  LOP3.LUT R27, R27, 0x30303030, RZ, 0xc0, !PT ;  /* 0x303030301b1b7812 */ /* 0x000fe400078ec0ff */
[----:B------:R-:W-:Y:S02]  /*1350*/  IADD3 R41, R41, -0x20202020, RZ ;  /* 0xdfdfdfe029297810 */ /* 0x000fe40007ffe0ff */
[----:B------:R-:W-:-:S02]  /*1360*/  LOP3.LUT R27, R27, 0xf0f0f0f, R42, 0xf8, !PT ;  /* 0x0f0f0f0f1b1b7812 */ /* 0x000fc400078ef82a */
[--C-:B------:R-:W-:Y:S02]  /*1370*/  LOP3.LUT R42, R40, 0x20202020, R41.reuse, 0x18, !PT ;  /* 0x20202020282a7812 */ /* 0x100fe400078e1829 */
[----:B------:R-:W-:Y:S02]  /*1380*/  LOP3.LUT R45, R27, 0x80808080, RZ, 0xfc, !PT ;  /* 0x808080801b2d7812 */ /* 0x000fe400078efcff */
[----:B-1----:R-:W-:Y:S02]  /*1390*/  PRMT R44, R42, 0xba98, RZ ;  /* 0x0000ba982a2c7816 */ /* 0x002fe400000000ff */
[----:B------:R-:W-:Y:S02]  /*13a0*/  PRMT R43, R40, 0xba98, RZ ;  /* 0x0000ba98282b7816 */ /* 0x000fe400000000ff */
[----:B------:R-:W-:Y:S02]  /*13b0*/  IADD3 R40, R45, -0x20202020, RZ ;  /* 0xdfdfdfe02d287810 */ /* 0x000fe40007ffe0ff */
[----:B------:R-:W-:-:S02]  /*13c0*/  LOP3.LUT R42, R44, 0x80808080, R41, 0x6, !PT ;  /* 0x808080802c2a7812 */ /* 0x000fc400078e0629 */
[----:B------:R-:W-:Y:S02]  /*13d0*/  LOP3.LUT R41, R44, 0x7f7f7f7f, R43, 0x60, !PT ;  /* 0x7f7f7f7f2c297812 */ /* 0x000fe400078e602b */
[C---:B------:R-:W-:Y:S02]  /*13e0*/  LOP3.LUT R43, R27.reuse, 0x20202020, R40, 0x18, !PT ;  /* 0x202020201b2b7812 */ /* 0x040fe400078e1828 */
[----:B------:R-:W-:Y:S02]  /*13f0*/  PRMT R44, R27, 0xba98, RZ ;  /* 0x0000ba981b2c7816 */ /* 0x000fe400000000ff */
[----:B------:R-:W-:Y:S01]  /*1400*/  PRMT R43, R43, 0xba98, RZ ;  /* 0x0000ba982b2b7816 */ /* 0x000fe200000000ff */
[----:B---3--:R-:W-:-:S03]  /*1410*/  IMAD.WIDE R26, R16, 0xd2, R24 ;  /* 0x000000d2101a7825 */ /* 0x008fc600078e0218 */
[C---:B------:R-:W-:Y:S02]  /*1420*/  LOP3.LUT R40, R43.reuse, 0x80808080, R40, 0x6, !PT ;  /* 0x808080802b287812 */ /* 0x040fe400078e0628 */
[----:B------:R-:W-:Y:S01]  /*1430*/  LOP3.LUT R43, R43, 0x7f7f7f7f, R44, 0x60, !PT ;  /* 0x7f7f7f7f2b2b7812 */ /* 0x000fe200078e602c */
[----:B------:R-:W-:Y:S01]  /*1440*/  IMAD.WIDE R24, R16, 0xd2, R26 ;  /* 0x000000d210187825 */ /* 0x000fe200078e021a */
[----:B------:R-:W-:Y:S02]  /*1450*/  LOP3.LUT R42, R42, R41, RZ, 0xfc, !PT ;  /* 0x000000292a2a7212 */ /* 0x000fe400078efcff */
[----:B------:R-:W-:Y:S01]  /*1460*/  LOP3.LUT R43, R40, R43, RZ, 0xfc, !PT ;  /* 0x0000002b282b7212 */ /* 0x000fe200078efcff */
[----:B------:R0:W2:Y:S04]  /*1470*/  LDG.E.U16.CONSTANT R41, [R26.64] ;  /* 0x000000081a297981 */ /* 0x0000a8000c1e9500 */
[----:B------:R0:W2:Y:S04]  /*1480*/  LDG.E.U16.CONSTANT R40, [R26.64+0x2] ;  /* 0x000002081a287981 */ /* 0x0000a8000c1e9500 */
[----:B------:R1:W-:Y:S04]  /*1490*/  STS [R35.X4+0x1490], R43 ;  /* 0x0014902b23007388 */ /* 0x0003e80000004800 */
[----:B0-----:R0:W3:Y:S04]  /*14a0*/  LDG.E.U16.CONSTANT R26, [R24.64] ;  /* 0x00000008181a7981 */ /* 0x0010e8000c1e9500 */
[----:B-1----:R1:W4:Y:S04]  /*14b0*/  LDG.E.U16.CONSTANT R43, [R22.64+0x80] ;  /* 0x00008008162b7981 */ /* 0x002328000c1e9500 */
[----:B0-----:R0:W3:Y:S01]  /*14c0*/  LDG.E.U16.CONSTANT R25, [R24.64+0x2] ;  /* 0x0000020818197981 */ /* 0x0010e2000c1e9500 */
[----:B------:R-:W-:-:S05]  /*14d0*/  IMAD.WIDE R44, R16, 0xd2, R22 ;  /* 0x000000d2102c7825 */ /* 0x000fca00078e0216 */
[----:B------:R1:W3:Y:S04]  /*14e0*/  LDG.E.U16.CONSTANT R27, [R44.64+0x80] ;  /* 0x000080082c1b7981 */ /* 0x0002e8000c1e9500 */
[----:B0-----:R0:W4:Y:S04]  /*14f0*/  LDG.E.U16.CONSTANT R24, [R22.64+0x82] ;  /* 0x0000820816187981 */ /* 0x001128000c1e9500 */
[----:B-1----:R-:W3:Y:S04]  /*1500*/  LDG.E.U16.CONSTANT R44, [R44.64+0x82] ;  /* 0x000082082c2c7981 */ /* 0x002ee8000c1e9500 */
[----:B------:R1:W-:Y:S01]  /*1510*/  STS [R35.X4+0x1450], R42 ;  /* 0x0014502a23007388 */ /* 0x0003e20000004800 */
[----:B------:R-:W-:Y:S01]  /*1520*/  HADD2.F32 R39, -RZ, R39.H0_H0 ;  /* 0x20000027ff277230 */ /* 0x000fe20000004100 */
[----:B------:R-:W-:-:S02]  /*1530*/  USHF.L.U32 UR6, UR4, 0x8, URZ ;  /* 0x0000000804067899 */ /* 0x000fc4000800063f */
[----:B------:R-:W-:Y:S02]  /*1540*/  ULDC UR7, c[0x0][0x194] ;  /* 0x0000650000077ab9 */ /* 0x000fe40000000800 */
[----:B------:R-:W-:-:S06]  /*1550*/  UISETP.GE.AND UP0, UPT, UR6, UR7, UPT ;  /* 0x000000070600728c */ /* 0x000fcc000bf06270 */
[----:B------:R-:W-:Y:S02]  /*1560*/  PLOP3.LUT P0, PT, PT, PT, UP0, 0x80, 0x0 ;  /* 0x000000000000781c */ /* 0x000fe40003f0f008 */
[----:B--2---:R-:W-:-:S04]  /*1570*/  PRMT R40, R41, 0x5410, R40 ;  /* 0x0000541029287816 */ /* 0x004fc80000000028 */
[----:B0-----:R-:W-:Y:S02]  /*1580*/  SHF.R.U32.HI R22, RZ, 0x4, R40 ;  /* 0x00000004ff167819 */ /* 0x001fe40000011628 */
[----:B----4-:R-:W-:-:S04]  /*1590*/  PRMT R24, R43, 0x5410, R24 ;  /* 0x000054102b187816 */ /* 0x010fc80000000018 */
[----:B-1----:R-:W-:Y:S02]  /*15a0*/  SHF.R.S32.HI R42, RZ, R37, R24 ;  /* 0x00000025ff2a7219 */ /* 0x002fe40000011418 */
[----:B---3--:R-:W-:-:S03]  /*15b0*/  PRMT R44, R27, 0x5410, R44 ;  /* 0x000054101b2c7816 */ /* 0x008fc6000000002c */
[C---:B------:R-:W-:Y:S01]  /*15c0*/  IMAD.SHL.U32 R24, R42.reuse, 0x10, RZ ;  /* 0x000000102a187824 */ /* 0x040fe200078e00ff */
[----:B------:R-:W-:-:S04]  /*15d0*/  LOP3.LUT R27, R42, 0x30303030, RZ, 0xc0, !PT ;  /* 0x303030302a1b7812 */ /* 0x000fc800078ec0ff */
[----:B------:R-:W-:Y:S02]  /*15e0*/  LOP3.LUT R41, R24, 0x30303030, RZ, 0xc0, !PT ;  /* 0x3030303018297812 */ /* 0x000fe400078ec0ff */
[----:B------:R-:W-:Y:S02]  /*15f0*/  SHF.R.S32.HI R24, RZ, R37, R44 ;  /* 0x00000025ff187219 */ /* 0x000fe4000001142c */
[----:B------:R-:W-:Y:S02]  /*1600*/  LOP3.LUT R23, R41, 0xf0f0f0f, R40, 0xf8, !PT ;  /* 0x0f0f0f0f29177812 */ /* 0x000fe400078ef828 */
[----:B------:R-:W-:Y:S02]  /*1610*/  PRMT R26, R26, 0x5410, R25 ;  /* 0x000054101a1a7816 */ /* 0x000fe40000000019 */
[----:B------:R-:W-:Y:S01]  /*1620*/  LOP3.LUT R22, R27, 0xf0f0f0f, R22, 0xf8, !PT ;  /* 0x0f0f0f0f1b167812 */ /* 0x000fe200078ef816 */
[----:B------:R-:W-:Y:S01]  /*1630*/  IMAD.SHL.U32 R27, R24, 0x10, RZ ;  /* 0x00000010181b7824 */ /* 0x000fe200078e00ff */
[----:B------:R-:W-:-:S02]  /*1640*/  LOP3.LUT R40, R23, 0x80808080, RZ, 0xfc, !PT ;  /* 0x8080808017287812 */ /* 0x000fc400078efcff */
[----:B------:R-:W-:Y:S02]  /*1650*/  LOP3.LUT R24, R24, 0x30303030, RZ, 0xc0, !PT ;  /* 0x3030303018187812 */ /* 0x000fe400078ec0ff */
[--C-:B------:R-:W-:Y:S02]  /*1660*/  SHF.R.U32.HI R25, RZ, 0x4, R26.reuse ;  /* 0x00000004ff197819 */ /* 0x100fe4000001161a */
[----:B------:R-:W-:Y:S02]  /*1670*/  LOP3.LUT R27, R27, 0x30303030, RZ, 0xc0, !PT ;  /* 0x303030301b1b7812 */ /* 0x000fe400078ec0ff */
[----:B------:R-:W-:Y:S02]  /*1680*/  IADD3 R40, R40, -0x20202020, RZ ;  /* 0xdfdfdfe028287810 */ /* 0x000fe40007ffe0ff */
[----:B------:R-:W-:Y:S02]  /*1690*/  LOP3.LUT R25, R24, 0xf0f0f0f, R25, 0xf8, !PT ;  /* 0x0f0f0f0f18197812 */ /* 0x000fe400078ef819 */
        /* <DEDUP_REMOVED lines=8> */
[C---:B------:R-:W-:Y:S02]  /*1720*/  LOP3.LUT R40, R25.reuse, 0x20202020, R42, 0x18, !PT ;  /* 0x2020202019287812 */ /* 0x040fe400078e182a */
[----:B------:R-:W-:Y:S02]  /*1730*/  LOP3.LUT R27, R24, 0x80808080, RZ, 0xfc, !PT ;  /* 0x80808080181b7812 */ /* 0x000fe400078efcff */
[----:B------:R-:W-:Y:S02]  /*1740*/  PRMT R41, R40, 0xba98, RZ ;  /* 0x0000ba9828297816 */ /* 0x000fe400000000ff */
[----:B------:R-:W-:Y:S02]  /*1750*/  PRMT R44, R25, 0xba98, RZ ;  /* 0x0000ba98192c7816 */ /* 0x000fe400000000ff */
[----:B------:R-:W-:-:S02]  /*1760*/  IADD3 R27, R27, -0x20202020, RZ ;  /* 0xdfdfdfe01b1b7810 */ /* 0x000fc40007ffe0ff */
[C---:B------:R-:W-:Y:S02]  /*1770*/  LOP3.LUT R40, R41.reuse, 0x80808080, R42, 0x6, !PT ;  /* 0x8080808029287812 */ /* 0x040fe400078e062a */
[----:B------:R-:W-:Y:S02]  /*1780*/  LOP3.LUT R25, R41, 0x7f7f7f7f, R44, 0x60, !PT ;  /* 0x7f7f7f7f29197812 */ /* 0x000fe400078e602c */
[----:B------:R-:W-:Y:S02]  /*1790*/  LOP3.LUT R42, R24, 0x20202020, R27, 0x18, !PT ;  /* 0x20202020182a7812 */ /* 0x000fe400078e181b */
[----:B------:R-:W-:Y:S02]  /*17a0*/  LOP3.LUT R41, R22, 0x80808080, RZ, 0xfc, !PT ;  /* 0x8080808016297812 */ /* 0x000fe400078efcff */
[----:B------:R-:W-:Y:S02]  /*17b0*/  PRMT R42, R42, 0xba98, RZ ;  /* 0x0000ba982a2a7816 */ /* 0x000fe400000000ff */
[----:B------:R-:W-:-:S02]  /*17c0*/  PRMT R43, R24, 0xba98, RZ ;  /* 0x0000ba98182b7816 */ /* 0x000fc400000000ff */
[----:B------:R-:W-:Y:S02]  /*17d0*/  IADD3 R41, R41, -0x20202020, RZ ;  /* 0xdfdfdfe029297810 */ /* 0x000fe40007ffe0ff */
[C---:B------:R-:W-:Y:S02]  /*17e0*/  LOP3.LUT R27, R42.reuse, 0x80808080, R27, 0x6, !PT ;  /* 0x808080802a1b7812 */ /* 0x040fe400078e061b */
[----:B------:R-:W-:Y:S02]  /*17f0*/  LOP3.LUT R24, R42, 0x7f7f7f7f, R43, 0x60, !PT ;  /* 0x7f7f7f7f2a187812 */ /* 0x000fe400078e602b */
[C---:B------:R-:W-:Y:S02]  /*1800*/  LOP3.LUT R42, R22.reuse, 0x20202020, R41, 0x18, !PT ;  /* 0x20202020162a7812 */ /* 0x040fe400078e1829 */
[----:B------:R-:W-:Y:S02]  /*1810*/  PRMT R43, R22, 0xba98, RZ ;  /* 0x0000ba98162b7816 */ /* 0x000fe400000000ff */
[----:B------:R-:W-:-:S04]  /*1820*/  PRMT R42, R42, 0xba98, RZ ;  /* 0x0000ba982a2a7816 */ /* 0x000fc800000000ff */
[C---:B------:R-:W-:Y:S02]  /*1830*/  LOP3.LUT R41, R42.reuse, 0x80808080, R41, 0x6, !PT ;  /* 0x808080802a297812 */ /* 0x040fe400078e0629 */
[----:B------:R-:W-:Y:S02]  /*1840*/  LOP3.LUT R42, R42, 0x7f7f7f7f, R43, 0x60, !PT ;  /* 0x7f7f7f7f2a2a7812 */ /* 0x000fe400078e602b */
[----:B------:R-:W-:Y:S02]  /*1850*/  LOP3.LUT R26, R23, R26, RZ, 0xfc, !PT ;  /* 0x0000001a171a7212 */ /* 0x000fe400078efcff */
[----:B------:R-:W-:Y:S02]  /*1860*/  LOP3.LUT R42, R41, R42, RZ, 0xfc, !PT ;  /* 0x0000002a292a7212 */ /* 0x000fe400078efcff */
[----:B------:R-:W-:Y:S02]  /*1870*/  LOP3.LUT R40, R40, R25, RZ, 0xfc, !PT ;  /* 0x0000001928287212 */ /* 0x000fe400078efcff */
[----:B------:R-:W-:Y:S01]  /*1880*/  LOP3.LUT R24, R27, R24, RZ, 0xfc, !PT ;  /* 0x000000181b187212 */ /* 0x000fe200078efcff */
[----:B------:R0:W-:Y:S04]  /*1890*/  STS [R35.X4+0x18a0], R42 ;  /* 0x0018a02a23007388 */ /* 0x0001e80000004800 */
[----:B------:R0:W-:Y:S04]  /*18a0*/  STS [R35.X4+0x1860], R26 ;  /* 0x0018601a23007388 */ /* 0x0001e80000004800 */
[----:B------:R0:W-:Y:S04]  /*18b0*/  STS [R35.X4+0x1cb0], R40 ;  /* 0x001cb02823007388 */ /* 0x0001e80000004800 */
[----:B------:R0:W-:Y:S04]  /*18c0*/  STS [R35.X4+0x1c70], R24 ;  /* 0x001c701823007388 */ /* 0x0001e80000004800 */
[----:B------:R0:W-:Y:S04]  /*18d0*/  STS [R10.X4+0x2080], R39 ;  /* 0x002080270a007388 */ /* 0x0001e80000004800 */
[----:B------:R0:W-:Y:S01]  /*18e0*/  STS [R31.X4+0x2104], R38 ;  /* 0x002104261f007388 */ /* 0x0001e20000004800 */
[----:B------:R-:W-:Y:S05]  /*18f0*/  @P0 BRA `(.L_x_296) ;  /* 0x000014b000000947 */ /* 0x000fea0003800000 */
[----:B0-----:R-:W-:Y:S01]  /*1900*/  IABS R24, c[0x0][0x1a8] ;  /* 0x00006a0000187a13 */ /* 0x001fe20000000000 */
[----:B------:R-:W-:Y:S01]  /*1910*/  USHF.L.U32 UR7, UR4, 0x3, URZ ;  /* 0x0000000304077899 */ /* 0x000fe2000800063f */
[----:B-----5:R-:W-:Y:S01]  /*1920*/  IABS R26, R2 ;  /* 0x00000002001a7213 */ /* 0x020fe20000000000 */
        /* <DEDUP_REMOVED lines=9> */
[----:B------:R-:W-:-:S04]  /*19c0*/  LOP3.LUT R22, R2, c[0x0][0x1a8], RZ, 0x3c, !PT ;  /* 0x00006a0002167a12 */ /* 0x000fc800078e3cff */
[----:B------:R-:W-:Y:S01]  /*19d0*/  ISETP.GE.AND P2, PT, R22, RZ, PT ;  /* 0x000000ff1600720c */ /* 0x000fe20003f46270 */
[----:B------:R-:W-:Y:S01]  /*19e0*/  IMAD.HI.U32 R23, R23, R26, RZ ;  /* 0x0000001a17177227 */ /* 0x000fe200078e00ff */
[----:B------:R-:W-:-:S03]  /*19f0*/  LEA.HI R22, R4, UR7, RZ, 0x1d ;  /* 0x0000000704167c11 */ /* 0x000fc6000f8fe8ff */
[----:B------:R-:W-:-:S04]  /*1a00*/  IMAD.MOV R25, RZ, RZ, -R23 ;  /* 0x000000ffff197224 */ /* 0x000fc800078e0a17 */
[----:B------:R-:W-:-:S05]  /*1a10*/  IMAD R25, R24, R25, R26 ;  /* 0x0000001918197224 */ /* 0x000fca00078e021a */
[----:B------:R-:W-:-:S13]  /*1a20*/  ISETP.GT.U32.AND P1, PT, R24, R25, PT ;  /* 0x000000191800720c */ /* 0x000fda0003f24070 */
[----:B------:R-:W-:Y:S01]  /*1a30*/  @!P1 IMAD.IADD R25, R25, 0x1, -R24 ;  /* 0x0000000119199824 */ /* 0x000fe200078e0a18 */
[----:B------:R-:W-:Y:S02]  /*1a40*/  @!P1 IADD3 R23, R23, 0x1, RZ ;  /* 0x0000000117179810 */ /* 0x000fe40007ffe0ff */
[----:B------:R-:W-:Y:S02]  /*1a50*/  ISETP.NE.AND P1, PT, RZ, c[0x0][0x1a8], PT ;  /* 0x00006a00ff007a0c */ /* 0x000fe40003f25270 */
[----:B------:R-:W-:Y:S01]  /*1a60*/  ISETP.GE.U32.AND P0, PT, R25, R24, PT ;  /* 0x000000181900720c */ /* 0x000fe20003f06070 */
[----:B------:R-:W-:-:S05]  /*1a70*/  IMAD.U32 R25, RZ, RZ, UR7 ;  /* 0x00000007ff197e24 */ /* 0x000fca000f8e00ff */
[----:B------:R-:W-:-:S07]  /*1a80*/  LOP3.LUT R26, R25, 0x3, R4, 0xf8, !PT ;  /* 0x00000003191a7812 */ /* 0x000fce00078ef804 */
[----:B------:R-:W-:-:S05]  /*1a90*/  @P0 IADD3 R23, R23, 0x1, RZ ;  /* 0x0000000117170810 */ /* 0x000fca0007ffe0ff */
[----:B------:R-:W-:Y:S01]  /*1aa0*/  @!P2 IMAD.MOV R23, RZ, RZ, -R23 ;  /* 0x000000ffff17a224 */ /* 0x000fe200078e0a17 */
[----:B------:R-:W-:-:S04]  /*1ab0*/  @!P1 LOP3.LUT R23, RZ, c[0x0][0x1a8], RZ, 0x33, !PT ;  /* 0x00006a00ff179a12 */ /* 0x000fc800078e33ff */
[C---:B------:R-:W-:Y:S01]  /*1ac0*/  ISETP.GE.AND P0, PT, R23.reuse, c[0x0][0x19c], PT ;  /* 0x0000670017007a0c */ /* 0x040fe20003f06270 */
[----:B------:R-:W-:-:S03]  /*1ad0*/  IMAD R27, R23, UR5, RZ ;  /* 0x00000005171b7c24 */ /* 0x000fc6000f8e02ff */
[----:B------:R-:W-:Y:S01]  /*1ae0*/  ISETP.GE.OR P2, PT, R22, UR5, P0 ;  /* 0x0000000516007c0c */ /* 0x000fe20008746670 */
[----:B------:R-:W-:Y:S01]  /*1af0*/  IMAD.IADD R23, R27, 0x1, R26 ;  /* 0x000000011b177824 */ /* 0x000fe200078e021a */
[----:B------:R-:W-:-:S04]  /*1b00*/  ISETP.GE.OR P1, PT, R26, UR5, P0 ;  /* 0x000000051a007c0c */ /* 0x000fc80008726670 */
[----:B------:R-:W-:-:S07]  /*1b10*/  ISETP.GT.U32.OR P1, PT, R4, 0x3, P1 ;  /* 0x000000030400780c */ /* 0x000fce0000f24470 */
[----:B------:R-:W-:Y:S02]  /*1b20*/  @!P2 IMAD.IADD R25, R27, 0x1, R22 ;  /* 0x000000011b19a824 */ /* 0x000fe400078e0216 */
[----:B------:R-:W-:-:S04]  /*1b30*/  IMAD.WIDE R22, R23, R38, c[0x0][0x168] ;  /* 0x00005a0017167625 */ /* 0x000fc800078e0226 */
[----:B------:R-:W-:Y:S01]  /*1b40*/  @!P2 IMAD.WIDE R24, R25, R38, c[0x0][0x168] ;  /* 0x00005a001918a625 */ /* 0x000fe200078e0226 */
[----:B------:R-:W2:Y:S04]  /*1b50*/  @!P1 LDG.E.U16.CONSTANT R39, [R22.64] ;  /* 0x0000000816279981 */ /* 0x000ea8000c1e9500 */
        /* <DEDUP_REMOVED lines=15> */
[----:B------:R-:W0:Y:S01]  /*1c50*/  LDS R42, [R15+0x10] ;  /* 0x000010000f2a7984 */ /* 0x000e220000000800 */
[----:B-1----:R-:W-:-:S03]  /*1c60*/  IDP.4A.S8.S8 R24, R44, R43, R41 ;  /* 0x0000002b2c187226 */ /* 0x002fc60000000629 */
[----:B------:R-:W-:Y:S04]  /*1c70*/  LDS R41, [R15+0x8] ;  /* 0x000008000f297984 */ /* 0x000fe80000000800 */
[----:B------:R-:W-:Y:S04]  /*1c80*/  LDS R43, [R12+0x1c] ;  /* 0x00001c000c2b7984 */ /* 0x000fe80000000800 */
[----:B------:R-:W-:Y:S01]  /*1c90*/  LDS R44, [R12+0x64] ;  /* 0x000064000c2c7984 */ /* 0x000fe20000000800 */
[----:B0-----:R-:W-:-:S03]  /*1ca0*/  IDP.4A.S8.S8 R25, R42, R25, RZ ;  /* 0x000000192a197226 */ /* 0x001fc600000006ff */
[----:B------:R-:W0:Y:S01]  /*1cb0*/  LDS R42, [R12+0x8] ;  /* 0x000008000c2a7984 */ /* 0x000e220000000800 */
[----:B------:R-:W-:-:S03]  /*1cc0*/  IDP.4A.S8.S8 R25, R40, R39, R25 ;  /* 0x0000002728197226 */ /* 0x000fc60000000619 */
[----:B------:R-:W-:Y:S04]  /*1cd0*/  LDS R39, [R15+0xc] ;  /* 0x00000c000f277984 */ /* 0x000fe80000000800 */
[----:B------:R-:W1:Y:S01]  /*1ce0*/  LDS R40, [R12+0xc] ;  /* 0x00000c000c287984 */ /* 0x000e620000000800 */
[----:B0-----:R-:W-:-:S03]  /*1cf0*/  IDP.4A.S8.S8 R24, R41, R42, R24 ;  /* 0x0000002a29187226 */ /* 0x001fc60000000618 */
[----:B------:R-:W-:Y:S04]  /*1d00*/  LDS R42, [R15+0x18] ;  /* 0x000018000f2a7984 */ /* 0x000fe80000000800 */
[----:B------:R-:W0:Y:S01]  /*1d10*/  LDS R41, [R12+0x18] ;  /* 0x000018000c297984 */ /* 0x000e220000000800 */
[----:B-1----:R-:W-:-:S03]  /*1d20*/  IDP.4A.S8.S8 R24, R39, R40, R24 ;  /* 0x0000002827187226 */ /* 0x002fc60000000618 */
[----:B------:R-:W1:Y:S01]  /*1d30*/  LDS R40, [R15+0x1c] ;  /* 0x00001c000f287984 */ /* 0x000e620000000800 */
[----:B0-----:R-:W-:-:S03]  /*1d40*/  IDP.4A.S8.S8 R39, R42, R41, R25 ;  /* 0x000000292a277226 */ /* 0x001fc60000000619 */
[----:B------:R-:W0:Y:S01]  /*1d50*/  LDS.U16 R25, [R17.X4+0x2104] ;  /* 0x0021040011197984 */ /* 0x000e220000004400 */
[----:B-1----:R-:W-:-:S03]  /*1d60*/  IDP.4A.S8.S8 R39, R40, R43, R39 ;  /* 0x0000002b28277226 */ /* 0x002fc60000000627 */
[----:B------:R-:W-:Y:S04]  /*1d70*/  LDS R40, [R15+0x20] ;  /* 0x000020000f287984 */ /* 0x000fe80000000800 */
[----:B------:R-:W1:Y:S04]  /*1d80*/  LDS R43, [R12+0x20] ;  /* 0x000020000c2b7984 */ /* 0x000e680000000800 */
[----:B------:R-:W-:Y:S01]  /*1d90*/  LDS R42, [R12+0x24] ;  /* 0x000024000c2a7984 */ /* 0x000fe20000000800 */
[----:B0-----:R-:W-:-:S05]  /*1da0*/  PRMT R41, R25, 0x8880, RZ ;  /* 0x0000888019297816 */ /* 0x001fca00000000ff */
[----:B------:R-:W-:Y:S02]  /*1db0*/  IMAD R24, R24, R41, RZ ;  /* 0x0000002918187224 */ /* 0x000fe400078e02ff */
[----:B------:R-:W0:Y:S01]  /*1dc0*/  LDS R41, [R15+0x24] ;  /* 0x000024000f297984 */ /* 0x000e220000000800 */
[----:B------:R-:W-:Y:S01]  /*1dd0*/  PRMT R25, R25, 0x9991, RZ ;  /* 0x0000999119197816 */ /* 0x000fe200000000ff */
[----:B-1----:R-:W-:Y:S02]  /*1de0*/  IDP.4A.S8.S8 R40, R40, R43, RZ ;  /* 0x0000002b28287226 */ /* 0x002fe400000006ff */
[----:B------:R-:W-:Y:S02]  /*1df0*/  LDS R43, [R0.X16+0x2514] ;  /* 0x00251400002b7984 */ /* 0x000fe4000000c800 */
[----:B------:R-:W-:Y:S02]  /*1e00*/  IMAD R24, R39, R25, R24 ;  /* 0x0000001927187224 */ /* 0x000fe400078e0218 */
[----:B------:R-:W-:Y:S01]  /*1e10*/  LDS R39, [R15+0x30] ;  /* 0x000030000f277984 */ /* 0x000fe20000000800 */
[----:B0-----:R-:W-:-:S03]  /*1e20*/  IDP.4A.S8.S8 R25, R41, R42, R40 ;  /* 0x0000002a29197226 */ /* 0x001fc60000000628 */
[----:B------:R-:W0:Y:S04]  /*1e30*/  LDS R40, [R12+0x30] ;  /* 0x000030000c287984 */ /* 0x000e280000000800 */
[----:B------:R-:W-:Y:S04]  /*1e40*/  LDS R42, [R15+0x34] ;  /* 0x000034000f2a7984 */ /* 0x000fe80000000800 */
[----:B------:R-:W1:Y:S01]  /*1e50*/  LDS R41, [R12+0x34] ;  /* 0x000034000c297984 */ /* 0x000e620000000800 */
[----:B0-----:R-:W-:-:S03]  /*1e60*/  IDP.4A.S8.S8 R39, R39, R40, RZ ;  /* 0x0000002827277226 */ /* 0x001fc600000006ff */
[----:B------:R-:W-:Y:S01]  /*1e70*/  LDS R40, [R15+0x28] ;  /* 0x000028000f287984 */ /* 0x000fe20000000800 */
[----:B-1----:R-:W-:-:S03]  /*1e80*/  IDP.4A.S8.S8 R39, R42, R41, R39 ;  /* 0x000000292a277226 */ /* 0x002fc60000000627 */
[----:B------:R-:W0:Y:S04]  /*1e90*/  LDS R41, [R12+0x28] ;  /* 0x000028000c297984 */ /* 0x000e280000000800 */
[----:B------:R-:W-:Y:S01]  /*1ea0*/  LDS.U16 R42, [R17.X4+0x2106] ;  /* 0x00210600112a7984 */ /* 0x000fe20000004400 */
        /* <DEDUP_REMOVED lines=37> */
[----:B------:R-:W0:Y:S01]  /*2100*/  LDS R42, [R12+0x5c] ;  /* 0x00005c000c2a7984 */ /* 0x000e220000000800 */
[----:B------:R-:W1:Y:S01]  /*2110*/  I2F R24, R24 ;  /* 0x0000001800187306 */ /* 0x000e620000201400 */
[----:B0-----:R-:W-:Y:S02]  /*2120*/  IDP.4A.S8.S8 R40, R39, R42, R40 ;  /* 0x0000002a27287226 */ /* 0x001fe40000000628 */
[----:B------:R-:W0:Y:S05]  /*2130*/  LDS.U16 R39, [R17.X4+0x2108] ;  /* 0x0021080011277984 */ /* 0x000e2a0000004400 */
[----:B------:R-:W2:Y:S01]  /*2140*/  I2F R25, R25 ;  /* 0x0000001900197306 */ /* 0x000ea20000201400 */
[----:B0-----:R-:W-:-:S05]  /*2150*/  PRMT R42, R39, 0x8880, RZ ;  /* 0x00008880272a7816 */ /* 0x001fca00000000ff */
[----:B------:R-:W-:Y:S02]  /*2160*/  IMAD R41, R41, R42, RZ ;  /* 0x0000002a29297224 */ /* 0x000fe400078e02ff */
[----:B-1----:R-:W-:Y:S02]  /*2170*/  FFMA.FTZ R42, R24, R43, RZ ;  /* 0x0000002b182a7223 */ /* 0x002fe400000100ff */
[----:B------:R-:W2:Y:S01]  /*2180*/  LDS R43, [R0.X16+0x2518] ;  /* 0x00251800002b7984 */ /* 0x000ea2000000c800 */
[----:B------:R-:W-:-:S05]  /*2190*/  PRMT R39, R39, 0x9991, RZ ;  /* 0x0000999127277816 */ /* 0x000fca00000000ff */
[----:B------:R-:W-:Y:S02]  /*21a0*/  IMAD R39, R40, R39, R41 ;  /* 0x0000002728277224 */ /* 0x000fe400078e0229 */
[----:B------:R-:W-:Y:S01]  /*21b0*/  LDS R41, [R15+0x60] ;  /* 0x000060000f297984 */ /* 0x000fe20000000800 */
[----:B--2---:R-:W-:-:S03]  /*21c0*/  FFMA.FTZ R40, R25, R43, R42 ;  /* 0x0000002b19287223 */ /* 0x004fc6000001002a */
[----:B------:R-:W0:Y:S04]  /*21d0*/  LDS R42, [R12+0x60] ;  /* 0x000060000c2a7984 */ /* 0x000e280000000800 */
[----:B------:R-:W-:Y:S04]  /*21e0*/  LDS R25, [R15+0x70] ;  /* 0x000070000f197984 */ /* 0x000fe80000000800 */
[----:B------:R-:W-:Y:S01]  /*21f0*/  LDS R43, [R15+0x64] ;  /* 0x000064000f2b7984 */ /* 0x000fe20000000800 */
[----:B0-----:R-:W-:-:S03]  /*2200*/  IDP.4A.S8.S8 R24, R41, R42, RZ ;  /* 0x0000002a29187226 */ /* 0x001fc600000006ff */
[----:B------:R-:W0:Y:S04]  /*2210*/  LDS R42, [R12+0x70] ;  /* 0x000070000c2a7984 */ /* 0x000e280000000800 */
[----:B------:R-:W-:Y:S01]  /*2220*/  LDS R41, [R12+0x74] ;  /* 0x000074000c297984 */ /* 0x000fe20000000800 */
[----:B0-----:R-:W-:-:S03]  /*2230*/  IDP.4A.S8.S8 R25, R25, R42, RZ ;  /* 0x0000002a19197226 */ /* 0x001fc600000006ff */
[----:B------:R-:W0:Y:S01]  /*2240*/  LDS R42, [R15+0x74] ;  /* 0x000074000f2a7984 */ /* 0x000e220000000800 */
[----:B------:R-:W-:-:S03]  /*2250*/  IDP.4A.S8.S8 R24, R43, R44, R24 ;  /* 0x0000002c2b187226 */ /* 0x000fc60000000618 */
        /* <DEDUP_REMOVED lines=12> */
[----:B------:R-:W0:Y:S01]  /*2320*/  LDS R41, [R12+0x7c] ;  /* 0x00007c000c297984 */ /* 0x000e220000000800 */
[----:B------:R-:W-:Y:S01]  /*2330*/  ULEA UR6, UR4, 0x80, 0x8 ;  /* 0x0000008004067891 */ /* 0x000fe2000f8e403f */
[----:B------:R-:W1:Y:S01]  /*2340*/  I2F R39, R39 ;  /* 0x0000002700277306 */ /* 0x000e620000201400 */
[----:B------:R-:W-:Y:S01]  /*2350*/  ULDC UR10, c[0x0][0x194] ;  /* 0x00006500000a7ab9 */ /* 0x000fe20000000800 */
[----:B0-----:R-:W-:Y:S01]  /*2360*/  IDP.4A.S8.S8 R25, R42, R41, R25 ;  /* 0x000000292a197226 */ /* 0x001fe20000000619 */
[----:B------:R-:W-:-:S05]  /*2370*/  PRMT R41, R43, 0x8880, RZ ;  /* 0x000088802b297816 */ /* 0x000fca00000000ff */
[----:B------:R-:W-:Y:S01]  /*2380*/  IMAD R42, R24, R41, RZ ;  /* 0x00000029182a7224 */ /* 0x000fe200078e02ff */
[----:B------:R-:W-:Y:S01]  /*2390*/  PRMT R41, R43, 0x9991, RZ ;  /* 0x000099912b297816 */ /* 0x000fe200000000ff */
[----:B------:R-:W1:Y:S04]  /*23a0*/  LDS R24, [R13.X4+0x251c] ;  /* 0x00251c000d187984 */ /* 0x000e680000004800 */
[----:B------:R-:W-:Y:S02]  /*23b0*/  IMAD R41, R25, R41, R42 ;  /* 0x0000002919297224 */ /* 0x000fe400078e022a */
[----:B------:R-:W0:Y:S04]  /*23c0*/  LDS R42, [R13.X4+0x2520] ;  /* 0x002520000d2a7984 */ /* 0x000e280000004800 */
[----:B------:R-:W2:Y:S01]  /*23d0*/  LDS R25, [R29.X4+0x2080] ;  /* 0x002080001d197984 */ /* 0x000ea20000004800 */
[----:B------:R-:W-:Y:S01]  /*23e0*/  UISETP.GE.AND UP0, UPT, UR6, UR10, UPT ;  /* 0x0000000a0600728c */ /* 0x000fe2000bf06270 */
[----:B------:R-:W0:Y:S02]  /*23f0*/  I2F R41, R41 ;  /* 0x0000002900297306 */ /* 0x000e240000201400 */
[----:B------:R-:W-:Y:S03]  /*2400*/  BAR.SYNC.DEFER_BLOCKING 0x0 ;  /* 0x0000000000007b1d */ /* 0x000fe60000010000 */
[----:B------:R-:W-:Y:S01]  /*2410*/  PLOP3.LUT P1, PT, PT, PT, UP0, 0x80, 0x0 ;  /* 0x000000000000781c */ /* 0x000fe20003f2f008 */
[----:B-1----:R-:W-:-:S04]  /*2420*/  FFMA.FTZ R24, R39, R24, RZ ;  /* 0x0000001827187223 */ /* 0x002fc800000100ff */
[----:B0-----:R-:W-:Y:S02]  /*2430*/  FFMA.FTZ R24, R41, R42, R24 ;  /* 0x0000002a29187223 */ /* 0x001fe40000010018 */
[----:B--2---:R-:W-:-:S04]  /*2440*/  FFMA.FTZ R40, R40, R25, R3 ;  /* 0x0000001928287223 */ /* 0x004fc80000010003 */
[----:B------:R-:W-:Y:S02]  /*2450*/  FFMA.FTZ R3, R25, R24, R40 ;  /* 0x0000001819037223 */ /* 0x000fe40000010028 */
        /* <DEDUP_REMOVED lines=26> */
[----:B------:R-:W-:Y:S04]  /*2600*/  LDS R24, [R15+0x98] ;  /* 0x000098000f187984 */ /* 0x000fe80000000800 */
[----:B------:R-:W5:Y:S01]  /*2610*/  LDS R25, [R12+0x18] ;  /* 0x000018000c197984 */ /* 0x000f620000000800 */
[----:B0-----:R-:W-:-:S03]  /*2620*/  IDP.4A.S8.S8 R38, R38, R41, RZ ;  /* 0x0000002926267226 */ /* 0x001fc600000006ff */
[----:B------:R-:W-:Y:S01]  /*2630*/  LDS R39, [R12+0xc] ;  /* 0x00000c000c277984 */ /* 0x000fe20000000800 */
[----:B-1----:R-:W-:-:S03]  /*2640*/  IDP.4A.S8.S8 R42, R42, R45, RZ ;  /* 0x0000002d2a2a7226 */ /* 0x002fc600000006ff */
[----:B------:R-:W-:Y:S04]  /*2650*/  LDS R41, [R12+0x30] ;  /* 0x000030000c297984 */ /* 0x000fe80000000800 */
[----:B------:R-:W-:Y:S01]  /*2660*/  LDS R44, [R15+0xe8] ;  /* 0x0000e8000f2c7984 */ /* 0x000fe20000000800 */
[----:B--2---:R-:W-:-:S03]  /*2670*/  IDP.4A.S8.S8 R40, R43, R40, R38 ;  /* 0x000000282b287226 */ /* 0x004fc60000000626 */
[----:B------:R-:W0:Y:S01]  /*2680*/  LDS R38, [R15+0x8c] ;  /* 0x00008c000f267984 */ /* 0x000e220000000800 */
[----:B---3--:R-:W-:-:S03]  /*2690*/  IDP.4A.S8.S8 R42, R26, R27, R42 ;  /* 0x0000001b1a2a7226 */ /* 0x008fc6000000062a */
[----:B------:R-:W-:Y:S04]  /*26a0*/  LDS R26, [R15+0x9c] ;  /* 0x00009c000f1a7984 */ /* 0x000fe80000000800 */
[----:B------:R-:W1:Y:S01]  /*26b0*/  LDS R27, [R12+0x1c] ;  /* 0x00001c000c1b7984 */ /* 0x000e620000000800 */
[----:B----4-:R-:W-:-:S03]  /*26c0*/  IDP.4A.S8.S8 R22, R22, R23, R40 ;  /* 0x0000001716167226 */ /* 0x010fc60000000628 */
[----:B------:R-:W2:Y:S01]  /*26d0*/  LDS R40, [R15+0xb0] ;  /* 0x0000b0000f287984 */ /* 0x000ea20000000800 */
[----:B-----5:R-:W-:-:S03]  /*26e0*/  IDP.4A.S8.S8 R23, R24, R25, R42 ;  /* 0x0000001918177226 */ /* 0x020fc6000000062a */
[----:B------:R-:W-:Y:S04]  /*26f0*/  LDS R24, [R15+0xa0] ;  /* 0x0000a0000f187984 */ /* 0x000fe80000000800 */
[----:B------:R-:W3:Y:S04]  /*2700*/  LDS R25, [R12+0x20] ;  /* 0x000020000c197984 */ /* 0x000ee80000000800 */
[----:B------:R-:W-:Y:S01]  /*2710*/  LDS R42, [R12+0x24] ;  /* 0x000024000c2a7984 */ /* 0x000fe20000000800 */
[----:B0-----:R-:W-:-:S03]  /*2720*/  IDP.4A.S8.S8 R22, R38, R39, R22 ;  /* 0x0000002726167226 */ /* 0x001fc60000000616 */
[----:B------:R-:W-:Y:S04]  /*2730*/  LDS R38, [R12+0x34] ;  /* 0x000034000c267984 */ /* 0x000fe80000000800 */
[----:B------:R-:W0:Y:S01]  /*2740*/  LDS R39, [R15+0xa4] ;  /* 0x0000a4000f277984 */ /* 0x000e220000000800 */
[----:B-1----:R-:W-:-:S03]  /*2750*/  IDP.4A.S8.S8 R23, R26, R27, R23 ;  /* 0x0000001b1a177226 */ /* 0x002fc60000000617 */
[----:B------:R-:W1:Y:S04]  /*2760*/  LDS R27, [R15+0xb4] ;  /* 0x0000b4000f1b7984 */ /* 0x000e680000000800 */
[----:B------:R-:W-:Y:S01]  /*2770*/  LDS R26, [R12+0x28] ;  /* 0x000028000c1a7984 */ /* 0x000fe20000000800 */
[----:B--2---:R-:W-:-:S03]  /*2780*/  IDP.4A.S8.S8 R40, R40, R41, RZ ;  /* 0x0000002928287226 */ /* 0x004fc600000006ff */
[----:B------:R-:W-:Y:S01]  /*2790*/  LDS R41, [R12+0x2c] ;  /* 0x00002c000c297984 */ /* 0x000fe20000000800 */
[----:B---3--:R-:W-:-:S03]  /*27a0*/  IDP.4A.S8.S8 R43, R24, R25, RZ ;  /* 0x00000019182b7226 */ /* 0x008fc600000006ff */
[----:B------:R-:W2:Y:S04]  /*27b0*/  LDS R25, [R15+0xa8] ;  /* 0x0000a8000f197984 */ /* 0x000ea80000000800 */
[----:B------:R-:W3:Y:S01]  /*27c0*/  LDS.U16 R24, [R17.X4+0x210c] ;  /* 0x00210c0011187984 */ /* 0x000ee20000004400 */
[----:B0-----:R-:W-:-:S03]  /*27d0*/  IDP.4A.S8.S8 R42, R39, R42, R43 ;  /* 0x0000002a272a7226 */ /* 0x001fc6000000062b */
[----:B------:R-:W-:Y:S04]  /*27e0*/  LDS R39, [R12+0x38] ;  /* 0x000038000c277984 */ /* 0x000fe80000000800 */
[----:B------:R-:W-:Y:S01]  /*27f0*/  LDS R43, [R12+0x68] ;  /* 0x000068000c2b7984 */ /* 0x000fe20000000800 */
[----:B-1----:R-:W-:-:S03]  /*2800*/  IDP.4A.S8.S8 R27, R27, R38, R40 ;  /* 0x000000261b1b7226 */ /* 0x002fc60000000628 */
[----:B------:R-:W0:Y:S04]  /*2810*/  LDS R40, [R15+0xac] ;  /* 0x0000ac000f287984 */ /* 0x000e280000000800 */
[----:B------:R-:W1:Y:S01]  /*2820*/  LDS R38, [R15+0xb8] ;  /* 0x0000b8000f267984 */ /* 0x000e620000000800 */
[----:B--2---:R-:W-:-:S03]  /*2830*/  IDP.4A.S8.S8 R26, R25, R26, R42 ;  /* 0x0000001a191a7226 */ /* 0x004fc6000000062a */
[----:B------:R-:W-:Y:S01]  /*2840*/  LDS R42, [R15+0xd0] ;  /* 0x0000d0000f2a7984 */ /* 0x000fe20000000800 */
[C---:B---3--:R-:W-:Y:S02]  /*2850*/  PRMT R25, R24.reuse, 0x8880, RZ ;  /* 0x0000888018197816 */ /* 0x048fe400000000ff */
[----:B------:R-:W-:-:S03]  /*2860*/  PRMT R24, R24, 0x9991, RZ ;  /* 0x0000999118187816 */ /* 0x000fc600000000ff */
[----:B------:R-:W-:-:S04]  /*2870*/  IMAD R22, R22, R25, RZ ;  /* 0x0000001916167224 */ /* 0x000fc800078e02ff */
[----:B------:R-:W-:Y:S02]  /*2880*/  IMAD R23, R23, R24, R22 ;  /* 0x0000001817177224 */ /* 0x000fe400078e0216 */
[----:B------:R-:W-:Y:S04]  /*2890*/  LDS R24, [R15+0xbc] ;  /* 0x0000bc000f187984 */ /* 0x000fe80000000800 */
[----:B------:R-:W-:Y:S01]  /*28a0*/  LDS.U16 R22, [R17.X4+0x210e] ;  /* 0x00210e0011167984 */ /* 0x000fe20000004400 */
[----:B0-----:R-:W-:-:S03]  /*28b0*/  IDP.4A.S8.S8 R40, R40, R41, R26 ;  /* 0x0000002928287226 */ /* 0x001fc6000000061a */
[----:B------:R-:W0:Y:S01]  /*28c0*/  LDS R26, [R12+0x3c] ;  /* 0x00003c000c1a7984 */ /* 0x000e220000000800 */
[----:B-1----:R-:W-:-:S03]  /*28d0*/  IDP.4A.S8.S8 R25, R38, R39, R27 ;  /* 0x0000002726197226 */ /* 0x002fc6000000061b */
[----:B------:R-:W-:Y:S04]  /*28e0*/  LDS R27, [R15+0xc0] ;  /* 0x0000c0000f1b7984 */ /* 0x000fe80000000800 */
[----:B------:R-:W1:Y:S04]  /*28f0*/  LDS R38, [R12+0x40] ;  /* 0x000040000c267984 */ /* 0x000e680000000800 */
[----:B------:R-:W-:Y:S04]  /*2900*/  LDS R39, [R15+0xc4] ;  /* 0x0000c4000f277984 */ /* 0x000fe80000000800 */
[----:B------:R-:W2:Y:S01]  /*2910*/  LDS R41, [R12+0x44] ;  /* 0x000044000c297984 */ /* 0x000ea20000000800 */
[----:B0-----:R-:W-:Y:S01]  /*2920*/  IDP.4A.S8.S8 R25, R24, R26, R25 ;  /* 0x0000001a18197226 */ /* 0x001fe20000000619 */
[----:B------:R-:W-:Y:S01]  /*2930*/  PRMT R26, R22, 0x8880, RZ ;  /* 0x00008880161a7816 */ /* 0x000fe200000000ff */
[----:B-1----:R-:W-:-:S04]  /*2940*/  IDP.4A.S8.S8 R24, R27, R38, RZ ;  /* 0x000000261b187226 */ /* 0x002fc800000006ff */
[----:B------:R-:W-:Y:S01]  /*2950*/  IMAD.MOV.U32 R27, RZ, RZ, R26 ;  /* 0x000000ffff1b7224 */ /* 0x000fe200078e001a */
[----:B------:R-:W-:Y:S01]  /*2960*/  LDS R38, [R15+0xd4] ;  /* 0x0000d4000f267984 */ /* 0x000fe20000000800 */
[----:B--2---:R-:W-:-:S03]  /*2970*/  IDP.4A.S8.S8 R24, R39, R41, R24 ;  /* 0x0000002927187226 */ /* 0x004fc60000000618 */
[----:B------:R-:W-:Y:S04]  /*2980*/  LDS R26, [R12+0x48] ;  /* 0x000048000c1a7984 */ /* 0x000fe80000000800 */
[----:B------:R-:W0:Y:S04]  /*2990*/  LDS R41, [R12+0x50] ;  /* 0x000050000c297984 */ /* 0x000e280000000800 */
[----:B------:R-:W1:Y:S01]  /*29a0*/  LDS R39, [R12+0x54] ;  /* 0x000054000c277984 */ /* 0x000e620000000800 */
[----:B------:R-:W-:-:S03]  /*29b0*/  IMAD R40, R40, R27, RZ ;  /* 0x0000001b28287224 */ /* 0x000fc600078e02ff */
[----:B------:R-:W2:Y:S01]  /*29c0*/  LDS R27, [R15+0xc8] ;  /* 0x0000c8000f1b7984 */ /* 0x000ea20000000800 */
[----:B------:R-:W-:-:S05]  /*29d0*/  PRMT R22, R22, 0x9991, RZ ;  /* 0x0000999116167816 */ /* 0x000fca00000000ff */
[----:B------:R-:W-:Y:S02]  /*29e0*/  IMAD R22, R25, R22, R40 ;  /* 0x0000001619167224 */ /* 0x000fe400078e0228 */
[----:B------:R-:W-:Y:S04]  /*29f0*/  LDS R40, [R15+0xcc] ;  /* 0x0000cc000f287984 */ /* 0x000fe80000000800 */
[----:B------:R-:W-:Y:S01]  /*2a00*/  LDS R25, [R12+0x5c] ;  /* 0x00005c000c197984 */ /* 0x000fe20000000800 */
[----:B0-----:R-:W-:-:S03]  /*2a10*/  IDP.4A.S8.S8 R41, R42, R41, RZ ;  /* 0x000000292a297226 */ /* 0x001fc600000006ff */
[----:B------:R-:W-:Y:S01]  /*2a20*/  LDS R42, [R12+0x58] ;  /* 0x000058000c2a7984 */ /* 0x000fe20000000800 */
[----:B-1----:R-:W-:-:S03]  /*2a30*/  IDP.4A.S8.S8 R38, R38, R39, R41 ;  /* 0x0000002726267226 */ /* 0x002fc60000000629 */
[----:B------:R-:W0:Y:S04]  /*2a40*/  LDS R41, [R15+0xd8] ;  /* 0x0000d8000f297984 */ /* 0x000e280000000800 */
[----:B------:R-:W1:Y:S01]  /*2a50*/  LDS R39, [R12+0x4c] ;  /* 0x00004c000c277984 */ /* 0x000e620000000800 */
[----:B--2---:R-:W-:-:S03]  /*2a60*/  IDP.4A.S8.S8 R27, R27, R26, R24 ;  /* 0x0000001a1b1b7226 */ /* 0x004fc60000000618 */
[----:B------:R-:W2:Y:S04]  /*2a70*/  LDS R26, [R15+0xdc] ;  /* 0x0000dc000f1a7984 */ /* 0x000ea80000000800 */
[----:B------:R-:W3:Y:S01]  /*2a80*/  LDS.U16 R24, [R17.X4+0x2110] ;  /* 0x0021100011187984 */ /* 0x000ee20000004400 */
[----:B0-----:R-:W-:-:S03]  /*2a90*/  IDP.4A.S8.S8 R41, R41, R42, R38 ;  /* 0x0000002a29297226 */ /* 0x001fc60000000626 */
[----:B------:R-:W-:Y:S01]  /*2aa0*/  LDS R38, [R12+0x60] ;  /* 0x000060000c267984 */ /* 0x000fe20000000800 */
[----:B-1----:R-:W-:-:S03]  /*2ab0*/  IDP.4A.S8.S8 R40, R40, R39, R27 ;  /* 0x0000002728287226 */ /* 0x002fc6000000061b */
[----:B------:R-:W0:Y:S01]  /*2ac0*/  LDS R27, [R15+0xe0] ;  /* 0x0000e0000f1b7984 */ /* 0x000e220000000800 */
[----:B--2---:R-:W-:-:S03]  /*2ad0*/  IDP.4A.S8.S8 R39, R26, R25, R41 ;  /* 0x000000191a277226 */ /* 0x004fc60000000629 */
[----:B------:R-:W-:Y:S04]  /*2ae0*/  LDS R25, [R15+0xe4] ;  /* 0x0000e4000f197984 */ /* 0x000fe80000000800 */
[----:B------:R-:W1:Y:S01]  /*2af0*/  LDS R26, [R12+0x64] ;  /* 0x000064000c1a7984 */ /* 0x000e620000000800 */
[C---:B---3--:R-:W-:Y:S02]  /*2b00*/  PRMT R41, R24.reuse, 0x8880, RZ ;  /* 0x0000888018297816 */ /* 0x048fe400000000ff */
[----:B------:R-:W-:-:S03]  /*2b10*/  PRMT R24, R24, 0x9991, RZ ;  /* 0x0000999118187816 */ /* 0x000fc600000000ff */
[----:B------:R-:W-:Y:S02]  /*2b20*/  IMAD R42, R40, R41, RZ ;  /* 0x00000029282a7224 */ /* 0x000fe400078e02ff */
[----:B------:R-:W-:Y:S04]  /*2b30*/  LDS R40, [R15+0xf0] ;  /* 0x0000f0000f287984 */ /* 0x000fe80000000800 */
[----:B------:R-:W2:Y:S01]  /*2b40*/  LDS R41, [R12+0x70] ;  /* 0x000070000c297984 */ /* 0x000ea20000000800 */
[----:B------:R-:W-:-:S03]  /*2b50*/  IMAD R24, R39, R24, R42 ;  /* 0x0000001827187224 */ /* 0x000fc600078e022a */
[----:B------:R-:W-:Y:S04]  /*2b60*/  LDS R39, [R15+0xf4] ;  /* 0x0000f4000f277984 */ /* 0x000fe80000000800 */
[----:B------:R-:W3:Y:S01]  /*2b70*/  LDS R42, [R12+0x74] ;  /* 0x000074000c2a7984 */ /* 0x000ee20000000800 */
[----:B0-----:R-:W-:-:S04]  /*2b80*/  IDP.4A.S8.S8 R27, R27, R38, RZ ;  /* 0x000000261b1b7226 */ /* 0x001fc800000006ff */
[----:B-1----:R-:W-:Y:S02]  /*2b90*/  IDP.4A.S8.S8 R25, R25, R26, R27 ;  /* 0x0000001a19197226 */ /* 0x002fe4000000061b */
[----:B------:R-:W-:Y:S04]  /*2ba0*/  LDS R27, [R15+0xec] ;  /* 0x0000ec000f1b7984 */ /* 0x000fe80000000800 */
[----:B------:R-:W0:Y:S01]  /*2bb0*/  LDS R26, [R12+0x6c] ;  /* 0x00006c000c1a7984 */ /* 0x000e220000000800 */
[----:B------:R-:W-:-:S03]  /*2bc0*/  IDP.4A.S8.S8 R43, R44, R43, R25 ;  /* 0x0000002b2c2b7226 */ /* 0x000fc60000000619 */
[----:B------:R-:W1:Y:S01]  /*2bd0*/  LDS.U16 R25, [R17.X4+0x2112] ;  /* 0x0021120011197984 */ /* 0x000e620000004400 */
[----:B--2---:R-:W-:-:S03]  /*2be0*/  IDP.4A.S8.S8 R38, R40, R41, RZ ;  /* 0x0000002928267226 */ /* 0x004fc600000006ff */
[----:B------:R-:W-:Y:S04]  /*2bf0*/  LDS R40, [R12+0x78] ;  /* 0x000078000c287984 */ /* 0x000fe80000000800 */
[----:B------:R-:W-:Y:S01]  /*2c00*/  LDS R41, [R15+0xfc] ;  /* 0x0000fc000f297984 */ /* 0x000fe20000000800 */
[----:B---3--:R-:W-:-:S03]  /*2c10*/  IDP.4A.S8.S8 R38, R39, R42, R38 ;  /* 0x0000002a27267226 */ /* 0x008fc60000000626 */
[----:B------:R-:W2:Y:S01]  /*2c20*/  LDS R39, [R15+0xf8] ;  /* 0x0000f8000f277984 */ /* 0x000ea20000000800 */
[----:B0-----:R-:W-:-:S03]  /*2c30*/  IDP.4A.S8.S8 R26, R27, R26, R43 ;  /* 0x0000001a1b1a7226 */ /* 0x001fc6000000062b */
[----:B------:R-:W0:Y:S01]  /*2c40*/  LDS R27, [R12+0x7c] ;  /* 0x00007c000c1b7984 */ /* 0x000e220000000800 */
[----:B-1----:R-:W-:Y:S01]  /*2c50*/  PRMT R43, R25, 0x8880, RZ ;  /* 0x00008880192b7816 */ /* 0x002fe200000000ff */
[----:B--2---:R-:W-:Y:S02]  /*2c60*/  IDP.4A.S8.S8 R38, R39, R40, R38 ;  /* 0x0000002827267226 */ /* 0x004fe40000000626 */
[----:B------:R-:W1:Y:S02]  /*2c70*/  LDS R39, [R0.X16+0x2514] ;  /* 0x0025140000277984 */ /* 0x000e64000000c800 */
[----:B------:R-:W-:Y:S02]  /*2c80*/  IMAD R44, R26, R43, RZ ;  /* 0x0000002b1a2c7224 */ /* 0x000fe400078e02ff */
[----:B------:R-:W2:Y:S04]  /*2c90*/  LDS R40, [R0.X16+0x2518] ;  /* 0x0025180000287984 */ /* 0x000ea8000000c800 */
[----:B------:R-:W-:Y:S01]  /*2ca0*/  LDS R26, [R29.X4+0x2080] ;  /* 0x002080001d1a7984 */ /* 0x000fe20000004800 */
[----:B0-----:R-:W-:-:S03]  /*2cb0*/  IDP.4A.S8.S8 R41, R41, R27, R38 ;  /* 0x0000001b29297226 */ /* 0x001fc60000000626 */
[----:B------:R-:W0:Y:S04]  /*2cc0*/  LDS R38, [R13.X4+0x251c] ;  /* 0x00251c000d267984 */ /* 0x000e280000004800 */
[----:B------:R-:W3:Y:S01]  /*2cd0*/  LDS R27, [R13.X4+0x2520] ;  /* 0x002520000d1b7984 */ /* 0x000ee20000004800 */
[----:B------:R-:W-:Y:S01]  /*2ce0*/  PRMT R43, R25, 0x9991, RZ ;  /* 0x00009991192b7816 */ /* 0x000fe200000000ff */
[----:B------:R-:W1:Y:S04]  /*2cf0*/  I2F R42, R23 ;  /* 0x00000017002a7306 */ /* 0x000e680000201400 */
[----:B------:R-:W-:-:S04]  /*2d00*/  IMAD R43, R41, R43, R44 ;  /* 0x0000002b292b7224 */ /* 0x000fc800078e022c */
[----:B------:R-:W2:Y:S08]  /*2d10*/  I2F R25, R22 ;  /* 0x0000001600197306 */ /* 0x000eb00000201400 */
[----:B------:R-:W0:Y:S08]  /*2d20*/  I2F R41, R24 ;  /* 0x0000001800297306 */ /* 0x000e300000201400 */
[----:B------:R-:W3:Y:S01]  /*2d30*/  I2F R43, R43 ;  /* 0x0000002b002b7306 */ /* 0x000ee20000201400 */
[----:B-1----:R-:W-:-:S04]  /*2d40*/  FFMA.FTZ R39, R42, R39, RZ ;  /* 0x000000272a277223 */ /* 0x002fc800000100ff */
[----:B--2---:R-:W-:Y:S02]  /*2d50*/  FFMA.FTZ R25, R25, R40, R39 ;  /* 0x0000002819197223 */ /* 0x004fe40000010027 */
[----:B0-----:R-:W-:Y:S02]  /*2d60*/  FFMA.FTZ R38, R41, R38, RZ ;  /* 0x0000002629267223 */ /* 0x001fe400000100ff */
[----:B------:R-:W-:Y:S02]  /*2d70*/  FFMA.FTZ R3, R25, R26, R3 ;  /* 0x0000001a19037223 */ /* 0x000fe40000010003 */
[----:B---3--:R-:W-:-:S04]  /*2d80*/  FFMA.FTZ R27, R43, R27, R38 ;  /* 0x0000001b2b1b7223 */ /* 0x008fc80000010026 */
[----:B------:R-:W-:Y:S01]  /*2d90*/  FFMA.FTZ R3, R26, R27, R3 ;  /* 0x0000001b1a037223 */ /* 0x000fe20000010003 */
[----:B------:R-:W-:Y:S06]  /*2da0*/  BAR.SYNC.DEFER_BLOCKING 0x0 ;  /* 0x0000000000007b1d */ /* 0x000fec0000010000 */
.L_x_296:
[----:B------:R-:W-:-:S06]  /*2db0*/  UIADD3 UR4, UR4, 0x1, URZ ;  /* 0x0000000104047890 */ /* 0x000fcc000fffe03f */
[----:B------:R-:W-:-:S13]  /*2dc0*/  ISETP.LE.AND P0, PT, R5, UR4, PT ;  /* 0x0000000405007c0c */ /* 0x000fda000bf03270 */
[----:B------:R-:W-:Y:S01]  /*2dd0*/  @P0 CALL.REL.NOINC `(.L_x_295) ;  /* 0x0000001000000944 */ /* 0x000fe20003c00000 */
[----:B------:R-:W-:Y:S05]  /*2de0*/  BRA `(.L_x_297) ;  /* 0xffffd8d000007947 */ /* 0x000fea000383ffff */
.L_x_295:
        /* <DEDUP_REMOVED lines=17> */
.L_x_298:
        /* <DEDUP_REMOVED lines=16> */
.L_x_1260:


//--------------------- .text._Z8moe_q5_KIN3c108BFloat16ELb1EEvPKvS3_PT_PKiS7_S7_iiiiiii --------------------------
	.section	.text._Z8moe_q5_KIN3c108BFloat16ELb1EEvPKvS3_PT_PKiS7_S7_iiiiiii,"ax",@progbits
	.sectioninfo	@"SHI_REGISTERS=64"
	.align	128
.text._Z8moe_q5_KIN3c108BFloat16ELb1EEvPKvS3_PT_PKiS7_S7_iiiiiii:
        .type           _Z8moe_q5_KIN3c108BFloat16ELb1EEvPKvS3_PT_PKiS7_S7_iiiiiii,@function
        .size           _Z8moe_q5_KIN3c108BFloat16ELb1EEvPKvS3_PT_PKiS7_S7_iiiiiii,(.L_x_1261 - _Z8moe_q5_KIN3c108BFloat16ELb1EEvPKvS3_PT_PKiS7_S7_iiiiiii)
        .other          _Z8moe_q5_KIN3c108BFloat16ELb1EEvPKvS3_PT_PKiS7_S7_iiiiiii,@"STO_CUDA_ENTRY STV_DEFAULT"
_Z8moe_q5_KIN3c108BFloat16ELb1EEvPKvS3_PT_PKiS7_S7_iiiiiii:
[----:B------:R-:W-:Y:S02]  /*0000*/  IMAD.MOV.U32 R1, RZ, RZ, c[0x0][0x28] ;  /* 0x00000a00ff017624 */ /* 0x000fe400078e00ff */
[----:B------:R-:W0:Y:S01]  /*0010*/  S2R R5, SR_CTAID.Y ;  /* 0x0000000000057919 */ /* 0x000e220000002600 */
[----:B------:R-:W-:Y:S01]  /*0020*/  IMAD.MOV.U32 R4, RZ, RZ, 0x4 ;  /* 0x00000004ff047424 */ /* 0x000fe200078e00ff */
[----:B------:R-:W-:-:S03]  /*0030*/  ULDC.64 UR10, c[0x0][0x118] ;  /* 0x00004600000a7ab9 */ /* 0x000fc60000000a00 */
[----:B0-----:R-:W-:-:S05]  /*0040*/  IMAD.WIDE.U32 R2, R5, R4, c[0x0][0x180] ;  /* 0x0000600005027625 */ /* 0x001fca00078e0004 */
[----:B------:R-:W2:Y:S02]  /*0050*/  LDG.E.CONSTANT R6, [R2.64] ;  /* 0x0000000a02067981 */ /* 0x000ea4000c1e9900 */
[----:B--2---:R-:W-:-:S13]  /*0060*/  ISETP.GT.U32.AND P0, PT, R6, 0xff, PT ;  /* 0x000000ff0600780c */ /* 0x004fda0003f04070 */
[----:B------:R-:W-:Y:S05]  /*0070*/  @P0 EXIT ;  /* 0x000000000000094d */ /* 0x000fea0003800000 */
[----:B------:R-:W-:Y:S01]  /*0080*/  MOV R2, c[0x0][0x188] ;  /* 0x0000620000027a02 */ /* 0x000fe20000000f00 */
[----:B------:R-:W-:-:S05]  /*0090*/  IMAD.MOV.U32 R3, RZ, RZ, c[0x0][0x18c] ;  /* 0x00006300ff037624 */ /* 0x000fca00078e00ff */
[----:B------:R-:W2:Y:S01]  /*00a0*/  LDG.E R2, [R2.64] ;  /* 0x0000000a02027981 */ /* 0x000ea2000c1e1900 */
[----:B------:R-:W-:-:S03]  /*00b0*/  IMAD.SHL.U32 R5, R5, 0x4, RZ ;  /* 0x0000000405057824 */ /* 0x000fc600078e00ff */
[----:B------:R-:W0:Y:S02]  /*00c0*/  S2R R0, SR_TID.Y ;  /* 0x0000000000007919 */ /* 0x000e240000002200 */
[C---:B--2---:R-:W-:Y:S02]  /*00d0*/  ISETP.GT.U32.AND P0, PT, R5.reuse, R2, PT ;  /* 0x000000020500720c */ /* 0x044fe40003f04070 */
[----:B0-----:R-:W-:-:S05]  /*00e0*/  IADD3 R5, R5, R0, RZ ;  /* 0x0000000005057210 */ /* 0x001fca0007ffe0ff */
[----:B------:R-:W-:-:S06]  /*00f0*/  IMAD.WIDE.U32 R4, R5, R4, c[0x0][0x178] ;  /* 0x00005e0005047625 */ /* 0x000fcc00078e0004 */
        /* <DEDUP_REMOVED lines=11> */
[----:B------:R-:W-:Y:S01]  /*01b0*/  IMAD.SHL.U32 R9, R0, 0x20, RZ ;  /* 0x0000002000097824 */ /* 0x000fe200078e00ff */
[----:B------:R-:W-:Y:S01]  /*01c0*/  USHF.R.S32.HI UR5, URZ, 0x8, UR5 ;  /* 0x000000083f057899 */ /* 0x000fe20008011405 */
[----:B------:R-:W-:Y:S01]  /*01d0*/  IMAD R17, R6, c[0x0][0x190], RZ ;  /* 0x0000640006117a24 */ /* 0x000fe200078e02ff */
[----:B------:R-:W-:Y:S01]  /*01e0*/  ULDC UR8, c[0x0][0x198] ;  /* 0x0000660000087ab9 */ /* 0x000fe20000000800 */
[C---:B------:R-:W-:Y:S01]  /*01f0*/  IADD3 R16, R0.reuse, 0x4, RZ ;  /* 0x0000000400107810 */ /* 0x040fe20007ffe0ff */
[----:B------:R-:W-:Y:S01]  /*0200*/  ULDC UR7, c[0x0][0x1a0] ;  /* 0x0000680000077ab9 */ /* 0x000fe20000000800 */
[----:B------:R-:W-:Y:S01]  /*0210*/  IADD3 R19, R0, 0xc, RZ ;  /* 0x0000000c00137810 */ /* 0x000fe20007ffe0ff */
[----:B------:R-:W-:Y:S01]  /*0220*/  USHF.R.S32.HI UR6, URZ, 0x1f, UR7 ;  /* 0x0000001f3f067899 */ /* 0x000fe20008011407 */
[----:B------:R-:W-:-:S02]  /*0230*/  IADD3 R28, P0, R17, c[0x0][0x160], RZ ;  /* 0x00005800111c7a10 */ /* 0x000fc40007f1e0ff */
[C---:B------:R-:W-:Y:S01]  /*0240*/  IADD3 R20, R0.reuse, 0x10, RZ ;  /* 0x0000001000147810 */ /* 0x040fe20007ffe0ff */
[----:B------:R-:W-:Y:S01]  /*0250*/  ULEA.HI UR6, UR6, UR7, URZ, 0x5 ;  /* 0x0000000706067291 */ /* 0x000fe2000f8f283f */
[----:B------:R-:W-:Y:S02]  /*0260*/  LEA.HI.X.SX32 R29, R17, c[0x0][0x164], 0x1, P0 ;  /* 0x00005900111d7a11 */ /* 0x000fe400000f0eff */
[C---:B------:R-:W-:Y:S01]  /*0270*/  LEA R6, R0.reuse, 0x2314, 0x7 ;  /* 0x0000231400067811 */ /* 0x040fe200078e38ff */
[----:B------:R-:W-:Y:S01]  /*0280*/  USHF.R.S32.HI UR6, URZ, 0x5, UR6 ;  /* 0x000000053f067899 */ /* 0x000fe20008011406 */
[C---:B------:R-:W-:Y:S02]  /*0290*/  IADD3 R18, R0.reuse, 0x8, RZ ;  /* 0x0000000800127810 */ /* 0x040fe40007ffe0ff */
[C---:B------:R-:W-:Y:S02]  /*02a0*/  IADD3 R22, R0.reuse, 0x18, RZ ;  /* 0x0000001800167810 */ /* 0x040fe40007ffe0ff */
[----:B------:R-:W-:-:S02]  /*02b0*/  IADD3 R21, R0, 0x14, RZ ;  /* 0x0000001400157810 */ /* 0x000fc40007ffe0ff */
[--C-:B0-----:R-:W-:Y:S01]  /*02c0*/  SHF.R.S32.HI R3, RZ, 0x1f, R4.reuse ;  /* 0x0000001fff037819 */ /* 0x101fe20000011404 */
[----:B-1----:R-:W-:Y:S01]  /*02d0*/  USHF.L.U32 UR4, UR4, 0x5, URZ ;  /* 0x0000000504047899 */ /* 0x002fe2000800063f */
[----:B------:R-:W-:Y:S01]  /*02e0*/  IMAD.IADD R10, R9, 0x1, R4 ;  /* 0x00000001090a7824 */ /* 0x000fe200078e0204 */
[----:B------:R-:W-:Y:S02]  /*02f0*/  IADD3 R23, R0, 0x1c, RZ ;  /* 0x0000001c00177810 */ /* 0x000fe40007ffe0ff */
[CC--:B------:R-:W-:Y:S01]  /*0300*/  LEA.HI R15, R3.reuse, R4.reuse, RZ, 0x5 ;  /* 0x00000004030f7211 */ /* 0x0c0fe200078f28ff */
[----:B------:R-:W-:Y:S01]  /*0310*/  UIMAD UR9, UR4, UR5, URZ ;  /* 0x00000005040972a4 */ /* 0x000fe2000f8e023f */
[-C--:B------:R-:W-:Y:S01]  /*0320*/  LEA.HI R14, R3, R4.reuse, RZ, 0x2 ;  /* 0x00000004030e7211 */ /* 0x080fe200078f10ff */
[----:B------:R-:W-:Y:S01]  /*0330*/  ULOP3.LUT UR4, URZ, UR4, URZ, 0x33, !UPT ;  /* 0x000000043f047292 */ /* 0x000fe2000f8e333f */
[----:B------:R-:W-:Y:S02]  /*0340*/  LOP3.LUT R5, R15, 0xffffffe0, RZ, 0xc0, !PT ;  /* 0xffffffe00f057812 */ /* 0x000fe400078ec0ff */
[----:B------:R-:W-:Y:S01]  /*0350*/  SHF.R.S32.HI R7, RZ, 0x2, R14 ;  /* 0x00000002ff077819 */ /* 0x000fe2000001140e */
[----:B------:R-:W-:Y:S01]  /*0360*/  UIADD3 UR4, UR4, UR8, URZ ;  /* 0x0000000804047290 */ /* 0x000fe2000fffe03f */
[----:B------:R-:W-:-:S02]  /*0370*/  IADD3 R5, -R5, R4, RZ ;  /* 0x0000000405057210 */ /* 0x000fc40007ffe1ff */
[----:B------:R-:W-:Y:S01]  /*0380*/  LEA.HI R11, R3, R4, RZ, 0x3 ;  /* 0x00000004030b7211 */ /* 0x000fe200078f18ff */
[----:B------:R-:W-:Y:S01]  /*0390*/  IMAD R31, R0, 0x8, R7 ;  /* 0x00000008001f7824 */ /* 0x000fe200078e0207 */
[----:B------:R-:W-:Y:S02]  /*03a0*/  SHF.L.U32 R7, R5, 0x1, RZ ;  /* 0x0000000105077819 */ /* 0x000fe400000006ff */
[----:B------:R-:W-:Y:S02]  /*03b0*/  LOP3.LUT R3, R11, 0xfffffff8, RZ, 0xc0, !PT ;  /* 0xfffffff80b037812 */ /* 0x000fe400078ec0ff */
[----:B------:R-:W-:Y:S02]  /*03c0*/  SHF.R.S32.HI R8, RZ, 0x1f, R7 ;  /* 0x0000001fff087819 */ /* 0x000fe40000011407 */
[----:B------:R-:W-:Y:S01]  /*03d0*/  SHF.R.S32.HI R12, RZ, 0x1f, R31 ;  /* 0x0000001fff0c7819 */ /* 0x000fe2000001141f */
[----:B------:R-:W-:Y:S01]  /*03e0*/  IMAD.IADD R3, R4, 0x1, -R3 ;  /* 0x0000000104037824 */ /* 0x000fe200078e0a03 */
[----:B------:R-:W-:-:S02]  /*03f0*/  LEA.HI R8, R8, R7, RZ, 0x4 ;  /* 0x0000000708087211 */ /* 0x000fc400078f20ff */
[----:B------:R-:W-:Y:S02]  /*0400*/  SHF.R.S32.HI R7, RZ, 0x3, R9 ;  /* 0x00000003ff077819 */ /* 0x000fe40000011409 */
[----:B------:R-:W-:Y:S02]  /*0410*/  IADD3 R9, R4, 0x20, RZ ;  /* 0x0000002004097810 */ /* 0x000fe40007ffe0ff */
[----:B------:R-:W-:Y:S02]  /*0420*/  SHF.R.S32.HI R13, RZ, 0x1f, R10 ;  /* 0x0000001fff0d7819 */ /* 0x000fe4000001140a */
[----:B------:R-:W-:Y:S01]  /*0430*/  LOP3.LUT R17, R14, 0xfffffffc, RZ, 0xc0, !PT ;  /* 0xfffffffc0e117812 */ /* 0x000fe200078ec0ff */
[----:B------:R-:W-:Y:S01]  /*0440*/  IMAD.SHL.U32 R25, R9, 0x4, RZ ;  /* 0x0000000409197824 */ /* 0x000fe200078e00ff */
[----:B------:R-:W-:Y:S02]  /*0450*/  LEA.HI R12, R12, R31, RZ, 0x5 ;  /* 0x0000001f0c0c7211 */ /* 0x000fe400078f28ff */
[----:B------:R-:W-:-:S02]  /*0460*/  SHF.R.S32.HI R8, RZ, 0x4, R8 ;  /* 0x00000004ff087819 */ /* 0x000fc40000011408 */
[----:B------:R-:W-:Y:S02]  /*0470*/  LEA.HI R13, R13, R10, RZ, 0x5 ;  /* 0x0000000a0d0d7211 */ /* 0x000fe400078f28ff */
[----:B------:R-:W-:Y:S01]  /*0480*/  IADD3 R30, -R17, R4, RZ ;  /* 0x00000004111e7210 */ /* 0x000fe20007ffe1ff */
[----:B------:R-:W-:Y:S01]  /*0490*/  IMAD R39, R8, 0x10, R3 ;  /* 0x0000001008277824 */ /* 0x000fe200078e0203 */
[----:B------:R-:W-:Y:S01]  /*04a0*/  LOP3.LUT R12, R12, 0xffffffe0, RZ, 0xc0, !PT ;  /* 0xffffffe00c0c7812 */ /* 0x000fe200078ec0ff */
[----:B------:R-:W-:Y:S01]  /*04b0*/  HFMA2.MMA R3, -RZ, RZ, 0, 0 ;  /* 0x00000000ff037435 */ /* 0x000fe200000001ff */
[----:B------:R-:W-:Y:S02]  /*04c0*/  LOP3.LUT R25, R25, 0x7c, RZ, 0xc0, !PT ;  /* 0x0000007c19197812 */ /* 0x000fe400078ec0ff */
[----:B------:R-:W-:Y:S02]  /*04d0*/  IMNMX R32, R16, UR4, PT ;  /* 0x0000000410207c17 */ /* 0x000fe4000b800200 */
[----:B------:R-:W-:Y:S01]  /*04e0*/  LOP3.LUT R13, R13, 0xffffffe0, RZ, 0xc0, !PT ;  /* 0xffffffe00d0d7812 */ /* 0x000fe200078ec0ff */
[----:B------:R-:W-:Y:S01]  /*04f0*/  IMAD.IADD R14, R6, 0x1, R25 ;  /* 0x00000001060e7824 */ /* 0x000fe200078e0219 */
[----:B------:R-:W-:Y:S01]  /*0500*/  LEA.HI R33, R30, R30, RZ, 0x1 ;  /* 0x0000001e1e217211 */ /* 0x000fe200078f08ff */
[----:B------:R-:W-:Y:S01]  /*0510*/  IMAD R25, R32, 0x41, R39 ;  /* 0x0000004120197824 */ /* 0x000fe200078e0227 */
[----:B------:R-:W-:Y:S01]  /*0520*/  IADD3 R31, R31, -R12, RZ ;  /* 0x8000000c1f1f7210 */ /* 0x000fe20007ffe0ff */
[----:B------:R-:W-:Y:S01]  /*0530*/  IMAD.IADD R24, R10, 0x1, -R13 ;  /* 0x000000010a187824 */ /* 0x000fe200078e0a0d */
[----:B------:R-:W-:Y:S01]  /*0540*/  IMNMX R36, R19, UR4, PT ;  /* 0x0000000413247c17 */ /* 0x000fe2000b800200 */
[----:B------:R-:W-:Y:S01]  /*0550*/  IMAD.SHL.U32 R12, R4, 0x4, RZ ;  /* 0x00000004040c7824 */ /* 0x000fe200078e00ff */
[----:B------:R-:W-:Y:S01]  /*0560*/  ISETP.NE.AND P0, PT, R30, RZ, PT ;  /* 0x000000ff1e00720c */ /* 0x000fe20003f05270 */
[----:B------:R-:W-:Y:S01]  /*0570*/  IMAD.SHL.U32 R13, R0, 0x4, RZ ;  /* 0x00000004000d7824 */ /* 0x000fe200078e00ff */
[----:B------:R-:W-:Y:S01]  /*0580*/  IMNMX R38, R20, UR4, PT ;  /* 0x0000000414267c17 */ /* 0x000fe2000b800200 */
[----:B------:R-:W-:Y:S01]  /*0590*/  IMAD R20, R36, UR5, RZ ;  /* 0x0000000524147c24 */ /* 0x000fe2000f8e02ff */
[----:B------:R-:W-:Y:S01]  /*05a0*/  IMNMX R34, R18, UR4, PT ;  /* 0x0000000412227c17 */ /* 0x000fe2000b800200 */
[----:B------:R-:W-:Y:S01]  /*05b0*/  IMAD R18, R32, UR5, RZ ;  /* 0x0000000520127c24 */ /* 0x000fe2000f8e02ff */
[----:B------:R-:W-:Y:S01]  /*05c0*/  IMNMX R42, R22, UR4, PT ;  /* 0x00000004162a7c17 */ /* 0x000fe2000b800200 */
[----:B------:R-:W-:Y:S01]  /*05d0*/  IMAD R27, R36, 0x41, R39 ;  /* 0x00000041241b7824 */ /* 0x000fe200078e0227 */
[----:B------:R-:W-:Y:S01]  /*05e0*/  SHF.R.S32.HI R41, RZ, 0x1, R33 ;  /* 0x00000001ff297819 */ /* 0x000fe20000011421 */
[----:B------:R-:W-:Y:S01]  /*05f0*/  IMAD R36, R38, 0x41, R39 ;  /* 0x0000004126247824 */ /* 0x000fe200078e0227 */
[----:B------:R-:W-:Y:S01]  /*0600*/  IMNMX R31, R31, UR4, PT ;  /* 0x000000041f1f7c17 */ /* 0x000fe2000b800200 */
[----:B------:R-:W-:Y:S01]  /*0610*/  IMAD R19, R34, UR5, RZ ;  /* 0x0000000522137c24 */ /* 0x000fe2000f8e02ff */
[----:B------:R-:W-:Y:S01]  /*0620*/  SHF.R.S32.HI R32, RZ, 0x1f, R5 ;  /* 0x0000001fff207819 */ /* 0x000fe20000011405 */
[----:B------:R-:W-:Y:S01]  /*0630*/  IMAD R10, R4, 0x104, RZ ;  /* 0x00000104040a7824 */ /* 0x000fe200078e02ff */
[----:B------:R-:W-:Y:S01]  /*0640*/  LOP3.LUT R33, R33, 0xfffffffe, RZ, 0xc0, !PT ;  /* 0xfffffffe21217812 */ /* 0x000fe200078ec0ff */
[----:B------:R-:W-:Y:S01]  /*0650*/  IMAD R51, R31, UR5, RZ ;  /* 0x000000051f337c24 */ /* 0x000fe2000f8e02ff */
[----:B------:R-:W-:Y:S01]  /*0660*/  IMNMX R40, R21, UR4, PT ;  /* 0x0000000415287c17 */ /* 0x000fe2000b800200 */
[----:B------:R-:W-:Y:S01]  /*0670*/  IMAD R21, R38, UR5, RZ ;  /* 0x0000000526157c24 */ /* 0x000fe2000f8e02ff */
[----:B------:R-:W-:Y:S01]  /*0680*/  IMNMX R26, R0, UR4, PT ;  /* 0x00000004001a7c17 */ /* 0x000fe2000b800200 */
[C---:B------:R-:W-:Y:S01]  /*0690*/  IMAD R38, R42.reuse, 0x41, R39 ;  /* 0x000000412a267824 */ /* 0x040fe200078e0227 */
[----:B------:R-:W-:Y:S01]  /*06a0*/  IMNMX R44, R23, UR4, PT ;  /* 0x00000004172c7c17 */ /* 0x000fe2000b800200 */
[----:B------:R-:W-:Y:S01]  /*06b0*/  IMAD R23, R42, UR5, RZ ;  /* 0x000000052a177c24 */ /* 0x000fe2000f8e02ff */
[----:B------:R-:W-:Y:S01]  /*06c0*/  SHF.R.S32.HI R42, RZ, 0x1f, R31 ;  /* 0x0000001fff2a7819 */ /* 0x000fe2000001141f */
[----:B------:R-:W-:Y:S01]  /*06d0*/  IMAD R17, R26, UR5, RZ ;  /* 0x000000051a117c24 */ /* 0x000fe2000f8e02ff */
[----:B------:R-:W-:Y:S01]  /*06e0*/  LEA.HI R32, R32, R5, RZ, 0x3 ;  /* 0x0000000520207211 */ /* 0x000fe200078f18ff */
[----:B------:R-:W-:Y:S01]  /*06f0*/  IMAD R22, R40, UR5, RZ ;  /* 0x0000000528167c24 */ /* 0x000fe2000f8e02ff */
[----:B------:R-:W-:Y:S01]  /*0700*/  IADD3 R33, R30, -R33, RZ ;  /* 0x800000211e217210 */ /* 0x000fe20007ffe0ff */
[--C-:B------:R-:W-:Y:S01]  /*0710*/  IMAD R37, R40, 0x41, R39.reuse ;  /* 0x0000004128257824 */ /* 0x100fe200078e0227 */
[----:B------:R-:W-:Y:S01]  /*0720*/  IMNMX R43, R24, UR4, PT ;  /* 0x00000004182b7c17 */ /* 0x000fe2000b800200 */
[--C-:B------:R-:W-:Y:S01]  /*0730*/  IMAD R24, R26, 0x41, R39.reuse ;  /* 0x000000411a187824 */ /* 0x100fe200078e0227 */
[----:B------:R-:W-:Y:S01]  /*0740*/  LEA.HI R35, R42, R31, RZ, 0x3 ;  /* 0x0000001f2a237211 */ /* 0x000fe200078f18ff */
[--C-:B------:R-:W-:Y:S01]  /*0750*/  IMAD R26, R34, 0x41, R39.reuse ;  /* 0x00000041221a7824 */ /* 0x100fe200078e0227 */
[----:B------:R-:W-:Y:S01]  /*0760*/  SHF.R.S32.HI R46, RZ, 0x3, R32 ;  /* 0x00000003ff2e7819 */ /* 0x000fe20000011420 */
[C---:B------:R-:W-:Y:S01]  /*0770*/  IMAD R39, R44.reuse, 0x41, R39 ;  /* 0x000000412c277824 */ /* 0x040fe200078e0227 */
[C---:B------:R-:W-:Y:S01]  /*0780*/  IADD3 R53, R33.reuse, 0x1, RZ ;  /* 0x0000000121357810 */ /* 0x040fe20007ffe0ff */
[----:B------:R-:W-:Y:S01]  /*0790*/  IMAD R40, R44, UR5, RZ ;  /* 0x000000052c287c24 */ /* 0x000fe2000f8e02ff */
[----:B------:R-:W-:Y:S01]  /*07a0*/  SHF.R.S32.HI R34, RZ, 0x1f, R43 ;  /* 0x0000001fff227819 */ /* 0x000fe2000001142b */
[----:B------:R-:W-:Y:S01]  /*07b0*/  IMAD.SHL.U32 R46, R46, 0x2, RZ ;  /* 0x000000022e2e7824 */ /* 0x000fe200078e00ff */
[C---:B------:R-:W-:Y:S01]  /*07c0*/  @!P0 IADD3 R53, R33.reuse, RZ, RZ ;  /* 0x000000ff21358210 */ /* 0x040fe20007ffe0ff */
[----:B------:R-:W-:Y:S01]  /*07d0*/  IMAD.SHL.U32 R47, R33, 0x2, RZ ;  /* 0x00000002212f7824 */ /* 0x000fe200078e00ff */
[-C--:B------:R-:W-:Y:S01]  /*07e0*/  LEA.HI.SX32 R50, R35, R30.reuse, 0x1d ;  /* 0x0000001e23327211 */ /* 0x080fe200078feaff */
[----:B------:R-:W-:Y:S01]  /*07f0*/  UMOV UR4, URZ ;  /* 0x0000003f00047c82 */ /* 0x000fe20008000000 */
[----:B------:R-:W-:-:S02]  /*0800*/  LOP3.LUT R44, R41, R30, RZ, 0xc0, !PT ;  /* 0x0000001e292c7212 */ /* 0x000fc400078ec0ff */
[----:B------:R-:W-:Y:S02]  /*0810*/  SHF.R.S32.HI R15, RZ, 0x5, R15 ;  /* 0x00000005ff0f7819 */ /* 0x000fe4000001140f */
[----:B------:R-:W-:Y:S01]  /*0820*/  LEA.HI R34, R34, R43, RZ, 0x5 ;  /* 0x0000002b22227211 */ /* 0x000fe200078f28ff */
[----:B------:R-:W-:Y:S01]  /*0830*/  IMAD.SHL.U32 R44, R44, 0x4, RZ ;  /* 0x000000042c2c7824 */ /* 0x000fe200078e00ff */
[----:B------:R-:W-:Y:S01]  /*0840*/  LOP3.LUT R30, R32, 0xfffffff8, RZ, 0xc0, !PT ;  /* 0xfffffff8201e7812 */ /* 0x000fe200078ec0ff */
[----:B------:R-:W-:Y:S01]  /*0850*/  IMAD.IADD R16, R15, 0x1, R4 ;  /* 0x000000010f107824 */ /* 0x000fe200078e0204 */
[----:B------:R-:W-:Y:S02]  /*0860*/  SHF.R.S32.HI R52, RZ, 0x1f, R53 ;  /* 0x0000001fff347819 */ /* 0x000fe40000011435 */
[----:B------:R-:W-:Y:S01]  /*0870*/  LOP3.LUT R8, R4, 0x3, RZ, 0xc0, !PT ;  /* 0x0000000304087812 */ /* 0x000fe200078ec0ff */
[----:B------:R-:W-:Y:S01]  /*0880*/  IMAD.IADD R45, R5, 0x1, -R30 ;  /* 0x00000001052d7824 */ /* 0x000fe200078e0a1e */
[----:B------:R-:W-:-:S02]  /*0890*/  SHF.R.S32.HI R48, RZ, 0x1f, R41 ;  /* 0x0000001fff307819 */ /* 0x000fc40000011429 */
[----:B------:R-:W-:Y:S02]  /*08a0*/  LEA.HI.SX32 R11, R11, R12, 0x1d ;  /* 0x0000000c0b0b7211 */ /* 0x000fe400078feaff */
[----:B------:R-:W-:Y:S01]  /*08b0*/  LEA.HI.SX32 R42, R34, R43, 0x1b ;  /* 0x0000002b222a7211 */ /* 0x000fe200078fdaff */
[----:B------:R-:W-:Y:S01]  /*08c0*/  IMAD R43, R43, UR5, RZ ;  /* 0x000000052b2b7c24 */ /* 0x000fe2000f8e02ff */
[C---:B------:R-:W-:Y:S01]  /*08d0*/  SHF.L.U64.HI R52, R53.reuse, 0x2, R52 ;  /* 0x0000000235347819 */ /* 0x040fe20000010234 */
[----:B------:R-:W-:Y:S01]  /*08e0*/  IMAD.SHL.U32 R53, R53, 0x4, RZ ;  /* 0x0000000435357824 */ /* 0x000fe200078e00ff */
[----:B------:R-:W-:Y:S02]  /*08f0*/  LOP3.LUT R12, R12, 0x1c, RZ, 0xc0, !PT ;  /* 0x0000001c0c0c7812 */ /* 0x000fe400078ec0ff */
[----:B------:R-:W-:Y:S02]  /*0900*/  LOP3.LUT R13, R13, 0xfffffffc, R8, 0xe2, !PT ;  /* 0xfffffffc0d0d7812 */ /* 0x000fe400078ee208 */
[----:B------:R-:W-:-:S02]  /*0910*/  SHF.L.U64.HI R48, R41, 0x2, R48 ;  /* 0x0000000229307819 */ /* 0x000fc40000010230 */
[----:B------:R-:W-:Y:S02]  /*0920*/  IADD3 R49, R46, 0x1, RZ ;  /* 0x000000012e317810 */ /* 0x000fe40007ffe0ff */
[----:B------:R-:W-:Y:S02]  /*0930*/  LEA R50, R31, R50, 0x2 ;  /* 0x000000321f327211 */ /* 0x000fe400078e10ff */
.L_x_301:
[----:B------:R-:W-:Y:S02]  /*0940*/  USHF.R.S32.HI UR7, URZ, 0x1f, UR4 ;  /* 0x0000001f3f077899 */ /* 0x000fe40008011404 */
[----:B------:R-:W-:-:S04]  /*0950*/  UIADD3 UR8, UP0, UR9, UR4, URZ ;  /* 0x0000000409087290 */ /* 0x000fc8000ff1e03f */
[----:B------:R-:W-:Y:S02]  /*0960*/  ULEA.HI.X.SX32 UR7, UR9, UR7, 0x1, UP0 ;  /* 0x0000000709077291 */ /* 0x000fe400080f0e3f */
[----:B0-----:R-:W-:-:S04]  /*0970*/  IADD3 R55, P0, R15, UR8, RZ ;  /* 0x000000080f377c10 */ /* 0x001fc8000ff1e0ff */
[----:B------:R-:W-:Y:S02]  /*0980*/  LEA.HI.X.SX32 R54, R15, UR7, 0x1, P0 ;  /* 0x000000070f367c11 */ /* 0x000fe400080f0eff */
[----:B------:R-:W-:-:S04]  /*0990*/  IADD3 R31, P0, R17, R55, RZ ;  /* 0x00000037111f7210 */ /* 0x000fc80007f1e0ff */
[----:B------:R-:W-:Y:S01]  /*09a0*/  LEA.HI.X.SX32 R32, R17, R54, 0x1, P0 ;  /* 0x0000003611207211 */ /* 0x000fe200000f0eff */
[----:B------:R-:W-:-:S04]  /*09b0*/  IMAD.WIDE.U32 R30, R31, 0xb0, R28 ;  /* 0x000000b01f1e7825 */ /* 0x000fc800078e001c */
[----:B------:R-:W-:-:S04]  /*09c0*/  IMAD R33, R32, 0xb0, RZ ;  /* 0x000000b020217824 */ /* 0x000fc800078e02ff */
[----:B------:R-:W-:-:S04]  /*09d0*/  IMAD.IADD R31, R31, 0x1, R33 ;  /* 0x000000011f1f7824 */ /* 0x000fc800078e0221 */
[----:B------:R-:W-:-:S06]  /*09e0*/  IMAD.WIDE R34, R45, 0x4, R30 ;  /* 0x000000042d227825 */ /* 0x000fcc00078e021e */
[----:B------:R-:W2:Y:S01]  /*09f0*/  LDG.E.CONSTANT R34, [R34.64+0x10] ;  /* 0x0000100a22227981 */ /* 0x000ea2000c1e9900 */
[----:B------:R-:W-:Y:S01]  /*0a00*/  IMAD.WIDE R58, R5, 0x4, R30 ;  /* 0x00000004053a7825 */ /* 0x000fe200078e021e */
[----:B------:R-:W-:-:S04]  /*0a10*/  IADD3 R31, P0, R18, R55, RZ ;  /* 0x00000037121f7210 */ /* 0x000fc80007f1e0ff */
[----:B------:R-:W-:Y:S01]  /*0a20*/  LEA.HI.X.SX32 R30, R18, R54, 0x1, P0 ;  /* 0x00000036121e7211 */ /* 0x000fe200000f0eff */
[----:B------:R-:W3:Y:S04]  /*0a30*/  LDG.E.CONSTANT R58, [R58.64+0x30] ;  /* 0x0000300a3a3a7981 */ /* 0x000ee8000c1e9900 */
[----:B------:R-:W-:Y:S02]  /*0a40*/  IMAD R33, R30, 0xb0, RZ ;  /* 0x000000b01e217824 */ /* 0x000fe400078e02ff */
[----:B------:R-:W-:-:S05]  /*0a50*/  IMAD.WIDE.U32 R30, R31, 0xb0, R28 ;  /* 0x000000b01f1e7825 */ /* 0x000fca00078e001c */
[----:B------:R-:W-:-:S05]  /*0a60*/  IADD3 R31, R31, R33, RZ ;  /* 0x000000211f1f7210 */ /* 0x000fca0007ffe0ff */
[----:B------:R-:W-:-:S06]  /*0a70*/  IMAD.WIDE R56, R45, 0x4, R30 ;  /* 0x000000042d387825 */ /* 0x000fcc00078e021e */
[----:B------:R0:W4:Y:S01]  /*0a80*/  LDG.E.CONSTANT R56, [R56.64+0x10] ;  /* 0x0000100a38387981 */ /* 0x000122000c1e9900 */
[----:B------:R-:W-:-:S06]  /*0a90*/  IMAD.WIDE R32, R5, 0x4, R30 ;  /* 0x0000000405207825 */ /* 0x000fcc00078e021e */
[----:B------:R1:W4:Y:S01]  /*0aa0*/  LDG.E.CONSTANT R32, [R32.64+0x30] ;  /* 0x0000300a20207981 */ /* 0x000322000c1e9900 */
[----:B------:R-:W-:Y:S02]  /*0ab0*/  IADD3 R31, P0, R19, R55, RZ ;  /* 0x00000037131f7210 */ /* 0x000fe40007f1e0ff */
[--C-:B--2---:R-:W-:Y:S02]  /*0ac0*/  SHF.R.S32.HI R30, RZ, R46, R34.reuse ;  /* 0x0000002eff1e7219 */ /* 0x104fe40000011422 */
[----:B------:R-:W-:-:S03]  /*0ad0*/  SHF.R.S32.HI R34, RZ, R49, R34 ;  /* 0x00000031ff227219 */ /* 0x000fc60000011422 */
[----:B------:R-:W-:Y:S02]  /*0ae0*/  IMAD.SHL.U32 R30, R30, 0x10, RZ ;  /* 0x000000101e1e7824 */ /* 0x000fe400078e00ff */
[----:B------:R-:W-:Y:S01]  /*0af0*/  IMAD.SHL.U32 R34, R34, 0x10, RZ ;  /* 0x0000001022227824 */ /* 0x000fe200078e00ff */
[--C-:B---3--:R-:W-:Y:S02]  /*0b00*/  SHF.R.U32.HI R59, RZ, 0x4, R58.reuse ;  /* 0x00000004ff3b7819 */ /* 0x108fe4000001163a */
[----:B------:R-:W-:Y:S02]  /*0b10*/  LOP3.LUT R61, R30, 0x10101010, RZ, 0xc0, !PT ;  /* 0x101010101e3d7812 */ /* 0x000fe400078ec0ff */
[----:B------:R-:W-:Y:S02]  /*0b20*/  LEA.HI.X.SX32 R30, R19, R54, 0x1, P0 ;  /* 0x00000036131e7211 */ /* 0x000fe400000f0eff */
[----:B------:R-:W-:Y:S02]  /*0b30*/  LOP3.LUT R34, R34, 0x10101010, RZ, 0xc0, !PT ;  /* 0x1010101022227812 */ /* 0x000fe400078ec0ff */
[----:B------:R-:W-:Y:S01]  /*0b40*/  LOP3.LUT R61, R61, 0xf0f0f0f, R58, 0xf8, !PT ;  /* 0x0f0f0f0f3d3d7812 */ /* 0x000fe200078ef83a */
[----:B-1----:R-:W-:Y:S01]  /*0b50*/  IMAD R33, R30, 0xb0, RZ ;  /* 0x000000b01e217824 */ /* 0x002fe200078e02ff */
[----:B------:R-:W-:Y:S01]  /*0b60*/  LOP3.LUT R59, R34, 0xf0f0f0f, R59, 0xf8, !PT ;  /* 0x0f0f0f0f223b7812 */ /* 0x000fe200078ef83b */
[----:B------:R-:W-:-:S02]  /*0b70*/  IMAD.WIDE.U32 R30, R31, 0xb0, R28 ;  /* 0x000000b01f1e7825 */ /* 0x000fc400078e001c */
[----:B------:R-:W-:Y:S03]  /*0b80*/  STS [R24.X4], R61 ;  /* 0x0000003d18007388 */ /* 0x000fe60000004800 */
[----:B------:R-:W-:-:S05]  /*0b90*/  IADD3 R31, R31, R33, RZ ;  /* 0x000000211f1f7210 */ /* 0x000fca0007ffe0ff */
[----:B------:R-:W-:-:S05]  /*0ba0*/  IMAD.WIDE R34, R45, 0x4, R30 ;  /* 0x000000042d227825 */ /* 0x000fca00078e021e */
[----:B0-----:R0:W2:Y:S01]  /*0bb0*/  LDG.E.CONSTANT R57, [R34.64+0x10] ;  /* 0x0000100a22397981 */ /* 0x0010a2000c1e9900 */
[----:B------:R-:W-:Y:S01]  /*0bc0*/  IMAD.WIDE R30, R5, 0x4, R30 ;  /* 0x00000004051e7825 */ /* 0x000fe200078e021e */
[--C-:B----4-:R-:W-:Y:S02]  /*0bd0*/  SHF.R.S32.HI R58, RZ, R46, R56.reuse ;  /* 0x0000002eff3a7219 */ /* 0x110fe40000011438 */
[----:B------:R-:W-:Y:S02]  /*0be0*/  SHF.R.S32.HI R56, RZ, R49, R56 ;  /* 0x00000031ff387219 */ /* 0x000fe40000011438 */
[----:B------:R1:W3:Y:S01]  /*0bf0*/  LDG.E.CONSTANT R33, [R30.64+0x30] ;  /* 0x0000300a1e217981 */ /* 0x0002e2000c1e9900 */
[----:B------:R-:W-:Y:S01]  /*0c00*/  IMAD.SHL.U32 R58, R58, 0x10, RZ ;  /* 0x000000103a3a7824 */ /* 0x000fe200078e00ff */
[----:B------:R-:W-:Y:S02]  /*0c10*/  SHF.L.U32 R60, R56, 0x4, RZ ;  /* 0x00000004383c7819 */ /* 0x000fe400000006ff */
[----:B------:R-:W-:Y:S01]  /*0c20*/  SHF.R.U32.HI R56, RZ, 0x4, R32 ;  /* 0x00000004ff387819 */ /* 0x000fe20000011620 */
[----:B------:R2:W-:Y:S01]  /*0c30*/  STS [R24.X4+0x20], R59 ;  /* 0x0000203b18007388 */ /* 0x0005e20000004800 */
[----:B0-----:R-:W-:-:S02]  /*0c40*/  LOP3.LUT R35, R60, 0x10101010, RZ, 0xc0, !PT ;  /* 0x101010103c237812 */ /* 0x001fc400078ec0ff */
[----:B------:R-:W-:Y:S02]  /*0c50*/  LOP3.LUT R58, R58, 0x10101010, RZ, 0xc0, !PT ;  /* 0x101010103a3a7812 */ /* 0x000fe400078ec0ff */
[C---:B-1----:R-:W-:Y:S02]  /*0c60*/  IADD3 R31, P0, R20.reuse, R55, RZ ;  /* 0x00000037141f7210 */ /* 0x042fe40007f1e0ff */
[----:B------:R-:W-:Y:S02]  /*0c70*/  LOP3.LUT R56, R35, 0xf0f0f0f, R56, 0xf8, !PT ;  /* 0x0f0f0f0f23387812 */ /* 0x000fe400078ef838 */
[----:B------:R-:W-:Y:S02]  /*0c80*/  LEA.HI.X.SX32 R30, R20, R54, 0x1, P0 ;  /* 0x00000036141e7211 */ /* 0x000fe400000f0eff */
[----:B------:R-:W-:-:S03]  /*0c90*/  LOP3.LUT R58, R58, 0xf0f0f0f, R32, 0xf8, !PT ;  /* 0x0f0f0f0f3a3a7812 */ /* 0x000fc600078ef820 */
[----:B------:R-:W-:Y:S02]  /*0ca0*/  IMAD R35, R30, 0xb0, RZ ;  /* 0x000000b01e237824 */ /* 0x000fe400078e02ff */
[----:B------:R-:W-:Y:S01]  /*0cb0*/  IMAD.WIDE.U32 R30, R31, 0xb0, R28 ;  /* 0x000000b01f1e7825 */ /* 0x000fe200078e001c */
[----:B------:R0:W-:Y:S03]  /*0cc0*/  STS [R25.X4], R58 ;  /* 0x0000003a19007388 */ /* 0x0001e60000004800 */
[----:B------:R-:W-:-:S04]  /*0cd0*/  IMAD.IADD R31, R31, 0x1, R35 ;  /* 0x000000011f1f7824 */ /* 0x000fc800078e0223 */
[----:B------:R-:W-:-:S06]  /*0ce0*/  IMAD.WIDE R34, R45, 0x4, R30 ;  /* 0x000000042d227825 */ /* 0x000fcc00078e021e */
[----:B------:R1:W4:Y:S01]  /*0cf0*/  LDG.E.CONSTANT R34, [R34.64+0x10] ;  /* 0x0000100a22227981 */ /* 0x000322000c1e9900 */
[----:B------:R-:W-:-:S05]  /*0d00*/  IMAD.WIDE R30, R5, 0x4, R30 ;  /* 0x00000004051e7825 */ /* 0x000fca00078e021e */
[----:B------:R0:W4:Y:S04]  /*0d10*/  LDG.E.CONSTANT R32, [R30.64+0x30] ;  /* 0x0000300a1e207981 */ /* 0x000128000c1e9900 */
[----:B------:R-:W-:Y:S01]  /*0d20*/  STS [R25.X4+0x20], R56 ;  /* 0x0000203819007388 */ /* 0x000fe20000004800 */
[----:B0-----:R-:W-:-:S04]  /*0d30*/  IADD3 R31, P0, R21, R55, RZ ;  /* 0x00000037151f7210 */ /* 0x001fc80007f1e0ff */
[----:B------:R-:W-:-:S05]  /*0d40*/  LEA.HI.X.SX32 R30, R21, R54, 0x1, P0 ;  /* 0x00000036151e7211 */ /* 0x000fca00000f0eff */
[----:B-1----:R-:W-:Y:S02]  /*0d50*/  IMAD R35, R30, 0xb0, RZ ;  /* 0x000000b01e237824 */ /* 0x002fe400078e02ff */
[----:B------:R-:W-:-:S05]  /*0d60*/  IMAD.WIDE.U32 R30, R31, 0xb0, R28 ;  /* 0x000000b01f1e7825 */ /* 0x000fca00078e001c */
[----:B------:R-:W-:Y:S02]  /*0d70*/  IADD3 R31, R31, R35, RZ ;  /* 0x000000231f1f7210 */ /* 0x000fe40007ffe0ff */
[--C-:B--2---:R-:W-:Y:S02]  /*0d80*/  SHF.R.S32.HI R59, RZ, R46, R57.reuse ;  /* 0x0000002eff3b7219 */ /* 0x104fe40000011439 */
[----:B------:R-:W-:Y:S02]  /*0d90*/  SHF.R.S32.HI R57, RZ, R49, R57 ;  /* 0x00000031ff397219 */ /* 0x000fe40000011439 */
[----:B------:R-:W-:-:S03]  /*0da0*/  SHF.L.U32 R59, R59, 0x4, RZ ;  /* 0x000000043b3b7819 */ /* 0x000fc600000006ff */
[----:B------:R-:W-:Y:S01]  /*0db0*/  IMAD.SHL.U32 R57, R57, 0x10, RZ ;  /* 0x0000001039397824 */ /* 0x000fe200078e00ff */
[----:B------:R-:W-:-:S04]  /*0dc0*/  LOP3.LUT R60, R59, 0x10101010, RZ, 0xc0, !PT ;  /* 0x101010103b3c7812 */ /* 0x000fc800078ec0ff */
[--C-:B---3--:R-:W-:Y:S02]  /*0dd0*/  LOP3.LUT R61, R60, 0xf0f0f0f, R33.reuse, 0xf8, !PT ;  /* 0x0f0f0f0f3c3d7812 */ /* 0x108fe400078ef821 */
[----:B------:R-:W-:Y:S02]  /*0de0*/  SHF.R.U32.HI R33, RZ, 0x4, R33 ;  /* 0x00000004ff217819 */ /* 0x000fe40000011621 */
[----:B------:R-:W-:Y:S01]  /*0df0*/  LOP3.LUT R58, R57, 0x10101010, RZ, 0xc0, !PT ;  /* 0x10101010393a7812 */ /* 0x000fe200078ec0ff */
[----:B------:R-:W-:Y:S03]  /*0e00*/  STS [R26.X4], R61 ;  /* 0x0000003d1a007388 */ /* 0x000fe60000004800 */
[----:B------:R-:W-:Y:S01]  /*0e10*/  LOP3.LUT R33, R58, 0xf0f0f0f, R33, 0xf8, !PT ;  /* 0x0f0f0f0f3a217812 */ /* 0x000fe200078ef821 */
[----:B------:R-:W-:-:S06]  /*0e20*/  IMAD.WIDE R58, R45, 0x4, R30 ;  /* 0x000000042d3a7825 */ /* 0x000fcc00078e021e */
[----:B------:R-:W2:Y:S01]  /*0e30*/  LDG.E.CONSTANT R58, [R58.64+0x10] ;  /* 0x0000100a3a3a7981 */ /* 0x000ea2000c1e9900 */
[----:B------:R-:W-:-:S05]  /*0e40*/  IMAD.WIDE R30, R5, 0x4, R30 ;  /* 0x00000004051e7825 */ /* 0x000fca00078e021e */
[----:B------:R0:W3:Y:S04]  /*0e50*/  LDG.E.CONSTANT R57, [R30.64+0x30] ;  /* 0x0000300a1e397981 */ /* 0x0000e8000c1e9900 */
[----:B------:R1:W-:Y:S01]  /*0e60*/  STS [R26.X4+0x20], R33 ;  /* 0x000020211a007388 */ /* 0x0003e20000004800 */
[--C-:B----4-:R-:W-:Y:S02]  /*0e70*/  SHF.R.S32.HI R35, RZ, R46, R34.reuse ;  /* 0x0000002eff237219 */ /* 0x110fe40000011422 */
[C---:B0-----:R-:W-:Y:S02]  /*0e80*/  IADD3 R31, P0, R22.reuse, R55, RZ ;  /* 0x00000037161f7210 */ /* 0x041fe40007f1e0ff */
[----:B------:R-:W-:Y:S01]  /*0e90*/  SHF.R.S32.HI R34, RZ, R49, R34 ;  /* 0x00000031ff227219 */ /* 0x000fe20000011422 */
[----:B------:R-:W-:Y:S01]  /*0ea0*/  IMAD.SHL.U32 R35, R35, 0x10, RZ ;  /* 0x0000001023237824 */ /* 0x000fe200078e00ff */
[----:B------:R-:W-:-:S02]  /*0eb0*/  LEA.HI.X.SX32 R30, R22, R54, 0x1, P0 ;  /* 0x00000036161e7211 */ /* 0x000fc400000f0eff */
[----:B------:R-:W-:Y:S02]  /*0ec0*/  SHF.L.U32 R34, R34, 0x4, RZ ;  /* 0x0000000422227819 */ /* 0x000fe400000006ff */
[----:B------:R-:W-:Y:S01]  /*0ed0*/  LOP3.LUT R35, R35, 0x10101010, RZ, 0xc0, !PT ;  /* 0x1010101023237812 */ /* 0x000fe200078ec0ff */
[----:B-1----:R-:W-:Y:S01]  /*0ee0*/  IMAD R33, R30, 0xb0, RZ ;  /* 0x000000b01e217824 */ /* 0x002fe200078e02ff */
[----:B------:R-:W-:Y:S01]  /*0ef0*/  SHF.R.U32.HI R56, RZ, 0x4, R32 ;  /* 0x00000004ff387819 */ /* 0x000fe20000011620 */
[----:B------:R-:W-:Y:S01]  /*0f00*/  IMAD.WIDE.U32 R30, R31, 0xb0, R28 ;  /* 0x000000b01f1e7825 */ /* 0x000fe200078e001c */
[----:B------:R-:W-:Y:S02]  /*0f10*/  LOP3.LUT R60, R35, 0xf0f0f0f, R32, 0xf8, !PT ;  /* 0x0f0f0f0f233c7812 */ /* 0x000fe400078ef820 */
[----:B------:R-:W-:Y:S01]  /*0f20*/  LOP3.LUT R35, R34, 0x10101010, RZ, 0xc0, !PT ;  /* 0x1010101022237812 */ /* 0x000fe200078ec0ff */
[----:B------:R-:W-:Y:S02]  /*0f30*/  IMAD.IADD R31, R31, 0x1, R33 ;  /* 0x000000011f1f7824 */ /* 0x000fe400078e0221 */
[----:B------:R-:W-:Y:S01]  /*0f40*/  STS [R27.X4], R60 ;  /* 0x0000003c1b007388 */ /* 0x000fe20000004800 */
[----:B------:R-:W-:Y:S01]  /*0f50*/  LOP3.LUT R56, R35, 0xf0f0f0f, R56, 0xf8, !PT ;  /* 0x0f0f0f0f23387812 */ /* 0x000fe200078ef838 */
[----:B------:R-:W-:-:S05]  /*0f60*/  IMAD.WIDE R32, R45, 0x4, R30 ;  /* 0x000000042d207825 */ /* 0x000fca00078e021e */
[----:B------:R0:W4:Y:S01]  /*0f70*/  LDG.E.CONSTANT R35, [R32.64+0x10] ;  /* 0x0000100a20237981 */ /* 0x000122000c1e9900 */
[----:B------:R-:W-:-:S05]  /*0f80*/  IMAD.WIDE R30, R5, 0x4, R30 ;  /* 0x00000004051e7825 */ /* 0x000fca00078e021e */
[----:B------:R1:W4:Y:S01]  /*0f90*/  LDG.E.CONSTANT R34, [R30.64+0x30] ;  /* 0x0000300a1e227981 */ /* 0x000322000c1e9900 */
[----:B0-----:R-:W-:-:S03]  /*0fa0*/  IADD3 R33, P0, R23, R55, RZ ;  /* 0x0000003717217210 */ /* 0x001fc60007f1e0ff */
[----:B------:R-:W-:Y:S01]  /*0fb0*/  STS [R27.X4+0x20], R56 ;  /* 0x000020381b007388 */ /* 0x000fe20000004800 */
[--C-:B--2---:R-:W-:Y:S02]  /*0fc0*/  SHF.R.S32.HI R61, RZ, R49, R58.reuse ;  /* 0x00000031ff3d7219 */ /* 0x104fe4000001143a */
[----:B------:R-:W-:-:S03]  /*0fd0*/  SHF.R.S32.HI R59, RZ, R46, R58 ;  /* 0x0000002eff3b7219 */ /* 0x000fc6000001143a */
[----:B-1----:R-:W-:Y:S01]  /*0fe0*/  IMAD.SHL.U32 R30, R61, 0x10, RZ ;  /* 0x000000103d1e7824 */ /* 0x002fe200078e00ff */
[----:B------:R-:W-:-:S04]  /*0ff0*/  SHF.L.U32 R59, R59, 0x4, RZ ;  /* 0x000000043b3b7819 */ /* 0x000fc800000006ff */
[----:B------:R-:W-:Y:S02]  /*1000*/  LOP3.LUT R58, R59, 0x10101010, RZ, 0xc0, !PT ;  /* 0x101010103b3a7812 */ /* 0x000fe400078ec0ff */
[----:B------:R-:W-:Y:S02]  /*1010*/  LOP3.LUT R32, R30, 0x10101010, RZ, 0xc0, !PT ;  /* 0x101010101e207812 */ /* 0x000fe400078ec0ff */
[----:B---3--:R-:W-:Y:S02]  /*1020*/  SHF.R.U32.HI R59, RZ, 0x4, R57 ;  /* 0x00000004ff3b7819 */ /* 0x008fe40000011639 */
[----:B------:R-:W-:Y:S02]  /*1030*/  LEA.HI.X.SX32 R30, R23, R54, 0x1, P0 ;  /* 0x00000036171e7211 */ /* 0x000fe400000f0eff */
[----:B------:R-:W-:Y:S01]  /*1040*/  LOP3.LUT R59, R32, 0xf0f0f0f, R59, 0xf8, !PT ;  /* 0x0f0f0f0f203b7812 */ /* 0x000fe200078ef83b */
[----:B------:R-:W-:Y:S01]  /*1050*/  IMAD.WIDE.U32 R32, R33, 0xb0, R28 ;  /* 0x000000b021207825 */ /* 0x000fe200078e001c */
[----:B------:R-:W-:-:S03]  /*1060*/  LOP3.LUT R61, R58, 0xf0f0f0f, R57, 0xf8, !PT ;  /* 0x0f0f0f0f3a3d7812 */ /* 0x000fc600078ef839 */
[----:B------:R-:W-:Y:S02]  /*1070*/  IMAD R31, R30, 0xb0, RZ ;  /* 0x000000b01e1f7824 */ /* 0x000fe400078e02ff */
[----:B------:R0:W-:Y:S03]  /*1080*/  STS [R36.X4], R61 ;  /* 0x0000003d24007388 */ /* 0x0001e60000004800 */
[----:B------:R-:W-:Y:S02]  /*1090*/  IADD3 R33, R33, R31, RZ ;  /* 0x0000001f21217210 */ /* 0x000fe40007ffe0ff */
[----:B------:R-:W-:-:S04]  /*10a0*/  IADD3 R31, P0, R40, R55, RZ ;  /* 0x00000037281f7210 */ /* 0x000fc80007f1e0ff */
[----:B------:R-:W-:Y:S01]  /*10b0*/  LEA.HI.X.SX32 R54, R40, R54, 0x1, P0 ;  /* 0x0000003628367211 */ /* 0x000fe200000f0eff */
[----:B0-----:R-:W-:-:S04]  /*10c0*/  IMAD.WIDE R60, R5, 0x4, R32 ;  /* 0x00000004053c7825 */ /* 0x001fc800078e0220 */
[----:B------:R-:W-:Y:S01]  /*10d0*/  IMAD R55, R54, 0xb0, RZ ;  /* 0x000000b036377824 */ /* 0x000fe200078e02ff */
[----:B----4-:R-:W-:Y:S01]  /*10e0*/  SHF.R.S32.HI R54, RZ, R46, R35 ;  /* 0x0000002eff367219 */ /* 0x010fe20000011423 */
[----:B------:R0:W2:Y:S01]  /*10f0*/  LDG.E.CONSTANT R58, [R60.64+0x30] ;  /* 0x0000300a3c3a7981 */ /* 0x0000a2000c1e9900 */
[----:B------:R-:W-:Y:S02]  /*1100*/  IMAD.WIDE.U32 R30, R31, 0xb0, R28 ;  /* 0x000000b01f1e7825 */ /* 0x000fe400078e001c */
[----:B------:R-:W-:Y:S02]  /*1110*/  SHF.L.U32 R54, R54, 0x4, RZ ;  /* 0x0000000436367819 */ /* 0x000fe400000006ff */
[----:B------:R-:W-:-:S04]  /*1120*/  IMAD.WIDE R32, R45, 0x4, R32 ;  /* 0x000000042d207825 */ /* 0x000fc800078e0220 */
[----:B------:R-:W-:Y:S01]  /*1130*/  IMAD.IADD R31, R31, 0x1, R55 ;  /* 0x000000011f1f7824 */ /* 0x000fe200078e0237 */
[----:B0-----:R-:W-:Y:S01]  /*1140*/  SHF.R.S32.HI R60, RZ, R49, R35 ;  /* 0x00000031ff3c7219 */ /* 0x001fe20000011423 */
[----:B------:R0:W3:Y:S01]  /*1150*/  LDG.E.CONSTANT R55, [R32.64+0x10] ;  /* 0x0000100a20377981 */ /* 0x0000e2000c1e9900 */
[----:B------:R-:W-:Y:S01]  /*1160*/  LOP3.LUT R35, R54, 0x10101010, RZ, 0xc0, !PT ;  /* 0x1010101036237812 */ /* 0x000fe200078ec0ff */
[----:B------:R-:W-:Y:S02]  /*1170*/  IMAD.WIDE R56, R5, 0x4, R30 ;  /* 0x0000000405387825 */ /* 0x000fe400078e021e */
[----:B------:R1:W-:Y:S01]  /*1180*/  STS [R36.X4+0x20], R59 ;  /* 0x0000203b24007388 */ /* 0x0003e20000004800 */
[--C-:B------:R-:W-:Y:S02]  /*1190*/  LOP3.LUT R54, R35, 0xf0f0f0f, R34.reuse, 0xf8, !PT ;  /* 0x0f0f0f0f23367812 */ /* 0x100fe400078ef822 */
[----:B------:R-:W-:Y:S01]  /*11a0*/  IADD3 R35, P0, R43, UR8, RZ ;  /* 0x000000082b237c10 */ /* 0x000fe2000ff1e0ff */
[----:B------:R4:W2:Y:S01]  /*11b0*/  LDG.E.CONSTANT R57, [R56.64+0x30] ;  /* 0x0000300a38397981 */ /* 0x0008a2000c1e9900 */
[----:B------:R-:W-:Y:S01]  /*11c0*/  SHF.R.U32.HI R34, RZ, 0x4, R34 ;  /* 0x00000004ff227819 */ /* 0x000fe20000011622 */
[----:B0-----:R-:W-:-:S02]  /*11d0*/  IMAD.SHL.U32 R32, R60, 0x10, RZ ;  /* 0x000000103c207824 */ /* 0x001fc400078e00ff */
[----:B------:R-:W-:Y:S01]  /*11e0*/  IMAD.WIDE R60, R45, 0x4, R30 ;  /* 0x000000042d3c7825 */ /* 0x000fe200078e021e */
[----:B------:R-:W-:Y:S02]  /*11f0*/  LEA.HI.X.SX32 R30, R43, UR7, 0x1, P0 ;  /* 0x000000072b1e7c11 */ /* 0x000fe400080f0eff */
[----:B------:R-:W-:Y:S02]  /*1200*/  LOP3.LUT R31, R32, 0x10101010, RZ, 0xc0, !PT ;  /* 0x10101010201f7812 */ /* 0x000fe400078ec0ff */
[----:B-1----:R3:W2:Y:S02]  /*1210*/  LDG.E.CONSTANT R59, [R60.64+0x10] ;  /* 0x0000100a3c3b7981 */ /* 0x0026a4000c1e9900 */
[----:B----4-:R-:W-:Y:S01]  /*1220*/  LOP3.LUT R56, R31, 0xf0f0f0f, R34, 0xf8, !PT ;  /* 0x0f0f0f0f1f387812 */ /* 0x010fe200078ef822 */
[----:B------:R-:W-:Y:S02]  /*1230*/  IMAD R31, R30, 0xb0, RZ ;  /* 0x000000b01e1f7824 */ /* 0x000fe400078e02ff */
[----:B------:R-:W-:-:S05]  /*1240*/  IMAD.WIDE.U32 R34, R35, 0xb0, R28 ;  /* 0x000000b023227825 */ /* 0x000fca00078e001c */
[----:B------:R-:W-:Y:S02]  /*1250*/  IADD3 R35, R35, R31, RZ ;  /* 0x0000001f23237210 */ /* 0x000fe40007ffe0ff */
[----:B------:R-:W-:-:S04]  /*1260*/  IADD3 R31, P0, R51, UR8, RZ ;  /* 0x00000008331f7c10 */ /* 0x000fc8000ff1e0ff */
[----:B------:R-:W-:Y:S01]  /*1270*/  LEA.HI.X.SX32 R32, R51, UR7, 0x1, P0 ;  /* 0x0000000733207c11 */ /* 0x000fe200080f0eff */
[----:B------:R-:W-:Y:S01]  /*1280*/  IMAD.WIDE.U32 R30, R31, 0xb0, R28 ;  /* 0x000000b01f1e7825 */ /* 0x000fe200078e001c */
[----:B------:R0:W4:Y:S03]  /*1290*/  LDG.E.CONSTANT R35, [R34.64] ;  /* 0x0000000a22237981 */ /* 0x000126000c1e9900 */
[----:B------:R-:W-:Y:S01]  /*12a0*/  IMAD R33, R32, 0xb0, RZ ;  /* 0x000000b020217824 */ /* 0x000fe200078e02ff */
[----:B------:R-:W-:-:S03]  /*12b0*/  LEA R32, P1, R41, R30, 0x2 ;  /* 0x0000001e29207211 */ /* 0x000fc600078210ff */
[----:B------:R-:W-:Y:S01]  /*12c0*/  IMAD.IADD R31, R31, 0x1, R33 ;  /* 0x000000011f1f7824 */ /* 0x000fe200078e0221 */
[----:B------:R-:W-:-:S04]  /*12d0*/  IADD3 R30, P0, R53, R30, RZ ;  /* 0x0000001e351e7210 */ /* 0x000fc80007f1e0ff */
[C---:B------:R-:W-:Y:S01]  /*12e0*/  IADD3.X R33, R31.reuse, R48, RZ, P1, !PT ;  /* 0x000000301f217210 */ /* 0x040fe20000ffe4ff */
[----:B------:R-:W-:-:S04]  /*12f0*/  IMAD.X R31, R31, 0x1, R52, P0 ;  /* 0x000000011f1f7824 */ /* 0x000fc800000e0634 */
[----:B------:R1:W4:Y:S04]  /*1300*/  LDG.E.CONSTANT R32, [R32.64+0x4] ;  /* 0x0000040a20207981 */ /* 0x000328000c1e9900 */
[----:B------:R2:W4:Y:S01]  /*1310*/  LDG.E.CONSTANT R31, [R30.64+0x4] ;  /* 0x0000040a1e1f7981 */ /* 0x000522000c1e9900 */
[----:B------:R-:W-:Y:S02]  /*1320*/  USHF.L.U32 UR7, UR4, 0x8, URZ ;  /* 0x0000000804077899 */ /* 0x000fe4000800063f */
[----:B------:R-:W-:Y:S01]  /*1330*/  ULDC UR8, c[0x0][0x194] ;  /* 0x0000650000087ab9 */ /* 0x000fe20000000800 */
[----:B------:R0:W-:Y:S01]  /*1340*/  STS [R37.X4], R54 ;  /* 0x0000003625007388 */ /* 0x0001e20000004800 */
[----:B------:R-:W-:-:S03]  /*1350*/  UISETP.GE.AND UP0, UPT, UR7, UR8, UPT ;  /* 0x000000080700728c */ /* 0x000fc6000bf06270 */
[----:B------:R0:W-:Y:S03]  /*1360*/  STS [R37.X4+0x20], R56 ;  /* 0x0000203825007388 */ /* 0x0001e60000004800 */
[----:B------:R-:W-:Y:S02]  /*1370*/  PLOP3.LUT P0, PT, PT, PT, UP0, 0x80, 0x0 ;  /* 0x000000000000781c */ /* 0x000fe40003f0f008 */
[--C-:B---3--:R-:W-:Y:S02]  /*1380*/  SHF.R.S32.HI R60, RZ, R46, R55.reuse ;  /* 0x0000002eff3c7219 */ /* 0x108fe40000011437 */
[----:B0-----:R-:W-:Y:S02]  /*1390*/  SHF.R.S32.HI R34, RZ, R49, R55 ;  /* 0x00000031ff227219 */ /* 0x001fe40000011437 */
[----:B------:R-:W-:-:S03]  /*13a0*/  SHF.L.U32 R60, R60, 0x4, RZ ;  /* 0x000000043c3c7819 */ /* 0x000fc600000006ff */
[----:B------:R-:W-:Y:S01]  /*13b0*/  IMAD.SHL.U32 R34, R34, 0x10, RZ ;  /* 0x0000001022227824 */ /* 0x000fe200078e00ff */
[----:B------:R-:W-:Y:S02]  /*13c0*/  LOP3.LUT R55, R60, 0x10101010, RZ, 0xc0, !PT ;  /* 0x101010103c377812 */ /* 0x000fe400078ec0ff */
[--C-:B--2---:R-:W-:Y:S02]  /*13d0*/  SHF.R.S32.HI R30, RZ, R46, R59.reuse ;  /* 0x0000002eff1e7219 */ /* 0x104fe4000001143b */
[----:B------:R-:W-:Y:S02]  /*13e0*/  SHF.R.S32.HI R59, RZ, R49, R59 ;  /* 0x00000031ff3b7219 */ /* 0x000fe4000001143b */
[----:B------:R-:W-:-:S03]  /*13f0*/  SHF.L.U32 R30, R30, 0x4, RZ ;  /* 0x000000041e1e7819 */ /* 0x000fc600000006ff */
[----:B------:R-:W-:Y:S01]  /*1400*/  IMAD.SHL.U32 R59, R59, 0x10, RZ ;  /* 0x000000103b3b7824 */ /* 0x000fe200078e00ff */
[----:B------:R-:W-:Y:S02]  /*1410*/  LOP3.LUT R30, R30, 0x10101010, RZ, 0xc0, !PT ;  /* 0x101010101e1e7812 */ /* 0x000fe400078ec0ff */
[--C-:B------:R-:W-:Y:S02]  /*1420*/  LOP3.LUT R55, R55, 0xf0f0f0f, R58.reuse, 0xf8, !PT ;  /* 0x0f0f0f0f37377812 */ /* 0x100fe400078ef83a */
[----:B------:R-:W-:Y:S02]  /*1430*/  SHF.R.U32.HI R58, RZ, 0x4, R58 ;  /* 0x00000004ff3a7819 */ /* 0x000fe4000001163a */
[----:B------:R-:W-:Y:S02]  /*1440*/  LOP3.LUT R61, R34, 0x10101010, RZ, 0xc0, !PT ;  /* 0x10101010223d7812 */ /* 0x000fe400078ec0ff */
[--C-:B------:R-:W-:Y:S02]  /*1450*/  LOP3.LUT R30, R30, 0xf0f0f0f, R57.reuse, 0xf8, !PT ;  /* 0x0f0f0f0f1e1e7812 */ /* 0x100fe400078ef839 */
[----:B------:R-:W-:-:S02]  /*1460*/  SHF.R.U32.HI R57, RZ, 0x4, R57 ;  /* 0x00000004ff397819 */ /* 0x000fc40000011639 */
[----:B------:R-:W-:Y:S02]  /*1470*/  LOP3.LUT R34, R59, 0x10101010, RZ, 0xc0, !PT ;  /* 0x101010103b227812 */ /* 0x000fe400078ec0ff */
[----:B-1----:R-:W-:Y:S02]  /*1480*/  LOP3.LUT R33, R61, 0xf0f0f0f, R58, 0xf8, !PT ;  /* 0x0f0f0f0f3d217812 */ /* 0x002fe400078ef83a */
[----:B------:R-:W-:Y:S01]  /*1490*/  LOP3.LUT R34, R34, 0xf0f0f0f, R57, 0xf8, !PT ;  /* 0x0f0f0f0f22227812 */ /* 0x000fe200078ef839 */
[----:B------:R0:W-:Y:S01]  /*14a0*/  STS [R38.X4], R55 ;  /* 0x0000003726007388 */ /* 0x0001e20000004800 */
[----:B----4-:R-:W-:Y:S02]  /*14b0*/  SHF.R.S32.HI R32, RZ, R47, R32 ;  /* 0x0000002fff207219 */ /* 0x010fe40000011420 */
[----:B------:R-:W-:Y:S02]  /*14c0*/  SHF.R.S32.HI R31, RZ, R44, R31 ;  /* 0x0000002cff1f7219 */ /* 0x000fe4000001141f */
[----:B------:R-:W-:Y:S01]  /*14d0*/  LOP3.LUT R32, R32, 0x30303030, RZ, 0xc0, !PT ;  /* 0x3030303020207812 */ /* 0x000fe200078ec0ff */
[----:B------:R0:W-:Y:S03]  /*14e0*/  STS [R38.X4+0x20], R33 ;  /* 0x0000202126007388 */ /* 0x0001e60000004800 */
[----:B------:R-:W-:Y:S01]  /*14f0*/  LOP3.LUT R31, R32, 0xf0f0f0f, R31, 0xf8, !PT ;  /* 0x0f0f0f0f201f7812 */ /* 0x000fe200078ef81f */
[----:B------:R0:W-:Y:S04]  /*1500*/  STS [R39.X4], R30 ;  /* 0x0000001e27007388 */ /* 0x0001e80000004800 */
[----:B------:R0:W-:Y:S04]  /*1510*/  STS [R39.X4+0x20], R34 ;  /* 0x0000202227007388 */ /* 0x0001e80000004800 */
[----:B------:R0:W-:Y:S04]  /*1520*/  STS [R42.X4+0x2080], R35 ;  /* 0x002080232a007388 */ /* 0x0001e80000004800 */
[----:B------:R0:W-:Y:S01]  /*1530*/  STS [R50.X4+0x2104], R31 ;  /* 0x0021041f32007388 */ /* 0x0001e20000004800 */
[----:B------:R-:W-:Y:S05]  /*1540*/  @P0 BRA `(.L_x_300) ;  /* 0x0000163000000947 */ /* 0x000fea0003800000 */
[----:B------:R-:W-:Y:S01]  /*1550*/  IABS R32, c[0x0][0x1a8] ;  /* 0x00006a0000207a13 */ /* 0x000fe20000000000 */
[----:B------:R-:W-:Y:S01]  /*1560*/  USHF.L.U32 UR7, UR4, 0x3, URZ ;  /* 0x0000000304077899 */ /* 0x000fe2000800063f */
[----:B0----5:R-:W-:Y:S01]  /*1570*/  IABS R34, R2 ;  /* 0x0000000200227213 */ /* 0x021fe20000000000 */
[----:B------:R-:W-:Y:S01]  /*1580*/  IMAD.U32 R55, RZ, RZ, UR4 ;  /* 0x00000004ff377e24 */ /* 0x000fe2000f8e00ff */
[----:B------:R-:W0:Y:S03]  /*1590*/  I2F.RP R33, R32 ;  /* 0x0000002000217306 */ /* 0x000e260000209400 */
[----:B------:R-:W-:-:S05]  /*15a0*/  IMAD R55, R55, 0x8, R8 ;  /* 0x0000000837377824 */ /* 0x000fca00078e0208 */
[----:B0-----:R-:W0:Y:S02]  /*15b0*/  MUFU.RCP R33, R33 ;  /* 0x0000002100217308 */ /* 0x001e240000001000 */
[----:B0-----:R-:W-:-:S06]  /*15c0*/  IADD3 R30, R33, 0xffffffe, RZ ;  /* 0x0ffffffe211e7810 */ /* 0x001fcc0007ffe0ff */
[----:B------:R0:W1:Y:S02]  /*15d0*/  F2I.FTZ.U32.TRUNC.NTZ R31, R30 ;  /* 0x0000001e001f7305 */ /* 0x000064000021f000 */
[----:B0-----:R-:W-:Y:S01]  /*15e0*/  IMAD.MOV.U32 R30, RZ, RZ, RZ ;  /* 0x000000ffff1e7224 */ /* 0x001fe200078e00ff */
[----:B-1----:R-:W-:-:S05]  /*15f0*/  IADD3 R35, RZ, -R31, RZ ;  /* 0x8000001fff237210 */ /* 0x002fca0007ffe0ff */
[----:B------:R-:W-:-:S04]  /*1600*/  IMAD R35, R35, R32, RZ ;  /* 0x0000002023237224 */ /* 0x000fc800078e02ff */
[----:B------:R-:W-:Y:S01]  /*1610*/  IMAD.HI.U32 R31, R31, R35, R30 ;  /* 0x000000231f1f7227 */ /* 0x000fe200078e001e */
[----:B------:R-:W-:Y:S01]  /*1620*/  LOP3.LUT R30, R2, c[0x0][0x1a8], RZ, 0x3c, !PT ;  /* 0x00006a00021e7a12 */ /* 0x000fe200078e3cff */
[----:B------:R-:W-:-:S03]  /*1630*/  HFMA2.MMA R35, -RZ, RZ, 0, 2.1457672119140625e-06 ;  /* 0x00000024ff237435 */ /* 0x000fc600000001ff */
[----:B------:R-:W-:Y:S01]  /*1640*/  ISETP.GE.AND P2, PT, R30, RZ, PT ;  /* 0x000000ff1e00720c */ /* 0x000fe20003f46270 */
[----:B------:R-:W-:-:S05]  /*1650*/  IMAD.HI.U32 R31, R31, R34, RZ ;  /* 0x000000221f1f7227 */ /* 0x000fca00078e00ff */
[----:B------:R-:W-:-:S05]  /*1660*/  IADD3 R33, -R31, RZ, RZ ;  /* 0x000000ff1f217210 */ /* 0x000fca0007ffe1ff */
[----:B------:R-:W-:-:S05]  /*1670*/  IMAD R33, R32, R33, R34 ;  /* 0x0000002120217224 */ /* 0x000fca00078e0222 */
[----:B------:R-:W-:-:S13]  /*1680*/  ISETP.GT.U32.AND P1, PT, R32, R33, PT ;  /* 0x000000212000720c */ /* 0x000fda0003f24070 */
[----:B------:R-:W-:Y:S01]  /*1690*/  @!P1 IMAD.IADD R33, R33, 0x1, -R32 ;  /* 0x0000000121219824 */ /* 0x000fe200078e0a20 */
[----:B------:R-:W-:Y:S02]  /*16a0*/  @!P1 IADD3 R31, R31, 0x1, RZ ;  /* 0x000000011f1f9810 */ /* 0x000fe40007ffe0ff */
[----:B------:R-:W-:Y:S02]  /*16b0*/  ISETP.NE.AND P1, PT, RZ, c[0x0][0x1a8], PT ;  /* 0x00006a00ff007a0c */ /* 0x000fe40003f25270 */
[----:B------:R-:W-:Y:S02]  /*16c0*/  ISETP.GE.U32.AND P0, PT, R33, R32, PT ;  /* 0x000000202100720c */ /* 0x000fe40003f06070 */
[----:B------:R-:W-:-:S11]  /*16d0*/  LEA.HI R33, R4, UR7, RZ, 0x1d ;  /* 0x0000000704217c11 */ /* 0x000fd6000f8fe8ff */
[----:B------:R-:W-:-:S04]  /*16e0*/  @P0 IADD3 R31, R31, 0x1, RZ ;  /* 0x000000011f1f0810 */ /* 0x000fc80007ffe0ff */
[----:B------:R-:W-:Y:S02]  /*16f0*/  @!P2 IADD3 R31, -R31, RZ, RZ ;  /* 0x000000ff1f1fa210 */ /* 0x000fe40007ffe1ff */
[----:B------:R-:W-:-:S04]  /*1700*/  @!P1 LOP3.LUT R31, RZ, c[0x0][0x1a8], RZ, 0x33, !PT ;  /* 0x00006a00ff1f9a12 */ /* 0x000fc800078e33ff */
[C---:B------:R-:W-:Y:S01]  /*1710*/  ISETP.GE.AND P0, PT, R31.reuse, c[0x0][0x19c], PT ;  /* 0x000067001f007a0c */ /* 0x040fe20003f06270 */
[----:B------:R-:W-:-:S03]  /*1720*/  IMAD R34, R31, UR6, RZ ;  /* 0x000000061f227c24 */ /* 0x000fc6000f8e02ff */
[----:B------:R-:W-:Y:S02]  /*1730*/  ISETP.GE.OR P2, PT, R33, UR6, P0 ;  /* 0x0000000621007c0c */ /* 0x000fe40008746670 */
[----:B------:R-:W-:-:S04]  /*1740*/  ISETP.GE.OR P1, PT, R55, UR6, P0 ;  /* 0x0000000637007c0c */ /* 0x000fc80008726670 */
[----:B------:R-:W-:-:S07]  /*1750*/  ISETP.GT.U32.OR P1, PT, R4, 0x3, P1 ;  /* 0x000000030400780c */ /* 0x000fce0000f24470 */
[----:B------:R-:W-:-:S05]  /*1760*/  @!P2 IADD3 R30, R34, R33, RZ ;  /* 0x00000021221ea210 */ /* 0x000fca0007ffe0ff */
[----:B------:R-:W-:-:S05]  /*1770*/  @!P2 IMAD.WIDE R30, R30, R35, c[0x0][0x168] ;  /* 0x00005a001e1ea625 */ /* 0x000fca00078e0223 */
[----:B------:R-:W-:Y:S01]  /*1780*/  @!P2 IADD3 R32, P3, R12, R30, RZ ;  /* 0x0000001e0c20a210 */ /* 0x000fe20007f7e0ff */
[----:B------:R-:W-:-:S03]  /*1790*/  IMAD.IADD R30, R34, 0x1, R55 ;  /* 0x00000001221e7824 */ /* 0x000fc600078e0237 */
[----:B------:R-:W-:Y:S01]  /*17a0*/  @!P2 IADD3.X R33, RZ, R31, RZ, P3, !PT ;  /* 0x0000001fff21a210 */ /* 0x000fe20001ffe4ff */
[----:B------:R-:W-:-:S05]  /*17b0*/  IMAD.WIDE R30, R30, R35, c[0x0][0x168] ;  /* 0x00005a001e1e7625 */ /* 0x000fca00078e0223 */
[----:B------:R-:W2:Y:S04]  /*17c0*/  @!P2 LDG.E.CONSTANT R33, [R32.64+0x4] ;  /* 0x0000040a2021a981 */ /* 0x000ea8000c1e9900 */
[----:B------:R-:W3:Y:S01]  /*17d0*/  @!P1 LDG.E.CONSTANT R56, [R30.64] ;  /* 0x0000000a1e389981 */ /* 0x000ee2000c1e9900 */
[----:B------:R-:W-:Y:S02]  /*17e0*/  ULEA UR8, UR4, 0x80, 0x8 ;  /* 0x0000008004087891 */ /* 0x000fe4000f8e403f */
[----:B------:R-:W-:Y:S02]  /*17f0*/  ULDC UR12, c[0x0][0x194] ;  /* 0x00006500000c7ab9 */ /* 0x000fe40000000800 */
[----:B------:R-:W-:Y:S01]  /*1800*/  UISETP.GE.AND UP0, UPT, UR8, UR12, UPT ;  /* 0x0000000c0800728c */ /* 0x000fe2000bf06270 */
[----:B--2---:R-:W-:Y:S04]  /*1810*/  @!P2 STS [R14], R33 ;  /* 0x000000210e00a388 */ /* 0x004fe80000000800 */
[----:B---3--:R-:W-:Y:S04]  /*1820*/  @!P1 STS [R13.X4+0x2514], R56 ;  /* 0x002514380d009388 */ /* 0x008fe80000004800 */
[----:B------:R-:W-:Y:S01]  /*1830*/  BAR.SYNC.DEFER_BLOCKING 0x0 ;  /* 0x0000000000007b1d */ /* 0x000fe20000010000 */
[----:B------:R-:W-:-:S05]  /*1840*/  PLOP3.LUT P1, PT, PT, PT, UP0, 0x80, 0x0 ;  /* 0x000000000000781c */ /* 0x000fca0003f2f008 */
[----:B------:R-:W-:Y:S04]  /*1850*/  LDS R58, [R10] ;  /* 0x000000000a3a7984 */ /* 0x000fe80000000800 */
[----:B------:R-:W0:Y:S04]  /*1860*/  LDS R59, [R6] ;  /* 0x00000000063b7984 */ /* 0x000e280000000800 */
[----:B------:R-:W-:Y:S04]  /*1870*/  LDS R61, [R10+0x4] ;  /* 0x000004000a3d7984 */ /* 0x000fe80000000800 */
[----:B------:R-:W1:Y:S04]  /*1880*/  LDS R60, [R6+0x4] ;  /* 0x00000400063c7984 */ /* 0x000e680000000800 */
[----:B------:R-:W-:Y:S04]  /*1890*/  LDS R54, [R10+0x8] ;  /* 0x000008000a367984 */ /* 0x000fe80000000800 */
[----:B------:R-:W2:Y:S04]  /*18a0*/  LDS R57, [R6+0x8] ;  /* 0x0000080006397984 */ /* 0x000ea80000000800 */
[----:B------:R-:W-:Y:S04]  /*18b0*/  LDS R33, [R10+0xc] ;  /* 0x00000c000a217984 */ /* 0x000fe80000000800 */
[----:B------:R-:W3:Y:S04]  /*18c0*/  LDS R32, [R6+0xc] ;  /* 0x00000c0006207984 */ /* 0x000ee80000000800 */
[----:B------:R-:W-:Y:S01]  /*18d0*/  LDS R56, [R6+0x10] ;  /* 0x0000100006387984 */ /* 0x000fe20000000800 */
[----:B0-----:R-:W-:-:S03]  /*18e0*/  IDP.4A.S8.S8 R58, R58, R59, RZ ;  /* 0x0000003b3a3a7226 */ /* 0x001fc600000006ff */
[----:B------:R-:W-:Y:S01]  /*18f0*/  LDS R59, [R6+0x38] ;  /* 0x00003800063b7984 */ /* 0x000fe20000000800 */
[----:B-1----:R-:W-:-:S03]  /*1900*/  IDP.4A.S8.S8 R58, R61, R60, R58 ;  /* 0x0000003c3d3a7226 */ /* 0x002fc6000000063a */
[----:B------:R-:W-:Y:S01]  /*1910*/  LDS.U8 R60, [R11.X4+0x210d] ;  /* 0x00210d000b3c7984 */ /* 0x000fe20000004000 */
[----:B--2---:R-:W-:-:S03]  /*1920*/  IDP.4A.S8.S8 R54, R54, R57, R58 ;  /* 0x0000003936367226 */ /* 0x004fc6000000063a */
[----:B------:R-:W0:Y:S04]  /*1930*/  LDS R57, [R10+0x10] ;  /* 0x000010000a397984 */ /* 0x000e280000000800 */
[----:B------:R-:W-:Y:S01]  /*1940*/  LDS R58, [R6+0x28] ;  /* 0x00002800063a7984 */ /* 0x000fe20000000800 */
[----:B---3--:R-:W-:-:S03]  /*1950*/  IDP.4A.S8.S8 R32, R33, R32, R54 ;  /* 0x0000002021207226 */ /* 0x008fc60000000636 */
[----:B------:R-:W-:Y:S04]  /*1960*/  LDS R33, [R10+0x14] ;  /* 0x000014000a217984 */ /* 0x000fe80000000800 */
[----:B------:R-:W1:Y:S01]  /*1970*/  LDS R54, [R6+0x14] ;  /* 0x0000140006367984 */ /* 0x000e620000000800 */
[----:B0-----:R-:W-:-:S03]  /*1980*/  IDP.4A.S8.S8 R32, R57, R56, R32 ;  /* 0x0000003839207226 */ /* 0x001fc60000000620 */
[----:B------:R-:W-:Y:S04]  /*1990*/  LDS R57, [R10+0x18] ;  /* 0x000018000a397984 */ /* 0x000fe80000000800 */
[----:B------:R-:W0:Y:S01]  /*19a0*/  LDS R56, [R6+0x18] ;  /* 0x0000180006387984 */ /* 0x000e220000000800 */
[----:B-1----:R-:W-:-:S03]  /*19b0*/  IDP.4A.S8.S8 R32, R33, R54, R32 ;  /* 0x0000003621207226 */ /* 0x002fc60000000620 */
[----:B------:R-:W-:Y:S04]  /*19c0*/  LDS R33, [R10+0x20] ;  /* 0x000020000a217984 */ /* 0x000fe80000000800 */
[----:B------:R-:W1:Y:S01]  /*19d0*/  LDS R54, [R6+0x20] ;  /* 0x0000200006367984 */ /* 0x000e620000000800 */
[----:B0-----:R-:W-:-:S03]  /*19e0*/  IDP.4A.S8.S8 R32, R57, R56, R32 ;  /* 0x0000003839207226 */ /* 0x001fc60000000620 */
[----:B------:R-:W-:Y:S04]  /*19f0*/  LDS R56, [R10+0x24] ;  /* 0x000024000a387984 */ /* 0x000fe80000000800 */
[----:B------:R-:W0:Y:S01]  /*1a00*/  LDS R57, [R6+0x24] ;  /* 0x0000240006397984 */ /* 0x000e220000000800 */
[----:B-1----:R-:W-:-:S03]  /*1a10*/  IDP.4A.S8.S8 R33, R33, R54, RZ ;  /* 0x0000003621217226 */ /* 0x002fc600000006ff */
        /* <DEDUP_REMOVED lines=10> */
[----:B-1----:R-:W-:-:S03]  /*1ac0*/  IDP.4A.S8.S8 R33, R54, R58, R33 ;  /* 0x0000003a36217226 */ /* 0x002fc60000000621 */
[----:B------:R-:W1:Y:S04]  /*1ad0*/  LDS R58, [R10+0x38] ;  /* 0x000038000a3a7984 */ /* 0x000e680000000800 */
[----:B------:R-:W-:Y:S01]  /*1ae0*/  LDS R54, [R6+0x1c] ;  /* 0x00001c0006367984 */ /* 0x000fe20000000800 */
[----:B0-----:R-:W-:-:S03]  /*1af0*/  IDP.4A.S8.S8 R33, R56, R57, R33 ;  /* 0x0000003938217226 */ /* 0x001fc60000000621 */
[----:B------:R-:W0:Y:S01]  /*1b00*/  LDS R57, [R10+0x1c] ;  /* 0x00001c000a397984 */ /* 0x000e220000000800 */
[----:B-1----:R-:W-:-:S03]  /*1b10*/  IDP.4A.S8.S8 R33, R58, R59, R33 ;  /* 0x0000003b3a217226 */ /* 0x002fc60000000621 */
[----:B------:R-:W1:Y:S04]  /*1b20*/  LDS.U8 R59, [R11.X4+0x2104] ;  /* 0x002104000b3b7984 */ /* 0x000e680000004000 */
[----:B------:R-:W-:Y:S01]  /*1b30*/  LDS R58, [R10+0x3c] ;  /* 0x00003c000a3a7984 */ /* 0x000fe20000000800 */
[----:B0-----:R-:W-:-:S03]  /*1b40*/  IDP.4A.S8.S8 R54, R57, R54, R32 ;  /* 0x0000003639367226 */ /* 0x001fc60000000620 */
[----:B------:R-:W0:Y:S01]  /*1b50*/  LDS R57, [R6+0x3c] ;  /* 0x00003c0006397984 */ /* 0x000e220000000800 */
[----:B-1----:R-:W-:-:S03]  /*1b60*/  IMAD R59, R54, R59, RZ ;  /* 0x0000003b363b7224 */ /* 0x002fc600078e02ff */
[----:B------:R-:W1:Y:S01]  /*1b70*/  LDS.U8 R54, [R11.X4+0x2105] ;  /* 0x002105000b367984 */ /* 0x000e620000004000 */
[----:B------:R-:W2:Y:S03]  /*1b80*/  I2F R56, R59 ;  /* 0x0000003b00387306 */ /* 0x000ea60000201400 */
[----:B------:R-:W3:Y:S01]  /*1b90*/  LDS R32, [R0.X16+0x2514] ;  /* 0x0025140000207984 */ /* 0x000ee2000000c800 */
[----:B0-----:R-:W-:-:S03]  /*1ba0*/  IDP.4A.S8.S8 R61, R58, R57, R33 ;  /* 0x000000393a3d7226 */ /* 0x001fc60000000621 */
[----:B------:R-:W0:Y:S01]  /*1bb0*/  LDS.U8 R57, [R11.X4+0x210c] ;  /* 0x00210c000b397984 */ /* 0x000e220000004000 */
[----:B-1----:R-:W-:-:S03]  /*1bc0*/  IMAD R61, R61, R54, RZ ;  /* 0x000000363d3d7224 */ /* 0x002fc600078e02ff */
[----:B------:R-:W1:Y:S01]  /*1bd0*/  LDS R54, [R0.X16+0x2518] ;  /* 0x0025180000367984 */ /* 0x000e62000000c800 */
[--C-:B---3--:R-:W-:Y:S02]  /*1be0*/  HADD2.F32 R33, -RZ, R32.reuse.H0_H0 ;  /* 0x20000020ff217230 */ /* 0x108fe40000004100 */
[----:B------:R-:W-:Y:S02]  /*1bf0*/  HADD2.F32 R58, -RZ, R32.H1_H1 ;  /* 0x30000020ff3a7230 */ /* 0x000fe40000004100 */
[----:B------:R3:W-:Y:S01]  /*1c00*/  I2F R32, R61 ;  /* 0x0000003d00207306 */ /* 0x0007e20000201400 */
[----:B--2---:R-:W-:-:S07]  /*1c10*/  FFMA.FTZ R33, R33, R56, RZ ;  /* 0x0000003821217223 */ /* 0x004fce00000100ff */
[----:B------:R-:W-:Y:S01]  /*1c20*/  I2F.U16 R56, R60 ;  /* 0x0000003c00387306 */ /* 0x000fe20000101000 */
[----:B---3--:R-:W-:Y:S07]  /*1c30*/  LDS.U8 R61, [R11.X4+0x2107] ;  /* 0x002107000b3d7984 */ /* 0x008fee0000004000 */
[----:B0-----:R-:W0:Y:S02]  /*1c40*/  I2F.U16 R57, R57 ;  /* 0x0000003900397306 */ /* 0x001e240000101000 */
[----:B0-----:R-:W-:Y:S01]  /*1c50*/  FFMA.FTZ R59, R58, R57, RZ ;  /* 0x000000393a3b7223 */ /* 0x001fe200000100ff */
[--C-:B-1----:R-:W-:Y:S01]  /*1c60*/  HADD2.F32 R58, -RZ, R54.reuse.H1_H1 ;  /* 0x30000036ff3a7230 */ /* 0x102fe20000004100 */
[----:B------:R-:W-:Y:S04]  /*1c70*/  LDS R57, [R10+0x44] ;  /* 0x000044000a397984 */ /* 0x000fe80000000800 */
[----:B------:R-:W-:Y:S01]  /*1c80*/  FFMA.FTZ R56, R58, R56, R59 ;  /* 0x000000383a387223 */ /* 0x000fe2000001003b */
[----:B------:R-:W-:-:S02]  /*1c90*/  HADD2.F32 R59, -RZ, R54.H0_H0 ;  /* 0x20000036ff3b7230 */ /* 0x000fc40000004100 */
[----:B------:R-:W-:Y:S03]  /*1ca0*/  LDS R54, [R6+0x44] ;  /* 0x0000440006367984 */ /* 0x000fe60000000800 */
[----:B------:R-:W-:Y:S02]  /*1cb0*/  FFMA.FTZ R59, R59, R32, R33 ;  /* 0x000000203b3b7223 */ /* 0x000fe40000010021 */
[----:B------:R-:W-:Y:S04]  /*1cc0*/  LDS R32, [R10+0x40] ;  /* 0x000040000a207984 */ /* 0x000fe80000000800 */
[----:B------:R-:W0:Y:S02]  /*1cd0*/  LDS R33, [R6+0x40] ;  /* 0x0000400006217984 */ /* 0x000e240000000800 */
[----:B0-----:R-:W-:-:S02]  /*1ce0*/  IDP.4A.S8.S8 R32, R32, R33, RZ ;  /* 0x0000002120207226 */ /* 0x001fc400000006ff */
[----:B------:R-:W-:Y:S02]  /*1cf0*/  LDS R33, [R10+0x48] ;  /* 0x000048000a217984 */ /* 0x000fe40000000800 */
[----:B------:R-:W-:Y:S02]  /*1d00*/  IDP.4A.S8.S8 R32, R57, R54, R32 ;  /* 0x0000003639207226 */ /* 0x000fe40000000620 */
[----:B------:R-:W0:Y:S04]  /*1d10*/  LDS R54, [R6+0x48] ;  /* 0x0000480006367984 */ /* 0x000e280000000800 */
        /* <DEDUP_REMOVED lines=14> */
[----:B------:R-:W0:Y:S04]  /*1e00*/  LDS R33, [R6+0x5c] ;  /* 0x00005c0006217984 */ /* 0x000e280000000800 */
[----:B------:R-:W-:Y:S01]  /*1e10*/  LDS R54, [R6+0x64] ;  /* 0x0000640006367984 */ /* 0x000fe20000000800 */
[----:B0-----:R-:W-:-:S03]  /*1e20*/  IDP.4A.S8.S8 R57, R57, R33, R32 ;  /* 0x0000002139397226 */ /* 0x001fc60000000620 */
[----:B------:R-:W-:Y:S04]  /*1e30*/  LDS R32, [R10+0x60] ;  /* 0x000060000a207984 */ /* 0x000fe80000000800 */
        /* <DEDUP_REMOVED lines=22> */
[----:B------:R-:W0:Y:S02]  /*1fa0*/  LDS R32, [R16.X4+0x2080] ;  /* 0x0020800010207984 */ /* 0x000e240000004800 */
[----:B------:R-:W-:Y:S02]  /*1fb0*/  IMAD R61, R54, R61, RZ ;  /* 0x0000003d363d7224 */ /* 0x000fe400078e02ff */
[----:B------:R-:W1:Y:S04]  /*1fc0*/  LDS R54, [R7.X4+0x2520] ;  /* 0x0025200007367984 */ /* 0x000e680000004800 */
[----:B------:R-:W-:Y:S01]  /*1fd0*/  I2F R61, R61 ;  /* 0x0000003d003d7306 */ /* 0x000fe20000201400 */
[--C-:B0-----:R-:W-:Y:S02]  /*1fe0*/  HADD2.F32 R33, -RZ, R32.reuse.H1_H1 ;  /* 0x30000020ff217230 */ /* 0x101fe40000004100 */
[----:B------:R-:W-:-:S03]  /*1ff0*/  HADD2.F32 R32, -RZ, R32.H0_H0 ;  /* 0x20000020ff207230 */ /* 0x000fc60000004100 */
[----:B------:R-:W-:-:S04]  /*2000*/  FMUL.FTZ R56, R56, R33 ;  /* 0x0000002138387220 */ /* 0x000fc80000410000 */
[----:B------:R-:W-:Y:S02]  /*2010*/  FFMA.FTZ R58, R59, R32, -R56 ;  /* 0x000000203b3a7223 */ /* 0x000fe40000010838 */
[----:B------:R-:W0:Y:S02]  /*2020*/  LDS.U8 R56, [R11.X4+0x2106] ;  /* 0x002106000b387984 */ /* 0x000e240000004000 */
[----:B------:R-:W-:Y:S01]  /*2030*/  FADD.FTZ R3, R3, R58 ;  /* 0x0000003a03037221 */ /* 0x000fe20000010000 */
[----:B-1----:R-:W-:Y:S01]  /*2040*/  HADD2.F32 R58, -RZ, R54.H0_H0 ;  /* 0x20000036ff3a7230 */ /* 0x002fe20000004100 */
[----:B0-----:R-:W-:Y:S02]  /*2050*/  IMAD R59, R57, R56, RZ ;  /* 0x00000038393b7224 */ /* 0x001fe400078e02ff */
[----:B------:R-:W0:Y:S02]  /*2060*/  LDS R56, [R7.X4+0x251c] ;  /* 0x00251c0007387984 */ /* 0x000e240000004800 */
[----:B------:R-:W1:Y:S01]  /*2070*/  I2F R60, R59 ;  /* 0x0000003b003c7306 */ /* 0x000e620000201400 */
[----:B0-----:R-:W-:-:S02]  /*2080*/  HADD2.F32 R57, -RZ, R56.H0_H0 ;  /* 0x20000038ff397230 */ /* 0x001fc40000004100 */
[----:B------:R-:W-:-:S03]  /*2090*/  HADD2.F32 R56, -RZ, R56.H1_H1 ;  /* 0x30000038ff387230 */ /* 0x000fc60000004100 */
[----:B-1----:R-:W-:Y:S02]  /*20a0*/  FFMA.FTZ R57, R57, R60, RZ ;  /* 0x0000003c39397223 */ /* 0x002fe400000100ff */
[----:B------:R-:W0:Y:S02]  /*20b0*/  LDS.U8 R60, [R11.X4+0x210f] ;  /* 0x00210f000b3c7984 */ /* 0x000e240000004000 */
[----:B------:R-:W-:Y:S02]  /*20c0*/  FFMA.FTZ R57, R58, R61, R57 ;  /* 0x0000003d3a397223 */ /* 0x000fe40000010039 */
[----:B------:R-:W1:Y:S01]  /*20d0*/  LDS.U8 R58, [R11.X4+0x210e] ;  /* 0x00210e000b3a7984 */ /* 0x000e620000004000 */
[----:B0-----:R-:W-:Y:S08]  /*20e0*/  I2F.U16 R60, R60 ;  /* 0x0000003c003c7306 */ /* 0x001ff00000101000 */
[----:B-1----:R-:W0:Y:S02]  /*20f0*/  I2F.U16 R59, R58 ;  /* 0x0000003a003b7306 */ /* 0x002e240000101000 */
[----:B0-----:R-:W-:Y:S01]  /*2100*/  FFMA.FTZ R56, R56, R59, RZ ;  /* 0x0000003b38387223 */ /* 0x001fe200000100ff */
[----:B------:R-:W-:-:S05]  /*2110*/  HADD2.F32 R59, -RZ, R54.H1_H1 ;  /* 0x30000036ff3b7230 */ /* 0x000fca0000004100 */
[----:B------:R-:W-:-:S04]  /*2120*/  FFMA.FTZ R56, R59, R60, R56 ;  /* 0x0000003c3b387223 */ /* 0x000fc80000010038 */
[----:B------:R-:W-:-:S04]  /*2130*/  FMUL.FTZ R56, R33, R56 ;  /* 0x0000003821387220 */ /* 0x000fc80000410000 */
[----:B------:R-:W-:-:S04]  /*2140*/  FFMA.FTZ R56, R32, R57, -R56 ;  /* 0x0000003920387223 */ /* 0x000fc80000010838 */
[----:B------:R-:W-:Y:S01]  /*2150*/  FADD.FTZ R3, R3, R56 ;  /* 0x0000003803037221 */ /* 0x000fe20000010000 */
[----:B------:R-:W-:Y:S06]  /*2160*/  BAR.SYNC.DEFER_BLOCKING 0x0 ;  /* 0x0000000000007b1d */ /* 0x000fec0000010000 */
[----:B------:R-:W-:Y:S05]  /*2170*/  @P1 BRA `(.L_x_300) ;  /* 0x00000a0000001947 */ /* 0x000fea0003800000 */
[----:B------:R-:W-:Y:S02]  /*2180*/  LEA.HI R33, R9, UR7, RZ, 0x1d ;  /* 0x0000000709217c11 */ /* 0x000fe4000f8fe8ff */
[----:B------:R-:W-:Y:S02]  /*2190*/  IADD3 R55, R55, 0x4, RZ ;  /* 0x0000000437377810 */ /* 0x000fe40007ffe0ff */
[----:B------:R-:W-:-:S02]  /*21a0*/  ISETP.GE.OR P1, PT, R33, UR6, P0 ;  /* 0x0000000621007c0c */ /* 0x000fc40008726670 */
[----:B------:R-:W-:-:S04]  /*21b0*/  ISETP.GE.OR P0, PT, R55, UR6, P0 ;  /* 0x0000000637007c0c */ /* 0x000fc80008706670 */
[----:B------:R-:W-:-:S07]  /*21c0*/  ISETP.GT.U32.OR P0, PT, R4, 0x3, P0 ;  /* 0x000000030400780c */ /* 0x000fce0000704470 */
[----:B------:R-:W-:-:S04]  /*21d0*/  @!P1 IMAD.IADD R32, R34, 0x1, R33 ;  /* 0x0000000122209824 */ /* 0x000fc800078e0221 */
[----:B------:R-:W-:Y:S02]  /*21e0*/  @!P1 IMAD.WIDE R32, R32, R35, c[0x0][0x168] ;  /* 0x00005a0020209625 */ /* 0x000fe400078e0223 */
[----:B------:R-:W2:Y:S03]  /*21f0*/  @!P0 LDG.E.CONSTANT R30, [R30.64+0x90] ;  /* 0x0000900a1e1e8981 */ /* 0x000ea6000c1e9900 */
[----:B------:R-:W-:-:S04]  /*2200*/  @!P1 IADD3 R32, P2, R12, R32, RZ ;  /* 0x000000200c209210 */ /* 0x000fc80007f5e0ff */
[----:B------:R-:W-:-:S06]  /*2210*/  @!P1 IADD3.X R33, RZ, R33, RZ, P2, !PT ;  /* 0x00000021ff219210 */ /* 0x000fcc00017fe4ff */
[----:B------:R-:W3:Y:S04]  /*2220*/  @!P1 LDG.E.CONSTANT R33, [R32.64+0x4] ;  /* 0x0000040a20219981 */ /* 0x000ee8000c1e9900 */
[----:B---3--:R-:W-:Y:S04]  /*2230*/  @!P1 STS [R14], R33 ;  /* 0x000000210e009388 */ /* 0x008fe80000000800 */
[----:B--2---:R-:W-:Y:S04]  /*2240*/  @!P0 STS [R13.X4+0x2514], R30 ;  /* 0x0025141e0d008388 */ /* 0x004fe80000004800 */
        /* <DEDUP_REMOVED lines=10> */
[----:B------:R-:W4:Y:S01]  /*22f0*/  LDS R33, [R6+0x20] ;  /* 0x0000200006217984 */ /* 0x000f220000000800 */
[----:B0-----:R-:W-:-:S03]  /*2300*/  IDP.4A.S8.S8 R54, R54, R55, RZ ;  /* 0x0000003736367226 */ /* 0x001fc600000006ff */
[----:B------:R-:W-:Y:S01]  /*2310*/  LDS R55, [R6+0x10] ;  /* 0x0000100006377984 */ /* 0x000fe20000000800 */
[----:B-1----:R-:W-:-:S03]  /*2320*/  IDP.4A.S8.S8 R58, R57, R56, R54 ;  /* 0x00000038393a7226 */ /* 0x002fc60000000636 */
[----:B------:R-:W0:Y:S04]  /*2330*/  LDS R54, [R10+0x90] ;  /* 0x000090000a367984 */ /* 0x000e280000000800 */
[----:B------:R-:W-:Y:S04]  /*2340*/  LDS R56, [R10+0xa4] ;  /* 0x0000a4000a387984 */ /* 0x000fe80000000800 */
[----:B------:R-:W1:Y:S01]  /*2350*/  LDS R57, [R6+0x24] ;  /* 0x0000240006397984 */ /* 0x000e620000000800 */
[----:B--2---:R-:W-:-:S03]  /*2360*/  IDP.4A.S8.S8 R34, R34, R35, R58 ;  /* 0x0000002322227226 */ /* 0x004fc6000000063a */
[----:B------:R-:W-:Y:S01]  /*2370*/  LDS R35, [R6+0x28] ;  /* 0x0000280006237984 */ /* 0x000fe20000000800 */
[----:B---3--:R-:W-:-:S03]  /*2380*/  IDP.4A.S8.S8 R58, R32, R31, R34 ;  /* 0x0000001f203a7226 */ /* 0x008fc60000000622 */
[----:B------:R-:W-:Y:S04]  /*2390*/  LDS R31, [R10+0x94] ;  /* 0x000094000a1f7984 */ /* 0x000fe80000000800 */
[----:B------:R-:W2:Y:S04]  /*23a0*/  LDS R32, [R6+0x14] ;  /* 0x0000140006207984 */ /* 0x000ea80000000800 */
[----:B------:R-:W3:Y:S01]  /*23b0*/  LDS R34, [R10+0xa8] ;  /* 0x0000a8000a227984 */ /* 0x000ee20000000800 */
[----:B----4-:R-:W-:-:S03]  /*23c0*/  IDP.4A.S8.S8 R30, R30, R33, RZ ;  /* 0x000000211e1e7226 */ /* 0x010fc600000006ff */
[----:B------:R-:W-:Y:S01]  /*23d0*/  LDS R33, [R10+0x9c] ;  /* 0x00009c000a217984 */ /* 0x000fe20000000800 */
        /* <DEDUP_REMOVED lines=8> */
[----:B---3--:R-:W-:-:S03]  /*2460*/  IDP.4A.S8.S8 R35, R34, R35, R56 ;  /* 0x0000002322237226 */ /* 0x008fc60000000638 */
[----:B------:R-:W2:Y:S04]  /*2470*/  LDS R34, [R6+0x1c] ;  /* 0x00001c0006227984 */ /* 0x000ea80000000800 */
[----:B------:R-:W3:Y:S04]  /*2480*/  LDS R32, [R6+0x30] ;  /* 0x0000300006207984 */ /* 0x000ee80000000800 */
[----:B------:R-:W-:Y:S01]  /*2490*/  LDS R56, [R6+0x38] ;  /* 0x0000380006387984 */ /* 0x000fe20000000800 */
[----:B0-----:R-:W-:-:S03]  /*24a0*/  IDP.4A.S8.S8 R54, R54, R57, R58 ;  /* 0x0000003936367226 */ /* 0x001fc6000000063a */
[----:B------:R-:W-:Y:S04]  /*24b0*/  LDS R57, [R10+0xb4] ;  /* 0x0000b4000a397984 */ /* 0x000fe80000000800 */
[----:B------:R-:W0:Y:S01]  /*24c0*/  LDS R58, [R6+0x34] ;  /* 0x00003400063a7984 */ /* 0x000e220000000800 */
[----:B-1----:R-:W-:-:S03]  /*24d0*/  IDP.4A.S8.S8 R35, R30, R55, R35 ;  /* 0x000000371e237226 */ /* 0x002fc60000000623 */
[----:B------:R-:W1:Y:S04]  /*24e0*/  LDS R55, [R10+0xb8] ;  /* 0x0000b8000a377984 */ /* 0x000e680000000800 */
[----:B------:R-:W4:Y:S01]  /*24f0*/  LDS.U8 R30, [R11.X4+0x2108] ;  /* 0x002108000b1e7984 */ /* 0x000f220000004000 */
[----:B--2---:R-:W-:-:S03]  /*2500*/  IDP.4A.S8.S8 R33, R33, R34, R54 ;  /* 0x0000002221217226 */ /* 0x004fc60000000636 */
[----:B------:R-:W-:Y:S01]  /*2510*/  LDS R34, [R10+0xbc] ;  /* 0x0000bc000a227984 */ /* 0x000fe20000000800 */
[----:B---3--:R-:W-:-:S03]  /*2520*/  IDP.4A.S8.S8 R31, R31, R32, R35 ;  /* 0x000000201f1f7226 */ /* 0x008fc60000000623 */
[----:B------:R-:W2:Y:S04]  /*2530*/  LDS R35, [R6+0x3c] ;  /* 0x00003c0006237984 */ /* 0x000ea80000000800 */
[----:B------:R-:W3:Y:S04]  /*2540*/  LDS.U8 R54, [R11.X4+0x2109] ;  /* 0x002109000b367984 */ /* 0x000ee80000004000 */
[----:B------:R-:W-:Y:S01]  /*2550*/  LDS R32, [R0.X16+0x2518] ;  /* 0x0025180000207984 */ /* 0x000fe2000000c800 */
[----:B0-----:R-:W-:-:S03]  /*2560*/  IDP.4A.S8.S8 R57, R57, R58, R31 ;  /* 0x0000003a39397226 */ /* 0x001fc6000000061f */
[----:B------:R-:W0:Y:S01]  /*2570*/  LDS R31, [R0.X16+0x2514] ;  /* 0x00251400001f7984 */ /* 0x000e22000000c800 */
[----:B-1----:R-:W-:-:S03]  /*2580*/  IDP.4A.S8.S8 R59, R55, R56, R57 ;  /* 0x00000038373b7226 */ /* 0x002fc60000000639 */
[----:B------:R-:W-:Y:S04]  /*2590*/  LDS R56, [R10+0xc0] ;  /* 0x0000c0000a387984 */ /* 0x000fe80000000800 */
[----:B------:R-:W1:Y:S01]  /*25a0*/  LDS R55, [R6+0x40] ;  /* 0x0000400006377984 */ /* 0x000e620000000800 */
[----:B----4-:R-:W-:-:S03]  /*25b0*/  IMAD R57, R33, R30, RZ ;  /* 0x0000001e21397224 */ /* 0x010fc600078e02ff */
[----:B------:R-:W-:Y:S04]  /*25c0*/  LDS R33, [R10+0xc4] ;  /* 0x0000c4000a217984 */ /* 0x000fe80000000800 */
[----:B------:R-:W4:Y:S01]  /*25d0*/  LDS R58, [R6+0x44] ;  /* 0x00004400063a7984 */ /* 0x000f220000000800 */
[----:B--2---:R-:W-:Y:S01]  /*25e0*/  IDP.4A.S8.S8 R35, R34, R35, R59 ;  /* 0x0000002322237226 */ /* 0x004fe2000000063b */
[----:B------:R-:W2:Y:S02]  /*25f0*/  I2F R57, R57 ;  /* 0x0000003900397306 */ /* 0x000ea40000201400 */
[----:B------:R-:W-:Y:S01]  /*2600*/  LDS R34, [R6+0x48] ;  /* 0x0000480006227984 */ /* 0x000fe20000000800 */
[----:B---3--:R-:W-:-:S03]  /*2610*/  IMAD R54, R35, R54, RZ ;  /* 0x0000003623367224 */ /* 0x008fc600078e02ff */
[----:B------:R-:W3:Y:S03]  /*2620*/  LDS R35, [R10+0xc8] ;  /* 0x0000c8000a237984 */ /* 0x000ee60000000800 */
[----:B------:R-:W5:Y:S01]  /*2630*/  I2F R54, R54 ;  /* 0x0000003600367306 */ /* 0x000f620000201400 */
[----:B0-----:R-:W-:-:S05]  /*2640*/  HADD2.F32 R30, -RZ, R31.H0_H0 ;  /* 0x2000001fff1e7230 */ /* 0x001fca0000004100 */
[----:B--2---:R-:W-:Y:S02]  /*2650*/  FFMA.FTZ R30, R30, R57, RZ ;  /* 0x000000391e1e7223 */ /* 0x004fe400000100ff */
[----:B------:R-:W-:Y:S01]  /*2660*/  LDS R57, [R6+0x60] ;  /* 0x0000600006397984 */ /* 0x000fe20000000800 */
[----:B-1----:R-:W-:Y:S01]  /*2670*/  IDP.4A.S8.S8 R56, R56, R55, RZ ;  /* 0x0000003738387226 */ /* 0x002fe200000006ff */
[----:B------:R-:W-:-:S05]  /*2680*/  HADD2.F32 R55, -RZ, R32.H0_H0 ;  /* 0x20000020ff377230 */ /* 0x000fca0000004100 */
[----:B-----5:R-:W-:Y:S02]  /*2690*/  FFMA.FTZ R30, R55, R54, R30 ;  /* 0x00000036371e7223 */ /* 0x020fe4000001001e */
[----:B----4-:R-:W-:Y:S01]  /*26a0*/  IDP.4A.S8.S8 R33, R33, R58, R56 ;  /* 0x0000003a21217226 */ /* 0x010fe20000000638 */
[----:B------:R-:W-:Y:S04]  /*26b0*/  LDS R55, [R6+0x4c] ;  /* 0x00004c0006377984 */ /* 0x000fe80000000800 */
[----:B------:R-:W0:Y:S04]  /*26c0*/  LDS R56, [R10+0xcc] ;  /* 0x0000cc000a387984 */ /* 0x000e280000000800 */
[----:B------:R-:W1:Y:S01]  /*26d0*/  LDS R54, [R10+0xe0] ;  /* 0x0000e0000a367984 */ /* 0x000e620000000800 */
[----:B---3--:R-:W-:-:S03]  /*26e0*/  IDP.4A.S8.S8 R35, R35, R34, R33 ;  /* 0x0000002223237226 */ /* 0x008fc60000000621 */
[----:B------:R-:W-:Y:S04]  /*26f0*/  LDS R33, [R10+0xe4] ;  /* 0x0000e4000a217984 */ /* 0x000fe80000000800 */
[----:B------:R-:W2:Y:S01]  /*2700*/  LDS R34, [R6+0x64] ;  /* 0x0000640006227984 */ /* 0x000ea20000000800 */
[----:B0-----:R-:W-:-:S03]  /*2710*/  IDP.4A.S8.S8 R35, R56, R55, R35 ;  /* 0x0000003738237226 */ /* 0x001fc60000000623 */
[----:B------:R-:W-:Y:S01]  /*2720*/  LDS R56, [R10+0xd0] ;  /* 0x0000d0000a387984 */ /* 0x000fe20000000800 */
[----:B-1----:R-:W-:-:S03]  /*2730*/  IDP.4A.S8.S8 R58, R54, R57, RZ ;  /* 0x00000039363a7226 */ /* 0x002fc600000006ff */
[----:B------:R-:W0:Y:S04]  /*2740*/  LDS R57, [R6+0x50] ;  /* 0x0000500006397984 */ /* 0x000e280000000800 */
[----:B------:R-:W-:Y:S04]  /*2750*/  LDS R54, [R10+0xe8] ;  /* 0x0000e8000a367984 */ /* 0x000fe80000000800 */
[----:B------:R-:W1:Y:S01]  /*2760*/  LDS R55, [R6+0x68] ;  /* 0x0000680006377984 */ /* 0x000e620000000800 */
[----:B--2---:R-:W-:-:S03]  /*2770*/  IDP.4A.S8.S8 R59, R33, R34, R58 ;  /* 0x00000022213b7226 */ /* 0x004fc6000000063a */
[----:B------:R-:W2:Y:S04]  /*2780*/  LDS.U8 R58, [R11.X4+0x2110] ;  /* 0x002110000b3a7984 */ /* 0x000ea80000004000 */
[----:B------:R-:W3:Y:S01]  /*2790*/  LDS.U8 R34, [R11.X4+0x2111] ;  /* 0x002111000b227984 */ /* 0x000ee20000004000 */
[----:B0-----:R-:W-:-:S03]  /*27a0*/  IDP.4A.S8.S8 R33, R56, R57, R35 ;  /* 0x0000003938217226 */ /* 0x001fc60000000623 */
[----:B------:R-:W-:Y:S04]  /*27b0*/  LDS R56, [R10+0xd4] ;  /* 0x0000d4000a387984 */ /* 0x000fe80000000800 */
[----:B------:R-:W0:Y:S01]  /*27c0*/  LDS R57, [R6+0x54] ;  /* 0x0000540006397984 */ /* 0x000e220000000800 */
[----:B-1----:R-:W-:-:S03]  /*27d0*/  IDP.4A.S8.S8 R35, R54, R55, R59 ;  /* 0x0000003736237226 */ /* 0x002fc6000000063b */
[----:B------:R-:W-:Y:S04]  /*27e0*/  LDS R54, [R10+0xec] ;  /* 0x0000ec000a367984 */ /* 0x000fe80000000800 */
[----:B------:R-:W1:Y:S01]  /*27f0*/  LDS R55, [R6+0x6c] ;  /* 0x00006c0006377984 */ /* 0x000e620000000800 */
[----:B--2---:R-:W2:Y:S01]  /*2800*/  I2F.U16 R58, R58 ;  /* 0x0000003a003a7306 */ /* 0x004ea20000101000 */
[----:B------:R-:W-:Y:S02]  /*2810*/  HADD2.F32 R31, -RZ, R31.H1_H1 ;  /* 0x3000001fff1f7230 */ /* 0x000fe40000004100 */
[----:B------:R-:W-:Y:S01]  /*2820*/  HADD2.F32 R32, -RZ, R32.H1_H1 ;  /* 0x30000020ff207230 */ /* 0x000fe20000004100 */
[----:B------:R-:W-:Y:S04]  /*2830*/  LDS.U8 R59, [R11.X4+0x210b] ;  /* 0x00210b000b3b7984 */ /* 0x000fe80000004000 */
[----:B---3--:R-:W3:Y:S01]  /*2840*/  I2F.U16 R34, R34 ;  /* 0x0000002200227306 */ /* 0x008ee20000101000 */
[----:B--2---:R-:W-:-:S04]  /*2850*/  FFMA.FTZ R31, R31, R58, RZ ;  /* 0x0000003a1f1f7223 */ /* 0x004fc800000100ff */
[----:B---3--:R-:W-:Y:S02]  /*2860*/  FFMA.FTZ R31, R32, R34, R31 ;  /* 0x00000022201f7223 */ /* 0x008fe4000001001f */
[----:B------:R-:W-:Y:S01]  /*2870*/  LDS R34, [R6+0x74] ;  /* 0x0000740006227984 */ /* 0x000fe20000000800 */
[----:B0-----:R-:W-:-:S03]  /*2880*/  IDP.4A.S8.S8 R32, R56, R57, R33 ;  /* 0x0000003938207226 */ /* 0x001fc60000000621 */
[----:B------:R-:W-:Y:S04]  /*2890*/  LDS R33, [R10+0xd8] ;  /* 0x0000d8000a217984 */ /* 0x000fe80000000800 */
[----:B------:R-:W-:Y:S01]  /*28a0*/  LDS R56, [R6+0x70] ;  /* 0x0000700006387984 */ /* 0x000fe20000000800 */
[----:B-1----:R-:W-:-:S03]  /*28b0*/  IDP.4A.S8.S8 R54, R54, R55, R35 ;  /* 0x0000003736367226 */ /* 0x002fc60000000623 */
[----:B------:R-:W0:Y:S04]  /*28c0*/  LDS R35, [R6+0x58] ;  /* 0x0000580006237984 */ /* 0x000e280000000800 */
[----:B------:R-:W1:Y:S04]  /*28d0*/  LDS R55, [R10+0xf0] ;  /* 0x0000f0000a377984 */ /* 0x000e680000000800 */
[----:B------:R-:W2:Y:S01]  /*28e0*/  LDS R57, [R10+0xf4] ;  /* 0x0000f4000a397984 */ /* 0x000ea20000000800 */
[----:B0-----:R-:W-:-:S03]  /*28f0*/  IDP.4A.S8.S8 R32, R33, R35, R32 ;  /* 0x0000002321207226 */ /* 0x001fc60000000620 */
[----:B------:R-:W-:Y:S01]  /*2900*/  LDS R35, [R10+0xf8] ;  /* 0x0000f8000a237984 */ /* 0x000fe20000000800 */
[----:B-1----:R-:W-:-:S03]  /*2910*/  IDP.4A.S8.S8 R54, R55, R56, R54 ;  /* 0x0000003837367226 */ /* 0x002fc60000000636 */
[----:B------:R-:W0:Y:S01]  /*2920*/  LDS R55, [R6+0x78] ;  /* 0x0000780006377984 */ /* 0x000e220000000800 */
[----:B--2---:R-:W-:-:S03]  /*2930*/  IDP.4A.S8.S8 R34, R57, R34, R54 ;  /* 0x0000002239227226 */ /* 0x004fc60000000636 */
[----:B------:R-:W-:Y:S04]  /*2940*/  LDS R57, [R10+0xfc] ;  /* 0x0000fc000a397984 */ /* 0x000fe80000000800 */
[----:B------:R-:W1:Y:S04]  /*2950*/  LDS R56, [R6+0x7c] ;  /* 0x00007c0006387984 */ /* 0x000e680000000800 */
[----:B------:R-:W-:Y:S04]  /*2960*/  LDS R33, [R10+0xdc] ;  /* 0x0000dc000a217984 */ /* 0x000fe80000000800 */
[----:B------:R-:W2:Y:S01]  /*2970*/  LDS R54, [R6+0x5c] ;  /* 0x00005c0006367984 */ /* 0x000ea20000000800 */
[----:B0-----:R-:W-:-:S03]  /*2980*/  IDP.4A.S8.S8 R34, R35, R55, R34 ;  /* 0x0000003723227226 */ /* 0x001fc60000000622 */
[----:B------:R-:W0:Y:S04]  /*2990*/  LDS.U8 R35, [R11.X4+0x2112] ;  /* 0x002112000b237984 */ /* 0x000e280000004000 */
[----:B------:R-:W3:Y:S01]  /*29a0*/  LDS.U8 R55, [R11.X4+0x2113] ;  /* 0x002113000b377984 */ /* 0x000ee20000004000 */
[----:B-1----:R-:W-:-:S03]  /*29b0*/  IDP.4A.S8.S8 R58, R57, R56, R34 ;  /* 0x00000038393a7226 */ /* 0x002fc60000000622 */
[----:B------:R-:W1:Y:S04]  /*29c0*/  LDS.U8 R57, [R11.X4+0x210a] ;  /* 0x00210a000b397984 */ /* 0x000e680000004000 */
[----:B------:R-:W4:Y:S01]  /*29d0*/  LDS R34, [R7.X4+0x251c] ;  /* 0x00251c0007227984 */ /* 0x000f220000004800 */
[----:B--2---:R-:W-:-:S03]  /*29e0*/  IDP.4A.S8.S8 R54, R33, R54, R32 ;  /* 0x0000003621367226 */ /* 0x004fc60000000620 */
[----:B------:R-:W2:Y:S04]  /*29f0*/  LDS R32, [R7.X4+0x2520] ;  /* 0x0025200007207984 */ /* 0x000ea80000004800 */
[----:B------:R-:W5:Y:S01]  /*2a00*/  LDS R33, [R16.X4+0x2080] ;  /* 0x0020800010217984 */ /* 0x000f620000004800 */
[----:B------:R-:W-:Y:S01]  /*2a10*/  IMAD R58, R58, R59, RZ ;  /* 0x0000003b3a3a7224 */ /* 0x000fe200078e02ff */
[----:B0-----:R-:W0:Y:S08]  /*2a20*/  I2F.U16 R35, R35 ;  /* 0x0000002300237306 */ /* 0x001e300000101000 */
[----:B---3--:R-:W3:Y:S01]  /*2a30*/  I2F.U16 R55, R55 ;  /* 0x0000003700377306 */ /* 0x008ee20000101000 */
[----:B-1----:R-:W-:Y:S01]  /*2a40*/  IMAD R56, R54, R57, RZ ;  /* 0x0000003936387224 */ /* 0x002fe200078e02ff */
[----:B----4-:R-:W-:-:S06]  /*2a50*/  HADD2.F32 R54, -RZ, R34.H1_H1 ;  /* 0x30000022ff367230 */ /* 0x010fcc0000004100 */
[----:B------:R-:W1:Y:S01]  /*2a60*/  I2F R56, R56 ;  /* 0x0000003800387306 */ /* 0x000e620000201400 */
[----:B--2---:R-:W-:Y:S01]  /*2a70*/  HADD2.F32 R57, -RZ, R32.H1_H1 ;  /* 0x30000020ff397230 */ /* 0x004fe20000004100 */
[----:B0-----:R-:W-:-:S06]  /*2a80*/  FFMA.FTZ R54, R54, R35, RZ ;  /* 0x0000002336367223 */ /* 0x001fcc00000100ff */
[----:B------:R-:W0:Y:S01]  /*2a90*/  I2F R58, R58 ;  /* 0x0000003a003a7306 */ /* 0x000e220000201400 */
[----:B---3--:R-:W-:Y:S01]  /*2aa0*/  FFMA.FTZ R54, R57, R55, R54 ;  /* 0x0000003739367223 */ /* 0x008fe20000010036 */
[----:B------:R-:W-:Y:S02]  /*2ab0*/  HADD2.F32 R57, -RZ, R34.H0_H0 ;  /* 0x20000022ff397230 */ /* 0x000fe40000004100 */
[--C-:B-----5:R-:W-:Y:S02]  /*2ac0*/  HADD2.F32 R34, -RZ, R33.reuse.H1_H1 ;  /* 0x30000021ff227230 */ /* 0x120fe40000004100 */
[----:B------:R-:W-:Y:S02]  /*2ad0*/  HADD2.F32 R32, -RZ, R32.H0_H0 ;  /* 0x20000020ff207230 */ /* 0x000fe40000004100 */
[----:B------:R-:W-:Y:S01]  /*2ae0*/  HADD2.F32 R33, -RZ, R33.H0_H0 ;  /* 0x20000021ff217230 */ /* 0x000fe20000004100 */
[----:B-1----:R-:W-:Y:S02]  /*2af0*/  FFMA.FTZ R57, R57, R56, RZ ;  /* 0x0000003839397223 */ /* 0x002fe400000100ff */
[----:B------:R-:W-:-:S02]  /*2b00*/  FMUL.FTZ R31, R31, R34 ;  /* 0x000000221f1f7220 */ /* 0x000fc40000410000 */
[----:B------:R-:W-:Y:S02]  /*2b10*/  FMUL.FTZ R54, R34, R54 ;  /* 0x0000003622367220 */ /* 0x000fe40000410000 */
[----:B------:R-:W-:Y:S02]  /*2b20*/  FFMA.FTZ R30, R30, R33, -R31 ;  /* 0x000000211e1e7223 */ /* 0x000fe4000001081f */
[----:B0-----:R-:W-:Y:S02]  /*2b30*/  FFMA.FTZ R32, R32, R58, R57 ;  /* 0x0000003a20207223 */ /* 0x001fe40000010039 */
[----:B------:R-:W-:Y:S02]  /*2b40*/  FADD.FTZ R3, R3, R30 ;  /* 0x0000001e03037221 */ /* 0x000fe40000010000 */
[----:B------:R-:W-:-:S04]  /*2b50*/  FFMA.FTZ R32, R33, R32, -R54 ;  /* 0x0000002021207223 */ /* 0x000fc80000010836 */
[----:B------:R-:W-:Y:S01]  /*2b60*/  FADD.FTZ R3, R3, R32 ;  /* 0x0000002003037221 */ /* 0x000fe20000010000 */
[----:B------:R-:W-:Y:S06]  /*2b70*/  BAR.SYNC.DEFER_BLOCKING 0x0 ;  /* 0x0000000000007b1d */ /* 0x000fec0000010000 */
.L_x_300:
[----:B------:R-:W-:-:S04]  /*2b80*/  UIADD3 UR4, UR4, 0x1, URZ ;  /* 0x0000000104047890 */ /* 0x000fc8000fffe03f */
[----:B------:R-:W-:-:S06]  /*2b90*/  UISETP.GE.AND UP0, UPT, UR4, UR5, UPT ;  /* 0x000000050400728c */ /* 0x000fcc000bf06270 */
[----:B------:R-:W-:-:S13]  /*2ba0*/  PLOP3.LUT P0, PT, PT, PT, UP0, 0x80, 0x0 ;  /* 0x000000000000781c */ /* 0x000fda0003f0f008 */
[----:B------:R-:W-:Y:S01]  /*2bb0*/  @P0 CALL.REL.NOINC `(.L_x_299) ;  /* 0x0000001000000944 */ /* 0x000fe20003c00000 */
[----:B------:R-:W-:Y:S05]  /*2bc0*/  BRA `(.L_x_301) ;  /* 0xffffdd7000007947 */ /* 0x000fea000383ffff */
.L_x_299:
        /* <DEDUP_REMOVED lines=10> */
[----:B------:R-:W-:Y:S01]  /*2c70*/  HFMA2.MMA R7, -RZ, RZ, 0, 1.1920928955078125e-07 ;  /* 0x00000002ff077435 */ /* 0x000fe200000001ff */
[----:B------:R-:W-:Y:S01]  /*2c80*/  F2FP.BF16.PACK_AB R3, RZ, R3 ;  /* 0x00000003ff03723e */ /* 0x000fe200000010ff */
[----:B------:R-:W-:-:S03]  /*2c90*/  IMAD R2, R2, c[0x0][0x1a4], R5 ;  /* 0x0000690002027a24 */ /* 0x000fc600078e0205 */
[----:B------:R-:W-:-:S05]  /*2ca0*/  PRMT R0, R3, 0x7610, R0 ;  /* 0x0000761003007816 */ /* 0x000fca0000000000 */
[----:B------:R-:W-:-:S05]  /*2cb0*/  IMAD.WIDE.U32 R2, R2, R7, c[0x0][0x170] ;  /* 0x00005c0002027625 */ /* 0x000fca00078e0007 */
[----:B------:R-:W-:Y:S01]  /*2cc0*/  STG.E.U16 [R2.64], R0 ;  /* 0x0000000002007986 */ /* 0x000fe2000c10150a */
[----:B------:R-:W-:Y:S05]  /*2cd0*/  EXIT ;  /* 0x000000000000794d */ /* 0x000fea0003800000 */
.L_x_302:
        /* <DEDUP_REMOVED lines=10> */
.L_x_1261:


//--------------------- .text._Z8moe_q5_KIN3c108BFloat16ELb0EEvPKvS3_PT_PKiS7_S7_iiiiiii --------------------------
	.section	.text._Z8moe_q5_KIN3c108BFloat16ELb0EEvPKvS3_PT_PKiS7_S7_iiiiiii,"ax",@progbits
	.sectioninfo	@"SHI_REGISTERS=56"
	.align	128
.text._Z8moe_q5_KIN3c108BFloat16ELb0EEvPKvS3_PT_PKiS7_S7_iiiiiii:
        .type           _Z8moe_q5_KIN3c108BFloat16ELb0EEvPKvS3_PT_PKiS7_S7_iiiiiii,@function
        .size           _Z8moe_q5_KIN3c108BFloat16ELb0EEvPKvS3_PT_PKiS7_S7_iiiiiii,(.L_x_1262 - _Z8moe_q5_KIN3c108BFloat16ELb0EEvPKvS3_PT_PKiS7_S7_iiiiiii)
        .other          _Z8moe_q5_KIN3c108BFloat16ELb0EEvPKvS3_PT_PKiS7_S7_iiiiiii,@"STO_CUDA_ENTRY STV_DEFAULT"
_Z8moe_q5_KIN3c108BFloat16ELb0EEvPKvS3_PT_PKiS7_S7_iiiiiii:
        /* <DEDUP_REMOVED lines=28> */
[----:B------:R-:W-:Y:S01]  /*01c0*/  SHF.L.U32 R11, R0, 0x5, RZ ;  /* 0x00000005000b7819 */ /* 0x000fe200000006ff */
[----:B------:R-:W1:Y:S01]  /*01d0*/  S2UR UR5, SR_CTAID.X ;  /* 0x00000000000579c3 */ /* 0x000e620000002500 */
[----:B------:R-:W-:Y:S02]  /*01e0*/  ULDC UR6, c[0x0][0x190] ;  /* 0x0000640000067ab9 */ /* 0x000fe40000000800 */
[----:B------:R-:W-:Y:S02]  /*01f0*/  UIMAD UR4, UR4, UR6, URZ ;  /* 0x00000006040472a4 */ /* 0x000fe4000f8e023f */
[----:B------:R-:W-:Y:S02]  /*0200*/  ULDC.64 UR8, c[0x0][0x160] ;  /* 0x0000580000087ab9 */ /* 0x000fe40000000a00 */
[----:B------:R-:W-:-:S03]  /*0210*/  UIADD3 UR6, UP0, UR4, UR8, URZ ;  /* 0x0000000804067290 */ /* 0x000fc6000ff1e03f */
[----:B------:R-:W-:Y:S02]  /*0220*/  ULDC UR8, c[0x0][0x1a0] ;  /* 0x0000680000087ab9 */ /* 0x000fe40000000800 */
[----:B------:R-:W-:Y:S01]  /*0230*/  ULEA.HI.X.SX32 UR7, UR4, UR9, 0x1, UP0 ;  /* 0x0000000904077291 */ /* 0x000fe200080f0e3f */
[----:B0-----:R-:W-:Y:S01]  /*0240*/  SHF.R.S32.HI R3, RZ, 0x1f, R4 ;  /* 0x0000001fff037819 */ /* 0x001fe20000011404 */
[C---:B------:R-:W-:Y:S01]  /*0250*/  IMAD.SHL.U32 R16, R4.reuse, 0x4, RZ ;  /* 0x0000000404107824 */ /* 0x040fe200078e00ff */
[----:B------:R-:W-:Y:S01]  /*0260*/  LOP3.LUT R6, R4, 0x3, RZ, 0xc0, !PT ;  /* 0x0000000304067812 */ /* 0x000fe200078ec0ff */
[----:B-1----:R-:W-:Y:S01]  /*0270*/  USHF.L.U32 UR4, UR5, 0x5, URZ ;  /* 0x0000000505047899 */ /* 0x002fe2000800063f */
[CC--:B------:R-:W-:Y:S01]  /*0280*/  LEA.HI R19, R3.reuse, R4.reuse, RZ, 0x5 ;  /* 0x0000000403137211 */ /* 0x0c0fe200078f28ff */
[----:B------:R-:W-:Y:S01]  /*0290*/  USHF.R.S32.HI UR5, URZ, 0x1f, UR8 ;  /* 0x0000001f3f057899 */ /* 0x000fe20008011408 */
[----:B------:R-:W-:Y:S02]  /*02a0*/  LEA.HI R20, R3, R4, RZ, 0x2 ;  /* 0x0000000403147211 */ /* 0x000fe400078f10ff */
[----:B------:R-:W-:Y:S01]  /*02b0*/  LOP3.LUT R5, R19, 0xffffffe0, RZ, 0xc0, !PT ;  /* 0xffffffe013057812 */ /* 0x000fe200078ec0ff */
[----:B------:R-:W-:Y:S01]  /*02c0*/  ULEA.HI UR5, UR5, UR8, URZ, 0x5 ;  /* 0x0000000805057291 */ /* 0x000fe2000f8f283f */
[----:B------:R-:W-:-:S02]  /*02d0*/  LOP3.LUT R6, R9, 0xfffffffc, R6, 0xe2, !PT ;  /* 0xfffffffc09067812 */ /* 0x000fc400078ee206 */
[-C--:B------:R-:W-:Y:S01]  /*02e0*/  IADD3 R5, -R5, R4.reuse, RZ ;  /* 0x0000000405057210 */ /* 0x080fe20007ffe1ff */
[----:B------:R-:W-:Y:S01]  /*02f0*/  USHF.R.S32.HI UR5, URZ, 0x5, UR5 ;  /* 0x000000053f057899 */ /* 0x000fe20008011405 */
[----:B------:R-:W-:Y:S02]  /*0300*/  SHF.R.S32.HI R9, RZ, 0x2, R20 ;  /* 0x00000002ff097819 */ /* 0x000fe40000011414 */
[----:B------:R-:W-:Y:S01]  /*0310*/  LOP3.LUT R21, R20, 0xfffffffc, RZ, 0xc0, !PT ;  /* 0xfffffffc14157812 */ /* 0x000fe200078ec0ff */
[----:B------:R-:W-:Y:S01]  /*0320*/  IMAD.SHL.U32 R7, R5, 0x2, RZ ;  /* 0x0000000205077824 */ /* 0x000fe200078e00ff */
[----:B------:R-:W-:Y:S01]  /*0330*/  LEA.HI R15, R3, R4, RZ, 0x3 ;  /* 0x00000004030f7211 */ /* 0x000fe200078f18ff */
[----:B------:R-:W-:Y:S01]  /*0340*/  IMAD R9, R0, 0x8, R9 ;  /* 0x0000000800097824 */ /* 0x000fe200078e0209 */
[----:B------:R-:W-:Y:S01]  /*0350*/  SHF.R.S32.HI R24, RZ, 0x1f, R5 ;  /* 0x0000001fff187819 */ /* 0x000fe20000011405 */
[----:B------:R-:W-:Y:S01]  /*0360*/  IMAD.IADD R26, R4, 0x1, -R21 ;  /* 0x00000001041a7824 */ /* 0x000fe200078e0a15 */
[----:B------:R-:W-:-:S02]  /*0370*/  SHF.R.S32.HI R8, RZ, 0x1f, R7 ;  /* 0x0000001fff087819 */ /* 0x000fc40000011407 */
[----:B------:R-:W-:Y:S02]  /*0380*/  SHF.R.S32.HI R12, RZ, 0x1f, R9 ;  /* 0x0000001fff0c7819 */ /* 0x000fe40000011409 */
[----:B------:R-:W-:Y:S01]  /*0390*/  LEA.HI R8, R8, R7, RZ, 0x4 ;  /* 0x0000000708087211 */ /* 0x000fe200078f20ff */
[----:B------:R-:W-:Y:S01]  /*03a0*/  IMAD.IADD R7, R11, 0x1, R4 ;  /* 0x000000010b077824 */ /* 0x000fe200078e0204 */
[----:B------:R-:W-:Y:S02]  /*03b0*/  LEA.HI R12, R12, R9, RZ, 0x5 ;  /* 0x000000090c0c7211 */ /* 0x000fe400078f28ff */
[----:B------:R-:W-:Y:S02]  /*03c0*/  LEA.HI R25, R26, R26, RZ, 0x1 ;  /* 0x0000001a1a197211 */ /* 0x000fe400078f08ff */
[----:B------:R-:W-:Y:S02]  /*03d0*/  SHF.R.S32.HI R10, RZ, 0x1f, R7 ;  /* 0x0000001fff0a7819 */ /* 0x000fe40000011407 */
[----:B------:R-:W-:-:S02]  /*03e0*/  LOP3.LUT R12, R12, 0xffffffe0, RZ, 0xc0, !PT ;  /* 0xffffffe00c0c7812 */ /* 0x000fc400078ec0ff */
[----:B------:R-:W-:Y:S02]  /*03f0*/  LEA.HI R10, R10, R7, RZ, 0x5 ;  /* 0x000000070a0a7211 */ /* 0x000fe400078f28ff */
[----:B------:R-:W-:Y:S01]  /*0400*/  ISETP.NE.AND P0, PT, R26, RZ, PT ;  /* 0x000000ff1a00720c */ /* 0x000fe20003f05270 */
[----:B------:R-:W-:Y:S01]  /*0410*/  IMAD.IADD R37, R9, 0x1, -R12 ;  /* 0x0000000109257824 */ /* 0x000fe200078e0a0c */
[----:B------:R-:W-:Y:S02]  /*0420*/  LOP3.LUT R10, R10, 0xffffffe0, RZ, 0xc0, !PT ;  /* 0xffffffe00a0a7812 */ /* 0x000fe400078ec0ff */
[----:B------:R-:W-:Y:S02]  /*0430*/  LOP3.LUT R27, R25, 0xfffffffe, RZ, 0xc0, !PT ;  /* 0xfffffffe191b7812 */ /* 0x000fe400078ec0ff */
[----:B------:R-:W-:Y:S01]  /*0440*/  LOP3.LUT R3, R15, 0xfffffff8, RZ, 0xc0, !PT ;  /* 0xfffffff80f037812 */ /* 0x000fe200078ec0ff */
[----:B------:R-:W-:Y:S01]  /*0450*/  IMAD.IADD R7, R7, 0x1, -R10 ;  /* 0x0000000107077824 */ /* 0x000fe200078e0a0a */
[----:B------:R-:W-:Y:S01]  /*0460*/  SHF.R.S32.HI R8, RZ, 0x4, R8 ;  /* 0x00000004ff087819 */ /* 0x000fe20000011408 */
[----:B------:R-:W-:Y:S01]  /*0470*/  IMAD.IADD R27, R26, 0x1, -R27 ;  /* 0x000000011a1b7824 */ /* 0x000fe200078e0a1b */
[----:B------:R-:W-:-:S02]  /*0480*/  IADD3 R3, -R3, R4, RZ ;  /* 0x0000000403037210 */ /* 0x000fc40007ffe1ff */
[----:B------:R-:W-:Y:S01]  /*0490*/  SHF.R.S32.HI R10, RZ, 0x3, R11 ;  /* 0x00000003ff0a7819 */ /* 0x000fe2000001140b */
[----:B------:R-:W-:Y:S01]  /*04a0*/  IMAD.SHL.U32 R34, R27, 0x2, RZ ;  /* 0x000000021b227824 */ /* 0x000fe200078e00ff */
[----:B------:R-:W-:Y:S02]  /*04b0*/  IADD3 R11, R4, 0x20, RZ ;  /* 0x00000020040b7810 */ /* 0x000fe40007ffe0ff */
[----:B------:R-:W-:Y:S02]  /*04c0*/  SHF.R.S32.HI R28, RZ, 0x1f, R37 ;  /* 0x0000001fff1c7819 */ /* 0x000fe40000011425 */
[----:B------:R-:W-:Y:S01]  /*04d0*/  SHF.R.S32.HI R23, RZ, 0x1, R25 ;  /* 0x00000001ff177819 */ /* 0x000fe20000011419 */
[----:B------:R-:W-:Y:S01]  /*04e0*/  IMAD.SHL.U32 R22, R11, 0x4, RZ ;  /* 0x000000040b167824 */ /* 0x000fe200078e00ff */
[----:B------:R-:W-:Y:S02]  /*04f0*/  LEA.HI R25, R24, R5, RZ, 0x3 ;  /* 0x0000000518197211 */ /* 0x000fe400078f18ff */
[----:B------:R-:W-:Y:S01]  /*0500*/  LEA R39, R8, R3, 0x4 ;  /* 0x0000000308277211 */ /* 0x000fe200078e20ff */
[----:B------:R-:W-:Y:S01]  /*0510*/  IMAD.MOV.U32 R3, RZ, RZ, RZ ;  /* 0x000000ffff037224 */ /* 0x000fe200078e00ff */
[----:B------:R-:W-:Y:S01]  /*0520*/  IADD3 R41, R27, 0x1, RZ ;  /* 0x000000011b297810 */ /* 0x000fe20007ffe0ff */
[----:B------:R-:W-:Y:S01]  /*0530*/  @!P0 IMAD.MOV R41, RZ, RZ, R27 ;  /* 0x000000ffff298224 */ /* 0x000fe200078e021b */
[----:B------:R-:W-:Y:S01]  /*0540*/  SHF.R.S32.HI R8, RZ, 0x8, R13 ;  /* 0x00000008ff087819 */ /* 0x000fe2000001140d */
[----:B------:R-:W-:Y:S01]  /*0550*/  IMAD R13, R4, 0x104, RZ ;  /* 0x00000104040d7824 */ /* 0x000fe200078e02ff */
[----:B------:R-:W-:Y:S01]  /*0560*/  LEA.HI R29, R28, R37, RZ, 0x3 ;  /* 0x000000251c1d7211 */ /* 0x000fe200078f18ff */
[C---:B------:R-:W-:Y:S01]  /*0570*/  IMAD R39, R0.reuse, 0x41, R39 ;  /* 0x0000004100277824 */ /* 0x040fe200078e0227 */
[----:B------:R-:W-:Y:S01]  /*0580*/  SHF.R.S32.HI R33, RZ, 0x3, R25 ;  /* 0x00000003ff217819 */ /* 0x000fe20000011419 */
[----:B------:R-:W-:Y:S01]  /*0590*/  IMAD R12, R0, R8, RZ ;  /* 0x00000008000c7224 */ /* 0x000fe200078e02ff */
[----:B------:R-:W-:Y:S01]  /*05a0*/  LEA.HI.SX32 R36, R29, R26, 0x1d ;  /* 0x0000001a1d247211 */ /* 0x000fe200078feaff */
[-C--:B------:R-:W-:Y:S01]  /*05b0*/  IMAD R24, R7, R8.reuse, RZ ;  /* 0x0000000807187224 */ /* 0x080fe200078e02ff */
[----:B------:R-:W-:Y:S01]  /*05c0*/  SHF.R.S32.HI R19, RZ, 0x5, R19 ;  /* 0x00000005ff137819 */ /* 0x000fe20000011413 */
[----:B------:R-:W-:Y:S01]  /*05d0*/  IMAD R17, R8, UR4, RZ ;  /* 0x0000000408117c24 */ /* 0x000fe2000f8e02ff */
[----:B------:R-:W-:Y:S01]  /*05e0*/  LOP3.LUT R32, R25, 0xfffffff8, RZ, 0xc0, !PT ;  /* 0xfffffff819207812 */ /* 0x000fe200078ec0ff */
[C---:B------:R-:W-:Y:S01]  /*05f0*/  IMAD R36, R37.reuse, 0x4, R36 ;  /* 0x0000000425247824 */ /* 0x040fe200078e0224 */
[----:B------:R-:W-:Y:S01]  /*0600*/  SHF.R.S32.HI R40, RZ, 0x1f, R41 ;  /* 0x0000001fff287819 */ /* 0x000fe20000011429 */
[----:B------:R-:W-:Y:S01]  /*0610*/  IMAD R37, R37, R8, RZ ;  /* 0x0000000825257224 */ /* 0x000fe200078e02ff */
[----:B------:R-:W-:Y:S01]  /*0620*/  LEA R9, R0, 0x2314, 0x7 ;  /* 0x0000231400097811 */ /* 0x000fe200078e38ff */
[----:B------:R-:W-:Y:S01]  /*0630*/  IMAD.IADD R32, R5, 0x1, -R32 ;  /* 0x0000000105207824 */ /* 0x000fe200078e0a20 */
[----:B------:R-:W-:Y:S01]  /*0640*/  LOP3.LUT R20, R22, 0x7c, RZ, 0xc0, !PT ;  /* 0x0000007c16147812 */ /* 0x000fe200078ec0ff */
[----:B------:R-:W-:Y:S01]  /*0650*/  IMAD.IADD R22, R19, 0x1, R4 ;  /* 0x0000000113167824 */ /* 0x000fe200078e0204 */
[----:B------:R-:W-:Y:S01]  /*0660*/  LOP3.LUT R26, R23, R26, RZ, 0xc0, !PT ;  /* 0x0000001a171a7212 */ /* 0x000fe200078ec0ff */
[----:B------:R-:W-:Y:S01]  /*0670*/  UMOV UR4, URZ ;  /* 0x0000003f00047c82 */ /* 0x000fe20008000000 */
[----:B------:R-:W-:-:S02]  /*0680*/  SHF.R.S32.HI R28, RZ, 0x1f, R23 ;  /* 0x0000001fff1c7819 */ /* 0x000fc40000011417 */
[----:B------:R-:W-:Y:S02]  /*0690*/  SHF.L.U32 R33, R33, 0x1, RZ ;  /* 0x0000000121217819 */ /* 0x000fe400000006ff */
[----:B------:R-:W-:Y:S02]  /*06a0*/  LEA.HI.SX32 R15, R15, R16, 0x1d ;  /* 0x000000100f0f7211 */ /* 0x000fe400078feaff */
[----:B------:R-:W-:Y:S02]  /*06b0*/  SHF.L.U64.HI R40, R41, 0x2, R40 ;  /* 0x0000000229287819 */ /* 0x000fe40000010228 */
[----:B------:R-:W-:Y:S02]  /*06c0*/  SHF.L.U32 R14, R8, 0x2, RZ ;  /* 0x00000002080e7819 */ /* 0x000fe400000006ff */
[----:B------:R-:W-:Y:S02]  /*06d0*/  LOP3.LUT R16, R16, 0x1c, RZ, 0xc0, !PT ;  /* 0x0000001c10107812 */ /* 0x000fe400078ec0ff */
[----:B------:R-:W-:-:S02]  /*06e0*/  SHF.R.S32.HI R18, RZ, 0x1f, R12 ;  /* 0x0000001fff127819 */ /* 0x000fc4000001140c */
[----:B------:R-:W-:Y:S02]  /*06f0*/  IADD3 R20, R9, R20, RZ ;  /* 0x0000001409147210 */ /* 0x000fe40007ffe0ff */
[----:B------:R-:W-:Y:S02]  /*0700*/  SHF.R.S32.HI R21, RZ, 0x1f, R19 ;  /* 0x0000001fff157819 */ /* 0x000fe40000011413 */
[----:B------:R-:W-:Y:S02]  /*0710*/  SHF.L.U32 R25, R26, 0x2, RZ ;  /* 0x000000021a197819 */ /* 0x000fe400000006ff */
[----:B------:R-:W-:Y:S02]  /*0720*/  SHF.L.U64.HI R35, R23, 0x2, R28 ;  /* 0x0000000217237819 */ /* 0x000fe4000001021c */
[----:B------:R-:W-:Y:S02]  /*0730*/  IADD3 R38, R33, 0x1, RZ ;  /* 0x0000000121267810 */ /* 0x000fe40007ffe0ff */
[----:B------:R-:W-:-:S02]  /*0740*/  SHF.L.U32 R41, R41, 0x2, RZ ;  /* 0x0000000229297819 */ /* 0x000fc400000006ff */
.L_x_305:
[----:B------:R-:W-:Y:S01]  /*0750*/  USHF.R.S32.HI UR8, URZ, 0x1f, UR4 ;  /* 0x0000001f3f087899 */ /* 0x000fe20008011404 */
[----:B------:R-:W-:Y:S01]  /*0760*/  IADD3 R27, P0, R17, UR4, RZ ;  /* 0x00000004111b7c10 */ /* 0x000fe2000ff1e0ff */
[----:B------:R-:W-:-:S04]  /*0770*/  IMAD.MOV.U32 R47, RZ, RZ, 0xb0 ;  /* 0x000000b0ff2f7424 */ /* 0x000fc800078e00ff */
[----:B0-----:R-:W-:Y:S02]  /*0780*/  LEA.HI.X.SX32 R26, R17, UR8, 0x1, P0 ;  /* 0x00000008111a7c11 */ /* 0x001fe400080f0eff */
[----:B------:R-:W-:-:S04]  /*0790*/  IADD3 R46, P0, P1, R12, R27, R19 ;  /* 0x0000001b0c2e7210 */ /* 0x000fc8000791e013 */
[----:B------:R-:W-:Y:S01]  /*07a0*/  IADD3.X R28, R18, R26, R21, P0, P1 ;  /* 0x0000001a121c7210 */ /* 0x000fe200007e2415 */
[----:B------:R-:W-:-:S04]  /*07b0*/  IMAD.WIDE.U32 R46, R46, R47, UR6 ;  /* 0x000000062e2e7e25 */ /* 0x000fc8000f8e002f */
[----:B------:R-:W-:Y:S01]  /*07c0*/  IMAD R29, R28, 0xb0, RZ ;  /* 0x000000b01c1d7824 */ /* 0x000fe200078e02ff */
[----:B------:R-:W-:-:S04]  /*07d0*/  IADD3 R28, P0, R37, R27, RZ ;  /* 0x0000001b251c7210 */ /* 0x000fc80007f1e0ff */
[----:B------:R-:W-:Y:S01]  /*07e0*/  IADD3 R47, R47, R29, RZ ;  /* 0x0000001d2f2f7210 */ /* 0x000fe20007ffe0ff */
[----:B------:R-:W-:Y:S01]  /*07f0*/  IMAD.MOV.U32 R29, RZ, RZ, 0xb0 ;  /* 0x000000b0ff1d7424 */ /* 0x000fe200078e00ff */
[----:B------:R-:W-:-:S03]  /*0800*/  LEA.HI.X.SX32 R30, R37, R26, 0x1, P0 ;  /* 0x0000001a251e7211 */ /* 0x000fc600000f0eff */
[----:B------:R-:W-:-:S04]  /*0810*/  IMAD.WIDE R52, R32, 0x4, R46 ;  /* 0x0000000420347825 */ /* 0x000fc800078e022e */
[----:B------:R-:W-:Y:S01]  /*0820*/  IMAD.WIDE.U32 R28, R28, R29, UR6 ;  /* 0x000000061c1c7e25 */ /* 0x000fe2000f8e001d */
[----:B------:R0:W2:Y:S03]  /*0830*/  LDG.E.CONSTANT R49, [R52.64+0x10] ;  /* 0x0000100a34317981 */ /* 0x0000a6000c1e9900 */
[----:B------:R-:W-:Y:S01]  /*0840*/  IMAD R31, R30, 0xb0, RZ ;  /* 0x000000b01e1f7824 */ /* 0x000fe200078e02ff */
[-C--:B------:R-:W-:Y:S01]  /*0850*/  LEA R42, P1, R23, R28.reuse, 0x2 ;  /* 0x0000001c172a7211 */ /* 0x080fe200078210ff */
[----:B------:R-:W-:Y:S01]  /*0860*/  IMAD.WIDE R46, R5, 0x4, R46 ;  /* 0x00000004052e7825 */ /* 0x000fe200078e022e */
[----:B------:R-:W-:Y:S02]  /*0870*/  IADD3 R28, P0, R41, R28, RZ ;  /* 0x0000001c291c7210 */ /* 0x000fe40007f1e0ff */
[----:B------:R-:W-:Y:S02]  /*0880*/  IADD3 R29, R29, R31, RZ ;  /* 0x0000001f1d1d7210 */ /* 0x000fe40007ffe0ff */
[----:B------:R1:W3:Y:S03]  /*0890*/  LDG.E.CONSTANT R45, [R46.64+0x30] ;  /* 0x0000300a2e2d7981 */ /* 0x0002e6000c1e9900 */
[C---:B------:R-:W-:Y:S01]  /*08a0*/  IMAD.X R43, R29.reuse, 0x1, R35, P1 ;  /* 0x000000011d2b7824 */ /* 0x040fe200008e0623 */
[----:B------:R-:W-:-:S04]  /*08b0*/  IADD3.X R29, R29, R40, RZ, P0, !PT ;  /* 0x000000281d1d7210 */ /* 0x000fc800007fe4ff */
[----:B------:R4:W3:Y:S01]  /*08c0*/  LDG.E.CONSTANT R51, [R42.64+0x4] ;  /* 0x0000040a2a337981 */ /* 0x0008e2000c1e9900 */
[----:B0-----:R-:W-:-:S03]  /*08d0*/  IMAD.WIDE R52, R14, 0xb0, R52 ;  /* 0x000000b00e347825 */ /* 0x001fc600078e0234 */
[----:B------:R0:W3:Y:S04]  /*08e0*/  LDG.E.CONSTANT R50, [R28.64+0x4] ;  /* 0x0000040a1c327981 */ /* 0x0000e8000c1e9900 */
[----:B------:R1:W3:Y:S01]  /*08f0*/  LDG.E.CONSTANT R31, [R52.64+0x10] ;  /* 0x0000100a341f7981 */ /* 0x0002e2000c1e9900 */
[----:B----4-:R-:W-:-:S05]  /*0900*/  IMAD.WIDE R42, R14, 0xb0, R46 ;  /* 0x000000b00e2a7825 */ /* 0x010fca00078e022e */
[----:B------:R4:W3:Y:S01]  /*0910*/  LDG.E.CONSTANT R30, [R42.64+0x30] ;  /* 0x0000300a2a1e7981 */ /* 0x0008e2000c1e9900 */
[----:B0-----:R-:W-:-:S05]  /*0920*/  IMAD.WIDE R28, R14, 0xb0, R52 ;  /* 0x000000b00e1c7825 */ /* 0x001fca00078e0234 */
[----:B------:R0:W3:Y:S01]  /*0930*/  LDG.E.CONSTANT R48, [R28.64+0x10] ;  /* 0x0000100a1c307981 */ /* 0x0000e2000c1e9900 */
[----:B-1----:R-:W-:-:S05]  /*0940*/  IMAD.WIDE R46, R14, 0xb0, R42 ;  /* 0x000000b00e2e7825 */ /* 0x002fca00078e022a */
[----:B------:R1:W3:Y:S01]  /*0950*/  LDG.E.CONSTANT R44, [R46.64+0x30] ;  /* 0x0000300a2e2c7981 */ /* 0x0002e2000c1e9900 */
[----:B------:R-:W-:-:S04]  /*0960*/  IADD3 R27, P0, R24, R27, RZ ;  /* 0x0000001b181b7210 */ /* 0x000fc80007f1e0ff */
[----:B----4-:R-:W-:Y:S01]  /*0970*/  LEA.HI.X.SX32 R42, R24, R26, 0x1, P0 ;  /* 0x0000001a182a7211 */ /* 0x010fe200000f0eff */
[----:B------:R-:W-:-:S04]  /*0980*/  IMAD.MOV.U32 R26, RZ, RZ, 0xb0 ;  /* 0x000000b0ff1a7424 */ /* 0x000fc800078e00ff */
[----:B------:R-:W-:Y:S02]  /*0990*/  IMAD R53, R42, 0xb0, RZ ;  /* 0x000000b02a357824 */ /* 0x000fe400078e02ff */
[----:B------:R-:W-:-:S05]  /*09a0*/  IMAD.WIDE.U32 R26, R27, R26, UR6 ;  /* 0x000000061b1a7e25 */ /* 0x000fca000f8e001a */
[----:B------:R-:W-:Y:S01]  /*09b0*/  IADD3 R27, R27, R53, RZ ;  /* 0x000000351b1b7210 */ /* 0x000fe20007ffe0ff */
[----:B0-----:R-:W-:-:S04]  /*09c0*/  IMAD.WIDE R28, R14, 0xb0, R28 ;  /* 0x000000b00e1c7825 */ /* 0x001fc800078e021c */
[----:B-1----:R-:W-:Y:S01]  /*09d0*/  IMAD.WIDE R46, R14, 0xb0, R46 ;  /* 0x000000b00e2e7825 */ /* 0x002fe200078e022e */
[--C-:B--2---:R-:W-:Y:S02]  /*09e0*/  SHF.R.S32.HI R42, RZ, R33, R49.reuse ;  /* 0x00000021ff2a7219 */ /* 0x104fe40000011431 */
[----:B------:R-:W-:-:S03]  /*09f0*/  SHF.R.S32.HI R49, RZ, R38, R49 ;  /* 0x00000026ff317219 */ /* 0x000fc60000011431 */
[----:B------:R-:W-:Y:S01]  /*0a00*/  IMAD.SHL.U32 R42, R42, 0x10, RZ ;  /* 0x000000102a2a7824 */ /* 0x000fe200078e00ff */
[----:B------:R-:W-:-:S04]  /*0a10*/  SHF.L.U32 R43, R49, 0x4, RZ ;  /* 0x00000004312b7819 */ /* 0x000fc800000006ff */
[----:B------:R-:W-:Y:S02]  /*0a20*/  LOP3.LUT R42, R42, 0x10101010, RZ, 0xc0, !PT ;  /* 0x101010102a2a7812 */ /* 0x000fe400078ec0ff */
[--C-:B---3--:R-:W-:Y:S02]  /*0a30*/  SHF.R.U32.HI R49, RZ, 0x4, R45.reuse ;  /* 0x00000004ff317819 */ /* 0x108fe4000001162d */
[----:B------:R-:W-:Y:S02]  /*0a40*/  LOP3.LUT R52, R42, 0xf0f0f0f, R45, 0xf8, !PT ;  /* 0x0f0f0f0f2a347812 */ /* 0x000fe400078ef82d */
[----:B------:R-:W-:Y:S01]  /*0a50*/  LOP3.LUT R42, R43, 0x10101010, RZ, 0xc0, !PT ;  /* 0x101010102b2a7812 */ /* 0x000fe200078ec0ff */
[----:B------:R0:W2:Y:S01]  /*0a60*/  LDG.E.CONSTANT R45, [R28.64+0x10] ;  /* 0x0000100a1c2d7981 */ /* 0x0000a2000c1e9900 */
[----:B------:R-:W-:Y:S02]  /*0a70*/  SHF.R.S32.HI R51, RZ, R34, R51 ;  /* 0x00000022ff337219 */ /* 0x000fe40000011433 */
[----:B------:R-:W-:-:S02]  /*0a80*/  LOP3.LUT R49, R42, 0xf0f0f0f, R49, 0xf8, !PT ;  /* 0x0f0f0f0f2a317812 */ /* 0x000fc400078ef831 */
[----:B------:R-:W-:Y:S01]  /*0a90*/  SHF.R.S32.HI R43, RZ, R25, R50 ;  /* 0x00000019ff2b7219 */ /* 0x000fe20000011432 */
[----:B------:R1:W3:Y:S01]  /*0aa0*/  LDG.E.CONSTANT R42, [R26.64] ;  /* 0x0000000a1a2a7981 */ /* 0x0002e2000c1e9900 */
[----:B------:R-:W-:-:S04]  /*0ab0*/  LOP3.LUT R50, R51, 0x30303030, RZ, 0xc0, !PT ;  /* 0x3030303033327812 */ /* 0x000fc800078ec0ff */
[----:B------:R-:W-:Y:S02]  /*0ac0*/  LOP3.LUT R43, R50, 0xf0f0f0f, R43, 0xf8, !PT ;  /* 0x0f0f0f0f322b7812 */ /* 0x000fe400078ef82b */
[--C-:B------:R-:W-:Y:S02]  /*0ad0*/  SHF.R.S32.HI R50, RZ, R33, R31.reuse ;  /* 0x00000021ff327219 */ /* 0x100fe4000001141f */
[----:B------:R-:W-:-:S03]  /*0ae0*/  SHF.R.S32.HI R31, RZ, R38, R31 ;  /* 0x00000026ff1f7219 */ /* 0x000fc6000001141f */
[----:B------:R-:W-:Y:S01]  /*0af0*/  IMAD.SHL.U32 R50, R50, 0x10, RZ ;  /* 0x0000001032327824 */ /* 0x000fe200078e00ff */
[----:B------:R-:W-:Y:S02]  /*0b00*/  SHF.L.U32 R31, R31, 0x4, RZ ;  /* 0x000000041f1f7819 */ /* 0x000fe400000006ff */
[--C-:B-1----:R-:W-:Y:S02]  /*0b10*/  SHF.R.U32.HI R26, RZ, 0x4, R30.reuse ;  /* 0x00000004ff1a7819 */ /* 0x102fe4000001161e */
[----:B------:R-:W-:Y:S02]  /*0b20*/  LOP3.LUT R27, R50, 0x10101010, RZ, 0xc0, !PT ;  /* 0x10101010321b7812 */ /* 0x000fe400078ec0ff */
[----:B------:R-:W-:Y:S02]  /*0b30*/  LOP3.LUT R31, R31, 0x10101010, RZ, 0xc0, !PT ;  /* 0x101010101f1f7812 */ /* 0x000fe400078ec0ff */
[----:B------:R-:W-:Y:S02]  /*0b40*/  LOP3.LUT R30, R27, 0xf0f0f0f, R30, 0xf8, !PT ;  /* 0x0f0f0f0f1b1e7812 */ /* 0x000fe400078ef81e */
[----:B------:R-:W-:Y:S01]  /*0b50*/  LOP3.LUT R50, R31, 0xf0f0f0f, R26, 0xf8, !PT ;  /* 0x0f0f0f0f1f327812 */ /* 0x000fe200078ef81a */
[----:B------:R-:W-:Y:S01]  /*0b60*/  IMAD.WIDE R26, R14, 0xb0, R28 ;  /* 0x000000b00e1a7825 */ /* 0x000fe200078e021c */
[----:B0-----:R-:W-:-:S03]  /*0b70*/  SHF.R.S32.HI R28, RZ, R33, R48 ;  /* 0x00000021ff1c7219 */ /* 0x001fc60000011430 */
[----:B------:R0:W-:Y:S02]  /*0b80*/  STS [R39.X4+0x430], R50 ;  /* 0x0004303227007388 */ /* 0x0001e40000004800 */
[----:B------:R-:W-:Y:S02]  /*0b90*/  IMAD.SHL.U32 R28, R28, 0x10, RZ ;  /* 0x000000101c1c7824 */ /* 0x000fe400078e00ff */
[----:B------:R1:W-:Y:S04]  /*0ba0*/  STS [R39.X4+0x410], R30 ;  /* 0x0004101e27007388 */ /* 0x0003e80000004800 */
[----:B0-----:R0:W4:Y:S01]  /*0bb0*/  LDG.E.CONSTANT R50, [R26.64+0x10] ;  /* 0x0000100a1a327981 */ /* 0x001122000c1e9900 */
[----:B------:R-:W-:Y:S01]  /*0bc0*/  SHF.R.S32.HI R51, RZ, R38, R48 ;  /* 0x00000026ff337219 */ /* 0x000fe20000011430 */
[----:B-1----:R-:W-:-:S02]  /*0bd0*/  IMAD.WIDE R30, R14, 0xb0, R46 ;  /* 0x000000b00e1e7825 */ /* 0x002fc400078e022e */
[----:B------:R1:W-:Y:S01]  /*0be0*/  STS [R39.X4+0x20], R49 ;  /* 0x0000203127007388 */ /* 0x0003e20000004800 */
[----:B------:R-:W-:-:S03]  /*0bf0*/  SHF.L.U32 R51, R51, 0x4, RZ ;  /* 0x0000000433337819 */ /* 0x000fc600000006ff */
[----:B------:R0:W3:Y:S04]  /*0c00*/  LDG.E.CONSTANT R48, [R30.64+0x30] ;  /* 0x0000300a1e307981 */ /* 0x0000e8000c1e9900 */
[----:B-1----:R1:W3:Y:S04]  /*0c10*/  LDG.E.CONSTANT R49, [R46.64+0x30] ;  /* 0x0000300a2e317981 */ /* 0x0022e8000c1e9900 */
[----:B------:R0:W-:Y:S01]  /*0c20*/  STS [R39.X4], R52 ;  /* 0x0000003427007388 */ /* 0x0001e20000004800 */
[----:B-1----:R-:W-:Y:S01]  /*0c30*/  LOP3.LUT R47, R28, 0x10101010, RZ, 0xc0, !PT ;  /* 0x101010101c2f7812 */ /* 0x002fe200078ec0ff */
[----:B------:R-:W-:Y:S01]  /*0c40*/  IMAD.WIDE R28, R14, 0xb0, R26 ;  /* 0x000000b00e1c7825 */ /* 0x000fe200078e021a */
[----:B------:R-:W-:-:S03]  /*0c50*/  LOP3.LUT R51, R51, 0x10101010, RZ, 0xc0, !PT ;  /* 0x1010101033337812 */ /* 0x000fc600078ec0ff */
[C---:B0-----:R-:W-:Y:S01]  /*0c60*/  IMAD.WIDE R52, R14.reuse, 0xb0, R30 ;  /* 0x000000b00e347825 */ /* 0x041fe200078e021e */
[--C-:B------:R-:W-:Y:S02]  /*0c70*/  LOP3.LUT R46, R47, 0xf0f0f0f, R44.reuse, 0xf8, !PT ;  /* 0x0f0f0f0f2f2e7812 */ /* 0x100fe400078ef82c */
[----:B------:R-:W-:Y:S02]  /*0c80*/  SHF.R.U32.HI R30, RZ, 0x4, R44 ;  /* 0x00000004ff1e7819 */ /* 0x000fe4000001162c */
[----:B------:R0:W3:Y:S01]  /*0c90*/  LDG.E.CONSTANT R44, [R28.64+0x10] ;  /* 0x0000100a1c2c7981 */ /* 0x0000e2000c1e9900 */
[----:B------:R-:W-:-:S03]  /*0ca0*/  IMAD.WIDE R26, R14, 0xb0, R52 ;  /* 0x000000b00e1a7825 */ /* 0x000fc600078e0234 */
[----:B------:R1:W3:Y:S02]  /*0cb0*/  LDG.E.CONSTANT R47, [R52.64+0x30] ;  /* 0x0000300a342f7981 */ /* 0x0002e4000c1e9900 */
[----:B-1----:R-:W-:Y:S01]  /*0cc0*/  LOP3.LUT R52, R51, 0xf0f0f0f, R30, 0xf8, !PT ;  /* 0x0f0f0f0f33347812 */ /* 0x002fe200078ef81e */
[C---:B------:R-:W-:Y:S01]  /*0cd0*/  IMAD.WIDE R30, R14.reuse, 0xb0, R28 ;  /* 0x000000b00e1e7825 */ /* 0x040fe200078e021c */
[----:B------:R1:W3:Y:S04]  /*0ce0*/  LDG.E.CONSTANT R51, [R26.64+0x30] ;  /* 0x0000300a1a337981 */ /* 0x0002e8000c1e9900 */
[----:B0-----:R0:W3:Y:S02]  /*0cf0*/  LDG.E.CONSTANT R28, [R30.64+0x10] ;  /* 0x0000100a1e1c7981 */ /* 0x0010e4000c1e9900 */
[----:B0-----:R-:W-:-:S05]  /*0d00*/  IMAD.WIDE R30, R14, 0xb0, R30 ;  /* 0x000000b00e1e7825 */ /* 0x001fca00078e021e */
[----:B------:R0:W3:Y:S01]  /*0d10*/  LDG.E.CONSTANT R29, [R30.64+0x10] ;  /* 0x0000100a1e1d7981 */ /* 0x0000e2000c1e9900 */
[----:B-1----:R-:W-:-:S06]  /*0d20*/  IMAD.WIDE R26, R14, 0xb0, R26 ;  /* 0x000000b00e1a7825 */ /* 0x002fcc00078e021a */
[----:B------:R4:W3:Y:S04]  /*0d30*/  LDG.E.CONSTANT R26, [R26.64+0x30] ;  /* 0x0000300a1a1a7981 */ /* 0x0008e8000c1e9900 */
[----:B------:R-:W-:Y:S01]  /*0d40*/  STS [R39.X4+0x820], R46 ;  /* 0x0008202e27007388 */ /* 0x000fe20000004800 */
[----:B------:R-:W-:Y:S02]  /*0d50*/  USHF.L.U32 UR8, UR4, 0x8, URZ ;  /* 0x0000000804087899 */ /* 0x000fe4000800063f */
[----:B------:R-:W-:Y:S01]  /*0d60*/  ULDC UR9, c[0x0][0x194] ;  /* 0x0000650000097ab9 */ /* 0x000fe20000000800 */
[----:B------:R-:W-:Y:S01]  /*0d70*/  STS [R39.X4+0x840], R52 ;  /* 0x0008403427007388 */ /* 0x000fe20000004800 */
[----:B------:R-:W-:-:S06]  /*0d80*/  UISETP.GE.AND UP0, UPT, UR8, UR9, UPT ;  /* 0x000000090800728c */ /* 0x000fcc000bf06270 */
[----:B------:R-:W-:Y:S02]  /*0d90*/  PLOP3.LUT P0, PT, PT, PT, UP0, 0x80, 0x0 ;  /* 0x000000000000781c */ /* 0x000fe40003f0f008 */
[--C-:B--2---:R-:W-:Y:S02]  /*0da0*/  SHF.R.S32.HI R53, RZ, R33, R45.reuse ;  /* 0x00000021ff357219 */ /* 0x104fe4000001142d */
[----:B------:R-:W-:-:S03]  /*0db0*/  SHF.R.S32.HI R45, RZ, R38, R45 ;  /* 0x00000026ff2d7219 */ /* 0x000fc6000001142d */
[----:B------:R-:W-:Y:S01]  /*0dc0*/  IMAD.SHL.U32 R53, R53, 0x10, RZ ;  /* 0x0000001035357824 */ /* 0x000fe200078e00ff */
[----:B------:R-:W-:-:S04]  /*0dd0*/  SHF.L.U32 R45, R45, 0x4, RZ ;  /* 0x000000042d2d7819 */ /* 0x000fc800000006ff */
[----:B------:R-:W-:Y:S02]  /*0de0*/  LOP3.LUT R53, R53, 0x10101010, RZ, 0xc0, !PT ;  /* 0x1010101035357812 */ /* 0x000fe400078ec0ff */
[----:B------:R-:W-:Y:S02]  /*0df0*/  LOP3.LUT R45, R45, 0x10101010, RZ, 0xc0, !PT ;  /* 0x101010102d2d7812 */ /* 0x000fe400078ec0ff */
[--C-:B----4-:R-:W-:Y:S02]  /*0e00*/  SHF.R.S32.HI R27, RZ, R33, R50.reuse ;  /* 0x00000021ff1b7219 */ /* 0x110fe40000011432 */
[----:B------:R-:W-:-:S03]  /*0e10*/  SHF.R.S32.HI R50, RZ, R38, R50 ;  /* 0x00000026ff327219 */ /* 0x000fc60000011432 */
[----:B------:R-:W-:Y:S01]  /*0e20*/  IMAD.SHL.U32 R27, R27, 0x10, RZ ;  /* 0x000000101b1b7824 */ /* 0x000fe200078e00ff */
[----:B------:R-:W-:-:S04]  /*0e30*/  SHF.L.U32 R50, R50, 0x4, RZ ;  /* 0x0000000432327819 */ /* 0x000fc800000006ff */
[----:B0-----:R-:W-:Y:S02]  /*0e40*/  LOP3.LUT R31, R27, 0x10101010, RZ, 0xc0, !PT ;  /* 0x101010101b1f7812 */ /* 0x001fe400078ec0ff */
[----:B------:R-:W-:Y:S02]  /*0e50*/  LOP3.LUT R50, R50, 0x10101010, RZ, 0xc0, !PT ;  /* 0x1010101032327812 */ /* 0x000fe400078ec0ff */
[----:B---3--:R-:W-:-:S04]  /*0e60*/  SHF.R.U32.HI R27, RZ, 0x4, R48 ;  /* 0x00000004ff1b7819 */ /* 0x008fc80000011630 */
[----:B------:R-:W-:Y:S02]  /*0e70*/  LOP3.LUT R50, R50, 0xf0f0f0f, R27, 0xf8, !PT ;  /* 0x0f0f0f0f32327812 */ /* 0x000fe400078ef81b */
[--C-:B------:R-:W-:Y:S02]  /*0e80*/  LOP3.LUT R53, R53, 0xf0f0f0f, R49.reuse, 0xf8, !PT ;  /* 0x0f0f0f0f35357812 */ /* 0x100fe400078ef831 */
[----:B------:R-:W-:Y:S02]  /*0e90*/  SHF.R.U32.HI R49, RZ, 0x4, R49 ;  /* 0x00000004ff317819 */ /* 0x000fe40000011631 */
[----:B------:R-:W-:Y:S02]  /*0ea0*/  LOP3.LUT R48, R31, 0xf0f0f0f, R48, 0xf8, !PT ;  /* 0x0f0f0f0f1f307812 */ /* 0x000fe400078ef830 */
[----:B------:R-:W-:Y:S02]  /*0eb0*/  LOP3.LUT R30, R45, 0xf0f0f0f, R49, 0xf8, !PT ;  /* 0x0f0f0f0f2d1e7812 */ /* 0x000fe400078ef831 */
[----:B------:R-:W-:-:S02]  /*0ec0*/  SHF.R.S32.HI R27, RZ, R33, R44 ;  /* 0x00000021ff1b7219 */ /* 0x000fc4000001142c */
[----:B------:R-:W-:-:S03]  /*0ed0*/  SHF.R.S32.HI R44, RZ, R38, R44 ;  /* 0x00000026ff2c7219 */ /* 0x000fc6000001142c */
[----:B------:R-:W-:Y:S01]  /*0ee0*/  IMAD.SHL.U32 R27, R27, 0x10, RZ ;  /* 0x000000101b1b7824 */ /* 0x000fe200078e00ff */
[----:B------:R-:W-:Y:S01]  /*0ef0*/  SHF.L.U32 R31, R44, 0x4, RZ ;  /* 0x000000042c1f7819 */ /* 0x000fe200000006ff */
[----:B------:R0:W-:Y:S03]  /*0f00*/  STS [R39.X4+0xc50], R30 ;  /* 0x000c501e27007388 */ /* 0x0001e60000004800 */
[----:B------:R-:W-:Y:S02]  /*0f10*/  LOP3.LUT R44, R27, 0x10101010, RZ, 0xc0, !PT ;  /* 0x101010101b2c7812 */ /* 0x000fe400078ec0ff */
[----:B------:R-:W-:Y:S02]  /*0f20*/  LOP3.LUT R31, R31, 0x10101010, RZ, 0xc0, !PT ;  /* 0x101010101f1f7812 */ /* 0x000fe400078ec0ff */
[----:B0-----:R-:W-:Y:S02]  /*0f30*/  SHF.R.U32.HI R30, RZ, 0x4, R47 ;  /* 0x00000004ff1e7819 */ /* 0x001fe4000001162f */
[----:B------:R-:W-:-:S02]  /*0f40*/  SHF.R.S32.HI R27, RZ, R33, R28 ;  /* 0x00000021ff1b7219 */ /* 0x000fc4000001141c */
[----:B------:R-:W-:-:S03]  /*0f50*/  LOP3.LUT R30, R31, 0xf0f0f0f, R30, 0xf8, !PT ;  /* 0x0f0f0f0f1f1e7812 */ /* 0x000fc600078ef81e */
[----:B------:R-:W-:Y:S01]  /*0f60*/  IMAD.SHL.U32 R27, R27, 0x10, RZ ;  /* 0x000000101b1b7824 */ /* 0x000fe200078e00ff */
[-C--:B------:R-:W-:Y:S02]  /*0f70*/  SHF.R.S32.HI R31, RZ, R38.reuse, R28 ;  /* 0x00000026ff1f7219 */ /* 0x080fe4000001141c */
[----:B------:R-:W-:Y:S02]  /*0f80*/  LOP3.LUT R44, R44, 0xf0f0f0f, R47, 0xf8, !PT ;  /* 0x0f0f0f0f2c2c7812 */ /* 0x000fe400078ef82f */
[----:B------:R-:W-:Y:S02]  /*0f90*/  LOP3.LUT R28, R27, 0x10101010, RZ, 0xc0, !PT ;  /* 0x101010101b1c7812 */ /* 0x000fe400078ec0ff */
[--C-:B------:R-:W-:Y:S02]  /*0fa0*/  SHF.R.S32.HI R45, RZ, R33, R29.reuse ;  /* 0x00000021ff2d7219 */ /* 0x100fe4000001141d */
[----:B------:R-:W-:Y:S02]  /*0fb0*/  SHF.R.S32.HI R29, RZ, R38, R29 ;  /* 0x00000026ff1d7219 */ /* 0x000fe4000001141d */
[----:B------:R-:W-:Y:S01]  /*0fc0*/  SHF.L.U32 R31, R31, 0x4, RZ ;  /* 0x000000041f1f7819 */ /* 0x000fe200000006ff */
[----:B------:R-:W-:Y:S01]  /*0fd0*/  IMAD.SHL.U32 R45, R45, 0x10, RZ ;  /* 0x000000102d2d7824 */ /* 0x000fe200078e00ff */
[----:B------:R-:W-:Y:S01]  /*0fe0*/  SHF.L.U32 R29, R29, 0x4, RZ ;  /* 0x000000041d1d7819 */ /* 0x000fe200000006ff */
[----:B------:R0:W-:Y:S01]  /*0ff0*/  STS [R39.X4+0x1450], R44 ;  /* 0x0014502c27007388 */ /* 0x0001e20000004800 */
[----:B------:R-:W-:-:S02]  /*1000*/  LOP3.LUT R46, R28, 0xf0f0f0f, R51, 0xf8, !PT ;  /* 0x0f0f0f0f1c2e7812 */ /* 0x000fc400078ef833 */
[----:B------:R-:W-:Y:S02]  /*1010*/  SHF.R.U32.HI R51, RZ, 0x4, R51 ;  /* 0x00000004ff337819 */ /* 0x000fe40000011633 */
[----:B------:R-:W-:Y:S02]  /*1020*/  LOP3.LUT R28, R31, 0x10101010, RZ, 0xc0, !PT ;  /* 0x101010101f1c7812 */ /* 0x000fe400078ec0ff */
[----:B------:R-:W-:Y:S02]  /*1030*/  LOP3.LUT R45, R45, 0x10101010, RZ, 0xc0, !PT ;  /* 0x101010102d2d7812 */ /* 0x000fe400078ec0ff */
[----:B------:R-:W-:Y:S02]  /*1040*/  SHF.R.U32.HI R27, RZ, 0x4, R26 ;  /* 0x00000004ff1b7819 */ /* 0x000fe4000001161a */
[----:B0-----:R-:W-:Y:S02]  /*1050*/  LOP3.LUT R44, R29, 0x10101010, RZ, 0xc0, !PT ;  /* 0x101010101d2c7812 */ /* 0x001fe400078ec0ff */
[----:B------:R-:W-:-:S02]  /*1060*/  LOP3.LUT R28, R28, 0xf0f0f0f, R51, 0xf8, !PT ;  /* 0x0f0f0f0f1c1c7812 */ /* 0x000fc400078ef833 */
[----:B------:R-:W-:Y:S02]  /*1070*/  LOP3.LUT R26, R45, 0xf0f0f0f, R26, 0xf8, !PT ;  /* 0x0f0f0f0f2d1a7812 */ /* 0x000fe400078ef81a */
[----:B------:R-:W-:Y:S01]  /*1080*/  LOP3.LUT R44, R44, 0xf0f0f0f, R27, 0xf8, !PT ;  /* 0x0f0f0f0f2c2c7812 */ /* 0x000fe200078ef81b */
[----:B------:R0:W-:Y:S04]  /*1090*/  STS [R39.X4+0xc30], R53 ;  /* 0x000c303527007388 */ /* 0x0001e80000004800 */
        /* <DEDUP_REMOVED lines=8> */
[----:B------:R0:W-:Y:S01]  /*1120*/  STS [R36.X4+0x2104], R43 ;  /* 0x0021042b24007388 */ /* 0x0001e20000004800 */
[----:B------:R-:W-:Y:S05]  /*1130*/  @P0 BRA `(.L_x_304) ;  /* 0x0000163000000947 */ /* 0x000fea0003800000 */
[----:B------:R-:W-:Y:S01]  /*1140*/  IABS R29, c[0x0][0x1a8] ;  /* 0x00006a00001d7a13 */ /* 0x000fe20000000000 */
[----:B------:R-:W-:-:S03]  /*1150*/  USHF.L.U32 UR9, UR4, 0x3, URZ ;  /* 0x0000000304097899 */ /* 0x000fc6000800063f */
[----:B0-----:R-:W0:Y:S03]  /*1160*/  I2F.RP R28, R29 ;  /* 0x0000001d001c7306 */ /* 0x001e260000209400 */
[----:B------:R-:W-:-:S04]  /*1170*/  MOV R43, UR9 ;  /* 0x00000009002b7c02 */ /* 0x000fc80008000f00 */
[----:B------:R-:W-:Y:S01]  /*1180*/  LOP3.LUT R43, R43, 0x3, R4, 0xf8, !PT ;  /* 0x000000032b2b7812 */ /* 0x000fe200078ef804 */
[----:B0-----:R-:W0:Y:S02]  /*1190*/  MUFU.RCP R28, R28 ;  /* 0x0000001c001c7308 */ /* 0x001e240000001000 */
[----:B0-----:R-:W-:-:S06]  /*11a0*/  IADD3 R26, R28, 0xffffffe, RZ ;  /* 0x0ffffffe1c1a7810 */ /* 0x001fcc0007ffe0ff */
[----:B------:R0:W1:Y:S02]  /*11b0*/  F2I.FTZ.U32.TRUNC.NTZ R27, R26 ;  /* 0x0000001a001b7305 */ /* 0x000064000021f000 */
[----:B0-----:R-:W-:Y:S01]  /*11c0*/  HFMA2.MMA R26, -RZ, RZ, 0, 0 ;  /* 0x00000000ff1a7435 */ /* 0x001fe200000001ff */
[----:B-1----:R-:W-:-:S04]  /*11d0*/  IMAD.MOV R30, RZ, RZ, -R27 ;  /* 0x000000ffff1e7224 */ /* 0x002fc800078e0a1b */
[----:B------:R-:W-:Y:S01]  /*11e0*/  IMAD R31, R30, R29, RZ ;  /* 0x0000001d1e1f7224 */ /* 0x000fe200078e02ff */
[----:B-----5:R-:W-:-:S04]  /*11f0*/  IABS R30, R2 ;  /* 0x00000002001e7213 */ /* 0x020fc80000000000 */
[----:B------:R-:W-:Y:S01]  /*1200*/  IMAD.HI.U32 R27, R27, R31, R26 ;  /* 0x0000001f1b1b7227 */ /* 0x000fe200078e001a */
[----:B------:R-:W-:-:S03]  /*1210*/  LOP3.LUT R26, R2, c[0x0][0x1a8], RZ, 0x3c, !PT ;  /* 0x00006a00021a7a12 */ /* 0x000fc600078e3cff */
[----:B------:R-:W-:Y:S01]  /*1220*/  IMAD.MOV.U32 R31, RZ, RZ, 0x24 ;  /* 0x00000024ff1f7424 */ /* 0x000fe200078e00ff */
[----:B------:R-:W-:Y:S01]  /*1230*/  ISETP.GE.AND P2, PT, R26, RZ, PT ;  /* 0x000000ff1a00720c */ /* 0x000fe20003f46270 */
[----:B------:R-:W-:-:S04]  /*1240*/  IMAD.HI.U32 R27, R27, R30, RZ ;  /* 0x0000001e1b1b7227 */ /* 0x000fc800078e00ff */
[----:B------:R-:W-:-:S04]  /*1250*/  IMAD.MOV R28, RZ, RZ, -R27 ;  /* 0x000000ffff1c7224 */ /* 0x000fc800078e0a1b */
[----:B------:R-:W-:-:S05]  /*1260*/  IMAD R28, R29, R28, R30 ;  /* 0x0000001c1d1c7224 */ /* 0x000fca00078e021e */
[----:B------:R-:W-:-:S13]  /*1270*/  ISETP.GT.U32.AND P1, PT, R29, R28, PT ;  /* 0x0000001c1d00720c */ /* 0x000fda0003f24070 */
[-C--:B------:R-:W-:Y:S02]  /*1280*/  @!P1 IADD3 R28, R28, -R29.reuse, RZ ;  /* 0x8000001d1c1c9210 */ /* 0x080fe40007ffe0ff */
[----:B------:R-:W-:Y:S02]  /*1290*/  @!P1 IADD3 R27, R27, 0x1, RZ ;  /* 0x000000011b1b9810 */ /* 0x000fe40007ffe0ff */
[----:B------:R-:W-:Y:S02]  /*12a0*/  ISETP.GE.U32.AND P0, PT, R28, R29, PT ;  /* 0x0000001d1c00720c */ /* 0x000fe40003f06070 */
[----:B------:R-:W-:Y:S02]  /*12b0*/  ISETP.NE.AND P1, PT, RZ, c[0x0][0x1a8], PT ;  /* 0x00006a00ff007a0c */ /* 0x000fe40003f25270 */
[----:B------:R-:W-:-:S09]  /*12c0*/  LEA.HI R29, R4, UR9, RZ, 0x1d ;  /* 0x00000009041d7c11 */ /* 0x000fd2000f8fe8ff */
[----:B------:R-:W-:-:S05]  /*12d0*/  @P0 IADD3 R27, R27, 0x1, RZ ;  /* 0x000000011b1b0810 */ /* 0x000fca0007ffe0ff */
[----:B------:R-:W-:Y:S01]  /*12e0*/  @!P2 IMAD.MOV R27, RZ, RZ, -R27 ;  /* 0x000000ffff1ba224 */ /* 0x000fe200078e0a1b */
        /* <DEDUP_REMOVED lines=33> */
[----:B------:R-:W0:Y:S04]  /*1500*/  LDS R29, [R9+0x14] ;  /* 0x00001400091d7984 */ /* 0x000e280000000800 */
[----:B------:R-:W-:Y:S01]  /*1510*/  LDS R51, [R9+0x18] ;  /* 0x0000180009337984 */ /* 0x000fe20000000800 */
[----:B-1----:R-:W-:-:S03]  /*1520*/  IDP.4A.S8.S8 R48, R53, R50, R48 ;  /* 0x0000003235307226 */ /* 0x002fc60000000630 */
[----:B------:R-:W-:Y:S01]  /*1530*/  LDS R50, [R9+0x1c] ;  /* 0x00001c0009327984 */ /* 0x000fe20000000800 */
[----:B--2---:R-:W-:-:S03]  /*1540*/  IDP.4A.S8.S8 R44, R49, R44, R48 ;  /* 0x0000002c312c7226 */ /* 0x004fc60000000630 */
[----:B------:R-:W-:Y:S04]  /*1550*/  LDS R49, [R9+0x20] ;  /* 0x0000200009317984 */ /* 0x000fe80000000800 */
[----:B------:R-:W-:Y:S01]  /*1560*/  LDS R48, [R13+0x1c] ;  /* 0x00001c000d307984 */ /* 0x000fe20000000800 */
[----:B---3--:R-:W-:-:S03]  /*1570*/  IDP.4A.S8.S8 R47, R46, R47, R44 ;  /* 0x0000002f2e2f7226 */ /* 0x008fc6000000062c */
[----:B------:R-:W1:Y:S04]  /*1580*/  LDS R46, [R13+0x18] ;  /* 0x000018000d2e7984 */ /* 0x000e680000000800 */
[----:B------:R-:W2:Y:S01]  /*1590*/  LDS R44, [R13+0x20] ;  /* 0x000020000d2c7984 */ /* 0x000ea20000000800 */
[----:B----4-:R-:W-:-:S03]  /*15a0*/  IDP.4A.S8.S8 R45, R42, R45, R47 ;  /* 0x0000002d2a2d7226 */ /* 0x010fc6000000062f */
[----:B------:R-:W-:Y:S04]  /*15b0*/  LDS R42, [R13+0x24] ;  /* 0x000024000d2a7984 */ /* 0x000fe80000000800 */
[----:B------:R-:W3:Y:S01]  /*15c0*/  LDS R47, [R9+0x24] ;  /* 0x00002400092f7984 */ /* 0x000ee20000000800 */
[----:B0-----:R-:W-:-:S03]  /*15d0*/  IDP.4A.S8.S8 R29, R28, R29, R45 ;  /* 0x0000001d1c1d7226 */ /* 0x001fc6000000062d */
[----:B------:R-:W-:Y:S04]  /*15e0*/  LDS R45, [R13+0x28] ;  /* 0x000028000d2d7984 */ /* 0x000fe80000000800 */
[----:B------:R-:W0:Y:S01]  /*15f0*/  LDS R28, [R9+0x28] ;  /* 0x00002800091c7984 */ /* 0x000e220000000800 */
[----:B-1----:R-:W-:Y:S02]  /*1600*/  IDP.4A.S8.S8 R29, R46, R51, R29 ;  /* 0x000000332e1d7226 */ /* 0x002fe4000000061d */
[----:B--2---:R-:W-:Y:S02]  /*1610*/  IDP.4A.S8.S8 R46, R44, R49, RZ ;  /* 0x000000312c2e7226 */ /* 0x004fe400000006ff */
[----:B------:R-:W-:Y:S04]  /*1620*/  LDS R44, [R13+0x2c] ;  /* 0x00002c000d2c7984 */ /* 0x000fe80000000800 */
[----:B------:R-:W1:Y:S01]  /*1630*/  LDS R49, [R9+0x2c] ;  /* 0x00002c0009317984 */ /* 0x000e620000000800 */
[----:B---3--:R-:W-:-:S03]  /*1640*/  IDP.4A.S8.S8 R42, R42, R47, R46 ;  /* 0x0000002f2a2a7226 */ /* 0x008fc6000000062e */
[----:B------:R-:W-:Y:S04]  /*1650*/  LDS R46, [R13+0x30] ;  /* 0x000030000d2e7984 */ /* 0x000fe80000000800 */
[----:B------:R-:W2:Y:S01]  /*1660*/  LDS R47, [R9+0x30] ;  /* 0x00003000092f7984 */ /* 0x000ea20000000800 */
[----:B0-----:R-:W-:-:S03]  /*1670*/  IDP.4A.S8.S8 R51, R45, R28, R42 ;  /* 0x0000001c2d337226 */ /* 0x001fc6000000062a */
[----:B------:R-:W-:Y:S01]  /*1680*/  LDS R42, [R13+0x34] ;  /* 0x000034000d2a7984 */ /* 0x000fe20000000800 */
[----:B------:R-:W-:-:S03]  /*1690*/  IDP.4A.S8.S8 R28, R48, R50, R29 ;  /* 0x00000032301c7226 */ /* 0x000fc6000000061d */
[----:B------:R-:W0:Y:S04]  /*16a0*/  LDS R45, [R9+0x34] ;  /* 0x00003400092d7984 */ /* 0x000e280000000800 */
[----:B------:R-:W-:Y:S04]  /*16b0*/  LDS R48, [R9+0x3c] ;  /* 0x00003c0009307984 */ /* 0x000fe80000000800 */
[----:B------:R-:W-:Y:S01]  /*16c0*/  LDS R29, [R0.X16+0x2514] ;  /* 0x00251400001d7984 */ /* 0x000fe2000000c800 */
[----:B-1----:R-:W-:-:S03]  /*16d0*/  IDP.4A.S8.S8 R51, R44, R49, R51 ;  /* 0x000000312c337226 */ /* 0x002fc60000000633 */
[----:B------:R-:W-:Y:S04]  /*16e0*/  LDS R44, [R13+0x38] ;  /* 0x000038000d2c7984 */ /* 0x000fe80000000800 */
[----:B------:R-:W1:Y:S01]  /*16f0*/  LDS R49, [R9+0x38] ;  /* 0x0000380009317984 */ /* 0x000e620000000800 */
[----:B--2---:R-:W-:-:S03]  /*1700*/  IDP.4A.S8.S8 R46, R46, R47, R51 ;  /* 0x0000002f2e2e7226 */ /* 0x004fc60000000633 */
[----:B------:R-:W2:Y:S04]  /*1710*/  LDS.U8 R51, [R15.X4+0x2104] ;  /* 0x002104000f337984 */ /* 0x000ea80000004000 */
[----:B------:R-:W3:Y:S01]  /*1720*/  LDS R47, [R13+0x3c] ;  /* 0x00003c000d2f7984 */ /* 0x000ee20000000800 */
[----:B0-----:R-:W-:-:S03]  /*1730*/  IDP.4A.S8.S8 R45, R42, R45, R46 ;  /* 0x0000002d2a2d7226 */ /* 0x001fc6000000062e */
[----:B------:R-:W0:Y:S04]  /*1740*/  LDS.U8 R46, [R15.X4+0x2105] ;  /* 0x002105000f2e7984 */ /* 0x000e280000004000 */
[----:B------:R-:W4:Y:S01]  /*1750*/  LDS R42, [R0.X16+0x2518] ;  /* 0x00251800002a7984 */ /* 0x000f22000000c800 */
[----:B-1----:R-:W-:-:S03]  /*1760*/  IDP.4A.S8.S8 R50, R44, R49, R45 ;  /* 0x000000312c327226 */ /* 0x002fc6000000062d */
[----:B------:R-:W-:Y:S01]  /*1770*/  LDS R44, [R13+0x40] ;  /* 0x000040000d2c7984 */ /* 0x000fe20000000800 */
[----:B--2---:R-:W-:Y:S01]  /*1780*/  IMAD R49, R28, R51, RZ ;  /* 0x000000331c317224 */ /* 0x004fe200078e02ff */
[--C-:B------:R-:W-:Y:S02]  /*1790*/  HADD2.F32 R28, -RZ, R29.reuse.H0_H0 ;  /* 0x2000001dff1c7230 */ /* 0x100fe40000004100 */
[----:B------:R-:W1:Y:S01]  /*17a0*/  LDS R45, [R9+0x40] ;  /* 0x00004000092d7984 */ /* 0x000e620000000800 */
[----:B------:R-:W-:Y:S01]  /*17b0*/  HADD2.F32 R29, -RZ, R29.H1_H1 ;  /* 0x3000001dff1d7230 */ /* 0x000fe20000004100 */
[----:B---3--:R-:W-:Y:S02]  /*17c0*/  IDP.4A.S8.S8 R51, R47, R48, R50 ;  /* 0x000000302f337226 */ /* 0x008fe40000000632 */
[----:B------:R-:W-:Y:S01]  /*17d0*/  LDS R47, [R13+0x44] ;  /* 0x000044000d2f7984 */ /* 0x000fe20000000800 */
[----:B------:R-:W2:Y:S01]  /*17e0*/  I2F R49, R49 ;  /* 0x0000003100317306 */ /* 0x000ea20000201400 */
[----:B0-----:R-:W-:-:S02]  /*17f0*/  IMAD R52, R51, R46, RZ ;  /* 0x0000002e33347224 */ /* 0x001fc400078e02ff */
[----:B------:R-:W0:Y:S01]  /*1800*/  LDS R48, [R9+0x44] ;  /* 0x0000440009307984 */ /* 0x000e220000000800 */
[----:B----4-:R-:W-:-:S03]  /*1810*/  HADD2.F32 R53, -RZ, R42.H0_H0 ;  /* 0x2000002aff357230 */ /* 0x010fc60000004100 */
[----:B------:R-:W-:Y:S01]  /*1820*/  LDS R46, [R13+0x48] ;  /* 0x000048000d2e7984 */ /* 0x000fe20000000800 */
[----:B------:R-:W3:Y:S03]  /*1830*/  I2F R52, R52 ;  /* 0x0000003400347306 */ /* 0x000ee60000201400 */
[----:B------:R-:W4:Y:S04]  /*1840*/  LDS.U8 R51, [R15.X4+0x210c] ;  /* 0x00210c000f337984 */ /* 0x000f280000004000 */
[----:B------:R-:W-:Y:S01]  /*1850*/  LDS.U8 R50, [R15.X4+0x210d] ;  /* 0x00210d000f327984 */ /* 0x000fe20000004000 */
[----:B--2---:R-:W-:-:S03]  /*1860*/  FFMA.FTZ R28, R28, R49, RZ ;  /* 0x000000311c1c7223 */ /* 0x004fc600000100ff */
[----:B------:R-:W2:Y:S01]  /*1870*/  LDS R49, [R9+0x48] ;  /* 0x0000480009317984 */ /* 0x000ea20000000800 */
[----:B---3--:R-:W-:Y:S02]  /*1880*/  FFMA.FTZ R28, R53, R52, R28 ;  /* 0x00000034351c7223 */ /* 0x008fe4000001001c */
[----:B-1----:R-:W-:Y:S02]  /*1890*/  IDP.4A.S8.S8 R44, R44, R45, RZ ;  /* 0x0000002d2c2c7226 */ /* 0x002fe400000006ff */
[----:B------:R-:W-:Y:S02]  /*18a0*/  LDS R45, [R9+0x4c] ;  /* 0x00004c00092d7984 */ /* 0x000fe40000000800 */
[----:B0-----:R-:W-:Y:S02]  /*18b0*/  IDP.4A.S8.S8 R47, R47, R48, R44 ;  /* 0x000000302f2f7226 */ /* 0x001fe4000000062c */
[----:B------:R-:W0:Y:S01]  /*18c0*/  LDS R44, [R13+0x4c] ;  /* 0x00004c000d2c7984 */ /* 0x000e220000000800 */
[----:B----4-:R-:W1:Y:S01]  /*18d0*/  I2F.U16 R48, R51 ;  /* 0x0000003300307306 */ /* 0x010e620000101000 */
[----:B--2---:R-:W-:Y:S01]  /*18e0*/  IDP.4A.S8.S8 R49, R46, R49, R47 ;  /* 0x000000312e317226 */ /* 0x004fe2000000062f */
[----:B------:R-:W-:Y:S01]  /*18f0*/  HADD2.F32 R46, -RZ, R42.H1_H1 ;  /* 0x3000002aff2e7230 */ /* 0x000fe20000004100 */
[----:B------:R-:W-:Y:S05]  /*1900*/  LDS R47, [R9+0x50] ;  /* 0x00005000092f7984 */ /* 0x000fea0000000800 */
[----:B------:R-:W2:Y:S01]  /*1910*/  I2F.U16 R50, R50 ;  /* 0x0000003200327306 */ /* 0x000ea20000101000 */
[----:B------:R-:W3:Y:S01]  /*1920*/  LDS R42, [R13+0x50] ;  /* 0x000050000d2a7984 */ /* 0x000ee20000000800 */
[----:B-1----:R-:W-:-:S03]  /*1930*/  FFMA.FTZ R29, R29, R48, RZ ;  /* 0x000000301d1d7223 */ /* 0x002fc600000100ff */
[----:B------:R-:W-:Y:S04]  /*1940*/  LDS R48, [R13+0x60] ;  /* 0x000060000d307984 */ /* 0x000fe80000000800 */
[----:B------:R-:W1:Y:S01]  /*1950*/  LDS R51, [R9+0x60] ;  /* 0x0000600009337984 */ /* 0x000e620000000800 */
[----:B--2---:R-:W-:-:S03]  /*1960*/  FFMA.FTZ R29, R46, R50, R29 ;  /* 0x000000322e1d7223 */ /* 0x004fc6000001001d */
[----:B------:R-:W-:Y:S04]  /*1970*/  LDS R46, [R9+0x54] ;  /* 0x00005400092e7984 */ /* 0x000fe80000000800 */
[----:B------:R-:W-:Y:S01]  /*1980*/  LDS R50, [R9+0x5c] ;  /* 0x00005c0009327984 */ /* 0x000fe20000000800 */
[----:B0-----:R-:W-:-:S03]  /*1990*/  IDP.4A.S8.S8 R44, R44, R45, R49 ;  /* 0x0000002d2c2c7226 */ /* 0x001fc60000000631 */
[----:B------:R-:W0:Y:S04]  /*19a0*/  LDS R49, [R13+0x54] ;  /* 0x000054000d317984 */ /* 0x000e280000000800 */
[----:B------:R-:W-:Y:S01]  /*19b0*/  LDS R45, [R9+0x64] ;  /* 0x00006400092d7984 */ /* 0x000fe20000000800 */
[----:B---3--:R-:W-:-:S03]  /*19c0*/  IDP.4A.S8.S8 R44, R42, R47, R44 ;  /* 0x0000002f2a2c7226 */ /* 0x008fc6000000062c */
[----:B------:R-:W2:Y:S04]  /*19d0*/  LDS R42, [R13+0x64] ;  /* 0x000064000d2a7984 */ /* 0x000ea80000000800 */
[----:B------:R-:W-:Y:S01]  /*19e0*/  LDS R47, [R9+0x68] ;  /* 0x00006800092f7984 */ /* 0x000fe20000000800 */
[----:B-1----:R-:W-:-:S03]  /*19f0*/  IDP.4A.S8.S8 R51, R48, R51, RZ ;  /* 0x0000003330337226 */ /* 0x002fc600000006ff */
[----:B------:R-:W-:Y:S01]  /*1a00*/  LDS R48, [R9+0x58] ;  /* 0x0000580009307984 */ /* 0x000fe20000000800 */
[----:B0-----:R-:W-:-:S03]  /*1a10*/  IDP.4A.S8.S8 R44, R49, R46, R44 ;  /* 0x0000002e312c7226 */ /* 0x001fc6000000062c */
[----:B------:R-:W0:Y:S04]  /*1a20*/  LDS R49, [R13+0x58] ;  /* 0x000058000d317984 */ /* 0x000e280000000800 */
[----:B------:R-:W1:Y:S01]  /*1a30*/  LDS R46, [R13+0x68] ;  /* 0x000068000d2e7984 */ /* 0x000e620000000800 */
[----:B--2---:R-:W-:-:S03]  /*1a40*/  IDP.4A.S8.S8 R51, R42, R45, R51 ;  /* 0x0000002d2a337226 */ /* 0x004fc60000000633 */
[----:B------:R-:W-:Y:S04]  /*1a50*/  LDS R45, [R13+0x6c] ;  /* 0x00006c000d2d7984 */ /* 0x000fe80000000800 */
[----:B------:R-:W2:Y:S01]  /*1a60*/  LDS R42, [R9+0x6c] ;  /* 0x00006c00092a7984 */ /* 0x000ea20000000800 */
[----:B0-----:R-:W-:-:S03]  /*1a70*/  IDP.4A.S8.S8 R44, R49, R48, R44 ;  /* 0x00000030312c7226 */ /* 0x001fc6000000062c */
[----:B------:R-:W0:Y:S01]  /*1a80*/  LDS R49, [R13+0x5c] ;  /* 0x00005c000d317984 */ /* 0x000e220000000800 */
[----:B-1----:R-:W-:-:S03]  /*1a90*/  IDP.4A.S8.S8 R51, R46, R47, R51 ;  /* 0x0000002f2e337226 */ /* 0x002fc60000000633 */
[----:B------:R-:W-:Y:S04]  /*1aa0*/  LDS R46, [R13+0x70] ;  /* 0x000070000d2e7984 */ /* 0x000fe80000000800 */
[----:B------:R-:W1:Y:S04]  /*1ab0*/  LDS R47, [R9+0x70] ;  /* 0x00007000092f7984 */ /* 0x000e680000000800 */
[----:B------:R-:W-:Y:S01]  /*1ac0*/  LDS R48, [R9+0x74] ;  /* 0x0000740009307984 */ /* 0x000fe20000000800 */
[----:B--2---:R-:W-:-:S03]  /*1ad0*/  IDP.4A.S8.S8 R51, R45, R42, R51 ;  /* 0x0000002a2d337226 */ /* 0x004fc60000000633 */
[----:B------:R-:W2:Y:S01]  /*1ae0*/  LDS R45, [R13+0x74] ;  /* 0x000074000d2d7984 */ /* 0x000ea20000000800 */
[----:B0-----:R-:W-:-:S03]  /*1af0*/  IDP.4A.S8.S8 R42, R49, R50, R44 ;  /* 0x00000032312a7226 */ /* 0x001fc6000000062c */
[----:B------:R-:W-:Y:S04]  /*1b00*/  LDS R44, [R13+0x78] ;  /* 0x000078000d2c7984 */ /* 0x000fe80000000800 */
[----:B------:R-:W0:Y:S01]  /*1b10*/  LDS R50, [R9+0x78] ;  /* 0x0000780009327984 */ /* 0x000e220000000800 */
[----:B-1----:R-:W-:-:S03]  /*1b20*/  IDP.4A.S8.S8 R47, R46, R47, R51 ;  /* 0x0000002f2e2f7226 */ /* 0x002fc60000000633 */
[----:B------:R-:W-:Y:S04]  /*1b30*/  LDS R46, [R13+0x7c] ;  /* 0x00007c000d2e7984 */ /* 0x000fe80000000800 */
[----:B------:R-:W1:Y:S04]  /*1b40*/  LDS R49, [R9+0x7c] ;  /* 0x00007c0009317984 */ /* 0x000e680000000800 */
[----:B------:R-:W3:Y:S01]  /*1b50*/  LDS.U8 R51, [R15.X4+0x2106] ;  /* 0x002106000f337984 */ /* 0x000ee20000004000 */
[----:B--2---:R-:W-:-:S03]  /*1b60*/  IDP.4A.S8.S8 R45, R45, R48, R47 ;  /* 0x000000302d2d7226 */ /* 0x004fc6000000062f */
[----:B------:R-:W2:Y:S04]  /*1b70*/  LDS.U8 R47, [R15.X4+0x2107] ;  /* 0x002107000f2f7984 */ /* 0x000ea80000004000 */
[----:B------:R-:W4:Y:S01]  /*1b80*/  LDS.U8 R48, [R15.X4+0x210e] ;  /* 0x00210e000f307984 */ /* 0x000f220000004000 */
[----:B0-----:R-:W-:-:S03]  /*1b90*/  IDP.4A.S8.S8 R45, R44, R50, R45 ;  /* 0x000000322c2d7226 */ /* 0x001fc6000000062d */
[----:B------:R-:W0:Y:S01]  /*1ba0*/  LDS R44, [R10.X4+0x251c] ;  /* 0x00251c000a2c7984 */ /* 0x000e220000004800 */
[----:B-1----:R-:W-:-:S03]  /*1bb0*/  IDP.4A.S8.S8 R50, R46, R49, R45 ;  /* 0x000000312e327226 */ /* 0x002fc6000000062d */
[----:B------:R-:W1:Y:S01]  /*1bc0*/  LDS.U8 R46, [R15.X4+0x210f] ;  /* 0x00210f000f2e7984 */ /* 0x000e620000004000 */
[----:B---3--:R-:W-:-:S03]  /*1bd0*/  IMAD R51, R42, R51, RZ ;  /* 0x000000332a337224 */ /* 0x008fc600078e02ff */
[----:B------:R-:W3:Y:S03]  /*1be0*/  LDS R45, [R10.X4+0x2520] ;  /* 0x002520000a2d7984 */ /* 0x000ee60000004800 */
[----:B------:R-:W0:Y:S01]  /*1bf0*/  I2F R51, R51 ;  /* 0x0000003300337306 */ /* 0x000e220000201400 */
[----:B--2---:R-:W-:Y:S02]  /*1c00*/  IMAD R50, R50, R47, RZ ;  /* 0x0000002f32327224 */ /* 0x004fe400078e02ff */
[----:B------:R-:W2:Y:S05]  /*1c10*/  LDS R47, [R22.X4+0x2080] ;  /* 0x00208000162f7984 */ /* 0x000eaa0000004800 */
[----:B----4-:R-:W4:Y:S08]  /*1c20*/  I2F.U16 R49, R48 ;  /* 0x0000003000317306 */ /* 0x010f300000101000 */
[----:B------:R-:W1:Y:S01]  /*1c30*/  I2F R50, R50 ;  /* 0x0000003200327306 */ /* 0x000e620000201400 */
[----:B0-----:R-:W-:-:S02]  /*1c40*/  HADD2.F32 R42, -RZ, R44.H0_H0 ;  /* 0x2000002cff2a7230 */ /* 0x001fc40000004100 */
[----:B------:R-:W-:-:S03]  /*1c50*/  HADD2.F32 R44, -RZ, R44.H1_H1 ;  /* 0x3000002cff2c7230 */ /* 0x000fc60000004100 */
[----:B------:R-:W-:Y:S02]  /*1c60*/  FFMA.FTZ R42, R42, R51, RZ ;  /* 0x000000332a2a7223 */ /* 0x000fe400000100ff */
[----:B----4-:R-:W-:Y:S01]  /*1c70*/  FFMA.FTZ R44, R44, R49, RZ ;  /* 0x000000312c2c7223 */ /* 0x010fe200000100ff */
[----:B-1----:R-:W0:Y:S01]  /*1c80*/  I2F.U16 R46, R46 ;  /* 0x0000002e002e7306 */ /* 0x002e220000101000 */
[--C-:B---3--:R-:W-:Y:S02]  /*1c90*/  HADD2.F32 R53, -RZ, R45.reuse.H0_H0 ;  /* 0x2000002dff357230 */ /* 0x108fe40000004100 */
[----:B------:R-:W-:-:S03]  /*1ca0*/  HADD2.F32 R45, -RZ, R45.H1_H1 ;  /* 0x3000002dff2d7230 */ /* 0x000fc60000004100 */
[----:B------:R-:W-:Y:S02]  /*1cb0*/  FFMA.FTZ R42, R53, R50, R42 ;  /* 0x00000032352a7223 */ /* 0x000fe4000001002a */
[----:B0-----:R-:W-:Y:S01]  /*1cc0*/  FFMA.FTZ R45, R45, R46, R44 ;  /* 0x0000002e2d2d7223 */ /* 0x001fe2000001002c */
[--C-:B--2---:R-:W-:Y:S02]  /*1cd0*/  HADD2.F32 R44, -RZ, R47.reuse.H1_H1 ;  /* 0x3000002fff2c7230 */ /* 0x104fe40000004100 */
[----:B------:R-:W-:-:S03]  /*1ce0*/  HADD2.F32 R47, -RZ, R47.H0_H0 ;  /* 0x2000002fff2f7230 */ /* 0x000fc60000004100 */
[----:B------:R-:W-:Y:S02]  /*1cf0*/  FMUL.FTZ R29, R29, R44 ;  /* 0x0000002c1d1d7220 */ /* 0x000fe40000410000 */
[----:B------:R-:W-:Y:S02]  /*1d00*/  FMUL.FTZ R45, R44, R45 ;  /* 0x0000002d2c2d7220 */ /* 0x000fe40000410000 */
[----:B------:R-:W-:Y:S02]  /*1d10*/  FFMA.FTZ R28, R28, R47, -R29 ;  /* 0x0000002f1c1c7223 */ /* 0x000fe4000001081d */
[----:B------:R-:W-:Y:S02]  /*1d20*/  FFMA.FTZ R42, R47, R42, -R45 ;  /* 0x0000002a2f2a7223 */ /* 0x000fe4000001082d */
[----:B------:R-:W-:-:S04]  /*1d30*/  FADD.FTZ R3, R3, R28 ;  /* 0x0000001c03037221 */ /* 0x000fc80000010000 */
        /* <DEDUP_REMOVED lines=33> */
[----:B------:R-:W0:Y:S04]  /*1f50*/  LDS R42, [R13+0x8c] ;  /* 0x00008c000d2a7984 */ /* 0x000e280000000800 */
[----:B------:R-:W1:Y:S04]  /*1f60*/  LDS R47, [R9+0x10] ;  /* 0x00001000092f7984 */ /* 0x000e680000000800 */
[----:B------:R-:W5:Y:S01]  /*1f70*/  LDS R44, [R13+0xa8] ;  /* 0x0000a8000d2c7984 */ /* 0x000f620000000800 */
[----:B--2---:R-:W-:-:S03]  /*1f80*/  IDP.4A.S8.S8 R30, R30, R31, RZ ;  /* 0x0000001f1e1e7226 */ /* 0x004fc600000006ff */
[----:B------:R-:W2:Y:S01]  /*1f90*/  LDS R49, [R9+0x2c] ;  /* 0x00002c0009317984 */ /* 0x000ea20000000800 */
[----:B---3--:R-:W-:-:S03]  /*1fa0*/  IDP.4A.S8.S8 R30, R26, R29, R30 ;  /* 0x0000001d1a1e7226 */ /* 0x008fc6000000061e */
[----:B------:R-:W-:Y:S01]  /*1fb0*/  LDS R26, [R13+0x94] ;  /* 0x000094000d1a7984 */ /* 0x000fe20000000800 */
[----:B----4-:R-:W-:-:S03]  /*1fc0*/  IDP.4A.S8.S8 R50, R28, R27, R50 ;  /* 0x0000001b1c327226 */ /* 0x010fc60000000632 */
[----:B------:R-:W3:Y:S04]  /*1fd0*/  LDS R29, [R9+0x14] ;  /* 0x00001400091d7984 */ /* 0x000ee80000000800 */
[----:B------:R-:W-:Y:S04]  /*1fe0*/  LDS R27, [R13+0xb0] ;  /* 0x0000b0000d1b7984 */ /* 0x000fe80000000800 */
[----:B------:R-:W4:Y:S04]  /*1ff0*/  LDS R28, [R9+0x30] ;  /* 0x00003000091c7984 */ /* 0x000f280000000800 */
[----:B------:R-:W-:Y:S04]  /*2000*/  LDS R31, [R13+0xc4] ;  /* 0x0000c4000d1f7984 */ /* 0x000fe80000000800 */
[----:B------:R-:W-:Y:S01]  /*2010*/  LDS R52, [R13+0xf4] ;  /* 0x0000f4000d347984 */ /* 0x000fe20000000800 */
[----:B0-----:R-:W-:-:S03]  /*2020*/  IDP.4A.S8.S8 R42, R42, R43, R50 ;  /* 0x0000002b2a2a7226 */ /* 0x001fc60000000632 */
[----:B------:R-:W-:Y:S01]  /*2030*/  LDS R43, [R13+0xb4] ;  /* 0x0000b4000d2b7984 */ /* 0x000fe20000000800 */
[----:B-1----:R-:W-:-:S03]  /*2040*/  IDP.4A.S8.S8 R50, R46, R47, R42 ;  /* 0x0000002f2e327226 */ /* 0x002fc6000000062a */
[----:B------:R-:W-:Y:S04]  /*2050*/  LDS R46, [R13+0xc0] ;  /* 0x0000c0000d2e7984 */ /* 0x000fe80000000800 */
[----:B------:R-:W0:Y:S01]  /*2060*/  LDS R47, [R9+0x40] ;  /* 0x00004000092f7984 */ /* 0x000e220000000800 */
[----:B-----5:R-:W-:-:S03]  /*2070*/  IDP.4A.S8.S8 R30, R44, R45, R30 ;  /* 0x0000002d2c1e7226 */ /* 0x020fc6000000061e */
[----:B------:R-:W-:Y:S01]  /*2080*/  LDS R44, [R13+0x98] ;  /* 0x000098000d2c7984 */ /* 0x000fe20000000800 */
[----:B--2---:R-:W-:-:S03]  /*2090*/  IDP.4A.S8.S8 R48, R48, R49, R30 ;  /* 0x0000003130307226 */ /* 0x004fc6000000061e */
[----:B------:R-:W1:Y:S04]  /*20a0*/  LDS R45, [R9+0x18] ;  /* 0x00001800092d7984 */ /* 0x000e680000000800 */
[----:B------:R-:W2:Y:S01]  /*20b0*/  LDS R42, [R9+0x44] ;  /* 0x00004400092a7984 */ /* 0x000ea20000000800 */
[----:B---3--:R-:W-:-:S03]  /*20c0*/  IDP.4A.S8.S8 R50, R26, R29, R50 ;  /* 0x0000001d1a327226 */ /* 0x008fc60000000632 */
[----:B------:R-:W3:Y:S01]  /*20d0*/  LDS R30, [R9+0x34] ;  /* 0x00003400091e7984 */ /* 0x000ee20000000800 */
[----:B----4-:R-:W-:-:S03]  /*20e0*/  IDP.4A.S8.S8 R48, R27, R28, R48 ;  /* 0x0000001c1b307226 */ /* 0x010fc60000000630 */
[----:B------:R-:W-:Y:S04]  /*20f0*/  LDS R29, [R13+0xb8] ;  /* 0x0000b8000d1d7984 */ /* 0x000fe80000000800 */
[----:B------:R-:W4:Y:S04]  /*2100*/  LDS R26, [R9+0x38] ;  /* 0x00003800091a7984 */ /* 0x000f280000000800 */
[----:B------:R-:W-:Y:S04]  /*2110*/  LDS R27, [R13+0xc8] ;  /* 0x0000c8000d1b7984 */ /* 0x000fe80000000800 */
[----:B------:R-:W5:Y:S04]  /*2120*/  LDS R28, [R9+0x48] ;  /* 0x00004800091c7984 */ /* 0x000f680000000800 */
[----:B------:R-:W-:Y:S01]  /*2130*/  LDS R49, [R13+0x9c] ;  /* 0x00009c000d317984 */ /* 0x000fe20000000800 */
[----:B0-----:R-:W-:-:S03]  /*2140*/  IDP.4A.S8.S8 R46, R46, R47, RZ ;  /* 0x0000002f2e2e7226 */ /* 0x001fc600000006ff */
[----:B------:R-:W-:Y:S01]  /*2150*/  LDS R47, [R9+0x3c] ;  /* 0x00003c00092f7984 */ /* 0x000fe20000000800 */
[----:B-1----:R-:W-:-:S03]  /*2160*/  IDP.4A.S8.S8 R44, R44, R45, R50 ;  /* 0x0000002d2c2c7226 */ /* 0x002fc60000000632 */
[----:B------:R-:W-:Y:S01]  /*2170*/  LDS R45, [R13+0xcc] ;  /* 0x0000cc000d2d7984 */ /* 0x000fe20000000800 */
[----:B--2---:R-:W-:-:S03]  /*2180*/  IDP.4A.S8.S8 R31, R31, R42, R46 ;  /* 0x0000002a1f1f7226 */ /* 0x004fc6000000062e */
[----:B------:R-:W0:Y:S01]  /*2190*/  LDS R46, [R9+0x4c] ;  /* 0x00004c00092e7984 */ /* 0x000e220000000800 */
[----:B---3--:R-:W-:-:S03]  /*21a0*/  IDP.4A.S8.S8 R30, R43, R30, R48 ;  /* 0x0000001e2b1e7226 */ /* 0x008fc60000000630 */
[----:B------:R-:W1:Y:S04]  /*21b0*/  LDS R50, [R9+0x1c] ;  /* 0x00001c0009327984 */ /* 0x000e680000000800 */
[----:B------:R-:W-:Y:S01]  /*21c0*/  LDS R42, [R13+0xd0] ;  /* 0x0000d0000d2a7984 */ /* 0x000fe20000000800 */
[----:B----4-:R-:W-:-:S03]  /*21d0*/  IDP.4A.S8.S8 R29, R29, R26, R30 ;  /* 0x0000001a1d1d7226 */ /* 0x010fc6000000061e */
[----:B------:R-:W2:Y:S04]  /*21e0*/  LDS R43, [R9+0x50] ;  /* 0x00005000092b7984 */ /* 0x000ea80000000800 */
[----:B------:R-:W3:Y:S01]  /*21f0*/  LDS R48, [R13+0xbc] ;  /* 0x0000bc000d307984 */ /* 0x000ee20000000800 */
[----:B-----5:R-:W-:-:S03]  /*2200*/  IDP.4A.S8.S8 R26, R27, R28, R31 ;  /* 0x0000001c1b1a7226 */ /* 0x020fc6000000061f */
[----:B------:R-:W4:Y:S04]  /*2210*/  LDS.U8 R27, [R15.X4+0x2108] ;  /* 0x002108000f1b7984 */ /* 0x000f280000004000 */
[----:B------:R-:W-:Y:S04]  /*2220*/  LDS R30, [R13+0xe0] ;  /* 0x0000e0000d1e7984 */ /* 0x000fe80000000800 */
[----:B------:R-:W5:Y:S04]  /*2230*/  LDS R31, [R9+0x60] ;  /* 0x00006000091f7984 */ /* 0x000f680000000800 */
[----:B------:R-:W5:Y:S01]  /*2240*/  LDS.U8 R28, [R15.X4+0x2109] ;  /* 0x002109000f1c7984 */ /* 0x000f620000004000 */
[----:B0-----:R-:W-:-:S03]  /*2250*/  IDP.4A.S8.S8 R26, R45, R46, R26 ;  /* 0x0000002e2d1a7226 */ /* 0x001fc6000000061a */
[----:B------:R-:W-:Y:S01]  /*2260*/  LDS R45, [R9+0x64] ;  /* 0x00006400092d7984 */ /* 0x000fe20000000800 */
[----:B-1----:R-:W-:-:S03]  /*2270*/  IDP.4A.S8.S8 R50, R49, R50, R44 ;  /* 0x0000003231327226 */ /* 0x002fc6000000062c */
[----:B------:R-:W0:Y:S04]  /*2280*/  LDS R44, [R13+0xe4] ;  /* 0x0000e4000d2c7984 */ /* 0x000e280000000800 */
[----:B------:R-:W-:Y:S01]  /*2290*/  LDS R46, [R13+0xe8] ;  /* 0x0000e8000d2e7984 */ /* 0x000fe20000000800 */
[----:B--2---:R-:W-:-:S03]  /*22a0*/  IDP.4A.S8.S8 R42, R42, R43, R26 ;  /* 0x0000002b2a2a7226 */ /* 0x004fc6000000061a */
[----:B------:R-:W1:Y:S01]  /*22b0*/  LDS R26, [R0.X16+0x2514] ;  /* 0x00251400001a7984 */ /* 0x000e62000000c800 */
[----:B---3--:R-:W-:-:S03]  /*22c0*/  IDP.4A.S8.S8 R29, R48, R47, R29 ;  /* 0x0000002f301d7226 */ /* 0x008fc6000000061d */
[----:B------:R-:W2:Y:S01]  /*22d0*/  LDS R43, [R9+0x68] ;  /* 0x00006800092b7984 */ /* 0x000ea20000000800 */
[----:B----4-:R-:W-:-:S03]  /*22e0*/  IMAD R49, R50, R27, RZ ;  /* 0x0000001b32317224 */ /* 0x010fc600078e02ff */
[----:B------:R-:W-:Y:S04]  /*22f0*/  LDS R47, [R13+0xd4] ;  /* 0x0000d4000d2f7984 */ /* 0x000fe80000000800 */
[----:B------:R-:W3:Y:S04]  /*2300*/  LDS R48, [R9+0x54] ;  /* 0x0000540009307984 */ /* 0x000ee80000000800 */
[----:B------:R-:W4:Y:S01]  /*2310*/  LDS R27, [R0.X16+0x2518] ;  /* 0x00251800001b7984 */ /* 0x000f22000000c800 */
[----:B-----5:R-:W-:-:S03]  /*2320*/  IDP.4A.S8.S8 R51, R30, R31, RZ ;  /* 0x0000001f1e337226 */ /* 0x020fc600000006ff */
[----:B------:R-:W-:Y:S04]  /*2330*/  LDS R30, [R13+0xec] ;  /* 0x0000ec000d1e7984 */ /* 0x000fe80000000800 */
[----:B------:R-:W5:Y:S01]  /*2340*/  LDS R31, [R9+0x6c] ;  /* 0x00006c00091f7984 */ /* 0x000f620000000800 */
[----:B------:R-:W-:Y:S01]  /*2350*/  IMAD R50, R29, R28, RZ ;  /* 0x0000001c1d327224 */ /* 0x000fe200078e02ff */
[----:B------:R-:W2:Y:S02]  /*2360*/  I2F R49, R49 ;  /* 0x0000003100317306 */ /* 0x000ea40000201400 */
[----:B------:R-:W-:Y:S06]  /*2370*/  LDS R29, [R9+0x70] ;  /* 0x00007000091d7984 */ /* 0x000fec0000000800 */
[----:B------:R-:W3:Y:S01]  /*2380*/  I2F R50, R50 ;  /* 0x0000003200327306 */ /* 0x000ee20000201400 */
[----:B0-----:R-:W-:-:S02]  /*2390*/  IDP.4A.S8.S8 R44, R44, R45, R51 ;  /* 0x0000002d2c2c7226 */ /* 0x001fc40000000633 */
[----:B------:R-:W-:Y:S01]  /*23a0*/  LDS R45, [R13+0xd8] ;  /* 0x0000d8000d2d7984 */ /* 0x000fe20000000800 */
[----:B-1----:R-:W-:Y:S01]  /*23b0*/  HADD2.F32 R28, -RZ, R26.H0_H0 ;  /* 0x2000001aff1c7230 */ /* 0x002fe20000004100 */
[----:B--2---:R-:W-:Y:S02]  /*23c0*/  IDP.4A.S8.S8 R46, R46, R43, R44 ;  /* 0x0000002b2e2e7226 */ /* 0x004fe4000000062c */
[----:B------:R-:W0:Y:S02]  /*23d0*/  LDS R44, [R13+0xf0] ;  /* 0x0000f0000d2c7984 */ /* 0x000e240000000800 */
[----:B------:R-:W-:Y:S02]  /*23e0*/  FFMA.FTZ R28, R28, R49, RZ ;  /* 0x000000311c1c7223 */ /* 0x000fe400000100ff */
[----:B------:R-:W1:Y:S01]  /*23f0*/  LDS R49, [R9+0x74] ;  /* 0x0000740009317984 */ /* 0x000e620000000800 */
[----:B---3--:R-:W-:-:S03]  /*2400*/  IDP.4A.S8.S8 R42, R47, R48, R42 ;  /* 0x000000302f2a7226 */ /* 0x008fc6000000062a */
[----:B------:R-:W2:Y:S01]  /*2410*/  LDS R47, [R9+0x58] ;  /* 0x00005800092f7984 */ /* 0x000ea20000000800 */
[----:B----4-:R-:W-:-:S05]  /*2420*/  HADD2.F32 R43, -RZ, R27.H0_H0 ;  /* 0x2000001bff2b7230 */ /* 0x010fca0000004100 */
[----:B------:R-:W-:Y:S02]  /*2430*/  FFMA.FTZ R28, R43, R50, R28 ;  /* 0x000000322b1c7223 */ /* 0x000fe4000001001c */
[----:B------:R-:W-:Y:S01]  /*2440*/  LDS R43, [R13+0xdc] ;  /* 0x0000dc000d2b7984 */ /* 0x000fe20000000800 */
[----:B-----5:R-:W-:-:S03]  /*2450*/  IDP.4A.S8.S8 R48, R30, R31, R46 ;  /* 0x0000001f1e307226 */ /* 0x020fc6000000062e */
[----:B------:R-:W3:Y:S04]  /*2460*/  LDS R46, [R9+0x5c] ;  /* 0x00005c00092e7984 */ /* 0x000ee80000000800 */
[----:B------:R-:W-:Y:S04]  /*2470*/  LDS R30, [R13+0xf8] ;  /* 0x0000f8000d1e7984 */ /* 0x000fe80000000800 */
[----:B------:R-:W4:Y:S04]  /*2480*/  LDS R31, [R9+0x78] ;  /* 0x00007800091f7984 */ /* 0x000f280000000800 */
[----:B------:R-:W5:Y:S01]  /*2490*/  LDS.U8 R50, [R15.X4+0x210a] ;  /* 0x00210a000f327984 */ /* 0x000f620000004000 */
[----:B0-----:R-:W-:-:S03]  /*24a0*/  IDP.4A.S8.S8 R29, R44, R29, R48 ;  /* 0x0000001d2c1d7226 */ /* 0x001fc60000000630 */
[----:B------:R-:W-:Y:S01]  /*24b0*/  LDS.U8 R48, [R15.X4+0x2112] ;  /* 0x002112000f307984 */ /* 0x000fe20000004000 */
[----:B-1----:R-:W-:-:S03]  /*24c0*/  IDP.4A.S8.S8 R29, R52, R49, R29 ;  /* 0x00000031341d7226 */ /* 0x002fc6000000061d */
[----:B------:R-:W-:Y:S01]  /*24d0*/  LDS.U8 R49, [R15.X4+0x2113] ;  /* 0x002113000f317984 */ /* 0x000fe20000004000 */
[----:B--2---:R-:W-:-:S03]  /*24e0*/  IDP.4A.S8.S8 R42, R45, R47, R42 ;  /* 0x0000002f2d2a7226 */ /* 0x004fc6000000062a */
[----:B------:R-:W0:Y:S04]  /*24f0*/  LDS.U8 R47, [R15.X4+0x2110] ;  /* 0x002110000f2f7984 */ /* 0x000e280000004000 */
[----:B------:R-:W-:Y:S01]  /*2500*/  LDS R44, [R10.X4+0x2520] ;  /* 0x002520000a2c7984 */ /* 0x000fe20000004800 */
[----:B---3--:R-:W-:-:S03]  /*2510*/  IDP.4A.S8.S8 R45, R43, R46, R42 ;  /* 0x0000002e2b2d7226 */ /* 0x008fc6000000062a */
[----:B------:R-:W1:Y:S04]  /*2520*/  LDS.U8 R46, [R15.X4+0x2111] ;  /* 0x002111000f2e7984 */ /* 0x000e680000004000 */
[----:B------:R-:W-:Y:S01]  /*2530*/  LDS.U8 R42, [R15.X4+0x210b] ;  /* 0x00210b000f2a7984 */ /* 0x000fe20000004000 */
[----:B----4-:R-:W-:-:S03]  /*2540*/  IDP.4A.S8.S8 R30, R30, R31, R29 ;  /* 0x0000001f1e1e7226 */ /* 0x010fc6000000061d */
[----:B------:R-:W-:Y:S04]  /*2550*/  LDS R29, [R13+0xfc] ;  /* 0x0000fc000d1d7984 */ /* 0x000fe80000000800 */
[----:B------:R-:W2:Y:S01]  /*2560*/  LDS R31, [R9+0x7c] ;  /* 0x00007c00091f7984 */ /* 0x000ea20000000800 */
[----:B-----5:R-:W-:-:S03]  /*2570*/  IMAD R50, R45, R50, RZ ;  /* 0x000000322d327224 */ /* 0x020fc600078e02ff */
[----:B------:R-:W3:Y:S04]  /*2580*/  LDS R43, [R10.X4+0x251c] ;  /* 0x00251c000a2b7984 */ /* 0x000ee80000004800 */
[----:B------:R-:W4:Y:S01]  /*2590*/  LDS R45, [R22.X4+0x2080] ;  /* 0x00208000162d7984 */ /* 0x000f220000004800 */
[----:B0-----:R-:W0:Y:S01]  /*25a0*/  I2F.U16 R47, R47 ;  /* 0x0000002f002f7306 */ /* 0x001e220000101000 */
[----:B------:R-:W-:-:S07]  /*25b0*/  HADD2.F32 R26, -RZ, R26.H1_H1 ;  /* 0x3000001aff1a7230 */ /* 0x000fce0000004100 */
[----:B------:R-:W-:Y:S08]  /*25c0*/  I2F.U16 R48, R48 ;  /* 0x0000003000307306 */ /* 0x000ff00000101000 */
[----:B-1----:R-:W1:Y:S01]  /*25d0*/  I2F.U16 R46, R46 ;  /* 0x0000002e002e7306 */ /* 0x002e620000101000 */
[----:B--2---:R-:W-:-:S07]  /*25e0*/  IDP.4A.S8.S8 R29, R29, R31, R30 ;  /* 0x0000001f1d1d7226 */ /* 0x004fce000000061e */
[----:B------:R-:W-:Y:S01]  /*25f0*/  I2F.U16 R49, R49 ;  /* 0x0000003100317306 */ /* 0x000fe20000101000 */
[----:B------:R-:W-:Y:S02]  /*2600*/  IMAD R42, R29, R42, RZ ;  /* 0x0000002a1d2a7224 */ /* 0x000fe400078e02ff */
[----:B0-----:R-:W-:-:S05]  /*2610*/  FFMA.FTZ R29, R26, R47, RZ ;  /* 0x0000002f1a1d7223 */ /* 0x001fca00000100ff */
[----:B------:R-:W0:Y:S01]  /*2620*/  I2F R50, R50 ;  /* 0x0000003200327306 */ /* 0x000e220000201400 */
[----:B------:R-:W-:Y:S02]  /*2630*/  HADD2.F32 R27, -RZ, R27.H1_H1 ;  /* 0x3000001bff1b7230 */ /* 0x000fe40000004100 */
[----:B---3--:R-:W-:-:S05]  /*2640*/  HADD2.F32 R31, -RZ, R43.H1_H1 ;  /* 0x3000002bff1f7230 */ /* 0x008fca0000004100 */
[----:B------:R-:W2:Y:S01]  /*2650*/  I2F R26, R42 ;  /* 0x0000002a001a7306 */ /* 0x000ea20000201400 */
[----:B-1----:R-:W-:Y:S01]  /*2660*/  FFMA.FTZ R27, R27, R46, R29 ;  /* 0x0000002e1b1b7223 */ /* 0x002fe2000001001d */
[----:B------:R-:W-:Y:S01]  /*2670*/  HADD2.F32 R43, -RZ, R43.H0_H0 ;  /* 0x2000002bff2b7230 */ /* 0x000fe20000004100 */
[----:B------:R-:W-:Y:S01]  /*2680*/  FFMA.FTZ R48, R31, R48, RZ ;  /* 0x000000301f307223 */ /* 0x000fe200000100ff */
[--C-:B------:R-:W-:Y:S02]  /*2690*/  HADD2.F32 R29, -RZ, R44.reuse.H1_H1 ;  /* 0x3000002cff1d7230 */ /* 0x100fe40000004100 */
[--C-:B----4-:R-:W-:Y:S02]  /*26a0*/  HADD2.F32 R30, -RZ, R45.reuse.H1_H1 ;  /* 0x3000002dff1e7230 */ /* 0x110fe40000004100 */
[----:B------:R-:W-:Y:S01]  /*26b0*/  HADD2.F32 R44, -RZ, R44.H0_H0 ;  /* 0x2000002cff2c7230 */ /* 0x000fe20000004100 */
[----:B0-----:R-:W-:Y:S01]  /*26c0*/  FFMA.FTZ R43, R43, R50, RZ ;  /* 0x000000322b2b7223 */ /* 0x001fe200000100ff */
[----:B------:R-:W-:Y:S01]  /*26d0*/  HADD2.F32 R45, -RZ, R45.H0_H0 ;  /* 0x2000002dff2d7230 */ /* 0x000fe20000004100 */
[----:B------:R-:W-:-:S02]  /*26e0*/  FFMA.FTZ R29, R29, R49, R48 ;  /* 0x000000311d1d7223 */ /* 0x000fc40000010030 */
[----:B------:R-:W-:Y:S02]  /*26f0*/  FMUL.FTZ R27, R27, R30 ;  /* 0x0000001e1b1b7220 */ /* 0x000fe40000410000 */
[----:B------:R-:W-:Y:S02]  /*2700*/  FMUL.FTZ R29, R30, R29 ;  /* 0x0000001d1e1d7220 */ /* 0x000fe40000410000 */
[----:B--2---:R-:W-:Y:S02]  /*2710*/  FFMA.FTZ R26, R44, R26, R43 ;  /* 0x0000001a2c1a7223 */ /* 0x004fe4000001002b */
[----:B------:R-:W-:Y:S02]  /*2720*/  FFMA.FTZ R28, R28, R45, -R27 ;  /* 0x0000002d1c1c7223 */ /* 0x000fe4000001081b */
[----:B------:R-:W-:Y:S02]  /*2730*/  FFMA.FTZ R26, R45, R26, -R29 ;  /* 0x0000001a2d1a7223 */ /* 0x000fe4000001081d */
[----:B------:R-:W-:-:S04]  /*2740*/  FADD.FTZ R3, R3, R28 ;  /* 0x0000001c03037221 */ /* 0x000fc80000010000 */
[----:B------:R-:W-:Y:S01]  /*2750*/  FADD.FTZ R3, R3, R26 ;  /* 0x0000001a03037221 */ /* 0x000fe20000010000 */
[----:B------:R-:W-:Y:S06]  /*2760*/  BAR.SYNC.DEFER_BLOCKING 0x0 ;  /* 0x0000000000007b1d */ /* 0x000fec0000010000 */
.L_x_304:
[----:B------:R-:W-:-:S06]  /*2770*/  UIADD3 UR4, UR4, 0x1, URZ ;  /* 0x0000000104047890 */ /* 0x000fcc000fffe03f */
[----:B------:R-:W-:-:S13]  /*2780*/  ISETP.LE.AND P0, PT, R8, UR4, PT ;  /* 0x0000000408007c0c */ /* 0x000fda000bf03270 */
[----:B------:R-:W-:Y:S01]  /*2790*/  @P0 CALL.REL.NOINC `(.L_x_303) ;  /* 0x0000001000000944 */ /* 0x000fe20003c00000 */
[----:B------:R-:W-:Y:S05]  /*27a0*/  BRA `(.L_x_305) ;  /* 0xffffdfa000007947 */ /* 0x000fea000383ffff */
.L_x_303:
        /* <DEDUP_REMOVED lines=17> */
.L_x_306:
        /* <DEDUP_REMOVED lines=12> */
.L_x_1262:


//--------------------- .text._Z8moe_q4_KIN3c108BFloat16ELb1EEvPKvS3_PT_PKiS7_S7_iiiiiii --------------------------
	.section	.text._Z8moe_q4_KIN3c108BFloat16ELb1EEvPKvS3_PT_PKiS7_S7_iiiiiii,"ax",@progbits
	.sectioninfo	@"SHI_REGISTERS=64"
	.align	128
.text._Z8moe_q4_KIN3c108BFloat16ELb1EEvPKvS3_PT_PKiS7_S7_iiiiiii:
        .type           _Z8moe_q4_KIN3c108BFloat16ELb1EEvPKvS3_PT_PKiS7_S7_iiiiiii,@function
        .size           _Z8moe_q4_KIN3c108BFloat16ELb1EEvPKvS3_PT_PKiS7_S7_iiiiiii,(.L_x_1263 - _Z8moe_q4_KIN3c108BFloat16ELb1EEvPKvS3_PT_PKiS7_S7_iiiiiii)
        .other          _Z8moe_q4_KIN3c108BFloat16ELb1EEvPKvS3_PT_PKiS7_S7_iiiiiii,@"STO_CUDA_ENTRY STV_DEFAULT"
_Z8moe_q4_KIN3c108BFloat16ELb1EEvPKvS3_PT_PKiS7_S7_iiiiiii:
        /* <DEDUP_REMOVED lines=32> */
[C---:B------:R-:W-:Y:S01]  /*0200*/  IMAD.SHL.U32 R30, R0.reuse, 0x4, RZ ;  /* 0x00000004001e7824 */ /* 0x040fe200078e00ff */
[----:B------:R-:W-:Y:S01]  /*0210*/  SHF.R.S32.HI R6, RZ, 0x3, R7 ;  /* 0x00000003ff067819 */ /* 0x000fe20000011407 */
[----:B------:R-:W-:Y:S01]  /*0220*/  ULDC UR7, c[0x0][0x1a0] ;  /* 0x0000680000077ab9 */ /* 0x000fe20000000800 */
[----:B------:R-:W-:Y:S01]  /*0230*/  IADD3 R28, P0, R17, c[0x0][0x160], RZ ;  /* 0x00005800111c7a10 */ /* 0x000fe20007f1e0ff */
[----:B------:R-:W-:Y:S01]  /*0240*/  USHF.R.S32.HI UR6, URZ, 0x1f, UR7 ;  /* 0x0000001f3f067899 */ /* 0x000fe20008011407 */
[----:B------:R-:W-:-:S02]  /*0250*/  IADD3 R16, R0, 0x4, RZ ;  /* 0x0000000400107810 */ /* 0x000fc40007ffe0ff */
[----:B------:R-:W-:Y:S01]  /*0260*/  LEA.HI.X.SX32 R29, R17, c[0x0][0x164], 0x1, P0 ;  /* 0x00005900111d7a11 */ /* 0x000fe200000f0eff */
[----:B------:R-:W-:Y:S01]  /*0270*/  ULEA.HI UR6, UR6, UR7, URZ, 0x5 ;  /* 0x0000000706067291 */ /* 0x000fe2000f8f283f */
[C---:B------:R-:W-:Y:S02]  /*0280*/  IADD3 R18, R0.reuse, 0x8, RZ ;  /* 0x0000000800127810 */ /* 0x040fe40007ffe0ff */
[C---:B------:R-:W-:Y:S01]  /*0290*/  IADD3 R20, R0.reuse, 0x10, RZ ;  /* 0x0000001000147810 */ /* 0x040fe20007ffe0ff */
[----:B------:R-:W-:Y:S01]  /*02a0*/  USHF.R.S32.HI UR6, URZ, 0x5, UR6 ;  /* 0x000000053f067899 */ /* 0x000fe20008011406 */
[C---:B------:R-:W-:Y:S02]  /*02b0*/  IADD3 R22, R0.reuse, 0x14, RZ ;  /* 0x0000001400167810 */ /* 0x040fe40007ffe0ff */
[----:B------:R-:W-:Y:S02]  /*02c0*/  IADD3 R24, R0, 0x18, RZ ;  /* 0x0000001800187810 */ /* 0x000fe40007ffe0ff */
[--C-:B0-----:R-:W-:Y:S01]  /*02d0*/  SHF.R.S32.HI R11, RZ, 0x1f, R4.reuse ;  /* 0x0000001fff0b7819 */ /* 0x101fe20000011404 */
[----:B------:R-:W-:Y:S01]  /*02e0*/  IMAD.IADD R31, R7, 0x1, R4 ;  /* 0x00000001071f7824 */ /* 0x000fe200078e0204 */
[----:B-1----:R-:W-:Y:S01]  /*02f0*/  USHF.L.U32 UR4, UR4, 0x5, URZ ;  /* 0x0000000504047899 */ /* 0x002fe2000800063f */
[C---:B------:R-:W-:Y:S01]  /*0300*/  IMAD.SHL.U32 R12, R4.reuse, 0x4, RZ ;  /* 0x00000004040c7824 */ /* 0x040fe200078e00ff */
[----:B------:R-:W-:Y:S01]  /*0310*/  LEA.HI R14, R11, R4, RZ, 0x2 ;  /* 0x000000040b0e7211 */ /* 0x000fe200078f10ff */
[----:B------:R-:W-:Y:S01]  /*0320*/  IMAD R9, R4, 0x84, RZ ;  /* 0x0000008404097824 */ /* 0x000fe200078e02ff */
[----:B------:R-:W-:Y:S01]  /*0330*/  SHF.R.S32.HI R8, RZ, 0x1f, R31 ;  /* 0x0000001fff087819 */ /* 0x000fe2000001141f */
[----:B------:R-:W-:Y:S01]  /*0340*/  UIMAD UR9, UR4, UR5, URZ ;  /* 0x00000005040972a4 */ /* 0x000fe2000f8e023f */
[----:B------:R-:W-:Y:S01]  /*0350*/  SHF.R.S32.HI R3, RZ, 0x2, R14 ;  /* 0x00000002ff037819 */ /* 0x000fe2000001140e */
[----:B------:R-:W-:Y:S01]  /*0360*/  ULOP3.LUT UR4, URZ, UR4, URZ, 0x33, !UPT ;  /* 0x000000043f047292 */ /* 0x000fe2000f8e333f */
[----:B------:R-:W-:-:S02]  /*0370*/  LEA.HI R8, R8, R31, RZ, 0x5 ;  /* 0x0000001f08087211 */ /* 0x000fc400078f28ff */
[----:B------:R-:W-:Y:S01]  /*0380*/  LEA.HI R15, R11, R4, RZ, 0x3 ;  /* 0x000000040b0f7211 */ /* 0x000fe200078f18ff */
[----:B------:R-:W-:Y:S01]  /*0390*/  IMAD R3, R0, 0x8, R3 ;  /* 0x0000000800037824 */ /* 0x000fe200078e0203 */
[----:B------:R-:W-:Y:S01]  /*03a0*/  LOP3.LUT R8, R8, 0xffffffe0, RZ, 0xc0, !PT ;  /* 0xffffffe008087812 */ /* 0x000fe200078ec0ff */
[----:B------:R-:W-:Y:S01]  /*03b0*/  UIADD3 UR4, UR4, UR8, URZ ;  /* 0x0000000804047290 */ /* 0x000fe2000fffe03f */
[C---:B------:R-:W-:Y:S02]  /*03c0*/  LOP3.LUT R7, R4.reuse, 0x3, RZ, 0xc0, !PT ;  /* 0x0000000304077812 */ /* 0x040fe400078ec0ff */
[----:B------:R-:W-:Y:S01]  /*03d0*/  SHF.R.S32.HI R10, RZ, 0x1f, R3 ;  /* 0x0000001fff0a7819 */ /* 0x000fe20000011403 */
[----:B------:R-:W-:Y:S01]  /*03e0*/  IMAD.IADD R31, R31, 0x1, -R8 ;  /* 0x000000011f1f7824 */ /* 0x000fe200078e0a08 */
[----:B------:R-:W-:Y:S02]  /*03f0*/  IADD3 R8, R4, 0x20, RZ ;  /* 0x0000002004087810 */ /* 0x000fe40007ffe0ff */
[----:B------:R-:W-:-:S02]  /*0400*/  LEA.HI R10, R10, R3, RZ, 0x5 ;  /* 0x000000030a0a7211 */ /* 0x000fc400078f28ff */
[----:B------:R-:W-:Y:S01]  /*0410*/  LOP3.LUT R17, R14, 0xfffffffc, RZ, 0xc0, !PT ;  /* 0xfffffffc0e117812 */ /* 0x000fe200078ec0ff */
[----:B------:R-:W-:Y:S01]  /*0420*/  IMAD.SHL.U32 R21, R8, 0x4, RZ ;  /* 0x0000000408157824 */ /* 0x000fe200078e00ff */
[----:B------:R-:W-:Y:S02]  /*0430*/  LOP3.LUT R10, R10, 0xffffffe0, RZ, 0xc0, !PT ;  /* 0xffffffe00a0a7812 */ /* 0x000fe400078ec0ff */
[----:B------:R-:W-:Y:S02]  /*0440*/  LEA.HI R13, R11, R4, RZ, 0x5 ;  /* 0x000000040b0d7211 */ /* 0x000fe400078f28ff */
[----:B------:R-:W-:Y:S01]  /*0450*/  IMNMX R25, R19, UR4, PT ;  /* 0x0000000413197c17 */ /* 0x000fe2000b800200 */
[----:B------:R-:W-:Y:S01]  /*0460*/  IMAD.IADD R32, R3, 0x1, -R10 ;  /* 0x0000000103207824 */ /* 0x000fe200078e0a0a */
[----:B------:R-:W-:Y:S01]  /*0470*/  LEA.HI.SX32 R10, R15, R12, 0x1d ;  /* 0x0000000c0f0a7211 */ /* 0x000fe200078feaff */
[----:B------:R-:W-:Y:S01]  /*0480*/  IMAD.MOV.U32 R3, RZ, RZ, RZ ;  /* 0x000000ffff037224 */ /* 0x000fe200078e00ff */
[----:B------:R-:W-:-:S02]  /*0490*/  LOP3.LUT R11, R12, 0x1c, RZ, 0xc0, !PT ;  /* 0x0000001c0c0b7812 */ /* 0x000fc400078ec0ff */
[----:B------:R-:W-:Y:S02]  /*04a0*/  LOP3.LUT R34, R21, 0x7c, RZ, 0xc0, !PT ;  /* 0x0000007c15227812 */ /* 0x000fe400078ec0ff */
[----:B------:R-:W-:Y:S02]  /*04b0*/  IMNMX R19, R0, UR4, PT ;  /* 0x0000000400137c17 */ /* 0x000fe4000b800200 */
[----:B------:R-:W-:Y:S01]  /*04c0*/  LOP3.LUT R12, R30, 0xfffffffc, R7, 0xe2, !PT ;  /* 0xfffffffc1e0c7812 */ /* 0x000fe200078ee207 */
[----:B------:R-:W-:Y:S01]  /*04d0*/  IMAD.IADD R30, R4, 0x1, -R17 ;  /* 0x00000001041e7824 */ /* 0x000fe200078e0a11 */
[----:B------:R-:W-:Y:S01]  /*04e0*/  IMNMX R21, R16, UR4, PT ;  /* 0x0000000410157c17 */ /* 0x000fe2000b800200 */
[C---:B------:R-:W-:Y:S01]  /*04f0*/  IMAD R17, R19.reuse, UR5, RZ ;  /* 0x0000000513117c24 */ /* 0x040fe2000f8e02ff */
[----:B------:R-:W-:Y:S01]  /*0500*/  IMNMX R23, R18, UR4, PT ;  /* 0x0000000412177c17 */ /* 0x000fe2000b800200 */
[--C-:B------:R-:W-:Y:S01]  /*0510*/  IMAD R18, R19, 0x21, R4.reuse ;  /* 0x0000002113127824 */ /* 0x100fe200078e0204 */
[----:B------:R-:W-:Y:S01]  /*0520*/  IADD3 R26, R0, 0x1c, RZ ;  /* 0x0000001c001a7810 */ /* 0x000fe20007ffe0ff */
[C---:B------:R-:W-:Y:S01]  /*0530*/  IMAD R19, R21.reuse, UR5, RZ ;  /* 0x0000000515137c24 */ /* 0x040fe2000f8e02ff */
[----:B------:R-:W-:Y:S01]  /*0540*/  IMNMX R27, R20, UR4, PT ;  /* 0x00000004141b7c17 */ /* 0x000fe2000b800200 */
[--C-:B------:R-:W-:Y:S01]  /*0550*/  IMAD R20, R21, 0x21, R4.reuse ;  /* 0x0000002115147824 */ /* 0x100fe200078e0204 */
[----:B------:R-:W-:Y:S01]  /*0560*/  IMNMX R33, R22, UR4, PT ;  /* 0x0000000416217c17 */ /* 0x000fe2000b800200 */
[C---:B------:R-:W-:Y:S01]  /*0570*/  IMAD R21, R23.reuse, UR5, RZ ;  /* 0x0000000517157c24 */ /* 0x040fe2000f8e02ff */
[----:B------:R-:W-:Y:S01]  /*0580*/  IMNMX R35, R24, UR4, PT ;  /* 0x0000000418237c17 */ /* 0x000fe2000b800200 */
[--C-:B------:R-:W-:Y:S01]  /*0590*/  IMAD R22, R23, 0x21, R4.reuse ;  /* 0x0000002117167824 */ /* 0x100fe200078e0204 */
[----:B------:R-:W-:Y:S01]  /*05a0*/  LEA.HI R41, R30, R30, RZ, 0x1 ;  /* 0x0000001e1e297211 */ /* 0x000fe200078f08ff */
[C---:B------:R-:W-:Y:S01]  /*05b0*/  IMAD R23, R25.reuse, UR5, RZ ;  /* 0x0000000519177c24 */ /* 0x040fe2000f8e02ff */
[----:B------:R-:W-:Y:S01]  /*05c0*/  IMNMX R43, R26, UR4, PT ;  /* 0x000000041a2b7c17 */ /* 0x000fe2000b800200 */
[--C-:B------:R-:W-:Y:S01]  /*05d0*/  IMAD R24, R25, 0x21, R4.reuse ;  /* 0x0000002119187824 */ /* 0x100fe200078e0204 */
[----:B------:R-:W-:Y:S01]  /*05e0*/  ISETP.NE.AND P0, PT, R30, RZ, PT ;  /* 0x000000ff1e00720c */ /* 0x000fe20003f05270 */
[C---:B------:R-:W-:Y:S01]  /*05f0*/  IMAD R25, R27.reuse, UR5, RZ ;  /* 0x000000051b197c24 */ /* 0x040fe2000f8e02ff */
[----:B------:R-:W-:Y:S01]  /*0600*/  IMNMX R48, R32, UR4, PT ;  /* 0x0000000420307c17 */ /* 0x000fe2000b800200 */
[--C-:B------:R-:W-:Y:S01]  /*0610*/  IMAD R26, R27, 0x21, R4.reuse ;  /* 0x000000211b1a7824 */ /* 0x100fe200078e0204 */
[----:B------:R-:W-:Y:S01]  /*0620*/  IMNMX R31, R31, UR4, PT ;  /* 0x000000041f1f7c17 */ /* 0x000fe2000b800200 */
[----:B------:R-:W-:Y:S01]  /*0630*/  IMAD R27, R33, UR5, RZ ;  /* 0x00000005211b7c24 */ /* 0x000fe2000f8e02ff */
[----:B------:R-:W-:Y:S01]  /*0640*/  LOP3.LUT R15, R13, 0xffffffe0, RZ, 0xc0, !PT ;  /* 0xffffffe00d0f7812 */ /* 0x000fe200078ec0ff */
[--C-:B------:R-:W-:Y:S01]  /*0650*/  IMAD R36, R33, 0x21, R4.reuse ;  /* 0x0000002121247824 */ /* 0x100fe200078e0204 */
[----:B------:R-:W-:Y:S01]  /*0660*/  LOP3.LUT R33, R41, 0xfffffffe, RZ, 0xc0, !PT ;  /* 0xfffffffe29217812 */ /* 0x000fe200078ec0ff */
[C---:B------:R-:W-:Y:S01]  /*0670*/  IMAD R37, R35.reuse, UR5, RZ ;  /* 0x0000000523257c24 */ /* 0x040fe2000f8e02ff */
[----:B------:R-:W-:Y:S01]  /*0680*/  SHF.R.S32.HI R41, RZ, 0x1, R41 ;  /* 0x00000001ff297819 */ /* 0x000fe20000011429 */
[----:B------:R-:W-:Y:S01]  /*0690*/  IMAD R38, R35, 0x21, R4 ;  /* 0x0000002123267824 */ /* 0x000fe200078e0204 */
[----:B------:R-:W-:Y:S01]  /*06a0*/  SHF.R.S32.HI R35, RZ, 0x1f, R48 ;  /* 0x0000001fff237819 */ /* 0x000fe20000011430 */
[----:B------:R-:W-:Y:S01]  /*06b0*/  IMAD.IADD R33, R30, 0x1, -R33 ;  /* 0x000000011e217824 */ /* 0x000fe200078e0a21 */
[----:B------:R-:W-:Y:S01]  /*06c0*/  SHF.R.S32.HI R32, RZ, 0x1f, R31 ;  /* 0x0000001fff207819 */ /* 0x000fe2000001141f */
[----:B------:R-:W-:Y:S01]  /*06d0*/  IMAD.IADD R14, R4, 0x1, -R15 ;  /* 0x00000001040e7824 */ /* 0x000fe200078e0a0f */
[----:B------:R-:W-:Y:S01]  /*06e0*/  LEA.HI R35, R35, R48, RZ, 0x3 ;  /* 0x0000003023237211 */ /* 0x000fe200078f18ff */
[----:B------:R-:W-:Y:S01]  /*06f0*/  IMAD R39, R43, UR5, RZ ;  /* 0x000000052b277c24 */ /* 0x000fe2000f8e02ff */
[----:B------:R-:W-:Y:S01]  /*0700*/  IADD3 R51, R33, 0x1, RZ ;  /* 0x0000000121337810 */ /* 0x000fe20007ffe0ff */
[----:B------:R-:W-:Y:S01]  /*0710*/  @!P0 IMAD.MOV R51, RZ, RZ, R33 ;  /* 0x000000ffff338224 */ /* 0x000fe200078e0221 */
[-C--:B------:R-:W-:Y:S01]  /*0720*/  LEA.HI.SX32 R35, R35, R30.reuse, 0x1d ;  /* 0x0000001e23237211 */ /* 0x080fe200078feaff */
[----:B------:R-:W-:Y:S01]  /*0730*/  IMAD R40, R43, 0x21, R4 ;  /* 0x000000212b287824 */ /* 0x000fe200078e0204 */
[----:B------:R-:W-:Y:S01]  /*0740*/  LOP3.LUT R44, R41, R30, RZ, 0xc0, !PT ;  /* 0x0000001e292c7212 */ /* 0x000fe200078ec0ff */
[----:B------:R-:W-:Y:S01]  /*0750*/  IMAD R43, R31, UR5, RZ ;  /* 0x000000051f2b7c24 */ /* 0x000fe2000f8e02ff */
[----:B------:R-:W-:Y:S01]  /*0760*/  LEA R5, R0, 0x1314, 0x7 ;  /* 0x0000131400057811 */ /* 0x000fe200078e38ff */
[----:B------:R-:W-:Y:S01]  /*0770*/  IMAD R47, R48, 0x4, R35 ;  /* 0x00000004302f7824 */ /* 0x000fe200078e0223 */
[----:B------:R-:W-:Y:S01]  /*0780*/  SHF.R.S32.HI R13, RZ, 0x5, R13 ;  /* 0x00000005ff0d7819 */ /* 0x000fe2000001140d */
[----:B------:R-:W-:Y:S01]  /*0790*/  IMAD.SHL.U32 R44, R44, 0x4, RZ ;  /* 0x000000042c2c7824 */ /* 0x000fe200078e00ff */
[----:B------:R-:W-:Y:S01]  /*07a0*/  SHF.R.S32.HI R30, RZ, 0x1f, R51 ;  /* 0x0000001fff1e7819 */ /* 0x000fe20000011433 */
[----:B------:R-:W-:Y:S01]  /*07b0*/  IMAD.IADD R15, R5, 0x1, R34 ;  /* 0x00000001050f7824 */ /* 0x000fe200078e0222 */
[-C--:B------:R-:W-:Y:S01]  /*07c0*/  LEA.HI R32, R32, R31.reuse, RZ, 0x5 ;  /* 0x0000001f20207211 */ /* 0x080fe200078f28ff */
[----:B------:R-:W-:Y:S01]  /*07d0*/  IMAD.IADD R16, R13, 0x1, R4 ;  /* 0x000000010d107824 */ /* 0x000fe200078e0204 */
[----:B------:R-:W-:Y:S01]  /*07e0*/  SHF.R.S32.HI R46, RZ, 0x1f, R41 ;  /* 0x0000001fff2e7819 */ /* 0x000fe20000011429 */
[----:B------:R-:W-:Y:S01]  /*07f0*/  IMAD.SHL.U32 R45, R33, 0x2, RZ ;  /* 0x00000002212d7824 */ /* 0x000fe200078e00ff */
[C---:B------:R-:W-:Y:S01]  /*0800*/  SHF.L.U64.HI R49, R51.reuse, 0x2, R30 ;  /* 0x0000000233317819 */ /* 0x040fe2000001021e */
[----:B------:R-:W-:Y:S01]  /*0810*/  IMAD R48, R48, UR5, RZ ;  /* 0x0000000530307c24 */ /* 0x000fe2000f8e02ff */
[----:B------:R-:W-:Y:S01]  /*0820*/  LEA.HI.SX32 R42, R32, R31, 0x1b ;  /* 0x0000001f202a7211 */ /* 0x000fe200078fdaff */
[----:B------:R-:W-:Y:S01]  /*0830*/  IMAD.SHL.U32 R51, R51, 0x4, RZ ;  /* 0x0000000433337824 */ /* 0x000fe200078e00ff */
[----:B------:R-:W-:Y:S01]  /*0840*/  SHF.L.U64.HI R46, R41, 0x2, R46 ;  /* 0x00000002292e7819 */ /* 0x000fe2000001022e */
[----:B------:R-:W-:-:S02]  /*0850*/  UMOV UR4, URZ ;  /* 0x0000003f00047c82 */ /* 0x000fc40008000000 */
.L_x_309:
[----:B------:R-:W-:Y:S02]  /*0860*/  USHF.R.S32.HI UR7, URZ, 0x1f, UR4 ;  /* 0x0000001f3f077899 */ /* 0x000fe40008011404 */
[----:B------:R-:W-:-:S04]  /*0870*/  UIADD3 UR8, UP0, UR9, UR4, URZ ;  /* 0x0000000409087290 */ /* 0x000fc8000ff1e03f */
[----:B------:R-:W-:Y:S02]  /*0880*/  ULEA.HI.X.SX32 UR7, UR9, UR7, 0x1, UP0 ;  /* 0x0000000709077291 */ /* 0x000fe400080f0e3f */
[----:B-1----:R-:W-:-:S04]  /*0890*/  IADD3 R52, P0, R13, UR8, RZ ;  /* 0x000000080d347c10 */ /* 0x002fc8000ff1e0ff */
[----:B------:R-:W-:Y:S02]  /*08a0*/  LEA.HI.X.SX32 R50, R13, UR7, 0x1, P0 ;  /* 0x000000070d327c11 */ /* 0x000fe400080f0eff */
[-C--:B------:R-:W-:Y:S02]  /*08b0*/  IADD3 R59, P1, R19, R52.reuse, RZ ;  /* 0x00000034133b7210 */ /* 0x080fe40007f3e0ff */
[----:B------:R-:W-:Y:S02]  /*08c0*/  IADD3 R31, P0, R17, R52, RZ ;  /* 0x00000034111f7210 */ /* 0x000fe40007f1e0ff */
[-C--:B------:R-:W-:Y:S01]  /*08d0*/  LEA.HI.X.SX32 R32, R19, R50.reuse, 0x1, P1 ;  /* 0x0000003213207211 */ /* 0x080fe200008f0eff */
[----:B------:R-:W-:Y:S01]  /*08e0*/  IMAD.WIDE.U32 R58, R59, 0x90, R28 ;  /* 0x000000903b3a7825 */ /* 0x000fe200078e001c */
[----:B------:R-:W-:-:S03]  /*08f0*/  LEA.HI.X.SX32 R33, R17, R50, 0x1, P0 ;  /* 0x0000003211217211 */ /* 0x000fc600000f0eff */
[----:B------:R-:W-:Y:S02]  /*0900*/  IMAD R35, R32, 0x90, RZ ;  /* 0x0000009020237824 */ /* 0x000fe400078e02ff */
[----:B------:R-:W-:-:S04]  /*0910*/  IMAD.WIDE.U32 R30, R31, 0x90, R28 ;  /* 0x000000901f1e7825 */ /* 0x000fc800078e001c */
[----:B------:R-:W-:Y:S01]  /*0920*/  IMAD.IADD R59, R59, 0x1, R35 ;  /* 0x000000013b3b7824 */ /* 0x000fe200078e0223 */
[----:B------:R-:W-:Y:S01]  /*0930*/  IADD3 R35, P0, R21, R52, RZ ;  /* 0x0000003415237210 */ /* 0x000fe20007f1e0ff */
[----:B------:R-:W-:-:S03]  /*0940*/  IMAD R33, R33, 0x90, RZ ;  /* 0x0000009021217824 */ /* 0x000fc600078e02ff */
[----:B------:R-:W-:Y:S01]  /*0950*/  LEA.HI.X.SX32 R34, R21, R50, 0x1, P0 ;  /* 0x0000003215227211 */ /* 0x000fe200000f0eff */
[----:B------:R-:W-:Y:S01]  /*0960*/  IMAD.IADD R31, R31, 0x1, R33 ;  /* 0x000000011f1f7824 */ /* 0x000fe200078e0221 */
[----:B------:R-:W-:-:S03]  /*0970*/  IADD3 R33, P1, R23, R52, RZ ;  /* 0x0000003417217210 */ /* 0x000fc60007f3e0ff */
[----:B------:R-:W-:Y:S01]  /*0980*/  IMAD R53, R34, 0x90, RZ ;  /* 0x0000009022357824 */ /* 0x000fe200078e02ff */
[----:B------:R-:W-:Y:S01]  /*0990*/  LEA.HI.X.SX32 R32, R23, R50, 0x1, P1 ;  /* 0x0000003217207211 */ /* 0x000fe200008f0eff */
[----:B------:R-:W-:Y:S01]  /*09a0*/  IMAD.WIDE.U32 R34, R35, 0x90, R28 ;  /* 0x0000009023227825 */ /* 0x000fe200078e001c */
[----:B------:R-:W-:-:S03]  /*09b0*/  IADD3 R61, P0, R25, R52, RZ ;  /* 0x00000034193d7210 */ /* 0x000fc60007f1e0ff */
[----:B------:R-:W-:Y:S01]  /*09c0*/  IMAD.IADD R35, R35, 0x1, R53 ;  /* 0x0000000123237824 */ /* 0x000fe200078e0235 */
[----:B------:R-:W-:Y:S01]  /*09d0*/  LEA.HI.X.SX32 R53, R25, R50, 0x1, P0 ;  /* 0x0000003219357211 */ /* 0x000fe200000f0eff */
[----:B------:R-:W-:Y:S02]  /*09e0*/  IMAD R55, R32, 0x90, RZ ;  /* 0x0000009020377824 */ /* 0x000fe400078e02ff */
[----:B------:R-:W-:-:S04]  /*09f0*/  IMAD.WIDE.U32 R32, R33, 0x90, R28 ;  /* 0x0000009021207825 */ /* 0x000fc800078e001c */
[----:B------:R-:W-:-:S04]  /*0a00*/  IMAD.WIDE R30, R14, 0x4, R30 ;  /* 0x000000040e1e7825 */ /* 0x000fc800078e021e */
[----:B------:R-:W-:Y:S02]  /*0a10*/  IMAD.IADD R33, R33, 0x1, R55 ;  /* 0x0000000121217824 */ /* 0x000fe400078e0237 */
[----:B------:R-:W-:Y:S01]  /*0a20*/  IMAD R53, R53, 0x90, RZ ;  /* 0x0000009035357824 */ /* 0x000fe200078e02ff */
[----:B------:R0:W2:Y:S01]  /*0a30*/  LDG.E.CONSTANT R55, [R30.64+0x10] ;  /* 0x0000100a1e377981 */ /* 0x0000a2000c1e9900 */
[----:B------:R-:W-:-:S04]  /*0a40*/  IMAD.WIDE.U32 R60, R61, 0x90, R28 ;  /* 0x000000903d3c7825 */ /* 0x000fc800078e001c */
[----:B------:R-:W-:-:S04]  /*0a50*/  IMAD.WIDE R34, R14, 0x4, R34 ;  /* 0x000000040e227825 */ /* 0x000fc800078e0222 */
[----:B------:R-:W-:Y:S01]  /*0a60*/  IMAD.IADD R61, R61, 0x1, R53 ;  /* 0x000000013d3d7824 */ /* 0x000fe200078e0235 */
[C---:B0-----:R-:W-:Y:S01]  /*0a70*/  IADD3 R31, P0, R27.reuse, R52, RZ ;  /* 0x000000341b1f7210 */ /* 0x041fe20007f1e0ff */
[----:B------:R0:W3:Y:S01]  /*0a80*/  LDG.E.CONSTANT R53, [R34.64+0x10] ;  /* 0x0000100a22357981 */ /* 0x0000e2000c1e9900 */
[C---:B------:R-:W-:Y:S02]  /*0a90*/  IMAD.WIDE R58, R14.reuse, 0x4, R58 ;  /* 0x000000040e3a7825 */ /* 0x040fe400078e023a */
[----:B------:R-:W-:Y:S02]  /*0aa0*/  LEA.HI.X.SX32 R30, R27, R50, 0x1, P0 ;  /* 0x000000321b1e7211 */ /* 0x000fe400000f0eff */
[----:B------:R-:W-:Y:S02]  /*0ab0*/  IMAD.WIDE R32, R14, 0x4, R32 ;  /* 0x000000040e207825 */ /* 0x000fe400078e0220 */
[----:B------:R-:W4:Y:S01]  /*0ac0*/  LDG.E.CONSTANT R59, [R58.64+0x10] ;  /* 0x0000100a3a3b7981 */ /* 0x000f22000c1e9900 */
[----:B0-----:R-:W-:Y:S01]  /*0ad0*/  IADD3 R35, P0, R37, R52, RZ ;  /* 0x0000003425237210 */ /* 0x001fe20007f1e0ff */
[----:B------:R-:W-:-:S03]  /*0ae0*/  IMAD R57, R30, 0x90, RZ ;  /* 0x000000901e397824 */ /* 0x000fc600078e02ff */
[----:B------:R-:W-:Y:S02]  /*0af0*/  LEA.HI.X.SX32 R34, R37, R50, 0x1, P0 ;  /* 0x0000003225227211 */ /* 0x000fe400000f0eff */
[----:B------:R-:W-:Y:S01]  /*0b00*/  IADD3 R52, P0, R39, R52, RZ ;  /* 0x0000003427347210 */ /* 0x000fe20007f1e0ff */
[----:B------:R-:W-:-:S03]  /*0b10*/  IMAD.WIDE.U32 R30, R31, 0x90, R28 ;  /* 0x000000901f1e7825 */ /* 0x000fc600078e001c */
[----:B------:R-:W-:Y:S01]  /*0b20*/  LEA.HI.X.SX32 R50, R39, R50, 0x1, P0 ;  /* 0x0000003227327211 */ /* 0x000fe200000f0eff */
[----:B------:R-:W-:Y:S02]  /*0b30*/  IMAD R54, R34, 0x90, RZ ;  /* 0x0000009022367824 */ /* 0x000fe400078e02ff */
[----:B------:R-:W-:Y:S02]  /*0b40*/  IMAD.IADD R31, R31, 0x1, R57 ;  /* 0x000000011f1f7824 */ /* 0x000fe400078e0239 */
[----:B------:R-:W-:Y:S01]  /*0b50*/  IMAD.WIDE.U32 R34, R35, 0x90, R28 ;  /* 0x0000009023227825 */ /* 0x000fe200078e001c */
[----:B------:R0:W3:Y:S03]  /*0b60*/  LDG.E.CONSTANT R57, [R32.64+0x10] ;  /* 0x0000100a20397981 */ /* 0x0000e6000c1e9900 */
[----:B------:R-:W-:Y:S02]  /*0b70*/  IMAD R50, R50, 0x90, RZ ;  /* 0x0000009032327824 */ /* 0x000fe400078e02ff */
[----:B------:R-:W-:Y:S01]  /*0b80*/  IMAD.IADD R35, R35, 0x1, R54 ;  /* 0x0000000123237824 */ /* 0x000fe200078e0236 */
[----:B------:R-:W-:Y:S01]  /*0b90*/  IADD3 R54, P0, R43, UR8, RZ ;  /* 0x000000082b367c10 */ /* 0x000fe2000ff1e0ff */
[----:B------:R-:W-:-:S04]  /*0ba0*/  IMAD.WIDE R30, R14, 0x4, R30 ;  /* 0x000000040e1e7825 */ /* 0x000fc800078e021e */
[----:B0-----:R-:W-:Y:S01]  /*0bb0*/  IMAD.WIDE.U32 R32, R52, 0x90, R28 ;  /* 0x0000009034207825 */ /* 0x001fe200078e001c */
[----:B------:R-:W-:-:S03]  /*0bc0*/  LEA.HI.X.SX32 R56, R43, UR7, 0x1, P0 ;  /* 0x000000072b387c11 */ /* 0x000fc600080f0eff */
[----:B------:R-:W-:Y:S02]  /*0bd0*/  IMAD.IADD R33, R33, 0x1, R50 ;  /* 0x0000000121217824 */ /* 0x000fe400078e0232 */
[----:B------:R0:W3:Y:S01]  /*0be0*/  LDG.E.CONSTANT R50, [R30.64+0x10] ;  /* 0x0000100a1e327981 */ /* 0x0000e2000c1e9900 */
[----:B------:R-:W-:-:S04]  /*0bf0*/  IMAD.WIDE R34, R14, 0x4, R34 ;  /* 0x000000040e227825 */ /* 0x000fc800078e0222 */
[----:B------:R-:W-:Y:S01]  /*0c00*/  IMAD R56, R56, 0x90, RZ ;  /* 0x0000009038387824 */ /* 0x000fe200078e02ff */
[----:B------:R1:W3:Y:S01]  /*0c10*/  LDG.E.CONSTANT R52, [R34.64+0x10] ;  /* 0x0000100a22347981 */ /* 0x0002e2000c1e9900 */
[----:B0-----:R-:W-:Y:S01]  /*0c20*/  IMAD.WIDE.U32 R30, R54, 0x90, R28 ;  /* 0x00000090361e7825 */ /* 0x001fe200078e001c */
[----:B------:R-:W-:-:S05]  /*0c30*/  IADD3 R54, P0, R48, UR8, RZ ;  /* 0x0000000830367c10 */ /* 0x000fca000ff1e0ff */
[----:B-1----:R-:W-:Y:S01]  /*0c40*/  IMAD.WIDE.U32 R34, R54, 0x90, R28 ;  /* 0x0000009036227825 */ /* 0x002fe200078e001c */
[----:B------:R-:W-:-:S03]  /*0c50*/  LEA.HI.X.SX32 R54, R48, UR7, 0x1, P0 ;  /* 0x0000000730367c11 */ /* 0x000fc600080f0eff */
[----:B------:R-:W-:Y:S02]  /*0c60*/  IMAD.IADD R31, R31, 0x1, R56 ;  /* 0x000000011f1f7824 */ /* 0x000fe400078e0238 */
[----:B------:R-:W-:-:S03]  /*0c70*/  IMAD R56, R54, 0x90, RZ ;  /* 0x0000009036387824 */ /* 0x000fc600078e02ff */
[----:B------:R0:W3:Y:S01]  /*0c80*/  LDG.E.CONSTANT R54, [R30.64] ;  /* 0x0000000a1e367981 */ /* 0x0000e2000c1e9900 */
[----:B------:R-:W-:Y:S01]  /*0c90*/  IMAD.IADD R35, R35, 0x1, R56 ;  /* 0x0000000123237824 */ /* 0x000fe200078e0238 */
[-C--:B0-----:R-:W-:Y:S02]  /*0ca0*/  LEA R30, P1, R41, R34.reuse, 0x2 ;  /* 0x00000022291e7211 */ /* 0x081fe400078210ff */
[----:B------:R-:W-:-:S03]  /*0cb0*/  IADD3 R34, P0, R51, R34, RZ ;  /* 0x0000002233227210 */ /* 0x000fc60007f1e0ff */
[C---:B------:R-:W-:Y:S02]  /*0cc0*/  IMAD.X R31, R35.reuse, 0x1, R46, P1 ;  /* 0x00000001231f7824 */ /* 0x040fe400008e062e */
[----:B------:R-:W-:-:S03]  /*0cd0*/  IMAD.X R35, R35, 0x1, R49, P0 ;  /* 0x0000000123237824 */ /* 0x000fc600000e0631 */
[----:B------:R-:W3:Y:S01]  /*0ce0*/  LDG.E.CONSTANT R56, [R30.64+0x4] ;  /* 0x0000040a1e387981 */ /* 0x000ee2000c1e9900 */
[----:B------:R-:W-:-:S03]  /*0cf0*/  IMAD.WIDE R60, R14, 0x4, R60 ;  /* 0x000000040e3c7825 */ /* 0x000fc600078e023c */
[----:B------:R-:W3:Y:S01]  /*0d00*/  LDG.E.CONSTANT R35, [R34.64+0x4] ;  /* 0x0000040a22237981 */ /* 0x000ee2000c1e9900 */
[----:B------:R-:W-:-:S03]  /*0d10*/  IMAD.WIDE R32, R14, 0x4, R32 ;  /* 0x000000040e207825 */ /* 0x000fc600078e0220 */
[----:B------:R-:W3:Y:S04]  /*0d20*/  LDG.E.CONSTANT R61, [R60.64+0x10] ;  /* 0x0000100a3c3d7981 */ /* 0x000ee8000c1e9900 */
[----:B------:R0:W3:Y:S01]  /*0d30*/  LDG.E.CONSTANT R33, [R32.64+0x10] ;  /* 0x0000100a20217981 */ /* 0x0000e2000c1e9900 */
[----:B------:R-:W-:Y:S02]  /*0d40*/  USHF.L.U32 UR7, UR4, 0x8, URZ ;  /* 0x0000000804077899 */ /* 0x000fe4000800063f */
[----:B------:R-:W-:Y:S02]  /*0d50*/  ULDC UR8, c[0x0][0x194] ;  /* 0x0000650000087ab9 */ /* 0x000fe40000000800 */
[----:B------:R-:W-:-:S06]  /*0d60*/  UISETP.GE.AND UP0, UPT, UR7, UR8, UPT ;  /* 0x000000080700728c */ /* 0x000fcc000bf06270 */
[----:B------:R-:W-:Y:S01]  /*0d70*/  PLOP3.LUT P0, PT, PT, PT, UP0, 0x80, 0x0 ;  /* 0x000000000000781c */ /* 0x000fe20003f0f008 */
[----:B--2---:R1:W-:Y:S04]  /*0d80*/  STS [R18.X4], R55 ;  /* 0x0000003712007388 */ /* 0x0043e80000004800 */
[----:B----4-:R1:W-:Y:S04]  /*0d90*/  STS [R20.X4], R59 ;  /* 0x0000003b14007388 */ /* 0x0103e80000004800 */
[----:B---3--:R1:W-:Y:S04]  /*0da0*/  STS [R22.X4], R53 ;  /* 0x0000003516007388 */ /* 0x0083e80000004800 */
[----:B------:R1:W-:Y:S01]  /*0db0*/  STS [R24.X4], R57 ;  /* 0x0000003918007388 */ /* 0x0003e20000004800 */
[----:B------:R-:W-:-:S02]  /*0dc0*/  SHF.R.S32.HI R56, RZ, R45, R56 ;  /* 0x0000002dff387219 */ /* 0x000fc40000011438 */
[----:B0-----:R-:W-:Y:S02]  /*0dd0*/  SHF.R.S32.HI R32, RZ, R44, R35 ;  /* 0x0000002cff207219 */ /* 0x001fe40000011423 */
[----:B------:R-:W-:Y:S01]  /*0de0*/  LOP3.LUT R56, R56, 0x30303030, RZ, 0xc0, !PT ;  /* 0x3030303038387812 */ /* 0x000fe200078ec0ff */
[----:B------:R1:W-:Y:S03]  /*0df0*/  STS [R26.X4], R61 ;  /* 0x0000003d1a007388 */ /* 0x0003e60000004800 */
[----:B------:R-:W-:Y:S01]  /*0e00*/  LOP3.LUT R32, R56, 0xf0f0f0f, R32, 0xf8, !PT ;  /* 0x0f0f0f0f38207812 */ /* 0x000fe200078ef820 */
[----:B------:R1:W-:Y:S04]  /*0e10*/  STS [R36.X4], R50 ;  /* 0x0000003224007388 */ /* 0x0003e80000004800 */
[----:B------:R1:W-:Y:S04]  /*0e20*/  STS [R38.X4], R52 ;  /* 0x0000003426007388 */ /* 0x0003e80000004800 */
[----:B------:R1:W-:Y:S04]  /*0e30*/  STS [R40.X4], R33 ;  /* 0x0000002128007388 */ /* 0x0003e80000004800 */
[----:B------:R1:W-:Y:S04]  /*0e40*/  STS [R42.X4+0x1080], R54 ;  /* 0x001080362a007388 */ /* 0x0003e80000004800 */
[----:B------:R1:W-:Y:S01]  /*0e50*/  STS [R47.X4+0x1104], R32 ;  /* 0x001104202f007388 */ /* 0x0003e20000004800 */
[----:B------:R-:W-:Y:S05]  /*0e60*/  @P0 BRA `(.L_x_308) ;  /* 0x00001a3000000947 */ /* 0x000fea0003800000 */
[----:B-1----:R-:W-:Y:S01]  /*0e70*/  IABS R33, c[0x0][0x1a8] ;  /* 0x00006a0000217a13 */ /* 0x002fe20000000000 */
[----:B------:R-:W-:-:S03]  /*0e80*/  USHF.L.U32 UR7, UR4, 0x3, URZ ;  /* 0x0000000304077899 */ /* 0x000fc6000800063f */
[----:B------:R-:W0:Y:S08]  /*0e90*/  I2F.RP R32, R33 ;  /* 0x0000002100207306 */ /* 0x000e300000209400 */
[----:B0-----:R-:W0:Y:S02]  /*0ea0*/  MUFU.RCP R32, R32 ;  /* 0x0000002000207308 */ /* 0x001e240000001000 */
[----:B0-----:R-:W-:-:S06]  /*0eb0*/  IADD3 R30, R32, 0xffffffe, RZ ;  /* 0x0ffffffe201e7810 */ /* 0x001fcc0007ffe0ff */
[----:B------:R0:W1:Y:S02]  /*0ec0*/  F2I.FTZ.U32.TRUNC.NTZ R31, R30 ;  /* 0x0000001e001f7305 */ /* 0x000064000021f000 */
[----:B0-----:R-:W-:Y:S02]  /*0ed0*/  IMAD.MOV.U32 R30, RZ, RZ, RZ ;  /* 0x000000ffff1e7224 */ /* 0x001fe400078e00ff */
[----:B-1----:R-:W-:-:S04]  /*0ee0*/  IMAD.MOV R34, RZ, RZ, -R31 ;  /* 0x000000ffff227224 */ /* 0x002fc800078e0a1f */
[----:B------:R-:W-:Y:S01]  /*0ef0*/  IMAD R35, R34, R33, RZ ;  /* 0x0000002122237224 */ /* 0x000fe200078e02ff */
[----:B-----5:R-:W-:-:S03]  /*0f00*/  IABS R34, R2 ;  /* 0x0000000200227213 */ /* 0x020fc60000000000 */
[----:B------:R-:W-:Y:S01]  /*0f10*/  IMAD.HI.U32 R31, R31, R35, R30 ;  /* 0x000000231f1f7227 */ /* 0x000fe200078e001e */
[----:B------:R-:W-:-:S03]  /*0f20*/  LOP3.LUT R30, R2, c[0x0][0x1a8], RZ, 0x3c, !PT ;  /* 0x00006a00021e7a12 */ /* 0x000fc600078e3cff */
[----:B------:R-:W-:Y:S01]  /*0f30*/  IMAD.MOV.U32 R35, RZ, RZ, 0x24 ;  /* 0x00000024ff237424 */ /* 0x000fe200078e00ff */
[----:B------:R-:W-:Y:S01]  /*0f40*/  ISETP.GE.AND P2, PT, R30, RZ, PT ;  /* 0x000000ff1e00720c */ /* 0x000fe20003f46270 */
[----:B------:R-:W-:-:S04]  /*0f50*/  IMAD.HI.U32 R31, R31, R34, RZ ;  /* 0x000000221f1f7227 */ /* 0x000fc800078e00ff */
[----:B------:R-:W-:Y:S02]  /*0f60*/  IMAD.MOV R32, RZ, RZ, -R31 ;  /* 0x000000ffff207224 */ /* 0x000fe400078e0a1f */
[----:B------:R-:W-:Y:S02]  /*0f70*/  IMAD.U32 R30, RZ, RZ, UR4 ;  /* 0x00000004ff1e7e24 */ /* 0x000fe4000f8e00ff */
        /* <DEDUP_REMOVED lines=16> */
[----:B------:R-:W-:-:S04]  /*1080*/  @!P2 IMAD.IADD R30, R34, 0x1, R33 ;  /* 0x00000001221ea824 */ /* 0x000fc800078e0221 */
[----:B------:R-:W-:-:S05]  /*1090*/  @!P2 IMAD.WIDE R30, R30, R35, c[0x0][0x168] ;  /* 0x00005a001e1ea625 */ /* 0x000fca00078e0223 */
[----:B------:R-:W-:Y:S01]  /*10a0*/  @!P2 IADD3 R32, P3, R11, R30, RZ ;  /* 0x0000001e0b20a210 */ /* 0x000fe20007f7e0ff */
[----:B------:R-:W-:-:S04]  /*10b0*/  IMAD.IADD R30, R34, 0x1, R53 ;  /* 0x00000001221e7824 */ /* 0x000fc800078e0235 */
[----:B------:R-:W-:Y:S02]  /*10c0*/  @!P2 IMAD.X R33, RZ, RZ, R31, P3 ;  /* 0x000000ffff21a224 */ /* 0x000fe400018e061f */
[----:B------:R-:W-:-:S03]  /*10d0*/  IMAD.WIDE R30, R30, R35, c[0x0][0x168] ;  /* 0x00005a001e1e7625 */ /* 0x000fc600078e0223 */
        /* <DEDUP_REMOVED lines=9> */
[----:B------:R-:W0:Y:S04]  /*1170*/  LDS R57, [R9] ;  /* 0x0000000009397984 */ /* 0x000e280000000800 */
[----:B------:R-:W1:Y:S04]  /*1180*/  LDS R58, [R5] ;  /* 0x00000000053a7984 */ /* 0x000e680000000800 */
[----:B------:R-:W2:Y:S04]  /*1190*/  LDS R50, [R9+0x4] ;  /* 0x0000040009327984 */ /* 0x000ea80000000800 */
[----:B------:R-:W3:Y:S04]  /*11a0*/  LDS R52, [R5+0x20] ;  /* 0x0000200005347984 */ /* 0x000ee80000000800 */
[----:B------:R-:W4:Y:S04]  /*11b0*/  LDS R59, [R5+0x4] ;  /* 0x00000400053b7984 */ /* 0x000f280000000800 */
[----:B------:R-:W4:Y:S04]  /*11c0*/  LDS R54, [R5+0x24] ;  /* 0x0000240005367984 */ /* 0x000f280000000800 */
[----:B------:R-:W4:Y:S01]  /*11d0*/  LDS R32, [R9+0x8] ;  /* 0x0000080009207984 */ /* 0x000f220000000800 */
[----:B0-----:R-:W-:-:S02]  /*11e0*/  LOP3.LUT R33, R57, 0xf0f0f0f, RZ, 0xc0, !PT ;  /* 0x0f0f0f0f39217812 */ /* 0x001fc400078ec0ff */
[----:B------:R-:W-:-:S03]  /*11f0*/  SHF.R.U32.HI R57, RZ, 0x4, R57 ;  /* 0x00000004ff397819 */ /* 0x000fc60000011639 */
[----:B-1----:R-:W-:Y:S01]  /*1200*/  IDP.4A.S8.S8 R56, R33, R58, RZ ;  /* 0x0000003a21387226 */ /* 0x002fe200000006ff */
[----:B------:R-:W-:Y:S01]  /*1210*/  LOP3.LUT R57, R57, 0xf0f0f0f, RZ, 0xc0, !PT ;  /* 0x0f0f0f0f39397812 */ /* 0x000fe200078ec0ff */
[----:B------:R-:W0:Y:S01]  /*1220*/  LDS R33, [R5+0x8] ;  /* 0x0000080005217984 */ /* 0x000e220000000800 */
[----:B--2---:R-:W-:Y:S02]  /*1230*/  LOP3.LUT R55, R50, 0xf0f0f0f, RZ, 0xc0, !PT ;  /* 0x0f0f0f0f32377812 */ /* 0x004fe400078ec0ff */
[----:B------:R-:W-:Y:S01]  /*1240*/  SHF.R.U32.HI R50, RZ, 0x4, R50 ;  /* 0x00000004ff327819 */ /* 0x000fe20000011632 */
[----:B---3--:R-:W-:-:S03]  /*1250*/  IDP.4A.S8.S8 R57, R57, R52, RZ ;  /* 0x0000003439397226 */ /* 0x008fc600000006ff */
[----:B------:R-:W-:Y:S01]  /*1260*/  LOP3.LUT R50, R50, 0xf0f0f0f, RZ, 0xc0, !PT ;  /* 0x0f0f0f0f32327812 */ /* 0x000fe200078ec0ff */
[----:B------:R-:W-:Y:S01]  /*1270*/  LDS R52, [R5+0xc] ;  /* 0x00000c0005347984 */ /* 0x000fe20000000800 */
[----:B----4-:R-:W-:-:S03]  /*1280*/  IDP.4A.S8.S8 R56, R55, R59, R56 ;  /* 0x0000003b37387226 */ /* 0x010fc60000000638 */
[----:B------:R-:W1:Y:S01]  /*1290*/  LDS R55, [R5+0x28] ;  /* 0x0000280005377984 */ /* 0x000e620000000800 */
[----:B------:R-:W-:-:S03]  /*12a0*/  IDP.4A.S8.S8 R54, R50, R54, R57 ;  /* 0x0000003632367226 */ /* 0x000fc60000000639 */
[----:B------:R-:W2:Y:S01]  /*12b0*/  LDS R50, [R9+0xc] ;  /* 0x00000c0009327984 */ /* 0x000ea20000000800 */
[----:B------:R-:W-:Y:S02]  /*12c0*/  LOP3.LUT R57, R32, 0xf0f0f0f, RZ, 0xc0, !PT ;  /* 0x0f0f0f0f20397812 */ /* 0x000fe400078ec0ff */
[----:B------:R-:W-:-:S04]  /*12d0*/  SHF.R.U32.HI R32, RZ, 0x4, R32 ;  /* 0x00000004ff207819 */ /* 0x000fc80000011620 */
[----:B------:R-:W-:Y:S01]  /*12e0*/  LOP3.LUT R32, R32, 0xf0f0f0f, RZ, 0xc0, !PT ;  /* 0x0f0f0f0f20207812 */ /* 0x000fe200078ec0ff */
[----:B0-----:R-:W-:Y:S02]  /*12f0*/  IDP.4A.S8.S8 R57, R57, R33, R56 ;  /* 0x0000002139397226 */ /* 0x001fe40000000638 */
[----:B------:R-:W0:Y:S02]  /*1300*/  LDS R33, [R5+0x2c] ;  /* 0x00002c0005217984 */ /* 0x000e240000000800 */
[----:B-1----:R-:W-:Y:S02]  /*1310*/  IDP.4A.S8.S8 R56, R32, R55, R54 ;  /* 0x0000003720387226 */ /* 0x002fe40000000636 */
[----:B------:R-:W1:Y:S01]  /*1320*/  LDS R32, [R9+0x10] ;  /* 0x0000100009207984 */ /* 0x000e620000000800 */
[----:B--2---:R-:W-:-:S03]  /*1330*/  LOP3.LUT R55, R50, 0xf0f0f0f, RZ, 0xc0, !PT ;  /* 0x0f0f0f0f32377812 */ /* 0x004fc600078ec0ff */
[----:B------:R-:W2:Y:S02]  /*1340*/  LDS R54, [R5+0x10] ;  /* 0x0000100005367984 */ /* 0x000ea40000000800 */
[----:B------:R-:W-:Y:S01]  /*1350*/  IDP.4A.S8.S8 R57, R55, R52, R57 ;  /* 0x0000003437397226 */ /* 0x000fe20000000639 */
[----:B------:R-:W-:Y:S02]  /*1360*/  SHF.R.U32.HI R52, RZ, 0x4, R50 ;  /* 0x00000004ff347819 */ /* 0x000fe40000011632 */
[----:B------:R-:W3:Y:S02]  /*1370*/  LDS R50, [R5+0x30] ;  /* 0x0000300005327984 */ /* 0x000ee40000000800 */
[----:B------:R-:W-:-:S05]  /*1380*/  LOP3.LUT R52, R52, 0xf0f0f0f, RZ, 0xc0, !PT ;  /* 0x0f0f0f0f34347812 */ /* 0x000fca00078ec0ff */
[----:B0-----:R-:W-:Y:S02]  /*1390*/  IDP.4A.S8.S8 R59, R52, R33, R56 ;  /* 0x00000021343b7226 */ /* 0x001fe40000000638 */
[----:B------:R-:W0:Y:S04]  /*13a0*/  LDS R33, [R9+0x14] ;  /* 0x0000140009217984 */ /* 0x000e280000000800 */
[----:B------:R-:W4:Y:S01]  /*13b0*/  LDS R52, [R5+0x14] ;  /* 0x0000140005347984 */ /* 0x000f220000000800 */
[----:B-1----:R-:W-:Y:S02]  /*13c0*/  LOP3.LUT R55, R32, 0xf0f0f0f, RZ, 0xc0, !PT ;  /* 0x0f0f0f0f20377812 */ /* 0x002fe400078ec0ff */
[----:B------:R-:W-:-:S03]  /*13d0*/  SHF.R.U32.HI R32, RZ, 0x4, R32 ;  /* 0x00000004ff207819 */ /* 0x000fc60000011620 */
[----:B--2---:R-:W-:Y:S01]  /*13e0*/  IDP.4A.S8.S8 R57, R55, R54, R57 ;  /* 0x0000003637397226 */ /* 0x004fe20000000639 */
[----:B------:R-:W-:Y:S01]  /*13f0*/  LOP3.LUT R32, R32, 0xf0f0f0f, RZ, 0xc0, !PT ;  /* 0x0f0f0f0f20207812 */ /* 0x000fe200078ec0ff */
[----:B------:R-:W1:Y:S04]  /*1400*/  LDS R54, [R5+0x34] ;  /* 0x0000340005367984 */ /* 0x000e680000000800 */
[----:B---3--:R-:W-:Y:S01]  /*1410*/  IDP.4A.S8.S8 R59, R32, R50, R59 ;  /* 0x00000032203b7226 */ /* 0x008fe2000000063b */
[----:B------:R-:W-:Y:S04]  /*1420*/  LDS R55, [R5+0x18] ;  /* 0x0000180005377984 */ /* 0x000fe80000000800 */
[----:B------:R-:W2:Y:S04]  /*1430*/  LDS R32, [R9+0x18] ;  /* 0x0000180009207984 */ /* 0x000ea80000000800 */
[----:B------:R-:W-:Y:S01]  /*1440*/  LDS R50, [R5+0x1c] ;  /* 0x00001c0005327984 */ /* 0x000fe20000000800 */
[----:B0-----:R-:W-:-:S02]  /*1450*/  LOP3.LUT R56, R33, 0xf0f0f0f, RZ, 0xc0, !PT ;  /* 0x0f0f0f0f21387812 */ /* 0x001fc400078ec0ff */
[----:B------:R-:W-:-:S03]  /*1460*/  SHF.R.U32.HI R33, RZ, 0x4, R33 ;  /* 0x00000004ff217819 */ /* 0x000fc60000011621 */
[----:B----4-:R-:W-:Y:S01]  /*1470*/  IDP.4A.S8.S8 R56, R56, R52, R57 ;  /* 0x0000003438387226 */ /* 0x010fe20000000639 */
[----:B------:R-:W-:Y:S01]  /*1480*/  LOP3.LUT R33, R33, 0xf0f0f0f, RZ, 0xc0, !PT ;  /* 0x0f0f0f0f21217812 */ /* 0x000fe200078ec0ff */
[----:B------:R-:W0:Y:S04]  /*1490*/  LDS R52, [R5+0x38] ;  /* 0x0000380005347984 */ /* 0x000e280000000800 */
[----:B-1----:R-:W-:Y:S02]  /*14a0*/  IDP.4A.S8.S8 R57, R33, R54, R59 ;  /* 0x0000003621397226 */ /* 0x002fe4000000063b */
[----:B------:R-:W1:Y:S01]  /*14b0*/  LDS R33, [R9+0x1c] ;  /* 0x00001c0009217984 */ /* 0x000e620000000800 */
[----:B--2---:R-:W-:Y:S02]  /*14c0*/  LOP3.LUT R54, R32, 0xf0f0f0f, RZ, 0xc0, !PT ;  /* 0x0f0f0f0f20367812 */ /* 0x004fe400078ec0ff */
[----:B------:R-:W-:-:S03]  /*14d0*/  SHF.R.U32.HI R32, RZ, 0x4, R32 ;  /* 0x00000004ff207819 */ /* 0x000fc60000011620 */
[----:B------:R-:W-:Y:S01]  /*14e0*/  IDP.4A.S8.S8 R55, R54, R55, R56 ;  /* 0x0000003736377226 */ /* 0x000fe20000000638 */
[----:B------:R-:W-:Y:S01]  /*14f0*/  LOP3.LUT R32, R32, 0xf0f0f0f, RZ, 0xc0, !PT ;  /* 0x0f0f0f0f20207812 */ /* 0x000fe200078ec0ff */
[----:B------:R-:W2:Y:S04]  /*1500*/  LDS R56, [R5+0x3c] ;  /* 0x00003c0005387984 */ /* 0x000ea80000000800 */
[----:B------:R-:W3:Y:S01]  /*1510*/  LDS.U8 R54, [R10.X4+0x1104] ;  /* 0x001104000a367984 */ /* 0x000ee20000004000 */
[----:B0-----:R-:W-:-:S03]  /*1520*/  IDP.4A.S8.S8 R57, R32, R52, R57 ;  /* 0x0000003420397226 */ /* 0x001fc60000000639 */
[----:B------:R-:W0:Y:S01]  /*1530*/  LDS.U8 R52, [R10.X4+0x1105] ;  /* 0x001105000a347984 */ /* 0x000e220000004000 */
[----:B-1----:R-:W-:Y:S02]  /*1540*/  LOP3.LUT R32, R33, 0xf0f0f0f, RZ, 0xc0, !PT ;  /* 0x0f0f0f0f21207812 */ /* 0x002fe400078ec0ff */
[----:B------:R-:W-:-:S03]  /*1550*/  SHF.R.U32.HI R33, RZ, 0x4, R33 ;  /* 0x00000004ff217819 */ /* 0x000fc60000011621 */
[----:B------:R-:W-:Y:S01]  /*1560*/  IDP.4A.S8.S8 R55, R32, R50, R55 ;  /* 0x0000003220377226 */ /* 0x000fe20000000637 */
[----:B------:R-:W-:Y:S01]  /*1570*/  LOP3.LUT R33, R33, 0xf0f0f0f, RZ, 0xc0, !PT ;  /* 0x0f0f0f0f21217812 */ /* 0x000fe200078ec0ff */
[----:B------:R-:W1:Y:S04]  /*1580*/  LDS R50, [R0.X16+0x1514] ;  /* 0x0015140000327984 */ /* 0x000e68000000c800 */
[----:B------:R-:W4:Y:S01]  /*1590*/  LDS R32, [R0.X16+0x1518] ;  /* 0x0015180000207984 */ /* 0x000f22000000c800 */
[----:B--2---:R-:W-:-:S03]  /*15a0*/  IDP.4A.S8.S8 R33, R33, R56, R57 ;  /* 0x0000003821217226 */ /* 0x004fc60000000639 */
[----:B------:R-:W-:Y:S01]  /*15b0*/  LDS R56, [R5+0x44] ;  /* 0x0000440005387984 */ /* 0x000fe20000000800 */
[----:B---3--:R-:W-:-:S03]  /*15c0*/  IMAD R57, R55, R54, RZ ;  /* 0x0000003637397224 */ /* 0x008fc600078e02ff */
[----:B------:R-:W-:Y:S01]  /*15d0*/  LDS R55, [R5+0x40] ;  /* 0x0000400005377984 */ /* 0x000fe20000000800 */
[----:B------:R2:W3:Y:S03]  /*15e0*/  I2F R58, R57 ;  /* 0x00000039003a7306 */ /* 0x0004e60000201400 */
[----:B------:R-:W-:Y:S01]  /*15f0*/  LDS R54, [R9+0x24] ;  /* 0x0000240009367984 */ /* 0x000fe20000000800 */
[----:B0-----:R-:W-:-:S03]  /*1600*/  IMAD R59, R33, R52, RZ ;  /* 0x00000034213b7224 */ /* 0x001fc600078e02ff */
[----:B--2---:R-:W-:Y:S04]  /*1610*/  LDS R57, [R5+0x60] ;  /* 0x0000600005397984 */ /* 0x004fe80000000800 */
[----:B------:R-:W0:Y:S01]  /*1620*/  LDS R52, [R9+0x20] ;  /* 0x0000200009347984 */ /* 0x000e220000000800 */
[----:B------:R-:W2:Y:S01]  /*1630*/  I2F R59, R59 ;  /* 0x0000003b003b7306 */ /* 0x000ea20000201400 */
[--C-:B-1----:R-:W-:Y:S02]  /*1640*/  HADD2.F32 R33, -RZ, R50.reuse.H0_H0 ;  /* 0x20000032ff217230 */ /* 0x102fe40000004100 */
[----:B------:R-:W-:-:S03]  /*1650*/  HADD2.F32 R50, -RZ, R50.H1_H1 ;  /* 0x30000032ff327230 */ /* 0x000fc60000004100 */
[----:B---3--:R-:W-:Y:S01]  /*1660*/  FFMA.FTZ R33, R33, R58, RZ ;  /* 0x0000003a21217223 */ /* 0x008fe200000100ff */
[----:B----4-:R-:W-:-:S05]  /*1670*/  HADD2.F32 R58, -RZ, R32.H0_H0 ;  /* 0x20000020ff3a7230 */ /* 0x010fca0000004100 */
[----:B--2---:R-:W-:Y:S02]  /*1680*/  FFMA.FTZ R33, R58, R59, R33 ;  /* 0x0000003b3a217223 */ /* 0x004fe40000010021 */
[----:B------:R-:W-:Y:S01]  /*1690*/  LDS R59, [R5+0x58] ;  /* 0x00005800053b7984 */ /* 0x000fe20000000800 */
[----:B0-----:R-:W-:Y:S02]  /*16a0*/  LOP3.LUT R58, R52, 0xf0f0f0f, RZ, 0xc0, !PT ;  /* 0x0f0f0f0f343a7812 */ /* 0x001fe400078ec0ff */
[----:B------:R-:W-:-:S03]  /*16b0*/  SHF.R.U32.HI R52, RZ, 0x4, R52 ;  /* 0x00000004ff347819 */ /* 0x000fc60000011634 */
[----:B------:R-:W-:Y:S01]  /*16c0*/  IDP.4A.S8.S8 R55, R58, R55, RZ ;  /* 0x000000373a377226 */ /* 0x000fe200000006ff */
[----:B------:R-:W-:Y:S02]  /*16d0*/  LOP3.LUT R58, R54, 0xf0f0f0f, RZ, 0xc0, !PT ;  /* 0x0f0f0f0f363a7812 */ /* 0x000fe400078ec0ff */
[----:B------:R-:W-:Y:S02]  /*16e0*/  LOP3.LUT R60, R52, 0xf0f0f0f, RZ, 0xc0, !PT ;  /* 0x0f0f0f0f343c7812 */ /* 0x000fe400078ec0ff */
[----:B------:R-:W-:Y:S01]  /*16f0*/  LDS R52, [R9+0x28] ;  /* 0x0000280009347984 */ /* 0x000fe20000000800 */
[----:B------:R-:W-:Y:S01]  /*1700*/  IDP.4A.S8.S8 R56, R58, R56, R55 ;  /* 0x000000383a387226 */ /* 0x000fe20000000637 */
[----:B------:R-:W-:Y:S01]  /*1710*/  SHF.R.U32.HI R54, RZ, 0x4, R54 ;  /* 0x00000004ff367819 */ /* 0x000fe20000011636 */
[----:B------:R-:W-:Y:S01]  /*1720*/  IDP.4A.S8.S8 R57, R60, R57, RZ ;  /* 0x000000393c397226 */ /* 0x000fe200000006ff */
[----:B------:R-:W0:Y:S02]  /*1730*/  LDS R58, [R5+0x64] ;  /* 0x00006400053a7984 */ /* 0x000e240000000800 */
[----:B------:R-:W-:-:S02]  /*1740*/  LOP3.LUT R54, R54, 0xf0f0f0f, RZ, 0xc0, !PT ;  /* 0x0f0f0f0f36367812 */ /* 0x000fc400078ec0ff */
[----:B------:R-:W1:Y:S03]  /*1750*/  LDS R55, [R5+0x48] ;  /* 0x0000480005377984 */ /* 0x000e660000000800 */
[----:B0-----:R-:W-:Y:S01]  /*1760*/  IDP.4A.S8.S8 R58, R54, R58, R57 ;  /* 0x0000003a363a7226 */ /* 0x001fe20000000639 */
[----:B------:R-:W-:Y:S01]  /*1770*/  LOP3.LUT R54, R52, 0xf0f0f0f, RZ, 0xc0, !PT ;  /* 0x0f0f0f0f34367812 */ /* 0x000fe200078ec0ff */
[----:B------:R-:W0:Y:S01]  /*1780*/  LDS R57, [R5+0x68] ;  /* 0x0000680005397984 */ /* 0x000e220000000800 */
[----:B------:R-:W-:-:S03]  /*1790*/  SHF.R.U32.HI R52, RZ, 0x4, R52 ;  /* 0x00000004ff347819 */ /* 0x000fc60000011634 */
[----:B-1----:R-:W-:Y:S01]  /*17a0*/  IDP.4A.S8.S8 R55, R54, R55, R56 ;  /* 0x0000003736377226 */ /* 0x002fe20000000638 */
[----:B------:R-:W-:Y:S01]  /*17b0*/  LOP3.LUT R52, R52, 0xf0f0f0f, RZ, 0xc0, !PT ;  /* 0x0f0f0f0f34347812 */ /* 0x000fe200078ec0ff */
[----:B------:R-:W1:Y:S04]  /*17c0*/  LDS R54, [R9+0x2c] ;  /* 0x00002c0009367984 */ /* 0x000e680000000800 */
[----:B------:R-:W2:Y:S01]  /*17d0*/  LDS R56, [R5+0x4c] ;  /* 0x00004c0005387984 */ /* 0x000ea20000000800 */
[----:B0-----:R-:W-:-:S03]  /*17e0*/  IDP.4A.S8.S8 R57, R52, R57, R58 ;  /* 0x0000003934397226 */ /* 0x001fc6000000063a */
[----:B------:R-:W0:Y:S01]  /*17f0*/  LDS R58, [R5+0x6c] ;  /* 0x00006c00053a7984 */ /* 0x000e220000000800 */
[----:B-1----:R-:W-:Y:S02]  /*1800*/  LOP3.LUT R52, R54, 0xf0f0f0f, RZ, 0xc0, !PT ;  /* 0x0f0f0f0f36347812 */ /* 0x002fe400078ec0ff */
[----:B------:R-:W-:-:S03]  /*1810*/  SHF.R.U32.HI R54, RZ, 0x4, R54 ;  /* 0x00000004ff367819 */ /* 0x000fc60000011636 */
[----:B--2---:R-:W-:Y:S01]  /*1820*/  IDP.4A.S8.S8 R56, R52, R56, R55 ;  /* 0x0000003834387226 */ /* 0x004fe20000000637 */
        /* <DEDUP_REMOVED lines=18> */
[----:B------:R-:W2:Y:S01]  /*1950*/  LDS.U8 R58, [R10.X4+0x110c] ;  /* 0x00110c000a3a7984 */ /* 0x000ea20000004000 */
[----:B0-----:R-:W-:-:S03]  /*1960*/  IDP.4A.S8.S8 R54, R54, R52, R57 ;  /* 0x0000003436367226 */ /* 0x001fc60000000639 */
[----:B------:R-:W0:Y:S01]  /*1970*/  LDS R57, [R5+0x78] ;  /* 0x0000780005397984 */ /* 0x000e220000000800 */
[----:B-1----:R-:W-:Y:S02]  /*1980*/  LOP3.LUT R52, R55, 0xf0f0f0f, RZ, 0xc0, !PT ;  /* 0x0f0f0f0f37347812 */ /* 0x002fe400078ec0ff */
[----:B------:R-:W-:-:S03]  /*1990*/  SHF.R.U32.HI R55, RZ, 0x4, R55 ;  /* 0x00000004ff377819 */ /* 0x000fc60000011637 */
[----:B------:R-:W-:Y:S01]  /*19a0*/  IDP.4A.S8.S8 R52, R52, R59, R56 ;  /* 0x0000003b34347226 */ /* 0x000fe20000000638 */
[----:B------:R-:W-:Y:S01]  /*19b0*/  LOP3.LUT R55, R55, 0xf0f0f0f, RZ, 0xc0, !PT ;  /* 0x0f0f0f0f37377812 */ /* 0x000fe200078ec0ff */
[----:B--2---:R-:W1:Y:S04]  /*19c0*/  I2F.U16 R59, R58 ;  /* 0x0000003a003b7306 */ /* 0x004e680000101000 */
[----:B0-----:R-:W-:Y:S02]  /*19d0*/  IDP.4A.S8.S8 R56, R55, R57, R54 ;  /* 0x0000003937387226 */ /* 0x001fe40000000636 */
[----:B------:R-:W0:Y:S01]  /*19e0*/  LDS R55, [R9+0x3c] ;  /* 0x00003c0009377984 */ /* 0x000e220000000800 */
[----:B-1----:R-:W-:-:S03]  /*19f0*/  FFMA.FTZ R50, R50, R59, RZ ;  /* 0x0000003b32327223 */ /* 0x002fc600000100ff */
[----:B------:R-:W1:Y:S04]  /*1a00*/  LDS R54, [R5+0x5c] ;  /* 0x00005c0005367984 */ /* 0x000e680000000800 */
[----:B------:R-:W2:Y:S01]  /*1a10*/  LDS.U8 R59, [R10.X4+0x1106] ;  /* 0x001106000a3b7984 */ /* 0x000ea20000004000 */
[----:B0-----:R-:W-:Y:S02]  /*1a20*/  LOP3.LUT R57, R55, 0xf0f0f0f, RZ, 0xc0, !PT ;  /* 0x0f0f0f0f37397812 */ /* 0x001fe400078ec0ff */
[----:B------:R-:W-:-:S03]  /*1a30*/  SHF.R.U32.HI R55, RZ, 0x4, R55 ;  /* 0x00000004ff377819 */ /* 0x000fc60000011637 */
[----:B-1----:R-:W-:Y:S01]  /*1a40*/  IDP.4A.S8.S8 R52, R57, R54, R52 ;  /* 0x0000003639347226 */ /* 0x002fe20000000634 */
[----:B------:R-:W-:Y:S01]  /*1a50*/  LOP3.LUT R55, R55, 0xf0f0f0f, RZ, 0xc0, !PT ;  /* 0x0f0f0f0f37377812 */ /* 0x000fe200078ec0ff */
[----:B------:R-:W0:Y:S02]  /*1a60*/  LDS R57, [R5+0x7c] ;  /* 0x00007c0005397984 */ /* 0x000e240000000800 */
[----:B--2---:R-:W-:Y:S01]  /*1a70*/  IMAD R60, R52, R59, RZ ;  /* 0x0000003b343c7224 */ /* 0x004fe200078e02ff */
[----:B------:R-:W-:Y:S01]  /*1a80*/  HADD2.F32 R59, -RZ, R32.H1_H1 ;  /* 0x30000020ff3b7230 */ /* 0x000fe20000004100 */
[----:B------:R-:W1:Y:S04]  /*1a90*/  LDS.U8 R54, [R10.X4+0x110d] ;  /* 0x00110d000a367984 */ /* 0x000e680000004000 */
[----:B------:R-:W-:Y:S01]  /*1aa0*/  LDS R52, [R6.X4+0x1520] ;  /* 0x0015200006347984 */ /* 0x000fe20000004800 */
[----:B0-----:R-:W-:-:S03]  /*1ab0*/  IDP.4A.S8.S8 R57, R55, R57, R56 ;  /* 0x0000003937397226 */ /* 0x001fc60000000638 */
[----:B------:R-:W0:Y:S01]  /*1ac0*/  LDS.U8 R56, [R10.X4+0x1107] ;  /* 0x001107000a387984 */ /* 0x000e220000004000 */
[----:B-1----:R-:W1:Y:S03]  /*1ad0*/  I2F.U16 R54, R54 ;  /* 0x0000003600367306 */ /* 0x002e660000101000 */
[----:B------:R-:W2:Y:S01]  /*1ae0*/  LDS R55, [R6.X4+0x151c] ;  /* 0x00151c0006377984 */ /* 0x000ea20000004800 */
[----:B-1----:R-:W-:-:S03]  /*1af0*/  FFMA.FTZ R50, R59, R54, R50 ;  /* 0x000000363b327223 */ /* 0x002fc60000010032 */
[----:B------:R-:W-:Y:S01]  /*1b00*/  LDS R54, [R16.X4+0x1080] ;  /* 0x0010800010367984 */ /* 0x000fe20000004800 */
[----:B------:R-:W1:Y:S01]  /*1b10*/  I2F R59, R60 ;  /* 0x0000003c003b7306 */ /* 0x000e620000201400 */
[----:B0-----:R-:W-:Y:S02]  /*1b20*/  IMAD R61, R57, R56, RZ ;  /* 0x00000038393d7224 */ /* 0x001fe400078e02ff */
[----:B------:R-:W0:Y:S01]  /*1b30*/  LDS.U8 R57, [R10.X4+0x110e] ;  /* 0x00110e000a397984 */ /* 0x000e220000004000 */
[----:B--2---:R-:W-:-:S03]  /*1b40*/  HADD2.F32 R32, -RZ, R55.H0_H0 ;  /* 0x20000037ff207230 */ /* 0x004fc60000004100 */
[----:B------:R-:W2:Y:S01]  /*1b50*/  LDS.U8 R56, [R10.X4+0x110f] ;  /* 0x00110f000a387984 */ /* 0x000ea20000004000 */
[----:B------:R-:W-:Y:S01]  /*1b60*/  HADD2.F32 R55, -RZ, R55.H1_H1 ;  /* 0x30000037ff377230 */ /* 0x000fe20000004100 */
[----:B------:R-:W3:Y:S01]  /*1b70*/  I2F R61, R61 ;  /* 0x0000003d003d7306 */ /* 0x000ee20000201400 */
[----:B-1----:R-:W-:Y:S01]  /*1b80*/  FFMA.FTZ R32, R32, R59, RZ ;  /* 0x0000003b20207223 */ /* 0x002fe200000100ff */
[--C-:B------:R-:W-:Y:S02]  /*1b90*/  HADD2.F32 R59, -RZ, R52.reuse.H0_H0 ;  /* 0x20000034ff3b7230 */ /* 0x100fe40000004100 */
[----:B------:R-:W-:-:S03]  /*1ba0*/  HADD2.F32 R52, -RZ, R52.H1_H1 ;  /* 0x30000034ff347230 */ /* 0x000fc60000004100 */
[----:B---3--:R-:W-:Y:S01]  /*1bb0*/  FFMA.FTZ R32, R59, R61, R32 ;  /* 0x0000003d3b207223 */ /* 0x008fe20000010020 */
[----:B0-----:R-:W0:Y:S08]  /*1bc0*/  I2F.U16 R58, R57 ;  /* 0x00000039003a7306 */ /* 0x001e300000101000 */
[----:B--2---:R-:W1:Y:S01]  /*1bd0*/  I2F.U16 R56, R56 ;  /* 0x0000003800387306 */ /* 0x004e620000101000 */
[----:B0-----:R-:W-:-:S04]  /*1be0*/  FFMA.FTZ R55, R55, R58, RZ ;  /* 0x0000003a37377223 */ /* 0x001fc800000100ff */
[----:B-1----:R-:W-:Y:S01]  /*1bf0*/  FFMA.FTZ R52, R52, R56, R55 ;  /* 0x0000003834347223 */ /* 0x002fe20000010037 */
[--C-:B------:R-:W-:Y:S02]  /*1c00*/  HADD2.F32 R55, -RZ, R54.reuse.H1_H1 ;  /* 0x30000036ff377230 */ /* 0x100fe40000004100 */
        /* <DEDUP_REMOVED lines=17> */
[----:B------:R-:W-:-:S05]  /*1d20*/  @!P1 IADD3 R32, P2, R11, R32, RZ ;  /* 0x000000200b209210 */ /* 0x000fca0007f5e0ff */
[----:B------:R-:W-:-:S05]  /*1d30*/  @!P1 IMAD.X R33, RZ, RZ, R33, P2 ;  /* 0x000000ffff219224 */ /* 0x000fca00010e0621 */
[----:B------:R-:W3:Y:S04]  /*1d40*/  @!P1 LDG.E.CONSTANT R32, [R32.64+0x4] ;  /* 0x0000040a20209981 */ /* 0x000ee8000c1e9900 */
[----:B---3--:R-:W-:Y:S04]  /*1d50*/  @!P1 STS [R15], R32 ;  /* 0x000000200f009388 */ /* 0x008fe80000000800 */
[----:B--2---:R-:W-:Y:S04]  /*1d60*/  @!P0 STS [R12.X4+0x1514], R35 ;  /* 0x001514230c008388 */ /* 0x004fe80000004800 */
[----:B------:R-:W-:Y:S06]  /*1d70*/  BAR.SYNC.DEFER_BLOCKING 0x0 ;  /* 0x0000000000007b1d */ /* 0x000fec0000010000 */
[----:B------:R-:W0:Y:S04]  /*1d80*/  LDS R52, [R9+0x40] ;  /* 0x0000400009347984 */ /* 0x000e280000000800 */
[----:B------:R-:W1:Y:S04]  /*1d90*/  LDS R56, [R9+0x44] ;  /* 0x0000440009387984 */ /* 0x000e680000000800 */
[----:B------:R-:W2:Y:S04]  /*1da0*/  LDS R55, [R5] ;  /* 0x0000000005377984 */ /* 0x000ea80000000800 */
[----:B------:R-:W3:Y:S04]  /*1db0*/  LDS R54, [R5+0x4] ;  /* 0x0000040005367984 */ /* 0x000ee80000000800 */
[----:B------:R-:W4:Y:S04]  /*1dc0*/  LDS R53, [R5+0x20] ;  /* 0x0000200005357984 */ /* 0x000f280000000800 */
[----:B------:R-:W5:Y:S04]  /*1dd0*/  LDS R50, [R5+0x24] ;  /* 0x0000240005327984 */ /* 0x000f680000000800 */
[----:B------:R-:W5:Y:S04]  /*1de0*/  LDS R34, [R9+0x48] ;  /* 0x0000480009227984 */ /* 0x000f680000000800 */
[----:B------:R-:W5:Y:S04]  /*1df0*/  LDS R31, [R5+0x8] ;  /* 0x00000800051f7984 */ /* 0x000f680000000800 */
[----:B------:R-:W5:Y:S04]  /*1e00*/  LDS R32, [R5+0x28] ;  /* 0x0000280005207984 */ /* 0x000f680000000800 */
[----:B------:R-:W5:Y:S01]  /*1e10*/  LDS R33, [R9+0x4c] ;  /* 0x00004c0009217984 */ /* 0x000f620000000800 */
[----:B0-----:R-:W-:-:S03]  /*1e20*/  LOP3.LUT R30, R52, 0xf0f0f0f, RZ, 0xc0, !PT ;  /* 0x0f0f0f0f341e7812 */ /* 0x001fc600078ec0ff */
[----:B------:R-:W-:Y:S01]  /*1e30*/  LDS.U8 R58, [R10.X4+0x1110] ;  /* 0x001110000a3a7984 */ /* 0x000fe20000004000 */
[----:B------:R-:W-:Y:S02]  /*1e40*/  SHF.R.U32.HI R52, RZ, 0x4, R52 ;  /* 0x00000004ff347819 */ /* 0x000fe40000011634 */
[----:B-1----:R-:W-:Y:S01]  /*1e50*/  LOP3.LUT R35, R56, 0xf0f0f0f, RZ, 0xc0, !PT ;  /* 0x0f0f0f0f38237812 */ /* 0x002fe200078ec0ff */
[----:B--2---:R-:W-:Y:S01]  /*1e60*/  IDP.4A.S8.S8 R30, R30, R55, RZ ;  /* 0x000000371e1e7226 */ /* 0x004fe200000006ff */
[----:B------:R-:W-:-:S03]  /*1e70*/  SHF.R.U32.HI R56, RZ, 0x4, R56 ;  /* 0x00000004ff387819 */ /* 0x000fc60000011638 */
[----:B---3--:R-:W-:Y:S01]  /*1e80*/  IDP.4A.S8.S8 R54, R35, R54, R30 ;  /* 0x0000003623367226 */ /* 0x008fe2000000061e */
[----:B------:R-:W-:Y:S01]  /*1e90*/  LOP3.LUT R30, R52, 0xf0f0f0f, RZ, 0xc0, !PT ;  /* 0x0f0f0f0f341e7812 */ /* 0x000fe200078ec0ff */
[----:B------:R-:W0:Y:S01]  /*1ea0*/  LDS R35, [R5+0x2c] ;  /* 0x00002c0005237984 */ /* 0x000e220000000800 */
[----:B------:R-:W-:-:S03]  /*1eb0*/  LOP3.LUT R56, R56, 0xf0f0f0f, RZ, 0xc0, !PT ;  /* 0x0f0f0f0f38387812 */ /* 0x000fc600078ec0ff */
[----:B------:R-:W1:Y:S01]  /*1ec0*/  LDS R52, [R5+0xc] ;  /* 0x00000c0005347984 */ /* 0x000e620000000800 */
[----:B----4-:R-:W-:-:S03]  /*1ed0*/  IDP.4A.S8.S8 R53, R30, R53, RZ ;  /* 0x000000351e357226 */ /* 0x010fc600000006ff */
[----:B------:R-:W2:Y:S01]  /*1ee0*/  LDS R30, [R9+0x50] ;  /* 0x00005000091e7984 */ /* 0x000ea20000000800 */
[----:B-----5:R-:W-:Y:S01]  /*1ef0*/  IDP.4A.S8.S8 R55, R56, R50, R53 ;  /* 0x0000003238377226 */ /* 0x020fe20000000635 */
[----:B------:R-:W-:Y:S02]  /*1f00*/  LOP3.LUT R53, R34, 0xf0f0f0f, RZ, 0xc0, !PT ;  /* 0x0f0f0f0f22357812 */ /* 0x000fe400078ec0ff */
[----:B------:R-:W3:Y:S03]  /*1f10*/  LDS R50, [R5+0x10] ;  /* 0x0000100005327984 */ /* 0x000ee60000000800 */
[----:B------:R-:W-:Y:S01]  /*1f20*/  IDP.4A.S8.S8 R53, R53, R31, R54 ;  /* 0x0000001f35357226 */ /* 0x000fe20000000636 */
[----:B------:R-:W-:Y:S02]  /*1f30*/  SHF.R.U32.HI R31, RZ, 0x4, R34 ;  /* 0x00000004ff1f7819 */ /* 0x000fe40000011622 */
[----:B------:R-:W4:Y:S02]  /*1f40*/  LDS R34, [R5+0x30] ;  /* 0x0000300005227984 */ /* 0x000f240000000800 */
[----:B------:R-:W-:-:S02]  /*1f50*/  LOP3.LUT R54, R31, 0xf0f0f0f, RZ, 0xc0, !PT ;  /* 0x0f0f0f0f1f367812 */ /* 0x000fc400078ec0ff */
[----:B------:R-:W5:Y:S03]  /*1f60*/  LDS R31, [R9+0x54] ;  /* 0x00005400091f7984 */ /* 0x000f660000000800 */
[----:B------:R-:W-:Y:S02]  /*1f70*/  IDP.4A.S8.S8 R54, R54, R32, R55 ;  /* 0x0000002036367226 */ /* 0x000fe40000000637 */
[----:B------:R-:W5:Y:S01]  /*1f80*/  LDS R32, [R5+0x14] ;  /* 0x0000140005207984 */ /* 0x000f620000000800 */
[----:B------:R-:W-:Y:S02]  /*1f90*/  SHF.R.U32.HI R55, RZ, 0x4, R33 ;  /* 0x00000004ff377819 */ /* 0x000fe40000011621 */
[----:B------:R-:W-:Y:S02]  /*1fa0*/  LOP3.LUT R33, R33, 0xf0f0f0f, RZ, 0xc0, !PT ;  /* 0x0f0f0f0f21217812 */ /* 0x000fe400078ec0ff */
[----:B------:R-:W-:-:S05]  /*1fb0*/  LOP3.LUT R55, R55, 0xf0f0f0f, RZ, 0xc0, !PT ;  /* 0x0f0f0f0f37377812 */ /* 0x000fca00078ec0ff */
[----:B0-----:R-:W-:Y:S02]  /*1fc0*/  IDP.4A.S8.S8 R57, R55, R35, R54 ;  /* 0x0000002337397226 */ /* 0x001fe40000000636 */
[----:B------:R-:W-:Y:S01]  /*1fd0*/  LDS R35, [R5+0x18] ;  /* 0x0000180005237984 */ /* 0x000fe20000000800 */
[----:B-1----:R-:W-:-:S03]  /*1fe0*/  IDP.4A.S8.S8 R53, R33, R52, R53 ;  /* 0x0000003421357226 */ /* 0x002fc60000000635 */
[----:B------:R-:W0:Y:S01]  /*1ff0*/  LDS R52, [R5+0x34] ;  /* 0x0000340005347984 */ /* 0x000e220000000800 */
[----:B--2---:R-:W-:-:S03]  /*2000*/  LOP3.LUT R54, R30, 0xf0f0f0f, RZ, 0xc0, !PT ;  /* 0x0f0f0f0f1e367812 */ /* 0x004fc600078ec0ff */
[----:B------:R-:W1:Y:S01]  /*2010*/  LDS R33, [R9+0x58] ;  /* 0x0000580009217984 */ /* 0x000e620000000800 */
[----:B------:R-:W-:Y:S01]  /*2020*/  SHF.R.U32.HI R30, RZ, 0x4, R30 ;  /* 0x00000004ff1e7819 */ /* 0x000fe2000001161e */
[----:B---3--:R-:W-:Y:S02]  /*2030*/  IDP.4A.S8.S8 R55, R54, R50, R53 ;  /* 0x0000003236377226 */ /* 0x008fe40000000635 */
[----:B------:R-:W2:Y:S01]  /*2040*/  LDS R50, [R9+0x5c] ;  /* 0x00005c0009327984 */ /* 0x000ea20000000800 */
[----:B------:R-:W-:-:S03]  /*2050*/  LOP3.LUT R30, R30, 0xf0f0f0f, RZ, 0xc0, !PT ;  /* 0x0f0f0f0f1e1e7812 */ /* 0x000fc600078ec0ff */
[----:B------:R-:W3:Y:S02]  /*2060*/  LDS R53, [R5+0x1c] ;  /* 0x00001c0005357984 */ /* 0x000ee40000000800 */
[----:B----4-:R-:W-:Y:S02]  /*2070*/  IDP.4A.S8.S8 R57, R30, R34, R57 ;  /* 0x000000221e397226 */ /* 0x010fe40000000639 */
[----:B------:R-:W4:Y:S04]  /*2080*/  LDS.U8 R30, [R10.X4+0x1108] ;  /* 0x001108000a1e7984 */ /* 0x000f280000004000 */
[----:B------:R-:W4:Y:S01]  /*2090*/  LDS R34, [R5+0x38] ;  /* 0x0000380005227984 */ /* 0x000f220000000800 */
[----:B-----5:R-:W-:-:S05]  /*20a0*/  LOP3.LUT R54, R31, 0xf0f0f0f, RZ, 0xc0, !PT ;  /* 0x0f0f0f0f1f367812 */ /* 0x020fca00078ec0ff */
[----:B------:R-:W-:Y:S02]  /*20b0*/  IDP.4A.S8.S8 R56, R54, R32, R55 ;  /* 0x0000002036387226 */ /* 0x000fe40000000637 */
[----:B------:R-:W5:Y:S01]  /*20c0*/  LDS R55, [R5+0x3c] ;  /* 0x00003c0005377984 */ /* 0x000f620000000800 */
[----:B------:R-:W-:-:S03]  /*20d0*/  SHF.R.U32.HI R31, RZ, 0x4, R31 ;  /* 0x00000004ff1f7819 */ /* 0x000fc6000001161f */
[----:B------:R-:W5:Y:S01]  /*20e0*/  LDS.U8 R54, [R10.X4+0x1109] ;  /* 0x001109000a367984 */ /* 0x000f620000004000 */
[----:B------:R-:W-:-:S03]  /*20f0*/  LOP3.LUT R31, R31, 0xf0f0f0f, RZ, 0xc0, !PT ;  /* 0x0f0f0f0f1f1f7812 */ /* 0x000fc600078ec0ff */
[----:B------:R-:W5:Y:S02]  /*2100*/  LDS R32, [R0.X16+0x1514] ;  /* 0x0015140000207984 */ /* 0x000f64000000c800 */
[----:B0-----:R-:W-:Y:S01]  /*2110*/  IDP.4A.S8.S8 R57, R31, R52, R57 ;  /* 0x000000341f397226 */ /* 0x001fe20000000639 */
[----:B-1----:R-:W-:Y:S02]  /*2120*/  LOP3.LUT R31, R33, 0xf0f0f0f, RZ, 0xc0, !PT ;  /* 0x0f0f0f0f211f7812 */ /* 0x002fe400078ec0ff */
[----:B------:R-:W-:-:S03]  /*2130*/  SHF.R.U32.HI R33, RZ, 0x4, R33 ;  /* 0x00000004ff217819 */ /* 0x000fc60000011621 */
[----:B------:R-:W-:Y:S01]  /*2140*/  IDP.4A.S8.S8 R56, R31, R35, R56 ;  /* 0x000000231f387226 */ /* 0x000fe20000000638 */
[----:B--2---:R-:W-:Y:S01]  /*2150*/  LOP3.LUT R35, R50, 0xf0f0f0f, RZ, 0xc0, !PT ;  /* 0x0f0f0f0f32237812 */ /* 0x004fe200078ec0ff */
[----:B------:R-:W0:Y:S01]  /*2160*/  LDS R31, [R0.X16+0x1518] ;  /* 0x00151800001f7984 */ /* 0x000e22000000c800 */
[----:B------:R-:W-:Y:S02]  /*2170*/  LOP3.LUT R33, R33, 0xf0f0f0f, RZ, 0xc0, !PT ;  /* 0x0f0f0f0f21217812 */ /* 0x000fe400078ec0ff */
[----:B------:R-:W-:Y:S01]  /*2180*/  SHF.R.U32.HI R50, RZ, 0x4, R50 ;  /* 0x00000004ff327819 */ /* 0x000fe20000011632 */
[----:B---3--:R-:W-:Y:S02]  /*2190*/  IDP.4A.S8.S8 R53, R35, R53, R56 ;  /* 0x0000003523357226 */ /* 0x008fe40000000638 */
[----:B------:R-:W1:Y:S02]  /*21a0*/  LDS R35, [R9+0x60] ;  /* 0x0000600009237984 */ /* 0x000e640000000800 */
[----:B----4-:R-:W-:Y:S01]  /*21b0*/  IMAD R56, R53, R30, RZ ;  /* 0x0000001e35387224 */ /* 0x010fe200078e02ff */
[----:B------:R-:W-:Y:S01]  /*21c0*/  LOP3.LUT R30, R50, 0xf0f0f0f, RZ, 0xc0, !PT ;  /* 0x0f0f0f0f321e7812 */ /* 0x000fe200078ec0ff */
[----:B------:R-:W-:Y:S01]  /*21d0*/  IDP.4A.S8.S8 R52, R33, R34, R57 ;  /* 0x0000002221347226 */ /* 0x000fe20000000639 */
[----:B------:R-:W2:Y:S04]  /*21e0*/  LDS R50, [R5+0x40] ;  /* 0x0000400005327984 */ /* 0x000ea80000000800 */
[----:B------:R-:W3:Y:S04]  /*21f0*/  LDS R34, [R9+0x64] ;  /* 0x0000640009227984 */ /* 0x000ee80000000800 */
[----:B------:R-:W4:Y:S01]  /*2200*/  LDS R53, [R5+0x44] ;  /* 0x0000440005357984 */ /* 0x000f220000000800 */
[----:B-----5:R-:W-:-:S03]  /*2210*/  IDP.4A.S8.S8 R55, R30, R55, R52 ;  /* 0x000000371e377226 */ /* 0x020fc60000000634 */
[----:B------:R-:W5:Y:S01]  /*2220*/  LDS R52, [R5+0x60] ;  /* 0x0000600005347984 */ /* 0x000f620000000800 */
[----:B------:R-:W-:Y:S01]  /*2230*/  IMAD R57, R55, R54, RZ ;  /* 0x0000003637397224 */ /* 0x000fe200078e02ff */
[----:B------:R-:W0:Y:S01]  /*2240*/  I2F R33, R56 ;  /* 0x0000003800217306 */ /* 0x000e220000201400 */
[----:B------:R-:W-:Y:S01]  /*2250*/  HADD2.F32 R30, -RZ, R32.H0_H0 ;  /* 0x20000020ff1e7230 */ /* 0x000fe20000004100 */
[----:B------:R-:W5:Y:S06]  /*2260*/  LDS R54, [R5+0x64] ;  /* 0x0000640005367984 */ /* 0x000f6c0000000800 */
[----:B------:R-:W2:Y:S01]  /*2270*/  I2F R57, R57 ;  /* 0x0000003900397306 */ /* 0x000ea20000201400 */
[----:B0-----:R-:W-:Y:S01]  /*2280*/  HADD2.F32 R55, -RZ, R31.H0_H0 ;  /* 0x2000001fff377230 */ /* 0x001fe20000004100 */
[----:B------:R-:W-:-:S02]  /*2290*/  FFMA.FTZ R30, R30, R33, RZ ;  /* 0x000000211e1e7223 */ /* 0x000fc400000100ff */
[----:B------:R-:W0:Y:S01]  /*22a0*/  LDS R33, [R9+0x68] ;  /* 0x0000680009217984 */ /* 0x000e220000000800 */
[----:B-1----:R-:W-:Y:S01]  /*22b0*/  LOP3.LUT R59, R35, 0xf0f0f0f, RZ, 0xc0, !PT ;  /* 0x0f0f0f0f233b7812 */ /* 0x002fe200078ec0ff */
[----:B--2---:R-:W-:Y:S02]  /*22c0*/  FFMA.FTZ R30, R55, R57, R30 ;  /* 0x00000039371e7223 */ /* 0x004fe4000001001e */
[----:B------:R-:W1:Y:S02]  /*22d0*/  LDS R55, [R5+0x48] ;  /* 0x0000480005377984 */ /* 0x000e640000000800 */
[----:B------:R-:W-:Y:S01]  /*22e0*/  IDP.4A.S8.S8 R50, R59, R50, RZ ;  /* 0x000000323b327226 */ /* 0x000fe200000006ff */
[----:B------:R-:W-:Y:S02]  /*22f0*/  SHF.R.U32.HI R35, RZ, 0x4, R35 ;  /* 0x00000004ff237819 */ /* 0x000fe40000011623 */
[----:B---3--:R-:W-:-:S05]  /*2300*/  LOP3.LUT R56, R34, 0xf0f0f0f, RZ, 0xc0, !PT ;  /* 0x0f0f0f0f22387812 */ /* 0x008fca00078ec0ff */
[----:B----4-:R-:W-:Y:S01]  /*2310*/  IDP.4A.S8.S8 R56, R56, R53, R50 ;  /* 0x0000003538387226 */ /* 0x010fe20000000632 */
[----:B------:R-:W-:Y:S01]  /*2320*/  LOP3.LUT R53, R35, 0xf0f0f0f, RZ, 0xc0, !PT ;  /* 0x0f0f0f0f23357812 */ /* 0x000fe200078ec0ff */
[----:B------:R-:W2:Y:S04]  /*2330*/  LDS R50, [R5+0x68] ;  /* 0x0000680005327984 */ /* 0x000ea80000000800 */
[----:B------:R-:W3:Y:S01]  /*2340*/  LDS R35, [R9+0x6c] ;  /* 0x00006c0009237984 */ /* 0x000ee20000000800 */
[----:B-----5:R-:W-:-:S03]  /*2350*/  IDP.4A.S8.S8 R53, R53, R52, RZ ;  /* 0x0000003435357226 */ /* 0x020fc600000006ff */
[----:B------:R-:W4:Y:S01]  /*2360*/  LDS R52, [R5+0x4c] ;  /* 0x00004c0005347984 */ /* 0x000f220000000800 */
[----:B------:R-:W-:-:S04]  /*2370*/  SHF.R.U32.HI R34, RZ, 0x4, R34 ;  /* 0x00000004ff227819 */ /* 0x000fc80000011622 */
[----:B------:R-:W-:-:S05]  /*2380*/  LOP3.LUT R34, R34, 0xf0f0f0f, RZ, 0xc0, !PT ;  /* 0x0f0f0f0f22227812 */ /* 0x000fca00078ec0ff */
[----:B------:R-:W-:Y:S02]  /*2390*/  IDP.4A.S8.S8 R57, R34, R54, R53 ;  /* 0x0000003622397226 */ /* 0x000fe40000000635 */
[----:B------:R-:W5:Y:S01]  /*23a0*/  LDS R54, [R5+0x6c] ;  /* 0x00006c0005367984 */ /* 0x000f620000000800 */
[----:B0-----:R-:W-:Y:S02]  /*23b0*/  LOP3.LUT R34, R33, 0xf0f0f0f, RZ, 0xc0, !PT ;  /* 0x0f0f0f0f21227812 */ /* 0x001fe400078ec0ff */
[----:B------:R-:W-:Y:S01]  /*23c0*/  SHF.R.U32.HI R33, RZ, 0x4, R33 ;  /* 0x00000004ff217819 */ /* 0x000fe20000011621 */
[----:B------:R-:W-:Y:S02]  /*23d0*/  LDS R53, [R5+0x50] ;  /* 0x0000500005357984 */ /* 0x000fe40000000800 */
[----:B-1----:R-:W-:Y:S02]  /*23e0*/  IDP.4A.S8.S8 R55, R34, R55, R56 ;  /* 0x0000003722377226 */ /* 0x002fe40000000638 */
[----:B------:R-:W0:Y:S01]  /*23f0*/  LDS R34, [R9+0x70] ;  /* 0x0000700009227984 */ /* 0x000e220000000800 */
[----:B------:R-:W-:-:S05]  /*2400*/  LOP3.LUT R33, R33, 0xf0f0f0f, RZ, 0xc0, !PT ;  /* 0x0f0f0f0f21217812 */ /* 0x000fca00078ec0ff */
[----:B--2---:R-:W-:Y:S01]  /*2410*/  IDP.4A.S8.S8 R57, R33, R50, R57 ;  /* 0x0000003221397226 */ /* 0x004fe20000000639 */
[----:B---3--:R-:W-:-:S05]  /*2420*/  LOP3.LUT R33, R35, 0xf0f0f0f, RZ, 0xc0, !PT ;  /* 0x0f0f0f0f23217812 */ /* 0x008fca00078ec0ff */
[----:B----4-:R-:W-:Y:S02]  /*2430*/  IDP.4A.S8.S8 R50, R33, R52, R55 ;  /* 0x0000003421327226 */ /* 0x010fe40000000637 */
[----:B------:R-:W1:Y:S04]  /*2440*/  LDS R52, [R5+0x70] ;  /* 0x0000700005347984 */ /* 0x000e680000000800 */
[----:B------:R-:W2:Y:S01]  /*2450*/  LDS R33, [R9+0x74] ;  /* 0x0000740009217984 */ /* 0x000ea20000000800 */
[----:B------:R-:W-:-:S03]  /*2460*/  SHF.R.U32.HI R55, RZ, 0x4, R35 ;  /* 0x00000004ff377819 */ /* 0x000fc60000011623 */
[----:B------:R-:W3:Y:S01]  /*2470*/  LDS R35, [R5+0x54] ;  /* 0x0000540005237984 */ /* 0x000ee20000000800 */
[----:B------:R-:W-:-:S05]  /*2480*/  LOP3.LUT R55, R55, 0xf0f0f0f, RZ, 0xc0, !PT ;  /* 0x0f0f0f0f37377812 */ /* 0x000fca00078ec0ff */
[----:B-----5:R-:W-:Y:S02]  /*2490*/  IDP.4A.S8.S8 R55, R55, R54, R57 ;  /* 0x0000003637377226 */ /* 0x020fe40000000639 */
[----:B------:R-:W-:Y:S01]  /*24a0*/  LDS R57, [R5+0x7c] ;  /* 0x00007c0005397984 */ /* 0x000fe20000000800 */
[----:B0-----:R-:W-:Y:S02]  /*24b0*/  LOP3.LUT R54, R34, 0xf0f0f0f, RZ, 0xc0, !PT ;  /* 0x0f0f0f0f22367812 */ /* 0x001fe400078ec0ff */
[----:B------:R-:W-:-:S03]  /*24c0*/  SHF.R.U32.HI R34, RZ, 0x4, R34 ;  /* 0x00000004ff227819 */ /* 0x000fc60000011622 */
[----:B------:R-:W-:Y:S02]  /*24d0*/  IDP.4A.S8.S8 R56, R54, R53, R50 ;  /* 0x0000003536387226 */ /* 0x000fe40000000632 */
[----:B------:R-:W0:Y:S04]  /*24e0*/  LDS R54, [R5+0x74] ;  /* 0x0000740005367984 */ /* 0x000e280000000800 */
[----:B------:R-:W4:Y:S01]  /*24f0*/  LDS R50, [R9+0x78] ;  /* 0x0000780009327984 */ /* 0x000f220000000800 */
[----:B------:R-:W-:-:S03]  /*2500*/  LOP3.LUT R34, R34, 0xf0f0f0f, RZ, 0xc0, !PT ;  /* 0x0f0f0f0f22227812 */ /* 0x000fc600078ec0ff */
[----:B------:R-:W-:Y:S02]  /*2510*/  LDS R53, [R5+0x58] ;  /* 0x0000580005357984 */ /* 0x000fe40000000800 */
[----:B-1----:R-:W-:Y:S02]  /*2520*/  IDP.4A.S8.S8 R55, R34, R52, R55 ;  /* 0x0000003422377226 */ /* 0x002fe40000000637 */
[----:B------:R-:W1:Y:S01]  /*2530*/  LDS R52, [R5+0x78] ;  /* 0x0000780005347984 */ /* 0x000e620000000800 */
[----:B--2---:R-:W-:-:S05]  /*2540*/  LOP3.LUT R34, R33, 0xf0f0f0f, RZ, 0xc0, !PT ;  /* 0x0f0f0f0f21227812 */ /* 0x004fca00078ec0ff */
[----:B---3--:R-:W-:Y:S02]  /*2550*/  IDP.4A.S8.S8 R56, R34, R35, R56 ;  /* 0x0000002322387226 */ /* 0x008fe40000000638 */
[----:B------:R-:W2:Y:S04]  /*2560*/  LDS R35, [R9+0x7c] ;  /* 0x00007c0009237984 */ /* 0x000ea80000000800 */
[----:B------:R-:W3:Y:S01]  /*2570*/  LDS R34, [R5+0x5c] ;  /* 0x00005c0005227984 */ /* 0x000ee20000000800 */
[----:B------:R-:W-:-:S04]  /*2580*/  SHF.R.U32.HI R33, RZ, 0x4, R33 ;  /* 0x00000004ff217819 */ /* 0x000fc80000011621 */
[----:B------:R-:W-:-:S05]  /*2590*/  LOP3.LUT R33, R33, 0xf0f0f0f, RZ, 0xc0, !PT ;  /* 0x0f0f0f0f21217812 */ /* 0x000fca00078ec0ff */
[----:B0-----:R-:W-:Y:S01]  /*25a0*/  IDP.4A.S8.S8 R33, R33, R54, R55 ;  /* 0x0000003621217226 */ /* 0x001fe20000000637 */
[----:B----4-:R-:W-:Y:S02]  /*25b0*/  LOP3.LUT R55, R50, 0xf0f0f0f, RZ, 0xc0, !PT ;  /* 0x0f0f0f0f32377812 */ /* 0x010fe400078ec0ff */
[----:B------:R-:W-:-:S04]  /*25c0*/  SHF.R.U32.HI R50, RZ, 0x4, R50 ;  /* 0x00000004ff327819 */ /* 0x000fc80000011632 */
[----:B------:R-:W-:-:S05]  /*25d0*/  LOP3.LUT R50, R50, 0xf0f0f0f, RZ, 0xc0, !PT ;  /* 0x0f0f0f0f32327812 */ /* 0x000fca00078ec0ff */
[----:B-1----:R-:W-:Y:S02]  /*25e0*/  IDP.4A.S8.S8 R54, R50, R52, R33 ;  /* 0x0000003432367226 */ /* 0x002fe40000000621 */
[----:B------:R-:W0:Y:S01]  /*25f0*/  LDS.U8 R33, [R10.X4+0x110a] ;  /* 0x00110a000a217984 */ /* 0x000e220000004000 */
[----:B------:R-:W-:-:S03]  /*2600*/  IDP.4A.S8.S8 R55, R55, R53, R56 ;  /* 0x0000003537377226 */ /* 0x000fc60000000638 */
[----:B------:R-:W1:Y:S01]  /*2610*/  LDS.U8 R53, [R10.X4+0x1112] ;  /* 0x001112000a357984 */ /* 0x000e620000004000 */
[----:B--2---:R-:W-:-:S03]  /*2620*/  LOP3.LUT R50, R35, 0xf0f0f0f, RZ, 0xc0, !PT ;  /* 0x0f0f0f0f23327812 */ /* 0x004fc600078ec0ff */
[----:B------:R-:W-:Y:S02]  /*2630*/  LDS.U8 R56, [R10.X4+0x1111] ;  /* 0x001111000a387984 */ /* 0x000fe40000004000 */
[----:B---3--:R-:W-:Y:S02]  /*2640*/  IDP.4A.S8.S8 R50, R50, R34, R55 ;  /* 0x0000002232327226 */ /* 0x008fe40000000637 */
[----:B------:R-:W2:Y:S01]  /*2650*/  LDS.U8 R52, [R10.X4+0x110b] ;  /* 0x00110b000a347984 */ /* 0x000ea20000004000 */
[----:B------:R-:W-:-:S03]  /*2660*/  SHF.R.U32.HI R55, RZ, 0x4, R35 ;  /* 0x00000004ff377819 */ /* 0x000fc60000011623 */
[----:B------:R-:W-:Y:S01]  /*2670*/  LDS.U8 R34, [R10.X4+0x1113] ;  /* 0x001113000a227984 */ /* 0x000fe20000004000 */
[----:B------:R-:W-:-:S03]  /*2680*/  LOP3.LUT R55, R55, 0xf0f0f0f, RZ, 0xc0, !PT ;  /* 0x0f0f0f0f37377812 */ /* 0x000fc600078ec0ff */
[----:B------:R-:W3:Y:S02]  /*2690*/  LDS R35, [R6.X4+0x151c] ;  /* 0x00151c0006237984 */ /* 0x000ee40000004800 */
[----:B------:R-:W-:Y:S02]  /*26a0*/  IDP.4A.S8.S8 R57, R55, R57, R54 ;  /* 0x0000003937397226 */ /* 0x000fe40000000636 */
[----:B------:R-:W4:Y:S04]  /*26b0*/  LDS R55, [R6.X4+0x1520] ;  /* 0x0015200006377984 */ /* 0x000f280000004800 */
[----:B------:R-:W5:Y:S01]  /*26c0*/  LDS R54, [R16.X4+0x1080] ;  /* 0x0010800010367984 */ /* 0x000f620000004800 */
[----:B------:R-:W2:Y:S01]  /*26d0*/  I2F.U16 R58, R58 ;  /* 0x0000003a003a7306 */ /* 0x000ea20000101000 */
[----:B0-----:R-:W-:Y:S01]  /*26e0*/  IMAD R33, R50, R33, RZ ;  /* 0x0000002132217224 */ /* 0x001fe200078e02ff */
[----:B------:R-:W-:-:S06]  /*26f0*/  HADD2.F32 R59, -RZ, R32.H1_H1 ;  /* 0x30000020ff3b7230 */ /* 0x000fcc0000004100 */
[----:B-1----:R-:W-:Y:S01]  /*2700*/  I2F.U16 R53, R53 ;  /* 0x0000003500357306 */ /* 0x002fe20000101000 */
[----:B------:R-:W-:-:S07]  /*2710*/  HADD2.F32 R32, -RZ, R31.H1_H1 ;  /* 0x3000001fff207230 */ /* 0x000fce0000004100 */
[----:B------:R-:W0:Y:S01]  /*2720*/  I2F R33, R33 ;  /* 0x0000002100217306 */ /* 0x000e220000201400 */
[----:B--2---:R-:W-:-:S07]  /*2730*/  IMAD R31, R57, R52, RZ ;  /* 0x00000034391f7224 */ /* 0x004fce00078e02ff */
[----:B------:R-:W1:Y:S01]  /*2740*/  I2F.U16 R56, R56 ;  /* 0x0000003800387306 */ /* 0x000e620000101000 */
[----:B---3--:R-:W-:-:S07]  /*2750*/  HADD2.F32 R50, -RZ, R35.H0_H0 ;  /* 0x20000023ff327230 */ /* 0x008fce0000004100 */
[----:B------:R-:W2:Y:S01]  /*2760*/  I2F.U16 R34, R34 ;  /* 0x0000002200227306 */ /* 0x000ea20000101000 */
[----:B------:R-:W-:Y:S01]  /*2770*/  HADD2.F32 R52, -RZ, R35.H1_H1 ;  /* 0x30000023ff347230 */ /* 0x000fe20000004100 */
[----:B------:R-:W-:Y:S02]  /*2780*/  FFMA.FTZ R59, R59, R58, RZ ;  /* 0x0000003a3b3b7223 */ /* 0x000fe400000100ff */
[----:B0-----:R-:W-:-:S04]  /*2790*/  FFMA.FTZ R50, R50, R33, RZ ;  /* 0x0000002132327223 */ /* 0x001fc800000100ff */
[----:B------:R-:W0:Y:S01]  /*27a0*/  I2F R31, R31 ;  /* 0x0000001f001f7306 */ /* 0x000e220000201400 */
[--C-:B----4-:R-:W-:Y:S01]  /*27b0*/  HADD2.F32 R33, -RZ, R55.reuse.H1_H1 ;  /* 0x30000037ff217230 */ /* 0x110fe20000004100 */
[----:B------:R-:W-:Y:S01]  /*27c0*/  FFMA.FTZ R53, R52, R53, RZ ;  /* 0x0000003534357223 */ /* 0x000fe200000100ff */
[--C-:B-----5:R-:W-:Y:S01]  /*27d0*/  HADD2.F32 R35, -RZ, R54.reuse.H1_H1 ;  /* 0x30000036ff237230 */ /* 0x120fe20000004100 */
[----:B-1----:R-:W-:Y:S01]  /*27e0*/  FFMA.FTZ R32, R32, R56, R59 ;  /* 0x0000003820207223 */ /* 0x002fe2000001003b */
[----:B------:R-:W-:Y:S01]  /*27f0*/  HADD2.F32 R55, -RZ, R55.H0_H0 ;  /* 0x20000037ff377230 */ /* 0x000fe20000004100 */
[----:B--2---:R-:W-:Y:S01]  /*2800*/  FFMA.FTZ R34, R33, R34, R53 ;  /* 0x0000002221227223 */ /* 0x004fe20000010035 */
[----:B------:R-:W-:Y:S01]  /*2810*/  HADD2.F32 R33, -RZ, R54.H0_H0 ;  /* 0x20000036ff217230 */ /* 0x000fe20000004100 */
[----:B------:R-:W-:Y:S02]  /*2820*/  FMUL.FTZ R32, R32, R35 ;  /* 0x0000002320207220 */ /* 0x000fe40000410000 */
[----:B------:R-:W-:-:S02]  /*2830*/  FMUL.FTZ R34, R35, R34 ;  /* 0x0000002223227220 */ /* 0x000fc40000410000 */
[----:B------:R-:W-:Y:S02]  /*2840*/  FFMA.FTZ R30, R30, R33, -R32 ;  /* 0x000000211e1e7223 */ /* 0x000fe40000010820 */
[----:B0-----:R-:W-:Y:S02]  /*2850*/  FFMA.FTZ R50, R55, R31, R50 ;  /* 0x0000001f37327223 */ /* 0x001fe40000010032 */
[----:B------:R-:W-:Y:S02]  /*2860*/  FADD.FTZ R3, R3, R30 ;  /* 0x0000001e03037221 */ /* 0x000fe40000010000 */
[----:B------:R-:W-:-:S04]  /*2870*/  FFMA.FTZ R34, R33, R50, -R34 ;  /* 0x0000003221227223 */ /* 0x000fc80000010822 */
[----:B------:R-:W-:Y:S01]  /*2880*/  FADD.FTZ R3, R3, R34 ;  /* 0x0000002203037221 */ /* 0x000fe20000010000 */
[----:B------:R-:W-:Y:S06]  /*2890*/  BAR.SYNC.DEFER_BLOCKING 0x0 ;  /* 0x0000000000007b1d */ /* 0x000fec0000010000 */
.L_x_308:
[----:B------:R-:W-:-:S04]  /*28a0*/  UIADD3 UR4, UR4, 0x1, URZ ;  /* 0x0000000104047890 */ /* 0x000fc8000fffe03f */
[----:B------:R-:W-:-:S06]  /*28b0*/  UISETP.GE.AND UP0, UPT, UR4, UR5, UPT ;  /* 0x000000050400728c */ /* 0x000fcc000bf06270 */
[----:B------:R-:W-:-:S13]  /*28c0*/  PLOP3.LUT P0, PT, PT, PT, UP0, 0x80, 0x0 ;  /* 0x000000000000781c */ /* 0x000fda0003f0f008 */
[----:B------:R-:W-:Y:S01]  /*28d0*/  @P0 CALL.REL.NOINC `(.L_x_307) ;  /* 0x0000001000000944 */ /* 0x000fe20003c00000 */
[----:B------:R-:W-:Y:S05]  /*28e0*/  BRA `(.L_x_309) ;  /* 0xffffdf7000007947 */ /* 0x000fea000383ffff */
.L_x_307:
        /* <DEDUP_REMOVED lines=17> */
.L_x_310:
        /* <DEDUP_REMOVED lines=16> */
.L_x_1263:


//--------------------- .text._Z8moe_q4_KIN3c108BFloat16ELb0EEvPKvS3_PT_PKiS7_S7_iiiiiii --------------------------
	.section	.text._Z8moe_q4_KIN3c108BFloat16ELb0EEvPKvS3_PT_PKiS7_S7_iiiiiii,"ax",@progbits
	.sectioninfo	@"SHI_REGISTERS=48"
	.align	128
.text._Z8moe_q4_KIN3c108BFloat16ELb0EEvPKvS3_PT_PKiS7_S7_iiiiiii:
        .type           _Z8moe_q4_KIN3c108BFloat16ELb0EEvPKvS3_PT_PKiS7_S7_iiiiiii,@function
        .size           _Z8moe_q4_KIN3c108BFloat16ELb0EEvPKvS3_PT_PKiS7_S7_iiiiiii,(.L_x_1264 - _Z8moe_q4_KIN3c108BFloat16ELb0EEvPKvS3_PT_PKiS7_S7_iiiiiii)
        .other          _Z8moe_q4_KIN3c108BFloat16ELb0EEvPKvS3_PT_PKiS7_S7_iiiiiii,@"STO_CUDA_ENTRY STV_DEFAULT"
_Z8moe_q4_KIN3c108BFloat16ELb0EEvPKvS3_PT_PKiS7_S7_iiiiiii:
        /* <DEDUP_REMOVED lines=28> */
[C---:B------:R-:W-:Y:S01]  /*01c0*/  IMAD.SHL.U32 R7, R0.reuse, 0x20, RZ ;  /* 0x0000002000077824 */ /* 0x040fe200078e00ff */
[----:B------:R-:W1:Y:S01]  /*01d0*/  S2UR UR5, SR_CTAID.X ;  /* 0x00000000000579c3 */ /* 0x000e620000002500 */
[----:B------:R-:W-:Y:S01]  /*01e0*/  IMAD.SHL.U32 R8, R0, 0x4, RZ ;  /* 0x0000000400087824 */ /* 0x000fe200078e00ff */
[----:B------:R-:W-:Y:S02]  /*01f0*/  ULDC UR7, c[0x0][0x190] ;  /* 0x0000640000077ab9 */ /* 0x000fe40000000800 */
[----:B------:R-:W-:Y:S02]  /*0200*/  UIMAD UR4, UR4, UR7, URZ ;  /* 0x00000007040472a4 */ /* 0x000fe4000f8e023f */
[----:B------:R-:W-:Y:S02]  /*0210*/  ULDC.64 UR8, c[0x0][0x160] ;  /* 0x0000580000087ab9 */ /* 0x000fe40000000a00 */
[----:B------:R-:W-:-:S02]  /*0220*/  UIADD3 UR11, UP0, UR4, UR8, URZ ;  /* 0x00000008040b7290 */ /* 0x000fc4000ff1e03f */
[----:B------:R-:W-:Y:S02]  /*0230*/  USHF.R.S32.HI UR8, URZ, 0x8, UR6 ;  /* 0x000000083f087899 */ /* 0x000fe40008011406 */
[----:B------:R-:W-:Y:S02]  /*0240*/  ULEA.HI.X.SX32 UR7, UR4, UR9, 0x1, UP0 ;  /* 0x0000000904077291 */ /* 0x000fe400080f0e3f */
[----:B------:R-:W-:Y:S02]  /*0250*/  USHF.L.U32 UR14, UR8, 0x2, URZ ;  /* 0x00000002080e7899 */ /* 0x000fe4000800063f */
[----:B------:R-:W-:Y:S01]  /*0260*/  ULDC UR9, c[0x0][0x1a0] ;  /* 0x0000680000097ab9 */ /* 0x000fe20000000800 */
[----:B------:R-:W-:Y:S01]  /*0270*/  IMAD R9, R0, UR8, RZ ;  /* 0x0000000800097c24 */ /* 0x000fe2000f8e02ff */
[----:B------:R-:W-:Y:S01]  /*0280*/  USHF.R.S32.HI UR6, URZ, 0x1f, UR9 ;  /* 0x0000001f3f067899 */ /* 0x000fe20008011409 */
[--C-:B0-----:R-:W-:Y:S01]  /*0290*/  SHF.R.S32.HI R11, RZ, 0x1f, R4.reuse ;  /* 0x0000001fff0b7819 */ /* 0x101fe20000011404 */
[----:B------:R-:W-:Y:S01]  /*02a0*/  IMAD.IADD R15, R7, 0x1, R4 ;  /* 0x00000001070f7824 */ /* 0x000fe200078e0204 */
[C---:B------:R-:W-:Y:S01]  /*02b0*/  SHF.L.U32 R17, R4.reuse, 0x2, RZ ;  /* 0x0000000204117819 */ /* 0x040fe200000006ff */
[----:B-1----:R-:W-:Y:S01]  /*02c0*/  USHF.L.U32 UR4, UR5, 0x5, URZ ;  /* 0x0000000505047899 */ /* 0x002fe2000800063f */
[CC--:B------:R-:W-:Y:S01]  /*02d0*/  LEA.HI R13, R11.reuse, R4.reuse, RZ, 0x2 ;  /* 0x000000040b0d7211 */ /* 0x0c0fe200078f10ff */
[----:B------:R-:W-:Y:S01]  /*02e0*/  ULEA.HI UR6, UR6, UR9, URZ, 0x5 ;  /* 0x0000000906067291 */ /* 0x000fe2000f8f283f */
[----:B------:R-:W-:Y:S01]  /*02f0*/  SHF.R.S32.HI R12, RZ, 0x1f, R15 ;  /* 0x0000001fff0c7819 */ /* 0x000fe2000001140f */
[----:B------:R-:W-:Y:S01]  /*0300*/  IMAD R10, R4, 0x84, RZ ;  /* 0x00000084040a7824 */ /* 0x000fe200078e02ff */
[----:B------:R-:W-:Y:S01]  /*0310*/  SHF.R.S32.HI R3, RZ, 0x2, R13 ;  /* 0x00000002ff037819 */ /* 0x000fe2000001140d */
[----:B------:R-:W-:Y:S01]  /*0320*/  UIMAD UR5, UR4, UR8, URZ ;  /* 0x00000008040572a4 */ /* 0x000fe2000f8e023f */
[----:B------:R-:W-:Y:S01]  /*0330*/  LEA.HI R12, R12, R15, RZ, 0x5 ;  /* 0x0000000f0c0c7211 */ /* 0x000fe200078f28ff */
[----:B------:R-:W-:Y:S01]  /*0340*/  USHF.R.S32.HI UR9, URZ, 0x5, UR6 ;  /* 0x000000053f097899 */ /* 0x000fe20008011406 */
[CC--:B------:R-:W-:Y:S01]  /*0350*/  LEA.HI R18, R11.reuse, R4.reuse, RZ, 0x3 ;  /* 0x000000040b127211 */ /* 0x0c0fe200078f18ff */
[----:B------:R-:W-:Y:S01]  /*0360*/  IMAD R3, R0, 0x8, R3 ;  /* 0x0000000800037824 */ /* 0x000fe200078e0203 */
[----:B------:R-:W-:Y:S01]  /*0370*/  LEA.HI R16, R11, R4, RZ, 0x5 ;  /* 0x000000040b107211 */ /* 0x000fe200078f28ff */
[----:B------:R-:W-:Y:S01]  /*0380*/  UMOV UR4, URZ ;  /* 0x0000003f00047c82 */ /* 0x000fe20008000000 */
[----:B------:R-:W-:-:S02]  /*0390*/  LOP3.LUT R14, R12, 0xffffffe0, RZ, 0xc0, !PT ;  /* 0xffffffe00c0e7812 */ /* 0x000fc400078ec0ff */
[----:B------:R-:W-:Y:S02]  /*03a0*/  LEA.HI.SX32 R11, R18, R17, 0x1d ;  /* 0x00000011120b7211 */ /* 0x000fe400078feaff */
[----:B------:R-:W-:Y:S02]  /*03b0*/  LOP3.LUT R12, R17, 0x1c, RZ, 0xc0, !PT ;  /* 0x0000001c110c7812 */ /* 0x000fe400078ec0ff */
[----:B------:R-:W-:Y:S01]  /*03c0*/  LOP3.LUT R17, R13, 0xfffffffc, RZ, 0xc0, !PT ;  /* 0xfffffffc0d117812 */ /* 0x000fe200078ec0ff */
[C---:B------:R-:W-:Y:S01]  /*03d0*/  IMAD.IADD R13, R15.reuse, 0x1, -R14 ;  /* 0x000000010f0d7824 */ /* 0x040fe200078e0a0e */
[----:B------:R-:W-:Y:S01]  /*03e0*/  SHF.R.S32.HI R6, RZ, 0x1f, R3 ;  /* 0x0000001fff067819 */ /* 0x000fe20000011403 */
[----:B------:R-:W-:Y:S01]  /*03f0*/  IMAD.IADD R14, R15, 0x1, R0 ;  /* 0x000000010f0e7824 */ /* 0x000fe200078e0200 */
[C---:B------:R-:W-:Y:S01]  /*0400*/  LOP3.LUT R5, R4.reuse, 0x3, RZ, 0xc0, !PT ;  /* 0x0000000304057812 */ /* 0x040fe200078ec0ff */
[----:B------:R-:W-:Y:S01]  /*0410*/  IMAD.IADD R22, R4, 0x1, -R17 ;  /* 0x0000000104167824 */ /* 0x000fe200078e0a11 */
[----:B------:R-:W-:Y:S01]  /*0420*/  LEA.HI R6, R6, R3, RZ, 0x5 ;  /* 0x0000000306067211 */ /* 0x000fe200078f28ff */
[----:B------:R-:W-:Y:S01]  /*0430*/  IMAD R28, R13, UR8, RZ ;  /* 0x000000080d1c7c24 */ /* 0x000fe2000f8e02ff */
[----:B------:R-:W-:-:S02]  /*0440*/  LOP3.LUT R5, R8, 0xfffffffc, R5, 0xe2, !PT ;  /* 0xfffffffc08057812 */ /* 0x000fc400078ee205 */
[----:B------:R-:W-:Y:S02]  /*0450*/  IADD3 R8, R4, 0x20, RZ ;  /* 0x0000002004087810 */ /* 0x000fe40007ffe0ff */
[----:B------:R-:W-:Y:S02]  /*0460*/  LEA.HI R19, R22, R22, RZ, 0x1 ;  /* 0x0000001616137211 */ /* 0x000fe400078f08ff */
[----:B------:R-:W-:Y:S01]  /*0470*/  LOP3.LUT R6, R6, 0xffffffe0, RZ, 0xc0, !PT ;  /* 0xffffffe006067812 */ /* 0x000fe200078ec0ff */
[----:B------:R-:W-:Y:S01]  /*0480*/  IMAD.SHL.U32 R18, R8, 0x4, RZ ;  /* 0x0000000408127824 */ /* 0x000fe200078e00ff */
[----:B------:R-:W-:Y:S02]  /*0490*/  ISETP.NE.AND P0, PT, R22, RZ, PT ;  /* 0x000000ff1600720c */ /* 0x000fe40003f05270 */
[----:B------:R-:W-:Y:S01]  /*04a0*/  LOP3.LUT R21, R19, 0xfffffffe, RZ, 0xc0, !PT ;  /* 0xfffffffe13157812 */ /* 0x000fe200078ec0ff */
[----:B------:R-:W-:Y:S01]  /*04b0*/  IMAD.IADD R33, R3, 0x1, -R6 ;  /* 0x0000000103217824 */ /* 0x000fe200078e0a06 */
[----:B------:R-:W-:Y:S01]  /*04c0*/  LEA R6, R0, 0x1314, 0x7 ;  /* 0x0000131400067811 */ /* 0x000fe200078e38ff */
[----:B------:R-:W-:Y:S01]  /*04d0*/  IMAD.MOV.U32 R3, RZ, RZ, RZ ;  /* 0x000000ffff037224 */ /* 0x000fe200078e00ff */
[----:B------:R-:W-:Y:S01]  /*04e0*/  LOP3.LUT R23, R18, 0x7c, RZ, 0xc0, !PT ;  /* 0x0000007c12177812 */ /* 0x000fe200078ec0ff */
[----:B------:R-:W-:Y:S01]  /*04f0*/  IMAD.IADD R30, R22, 0x1, -R21 ;  /* 0x00000001161e7824 */ /* 0x000fe200078e0a15 */
[----:B------:R-:W-:-:S02]  /*0500*/  SHF.R.S32.HI R24, RZ, 0x1f, R33 ;  /* 0x0000001fff187819 */ /* 0x000fc40000011421 */
[----:B------:R-:W-:Y:S01]  /*0510*/  SHF.R.S32.HI R19, RZ, 0x1, R19 ;  /* 0x00000001ff137819 */ /* 0x000fe20000011413 */
[----:B------:R-:W-:Y:S01]  /*0520*/  IMAD.IADD R18, R6, 0x1, R23 ;  /* 0x0000000106127824 */ /* 0x000fe200078e0217 */
[----:B------:R-:W-:Y:S01]  /*0530*/  IADD3 R35, R30, 0x1, RZ ;  /* 0x000000011e237810 */ /* 0x000fe20007ffe0ff */
[----:B------:R-:W-:Y:S01]  /*0540*/  @!P0 IMAD.MOV R35, RZ, RZ, R30 ;  /* 0x000000ffff238224 */ /* 0x000fe200078e021e */
[----:B------:R-:W-:Y:S02]  /*0550*/  LEA.HI R23, R24, R33, RZ, 0x3 ;  /* 0x0000002118177211 */ /* 0x000fe400078f18ff */
[----:B------:R-:W-:Y:S02]  /*0560*/  LOP3.LUT R17, R16, 0xffffffe0, RZ, 0xc0, !PT ;  /* 0xffffffe010117812 */ /* 0x000fe400078ec0ff */
[-C--:B------:R-:W-:Y:S02]  /*0570*/  LEA.HI.SX32 R32, R23, R22.reuse, 0x1d ;  /* 0x0000001617207211 */ /* 0x080fe400078feaff */
[----:B------:R-:W-:Y:S01]  /*0580*/  SHF.R.S32.HI R16, RZ, 0x5, R16 ;  /* 0x00000005ff107819 */ /* 0x000fe20000011410 */
[----:B------:R-:W-:Y:S01]  /*0590*/  IMAD.IADD R17, R4, 0x1, -R17 ;  /* 0x0000000104117824 */ /* 0x000fe200078e0a11 */
[----:B------:R-:W-:Y:S01]  /*05a0*/  LOP3.LUT R29, R19, R22, RZ, 0xc0, !PT ;  /* 0x00000016131d7212 */ /* 0x000fe200078ec0ff */
[----:B------:R-:W-:Y:S01]  /*05b0*/  IMAD R32, R33, 0x4, R32 ;  /* 0x0000000421207824 */ /* 0x000fe200078e0220 */
[----:B------:R-:W-:Y:S01]  /*05c0*/  SHF.R.S32.HI R34, RZ, 0x1f, R35 ;  /* 0x0000001fff227819 */ /* 0x000fe20000011423 */
[----:B------:R-:W-:Y:S01]  /*05d0*/  IMAD.IADD R21, R16, 0x1, R4 ;  /* 0x0000000110157824 */ /* 0x000fe200078e0204 */
[----:B------:R-:W-:Y:S01]  /*05e0*/  SHF.R.S32.HI R22, RZ, 0x1f, R19 ;  /* 0x0000001fff167819 */ /* 0x000fe20000011413 */
[----:B------:R-:W-:Y:S01]  /*05f0*/  IMAD.SHL.U32 R29, R29, 0x4, RZ ;  /* 0x000000041d1d7824 */ /* 0x000fe200078e00ff */
[----:B------:R-:W-:Y:S01]  /*0600*/  SHF.L.U64.HI R34, R35, 0x2, R34 ;  /* 0x0000000223227819 */ /* 0x000fe20000010222 */
[----:B------:R-:W-:Y:S01]  /*0610*/  IMAD R33, R33, UR8, RZ ;  /* 0x0000000821217c24 */ /* 0x000fe2000f8e02ff */
[----:B------:R-:W-:Y:S01]  /*0620*/  SHF.R.S32.HI R7, RZ, 0x3, R7 ;  /* 0x00000003ff077819 */ /* 0x000fe20000011407 */
[----:B------:R-:W-:Y:S01]  /*0630*/  IMAD.SHL.U32 R35, R35, 0x4, RZ ;  /* 0x0000000423237824 */ /* 0x000fe200078e00ff */
[----:B------:R-:W-:-:S02]  /*0640*/  SHF.R.S32.HI R15, RZ, 0x1f, R9 ;  /* 0x0000001fff0f7819 */ /* 0x000fc40000011409 */
[----:B------:R-:W-:Y:S02]  /*0650*/  SHF.R.S32.HI R20, RZ, 0x1f, R16 ;  /* 0x0000001fff147819 */ /* 0x000fe40000011410 */
[----:B------:R-:W-:Y:S02]  /*0660*/  SHF.L.U32 R30, R30, 0x1, RZ ;  /* 0x000000011e1e7819 */ /* 0x000fe400000006ff */
[----:B------:R-:W-:Y:S02]  /*0670*/  SHF.L.U64.HI R31, R19, 0x2, R22 ;  /* 0x00000002131f7819 */ /* 0x000fe40000010216 */
.L_x_313:
[----:B------:R-:W-:Y:S01]  /*0680*/  USHF.R.S32.HI UR6, URZ, 0x1f, UR4 ;  /* 0x0000001f3f067899 */ /* 0x000fe20008011404 */
[----:B0-----:R-:W-:Y:S01]  /*0690*/  IMAD.MOV.U32 R45, RZ, RZ, 0x90 ;  /* 0x00000090ff2d7424 */ /* 0x001fe200078e00ff */
[----:B------:R-:W-:Y:S01]  /*06a0*/  UIADD3 UR15, UP0, UR5, UR4, URZ ;  /* 0x00000004050f7290 */ /* 0x000fe2000ff1e03f */
[----:B------:R-:W-:Y:S02]  /*06b0*/  IMAD.U32 R41, RZ, RZ, UR14 ;  /* 0x0000000eff297e24 */ /* 0x000fe4000f8e00ff */
[----:B------:R-:W-:Y:S01]  /*06c0*/  IMAD.MOV.U32 R37, RZ, RZ, 0x90 ;  /* 0x00000090ff257424 */ /* 0x000fe200078e00ff */
[----:B------:R-:W-:Y:S01]  /*06d0*/  ULEA.HI.X.SX32 UR10, UR5, UR6, 0x1, UP0 ;  /* 0x00000006050a7291 */ /* 0x000fe200080f0e3f */
[----:B------:R-:W-:Y:S01]  /*06e0*/  IMAD.U32 R25, RZ, RZ, UR14 ;  /* 0x0000000eff197e24 */ /* 0x000fe2000f8e00ff */
[----:B------:R-:W-:Y:S01]  /*06f0*/  IADD3 R44, P0, P1, R9, UR15, R16 ;  /* 0x0000000f092c7c10 */ /* 0x000fe2000f91e010 */
[----:B------:R-:W-:Y:S01]  /*0700*/  UMOV UR6, UR11 ;  /* 0x0000000b00067c82 */ /* 0x000fe20008000000 */
[----:B------:R-:W-:-:S02]  /*0710*/  IMAD.U32 R39, RZ, RZ, UR14 ;  /* 0x0000000eff277e24 */ /* 0x000fc4000f8e00ff */
[----:B------:R-:W-:Y:S01]  /*0720*/  IADD3.X R22, R15, UR10, R20, P0, P1 ;  /* 0x0000000a0f167c10 */ /* 0x000fe200087e2414 */
[----:B------:R-:W-:Y:S01]  /*0730*/  IMAD.WIDE.U32 R44, R44, R45, UR6 ;  /* 0x000000062c2c7e25 */ /* 0x000fe2000f8e002d */
[----:B------:R-:W-:-:S03]  /*0740*/  IADD3 R36, P0, R28, UR15, RZ ;  /* 0x0000000f1c247c10 */ /* 0x000fc6000ff1e0ff */
[----:B------:R-:W-:Y:S01]  /*0750*/  IMAD R23, R22, 0x90, RZ ;  /* 0x0000009016177824 */ /* 0x000fe200078e02ff */
[----:B------:R-:W-:Y:S01]  /*0760*/  LEA.HI.X.SX32 R22, R28, UR10, 0x1, P0 ;  /* 0x0000000a1c167c11 */ /* 0x000fe200080f0eff */
[----:B------:R-:W-:-:S04]  /*0770*/  IMAD.WIDE.U32 R36, R36, R37, UR6 ;  /* 0x0000000624247e25 */ /* 0x000fc8000f8e0025 */
[----:B------:R-:W-:Y:S02]  /*0780*/  IMAD.IADD R45, R45, 0x1, R23 ;  /* 0x000000012d2d7824 */ /* 0x000fe400078e0217 */
[----:B------:R-:W-:Y:S02]  /*0790*/  IMAD R23, R22, 0x90, RZ ;  /* 0x0000009016177824 */ /* 0x000fe400078e02ff */
[----:B------:R-:W-:-:S04]  /*07a0*/  IMAD.WIDE R44, R17, 0x4, R44 ;  /* 0x00000004112c7825 */ /* 0x000fc800078e022c */
[----:B------:R-:W-:Y:S02]  /*07b0*/  IMAD.IADD R37, R37, 0x1, R23 ;  /* 0x0000000125257824 */ /* 0x000fe400078e0217 */
[----:B------:R-:W-:-:S04]  /*07c0*/  IMAD.WIDE R40, R41, 0x90, R44 ;  /* 0x0000009029287825 */ /* 0x000fc800078e022c */
[----:B------:R-:W-:Y:S01]  /*07d0*/  IMAD.U32 R27, RZ, RZ, UR14 ;  /* 0x0000000eff1b7e24 */ /* 0x000fe2000f8e00ff */
[----:B------:R0:W2:Y:S01]  /*07e0*/  LDG.E.CONSTANT R36, [R36.64] ;  /* 0x0000000c24247981 */ /* 0x0000a2000c1e9900 */
[----:B------:R-:W-:Y:S01]  /*07f0*/  IMAD.WIDE R22, R25, 0x90, R40 ;  /* 0x0000009019167825 */ /* 0x000fe200078e0228 */
[----:B------:R-:W-:Y:S02]  /*0800*/  MOV R42, UR14 ;  /* 0x0000000e002a7c02 */ /* 0x000fe40008000f00 */
[----:B------:R1:W3:Y:S03]  /*0810*/  LDG.E.CONSTANT R41, [R40.64+0x10] ;  /* 0x0000100c28297981 */ /* 0x0002e6000c1e9900 */
[----:B------:R-:W-:Y:S01]  /*0820*/  IMAD.WIDE R38, R39, 0x90, R22 ;  /* 0x0000009027267825 */ /* 0x000fe200078e0216 */
[----:B------:R4:W2:Y:S04]  /*0830*/  LDG.E.CONSTANT R45, [R44.64+0x10] ;  /* 0x0000100c2c2d7981 */ /* 0x0008a8000c1e9900 */
[----:B0-----:R0:W2:Y:S01]  /*0840*/  LDG.E.CONSTANT R37, [R22.64+0x10] ;  /* 0x0000100c16257981 */ /* 0x0010a2000c1e9900 */
[----:B------:R-:W-:-:S03]  /*0850*/  IMAD.WIDE R24, R25, 0x90, R38 ;  /* 0x0000009019187825 */ /* 0x000fc600078e0226 */
[----:B------:R1:W2:Y:S04]  /*0860*/  LDG.E.CONSTANT R39, [R38.64+0x10] ;  /* 0x0000100c26277981 */ /* 0x0002a8000c1e9900 */
[----:B------:R4:W2:Y:S01]  /*0870*/  LDG.E.CONSTANT R43, [R24.64+0x10] ;  /* 0x0000100c182b7981 */ /* 0x0008a2000c1e9900 */
[----:B0-----:R-:W-:-:S05]  /*0880*/  IMAD.WIDE R22, R27, 0x90, R24 ;  /* 0x000000901b167825 */ /* 0x001fca00078e0218 */
[----:B-1----:R0:W2:Y:S01]  /*0890*/  LDG.E.CONSTANT R38, [R22.64+0x10] ;  /* 0x0000100c16267981 */ /* 0x0020a2000c1e9900 */
[----:B------:R-:W-:-:S05]  /*08a0*/  IMAD.WIDE R26, R27, 0x90, R22 ;  /* 0x000000901b1a7825 */ /* 0x000fca00078e0216 */
[----:B------:R1:W2:Y:S01]  /*08b0*/  LDG.E.CONSTANT R40, [R26.64+0x10] ;  /* 0x0000100c1a287981 */ /* 0x0002a2000c1e9900 */
[----:B0-----:R-:W-:Y:S02]  /*08c0*/  IMAD.MOV.U32 R23, RZ, RZ, 0x90 ;  /* 0x00000090ff177424 */ /* 0x001fe400078e00ff */
[----:B-1----:R-:W-:Y:S01]  /*08d0*/  IMAD.WIDE R26, R42, 0x90, R26 ;  /* 0x000000902a1a7825 */ /* 0x002fe200078e021a */
[----:B------:R-:W-:-:S04]  /*08e0*/  IADD3 R42, P0, R33, UR15, RZ ;  /* 0x0000000f212a7c10 */ /* 0x000fc8000ff1e0ff */
[----:B----4-:R-:W-:Y:S01]  /*08f0*/  LEA.HI.X.SX32 R44, R33, UR10, 0x1, P0 ;  /* 0x0000000a212c7c11 */ /* 0x010fe200080f0eff */
[----:B------:R-:W-:Y:S02]  /*0900*/  IMAD.WIDE.U32 R22, R42, R23, UR6 ;  /* 0x000000062a167e25 */ /* 0x000fe4000f8e0017 */
[----:B------:R-:W4:Y:S02]  /*0910*/  LDG.E.CONSTANT R42, [R26.64+0x10] ;  /* 0x0000100c1a2a7981 */ /* 0x000f24000c1e9900 */
[----:B------:R-:W-:Y:S01]  /*0920*/  IMAD R44, R44, 0x90, RZ ;  /* 0x000000902c2c7824 */ /* 0x000fe200078e02ff */
[----:B------:R-:W-:-:S03]  /*0930*/  LEA R24, P1, R19, R22, 0x2 ;  /* 0x0000001613187211 */ /* 0x000fc600078210ff */
[----:B------:R-:W-:Y:S01]  /*0940*/  IMAD.IADD R44, R23, 0x1, R44 ;  /* 0x00000001172c7824 */ /* 0x000fe200078e022c */
[----:B------:R-:W-:-:S03]  /*0950*/  IADD3 R22, P0, R35, R22, RZ ;  /* 0x0000001623167210 */ /* 0x000fc60007f1e0ff */
[C---:B------:R-:W-:Y:S02]  /*0960*/  IMAD.X R25, R44.reuse, 0x1, R31, P1 ;  /* 0x000000012c197824 */ /* 0x040fe400008e061f */
[----:B------:R-:W-:-:S04]  /*0970*/  IMAD.X R23, R44, 0x1, R34, P0 ;  /* 0x000000012c177824 */ /* 0x000fc800000e0622 */
[----:B------:R-:W4:Y:S04]  /*0980*/  LDG.E.CONSTANT R25, [R24.64+0x4] ;  /* 0x0000040c18197981 */ /* 0x000f28000c1e9900 */
[----:B------:R-:W4:Y:S01]  /*0990*/  LDG.E.CONSTANT R22, [R22.64+0x4] ;  /* 0x0000040c16167981 */ /* 0x000f22000c1e9900 */
[----:B------:R-:W-:Y:S02]  /*09a0*/  USHF.L.U32 UR6, UR4, 0x8, URZ ;  /* 0x0000000804067899 */ /* 0x000fe4000800063f */
[----:B------:R-:W-:Y:S02]  /*09b0*/  ULDC UR10, c[0x0][0x194] ;  /* 0x00006500000a7ab9 */ /* 0x000fe40000000800 */
[----:B------:R-:W-:-:S06]  /*09c0*/  UISETP.GE.AND UP0, UPT, UR6, UR10, UPT ;  /* 0x0000000a0600728c */ /* 0x000fcc000bf06270 */
[----:B------:R-:W-:Y:S01]  /*09d0*/  PLOP3.LUT P0, PT, PT, PT, UP0, 0x80, 0x0 ;  /* 0x000000000000781c */ /* 0x000fe20003f0f008 */
[----:B---3--:R0:W-:Y:S04]  /*09e0*/  STS [R14.X4+0x210], R41 ;  /* 0x000210290e007388 */ /* 0x0081e80000004800 */
[----:B--2---:R0:W-:Y:S04]  /*09f0*/  STS [R14.X4], R45 ;  /* 0x0000002d0e007388 */ /* 0x0041e80000004800 */
[----:B------:R0:W-:Y:S04]  /*0a00*/  STS [R14.X4+0x420], R37 ;  /* 0x000420250e007388 */ /* 0x0001e80000004800 */
[----:B------:R0:W-:Y:S04]  /*0a10*/  STS [R14.X4+0x630], R39 ;  /* 0x000630270e007388 */ /* 0x0001e80000004800 */
[----:B------:R0:W-:Y:S04]  /*0a20*/  STS [R14.X4+0x840], R43 ;  /* 0x0008402b0e007388 */ /* 0x0001e80000004800 */
[----:B------:R0:W-:Y:S04]  /*0a30*/  STS [R14.X4+0xa50], R38 ;  /* 0x000a50260e007388 */ /* 0x0001e80000004800 */
[----:B------:R0:W-:Y:S04]  /*0a40*/  STS [R14.X4+0xc60], R40 ;  /* 0x000c60280e007388 */ /* 0x0001e80000004800 */
[----:B----4-:R0:W-:Y:S04]  /*0a50*/  STS [R14.X4+0xe70], R42 ;  /* 0x000e702a0e007388 */ /* 0x0101e80000004800 */
[----:B------:R0:W-:Y:S01]  /*0a60*/  STS [R13.X4+0x1080], R36 ;  /* 0x001080240d007388 */ /* 0x0001e20000004800 */
[----:B------:R-:W-:-:S02]  /*0a70*/  SHF.R.S32.HI R27, RZ, R30, R25 ;  /* 0x0000001eff1b7219 */ /* 0x000fc40000011419 */
[----:B------:R-:W-:Y:S02]  /*0a80*/  SHF.R.S32.HI R26, RZ, R29, R22 ;  /* 0x0000001dff1a7219 */ /* 0x000fe40000011416 */
[----:B------:R-:W-:-:S04]  /*0a90*/  LOP3.LUT R27, R27, 0x30303030, RZ, 0xc0, !PT ;  /* 0x303030301b1b7812 */ /* 0x000fc800078ec0ff */
[----:B------:R-:W-:-:S05]  /*0aa0*/  LOP3.LUT R27, R27, 0xf0f0f0f, R26, 0xf8, !PT ;  /* 0x0f0f0f0f1b1b7812 */ /* 0x000fca00078ef81a */
[----:B------:R0:W-:Y:S01]  /*0ab0*/  STS [R32.X4+0x1104], R27 ;  /* 0x0011041b20007388 */ /* 0x0001e20000004800 */
[----:B------:R-:W-:Y:S05]  /*0ac0*/  @P0 BRA `(.L_x_312) ;  /* 0x00001a3000000947 */ /* 0x000fea0003800000 */
[----:B------:R-:W-:Y:S01]  /*0ad0*/  IABS R25, c[0x0][0x1a8] ;  /* 0x00006a0000197a13 */ /* 0x000fe20000000000 */
[----:B------:R-:W-:-:S03]  /*0ae0*/  USHF.L.U32 UR10, UR4, 0x3, URZ ;  /* 0x00000003040a7899 */ /* 0x000fc6000800063f */
[----:B------:R-:W1:Y:S03]  /*0af0*/  I2F.RP R24, R25 ;  /* 0x0000001900187306 */ /* 0x000e660000209400 */
[----:B0-----:R-:W-:-:S04]  /*0b00*/  MOV R37, UR10 ;  /* 0x0000000a00257c02 */ /* 0x001fc80008000f00 */
[----:B------:R-:W-:Y:S01]  /*0b10*/  LOP3.LUT R37, R37, 0x3, R4, 0xf8, !PT ;  /* 0x0000000325257812 */ /* 0x000fe200078ef804 */
[----:B-1----:R-:W0:Y:S02]  /*0b20*/  MUFU.RCP R24, R24 ;  /* 0x0000001800187308 */ /* 0x002e240000001000 */
        /* <DEDUP_REMOVED lines=32> */
[----:B------:R-:W-:-:S04]  /*0d30*/  IMAD.WIDE R22, R22, R27, c[0x0][0x168] ;  /* 0x00005a0016167625 */ /* 0x000fc800078e021b */
        /* <DEDUP_REMOVED lines=10> */
[----:B------:R-:W1:Y:S04]  /*0de0*/  LDS R36, [R10+0x4] ;  /* 0x000004000a247984 */ /* 0x000e680000000800 */
[----:B------:R-:W2:Y:S04]  /*0df0*/  LDS R41, [R6] ;  /* 0x0000000006297984 */ /* 0x000ea80000000800 */
[----:B------:R-:W3:Y:S04]  /*0e00*/  LDS R43, [R6+0x4] ;  /* 0x00000400062b7984 */ /* 0x000ee80000000800 */
[----:B------:R-:W4:Y:S04]  /*0e10*/  LDS R39, [R6+0x20] ;  /* 0x0000200006277984 */ /* 0x000f280000000800 */
[----:B------:R-:W4:Y:S01]  /*0e20*/  LDS R38, [R6+0x24] ;  /* 0x0000240006267984 */ /* 0x000f220000000800 */
[----:B0-----:R-:W-:-:S02]  /*0e30*/  LOP3.LUT R24, R40, 0xf0f0f0f, RZ, 0xc0, !PT ;  /* 0x0f0f0f0f28187812 */ /* 0x001fc400078ec0ff */
[----:B------:R-:W-:Y:S02]  /*0e40*/  SHF.R.U32.HI R40, RZ, 0x4, R40 ;  /* 0x00000004ff287819 */ /* 0x000fe40000011628 */
[----:B-1----:R-:W-:Y:S02]  /*0e50*/  LOP3.LUT R25, R36, 0xf0f0f0f, RZ, 0xc0, !PT ;  /* 0x0f0f0f0f24197812 */ /* 0x002fe400078ec0ff */
[----:B------:R-:W-:Y:S01]  /*0e60*/  LOP3.LUT R40, R40, 0xf0f0f0f, RZ, 0xc0, !PT ;  /* 0x0f0f0f0f28287812 */ /* 0x000fe200078ec0ff */
[----:B--2---:R-:W-:Y:S01]  /*0e70*/  IDP.4A.S8.S8 R24, R24, R41, RZ ;  /* 0x0000002918187226 */ /* 0x004fe200000006ff */
[----:B------:R-:W-:Y:S01]  /*0e80*/  SHF.R.U32.HI R36, RZ, 0x4, R36 ;  /* 0x00000004ff247819 */ /* 0x000fe20000011624 */
[----:B------:R-:W-:Y:S02]  /*0e90*/  LDS R41, [R6+0x8] ;  /* 0x0000080006297984 */ /* 0x000fe40000000800 */
[----:B---3--:R-:W-:Y:S01]  /*0ea0*/  IDP.4A.S8.S8 R42, R25, R43, R24 ;  /* 0x0000002b192a7226 */ /* 0x008fe20000000618 */
[----:B------:R-:W-:Y:S01]  /*0eb0*/  LOP3.LUT R36, R36, 0xf0f0f0f, RZ, 0xc0, !PT ;  /* 0x0f0f0f0f24247812 */ /* 0x000fe200078ec0ff */
[----:B------:R-:W0:Y:S01]  /*0ec0*/  LDS R25, [R10+0x8] ;  /* 0x000008000a197984 */ /* 0x000e220000000800 */
[----:B----4-:R-:W-:-:S03]  /*0ed0*/  IDP.4A.S8.S8 R39, R40, R39, RZ ;  /* 0x0000002728277226 */ /* 0x010fc600000006ff */
[----:B------:R-:W-:Y:S01]  /*0ee0*/  LDS R24, [R6+0x28] ;  /* 0x0000280006187984 */ /* 0x000fe20000000800 */
[----:B------:R-:W-:-:S03]  /*0ef0*/  IDP.4A.S8.S8 R43, R36, R38, R39 ;  /* 0x00000026242b7226 */ /* 0x000fc60000000627 */
[----:B------:R-:W1:Y:S04]  /*0f00*/  LDS R36, [R10+0xc] ;  /* 0x00000c000a247984 */ /* 0x000e680000000800 */
[----:B------:R-:W2:Y:S01]  /*0f10*/  LDS R38, [R6+0xc] ;  /* 0x00000c0006267984 */ /* 0x000ea20000000800 */
[----:B0-----:R-:W-:Y:S02]  /*0f20*/  LOP3.LUT R39, R25, 0xf0f0f0f, RZ, 0xc0, !PT ;  /* 0x0f0f0f0f19277812 */ /* 0x001fe400078ec0ff */
[----:B------:R-:W-:-:S03]  /*0f30*/  SHF.R.U32.HI R25, RZ, 0x4, R25 ;  /* 0x00000004ff197819 */ /* 0x000fc60000011619 */
[----:B------:R-:W-:Y:S01]  /*0f40*/  IDP.4A.S8.S8 R41, R39, R41, R42 ;  /* 0x0000002927297226 */ /* 0x000fe2000000062a */
[----:B------:R-:W-:Y:S01]  /*0f50*/  LOP3.LUT R25, R25, 0xf0f0f0f, RZ, 0xc0, !PT ;  /* 0x0f0f0f0f19197812 */ /* 0x000fe200078ec0ff */
[----:B------:R-:W0:Y:S01]  /*0f60*/  LDS R39, [R6+0x2c] ;  /* 0x00002c0006277984 */ /* 0x000e220000000800 */
[----:B-1----:R-:W-:Y:S02]  /*0f70*/  LOP3.LUT R40, R36, 0xf0f0f0f, RZ, 0xc0, !PT ;  /* 0x0f0f0f0f24287812 */ /* 0x002fe400078ec0ff */
[----:B------:R-:W-:Y:S01]  /*0f80*/  SHF.R.U32.HI R36, RZ, 0x4, R36 ;  /* 0x00000004ff247819 */ /* 0x000fe20000011624 */
[----:B------:R-:W-:Y:S02]  /*0f90*/  IDP.4A.S8.S8 R42, R25, R24, R43 ;  /* 0x00000018192a7226 */ /* 0x000fe4000000062b */
[----:B------:R-:W1:Y:S01]  /*0fa0*/  LDS R24, [R10+0x10] ;  /* 0x000010000a187984 */ /* 0x000e620000000800 */
[----:B--2---:R-:W-:Y:S01]  /*0fb0*/  IDP.4A.S8.S8 R40, R40, R38, R41 ;  /* 0x0000002628287226 */ /* 0x004fe20000000629 */
[----:B------:R-:W-:-:S02]  /*0fc0*/  LOP3.LUT R36, R36, 0xf0f0f0f, RZ, 0xc0, !PT ;  /* 0x0f0f0f0f24247812 */ /* 0x000fc400078ec0ff */
[----:B------:R-:W2:Y:S04]  /*0fd0*/  LDS R25, [R6+0x10] ;  /* 0x0000100006197984 */ /* 0x000ea80000000800 */
[----:B------:R-:W3:Y:S01]  /*0fe0*/  LDS R38, [R6+0x30] ;  /* 0x0000300006267984 */ /* 0x000ee20000000800 */
[----:B0-----:R-:W-:-:S03]  /*0ff0*/  IDP.4A.S8.S8 R43, R36, R39, R42 ;  /* 0x00000027242b7226 */ /* 0x001fc6000000062a */
[----:B------:R-:W0:Y:S01]  /*1000*/  LDS R36, [R10+0x14] ;  /* 0x000014000a247984 */ /* 0x000e220000000800 */
[----:B-1----:R-:W-:-:S03]  /*1010*/  LOP3.LUT R41, R24, 0xf0f0f0f, RZ, 0xc0, !PT ;  /* 0x0f0f0f0f18297812 */ /* 0x002fc600078ec0ff */
[----:B------:R-:W1:Y:S01]  /*1020*/  LDS R39, [R6+0x14] ;  /* 0x0000140006277984 */ /* 0x000e620000000800 */
[----:B------:R-:W-:Y:S01]  /*1030*/  SHF.R.U32.HI R24, RZ, 0x4, R24 ;  /* 0x00000004ff187819 */ /* 0x000fe20000011618 */
[----:B--2---:R-:W-:-:S03]  /*1040*/  IDP.4A.S8.S8 R40, R41, R25, R40 ;  /* 0x0000001929287226 */ /* 0x004fc60000000628 */
[----:B------:R-:W-:Y:S01]  /*1050*/  LOP3.LUT R24, R24, 0xf0f0f0f, RZ, 0xc0, !PT ;  /* 0x0f0f0f0f18187812 */ /* 0x000fe200078ec0ff */
[----:B------:R-:W2:Y:S04]  /*1060*/  LDS R41, [R6+0x34] ;  /* 0x0000340006297984 */ /* 0x000ea80000000800 */
[----:B---3--:R-:W-:Y:S01]  /*1070*/  IDP.4A.S8.S8 R42, R24, R38, R43 ;  /* 0x00000026182a7226 */ /* 0x008fe2000000062b */
[----:B------:R-:W-:Y:S04]  /*1080*/  LDS R25, [R6+0x18] ;  /* 0x0000180006197984 */ /* 0x000fe80000000800 */
[----:B------:R-:W3:Y:S01]  /*1090*/  LDS R24, [R10+0x18] ;  /* 0x000018000a187984 */ /* 0x000ee20000000800 */
[----:B0-----:R-:W-:-:S02]  /*10a0*/  LOP3.LUT R38, R36, 0xf0f0f0f, RZ, 0xc0, !PT ;  /* 0x0f0f0f0f24267812 */ /* 0x001fc400078ec0ff */
[----:B------:R-:W-:-:S03]  /*10b0*/  SHF.R.U32.HI R36, RZ, 0x4, R36 ;  /* 0x00000004ff247819 */ /* 0x000fc60000011624 */
[----:B-1----:R-:W-:Y:S01]  /*10c0*/  IDP.4A.S8.S8 R40, R38, R39, R40 ;  /* 0x0000002726287226 */ /* 0x002fe20000000628 */
[----:B------:R-:W-:Y:S01]  /*10d0*/  LOP3.LUT R36, R36, 0xf0f0f0f, RZ, 0xc0, !PT ;  /* 0x0f0f0f0f24247812 */ /* 0x000fe200078ec0ff */
[----:B------:R-:W0:Y:S04]  /*10e0*/  LDS R39, [R6+0x38] ;  /* 0x0000380006277984 */ /* 0x000e280000000800 */
[----:B--2---:R-:W-:Y:S01]  /*10f0*/  IDP.4A.S8.S8 R42, R36, R41, R42 ;  /* 0x00000029242a7226 */ /* 0x004fe2000000062a */
[----:B------:R-:W-:Y:S04]  /*1100*/  LDS R38, [R6+0x1c] ;  /* 0x00001c0006267984 */ /* 0x000fe80000000800 */
[----:B------:R-:W1:Y:S01]  /*1110*/  LDS R36, [R10+0x1c] ;  /* 0x00001c000a247984 */ /* 0x000e620000000800 */
[----:B---3--:R-:W-:-:S02]  /*1120*/  LOP3.LUT R41, R24, 0xf0f0f0f, RZ, 0xc0, !PT ;  /* 0x0f0f0f0f18297812 */ /* 0x008fc400078ec0ff */
        /* <DEDUP_REMOVED lines=11> */
[----:B------:R-:W1:Y:S04]  /*11e0*/  LDS.U8 R39, [R11.X4+0x1105] ;  /* 0x001105000b277984 */ /* 0x000e680000004000 */
[----:B--2---:R-:W-:Y:S01]  /*11f0*/  IDP.4A.S8.S8 R44, R36, R25, R42 ;  /* 0x00000019242c7226 */ /* 0x004fe2000000062a */
[----:B------:R-:W2:Y:S01]  /*1200*/  LDS.U8 R38, [R11.X4+0x110d] ;  /* 0x00110d000b267984 */ /* 0x000ea20000004000 */
[----:B---3--:R-:W-:Y:S03]  /*1210*/  I2F.U16 R40, R40 ;  /* 0x0000002800287306 */ /* 0x008fe60000101000 */
[----:B------:R-:W3:Y:S04]  /*1220*/  LDS R36, [R0.X16+0x1514] ;  /* 0x0015140000247984 */ /* 0x000ee8000000c800 */
[----:B------:R-:W4:Y:S01]  /*1230*/  LDS R25, [R0.X16+0x1518] ;  /* 0x0015180000197984 */ /* 0x000f22000000c800 */
[----:B0-----:R-:W-:-:S04]  /*1240*/  IMAD R42, R41, R24, RZ ;  /* 0x00000018292a7224 */ /* 0x001fc800078e02ff */
[----:B------:R-:W0:Y:S01]  /*1250*/  I2F R41, R42 ;  /* 0x0000002a00297306 */ /* 0x000e220000201400 */
[----:B-1----:R-:W-:-:S07]  /*1260*/  IMAD R44, R44, R39, RZ ;  /* 0x000000272c2c7224 */ /* 0x002fce00078e02ff */
[----:B--2---:R-:W1:Y:S01]  /*1270*/  I2F.U16 R38, R38 ;  /* 0x0000002600267306 */ /* 0x004e620000101000 */
[----:B---3--:R-:W-:-:S07]  /*1280*/  HADD2.F32 R24, -RZ, R36.H0_H0 ;  /* 0x20000024ff187230 */ /* 0x008fce0000004100 */
[----:B------:R-:W2:Y:S01]  /*1290*/  I2F R44, R44 ;  /* 0x0000002c002c7306 */ /* 0x000ea20000201400 */
[--C-:B----4-:R-:W-:Y:S01]  /*12a0*/  HADD2.F32 R39, -RZ, R25.reuse.H0_H0 ;  /* 0x20000019ff277230 */ /* 0x110fe20000004100 */
[----:B0-----:R-:W-:Y:S01]  /*12b0*/  FFMA.FTZ R24, R24, R41, RZ ;  /* 0x0000002918187223 */ /* 0x001fe200000100ff */
[----:B------:R-:W-:Y:S02]  /*12c0*/  HADD2.F32 R41, -RZ, R36.H1_H1 ;  /* 0x30000024ff297230 */ /* 0x000fe40000004100 */
[----:B------:R-:W0:Y:S01]  /*12d0*/  LDS R36, [R10+0x24] ;  /* 0x000024000a247984 */ /* 0x000e220000000800 */
[----:B------:R-:W-:Y:S02]  /*12e0*/  HADD2.F32 R42, -RZ, R25.H1_H1 ;  /* 0x30000019ff2a7230 */ /* 0x000fe40000004100 */
[----:B------:R-:W-:Y:S02]  /*12f0*/  FFMA.FTZ R43, R41, R40, RZ ;  /* 0x00000028292b7223 */ /* 0x000fe400000100ff */
[----:B------:R-:W-:Y:S02]  /*1300*/  LDS R41, [R6+0x40] ;  /* 0x0000400006297984 */ /* 0x000fe40000000800 */
[----:B-1----:R-:W-:-:S02]  /*1310*/  FFMA.FTZ R25, R42, R38, R43 ;  /* 0x000000262a197223 */ /* 0x002fc4000001002b */
[----:B------:R-:W-:Y:S01]  /*1320*/  LDS R40, [R6+0x44] ;  /* 0x0000440006287984 */ /* 0x000fe20000000800 */
[----:B--2---:R-:W-:-:S03]  /*1330*/  FFMA.FTZ R24, R39, R44, R24 ;  /* 0x0000002c27187223 */ /* 0x004fc60000010018 */
[----:B------:R-:W1:Y:S04]  /*1340*/  LDS R39, [R10+0x20] ;  /* 0x000020000a277984 */ /* 0x000e680000000800 */
[----:B------:R-:W2:Y:S04]  /*1350*/  LDS R42, [R6+0x60] ;  /* 0x00006000062a7984 */ /* 0x000ea80000000800 */
[----:B------:R-:W-:Y:S01]  /*1360*/  LDS R38, [R10+0x28] ;  /* 0x000028000a267984 */ /* 0x000fe20000000800 */
[----:B0-----:R-:W-:Y:S02]  /*1370*/  LOP3.LUT R43, R36, 0xf0f0f0f, RZ, 0xc0, !PT ;  /* 0x0f0f0f0f242b7812 */ /* 0x001fe400078ec0ff */
[----:B------:R-:W-:-:S04]  /*1380*/  SHF.R.U32.HI R36, RZ, 0x4, R36 ;  /* 0x00000004ff247819 */ /* 0x000fc80000011624 */
[----:B------:R-:W-:Y:S02]  /*1390*/  LOP3.LUT R36, R36, 0xf0f0f0f, RZ, 0xc0, !PT ;  /* 0x0f0f0f0f24247812 */ /* 0x000fe400078ec0ff */
[----:B-1----:R-:W-:Y:S02]  /*13a0*/  LOP3.LUT R44, R39, 0xf0f0f0f, RZ, 0xc0, !PT ;  /* 0x0f0f0f0f272c7812 */ /* 0x002fe400078ec0ff */
[----:B------:R-:W-:-:S03]  /*13b0*/  SHF.R.U32.HI R39, RZ, 0x4, R39 ;  /* 0x00000004ff277819 */ /* 0x000fc60000011627 */
[----:B------:R-:W-:Y:S01]  /*13c0*/  IDP.4A.S8.S8 R41, R44, R41, RZ ;  /* 0x000000292c297226 */ /* 0x000fe200000006ff */
[----:B------:R-:W-:-:S03]  /*13d0*/  LOP3.LUT R39, R39, 0xf0f0f0f, RZ, 0xc0, !PT ;  /* 0x0f0f0f0f27277812 */ /* 0x000fc600078ec0ff */
[----:B------:R-:W-:Y:S02]  /*13e0*/  IDP.4A.S8.S8 R40, R43, R40, R41 ;  /* 0x000000282b287226 */ /* 0x000fe40000000629 */
[----:B------:R-:W0:Y:S01]  /*13f0*/  LDS R41, [R6+0x64] ;  /* 0x0000640006297984 */ /* 0x000e220000000800 */
[----:B--2---:R-:W-:-:S03]  /*1400*/  IDP.4A.S8.S8 R42, R39, R42, RZ ;  /* 0x0000002a272a7226 */ /* 0x004fc600000006ff */
[----:B------:R-:W1:Y:S04]  /*1410*/  LDS R39, [R6+0x48] ;  /* 0x0000480006277984 */ /* 0x000e680000000800 */
[----:B------:R-:W-:Y:S01]  /*1420*/  LDS.U8 R43, [R11.X4+0x1107] ;  /* 0x001107000b2b7984 */ /* 0x000fe20000004000 */
[----:B0-----:R-:W-:Y:S01]  /*1430*/  IDP.4A.S8.S8 R41, R36, R41, R42 ;  /* 0x0000002924297226 */ /* 0x001fe2000000062a */
[----:B------:R-:W-:Y:S02]  /*1440*/  LOP3.LUT R36, R38, 0xf0f0f0f, RZ, 0xc0, !PT ;  /* 0x0f0f0f0f26247812 */ /* 0x000fe400078ec0ff */
[----:B------:R-:W0:Y:S01]  /*1450*/  LDS R42, [R6+0x68] ;  /* 0x00006800062a7984 */ /* 0x000e220000000800 */
[----:B------:R-:W-:Y:S02]  /*1460*/  SHF.R.U32.HI R38, RZ, 0x4, R38 ;  /* 0x00000004ff267819 */ /* 0x000fe40000011626 */
[----:B-1----:R-:W-:-:S02]  /*1470*/  IDP.4A.S8.S8 R39, R36, R39, R40 ;  /* 0x0000002724277226 */ /* 0x002fc40000000628 */
        /* <DEDUP_REMOVED lines=41> */
[----:B------:R-:W1:Y:S04]  /*1710*/  LDS.U8 R39, [R11.X4+0x1106] ;  /* 0x001106000b277984 */ /* 0x000e680000004000 */
[----:B0-----:R-:W-:Y:S02]  /*1720*/  IDP.4A.S8.S8 R38, R36, R38, R41 ;  /* 0x0000002624267226 */ /* 0x001fe40000000629 */
[----:B------:R-:W0:Y:S02]  /*1730*/  LDS R41, [R21.X4+0x1080] ;  /* 0x0010800015297984 */ /* 0x000e240000004800 */
[----:B------:R-:W-:-:S02]  /*1740*/  IMAD R45, R38, R43, RZ ;  /* 0x0000002b262d7224 */ /* 0x000fc400078e02ff */
[----:B------:R-:W2:Y:S01]  /*1750*/  LDS R36, [R7.X4+0x151c] ;  /* 0x00151c0007247984 */ /* 0x000ea20000004800 */
[----:B-1----:R-:W-:-:S03]  /*1760*/  IMAD R44, R40, R39, RZ ;  /* 0x00000027282c7224 */ /* 0x002fc600078e02ff */
[----:B------:R-:W1:Y:S01]  /*1770*/  LDS R39, [R7.X4+0x1520] ;  /* 0x0015200007277984 */ /* 0x000e620000004800 */
[----:B------:R-:W3:Y:S01]  /*1780*/  I2F R40, R44 ;  /* 0x0000002c00287306 */ /* 0x000ee20000201400 */
[--C-:B0-----:R-:W-:Y:S02]  /*1790*/  HADD2.F32 R38, -RZ, R41.reuse.H1_H1 ;  /* 0x30000029ff267230 */ /* 0x101fe40000004100 */
[----:B------:R-:W-:Y:S02]  /*17a0*/  HADD2.F32 R41, -RZ, R41.H0_H0 ;  /* 0x20000029ff297230 */ /* 0x000fe40000004100 */
[--C-:B--2---:R-:W-:Y:S01]  /*17b0*/  HADD2.F32 R43, -RZ, R36.reuse.H0_H0 ;  /* 0x20000024ff2b7230 */ /* 0x104fe20000004100 */
[----:B------:R-:W-:Y:S01]  /*17c0*/  FMUL.FTZ R42, R25, R38 ;  /* 0x00000026192a7220 */ /* 0x000fe20000410000 */
[----:B------:R-:W-:Y:S01]  /*17d0*/  HADD2.F32 R36, -RZ, R36.H1_H1 ;  /* 0x30000024ff247230 */ /* 0x000fe20000004100 */
[----:B------:R-:W0:Y:S02]  /*17e0*/  I2F R25, R45 ;  /* 0x0000002d00197306 */ /* 0x000e240000201400 */
[----:B------:R-:W-:-:S02]  /*17f0*/  FFMA.FTZ R24, R24, R41, -R42 ;  /* 0x0000002918187223 */ /* 0x000fc4000001082a */
[----:B---3--:R-:W-:Y:S02]  /*1800*/  FFMA.FTZ R40, R43, R40, RZ ;  /* 0x000000282b287223 */ /* 0x008fe400000100ff */
[----:B------:R-:W-:Y:S01]  /*1810*/  FADD.FTZ R3, R3, R24 ;  /* 0x0000001803037221 */ /* 0x000fe20000010000 */
[--C-:B-1----:R-:W-:Y:S02]  /*1820*/  HADD2.F32 R42, -RZ, R39.reuse.H0_H0 ;  /* 0x20000027ff2a7230 */ /* 0x102fe40000004100 */
[----:B------:R-:W-:-:S03]  /*1830*/  HADD2.F32 R39, -RZ, R39.H1_H1 ;  /* 0x30000027ff277230 */ /* 0x000fc60000004100 */
[----:B0-----:R-:W-:Y:S02]  /*1840*/  FFMA.FTZ R40, R42, R25, R40 ;  /* 0x000000192a287223 */ /* 0x001fe40000010028 */
[----:B------:R-:W0:Y:S04]  /*1850*/  LDS.U8 R25, [R11.X4+0x110e] ;  /* 0x00110e000b197984 */ /* 0x000e280000004000 */
[----:B------:R-:W1:Y:S01]  /*1860*/  LDS.U8 R42, [R11.X4+0x110f] ;  /* 0x00110f000b2a7984 */ /* 0x000e620000004000 */
[----:B0-----:R-:W0:Y:S08]  /*1870*/  I2F.U16 R25, R25 ;  /* 0x0000001900197306 */ /* 0x001e300000101000 */
[----:B-1----:R-:W1:Y:S01]  /*1880*/  I2F.U16 R42, R42 ;  /* 0x0000002a002a7306 */ /* 0x002e620000101000 */
[----:B0-----:R-:W-:-:S04]  /*1890*/  FFMA.FTZ R36, R36, R25, RZ ;  /* 0x0000001924247223 */ /* 0x001fc800000100ff */
[----:B-1----:R-:W-:-:S04]  /*18a0*/  FFMA.FTZ R39, R39, R42, R36 ;  /* 0x0000002a27277223 */ /* 0x002fc80000010024 */
        /* <DEDUP_REMOVED lines=14> */
[----:B------:R-:W-:-:S06]  /*1990*/  @!P1 IMAD.X R25, RZ, RZ, R25, P2 ;  /* 0x000000ffff199224 */ /* 0x000fcc00010e0619 */
[----:B------:R-:W3:Y:S04]  /*19a0*/  @!P1 LDG.E.CONSTANT R25, [R24.64+0x4] ;  /* 0x0000040c18199981 */ /* 0x000ee8000c1e9900 */
[----:B---3--:R-:W-:Y:S04]  /*19b0*/  @!P1 STS [R18], R25 ;  /* 0x0000001912009388 */ /* 0x008fe80000000800 */
[----:B--2---:R-:W-:Y:S04]  /*19c0*/  @!P0 STS [R5.X4+0x1514], R22 ;  /* 0x0015141605008388 */ /* 0x004fe80000004800 */
[----:B------:R-:W-:Y:S06]  /*19d0*/  BAR.SYNC.DEFER_BLOCKING 0x0 ;  /* 0x0000000000007b1d */ /* 0x000fec0000010000 */
[----:B------:R-:W0:Y:S04]  /*19e0*/  LDS R41, [R10+0x40] ;  /* 0x000040000a297984 */ /* 0x000e280000000800 */
[----:B------:R-:W1:Y:S04]  /*19f0*/  LDS R27, [R6] ;  /* 0x00000000061b7984 */ /* 0x000e680000000800 */
[----:B------:R-:W2:Y:S04]  /*1a00*/  LDS R40, [R10+0x44] ;  /* 0x000044000a287984 */ /* 0x000ea80000000800 */
        /* <DEDUP_REMOVED lines=8> */
[----:B------:R-:W-:Y:S02]  /*1a90*/  LDS R25, [R6+0x10] ;  /* 0x0000100006197984 */ /* 0x000fe40000000800 */
[----:B-1----:R-:W-:Y:S02]  /*1aa0*/  IDP.4A.S8.S8 R22, R22, R27, RZ ;  /* 0x0000001b16167226 */ /* 0x002fe400000006ff */
[----:B------:R-:W0:Y:S01]  /*1ab0*/  LDS R27, [R6+0xc] ;  /* 0x00000c00061b7984 */ /* 0x000e220000000800 */
[----:B--2---:R-:W-:Y:S02]  /*1ac0*/  LOP3.LUT R23, R40, 0xf0f0f0f, RZ, 0xc0, !PT ;  /* 0x0f0f0f0f28177812 */ /* 0x004fe400078ec0ff */
[----:B------:R-:W-:-:S03]  /*1ad0*/  SHF.R.U32.HI R41, RZ, 0x4, R41 ;  /* 0x00000004ff297819 */ /* 0x000fc60000011629 */
[----:B---3--:R-:W-:Y:S01]  /*1ae0*/  IDP.4A.S8.S8 R42, R23, R42, R22 ;  /* 0x0000002a172a7226 */ /* 0x008fe20000000616 */
[----:B------:R-:W-:Y:S01]  /*1af0*/  LOP3.LUT R22, R41, 0xf0f0f0f, RZ, 0xc0, !PT ;  /* 0x0f0f0f0f29167812 */ /* 0x000fe200078ec0ff */
[----:B------:R-:W-:Y:S01]  /*1b00*/  LDS R23, [R10+0x50] ;  /* 0x000050000a177984 */ /* 0x000fe20000000800 */
[----:B------:R-:W-:-:S03]  /*1b10*/  SHF.R.U32.HI R40, RZ, 0x4, R40 ;  /* 0x00000004ff287819 */ /* 0x000fc60000011628 */
[----:B----4-:R-:W-:Y:S01]  /*1b20*/  IDP.4A.S8.S8 R39, R22, R39, RZ ;  /* 0x0000002716277226 */ /* 0x010fe200000006ff */
[----:B------:R-:W-:Y:S01]  /*1b30*/  LOP3.LUT R40, R40, 0xf0f0f0f, RZ, 0xc0, !PT ;  /* 0x0f0f0f0f28287812 */ /* 0x000fe200078ec0ff */
[----:B------:R-:W1:Y:S04]  /*1b40*/  LDS R22, [R6+0x2c] ;  /* 0x00002c0006167984 */ /* 0x000e680000000800 */
[----:B-----5:R-:W-:Y:S01]  /*1b50*/  IDP.4A.S8.S8 R39, R40, R38, R39 ;  /* 0x0000002628277226 */ /* 0x020fe20000000627 */
[----:B------:R-:W-:Y:S02]  /*1b60*/  LOP3.LUT R38, R26, 0xf0f0f0f, RZ, 0xc0, !PT ;  /* 0x0f0f0f0f1a267812 */ /* 0x000fe400078ec0ff */
[----:B------:R-:W-:-:S03]  /*1b70*/  SHF.R.U32.HI R26, RZ, 0x4, R26 ;  /* 0x00000004ff1a7819 */ /* 0x000fc6000001161a */
[----:B------:R-:W-:Y:S02]  /*1b80*/  IDP.4A.S8.S8 R40, R38, R37, R42 ;  /* 0x0000002526287226 */ /* 0x000fe4000000062a */
[----:B------:R-:W2:Y:S01]  /*1b90*/  LDS R37, [R6+0x30] ;  /* 0x0000300006257984 */ /* 0x000ea20000000800 */
[----:B------:R-:W-:-:S03]  /*1ba0*/  LOP3.LUT R38, R26, 0xf0f0f0f, RZ, 0xc0, !PT ;  /* 0x0f0f0f0f1a267812 */ /* 0x000fc600078ec0ff */
[----:B------:R-:W3:Y:S02]  /*1bb0*/  LDS R26, [R10+0x54] ;  /* 0x000054000a1a7984 */ /* 0x000ee40000000800 */
[----:B------:R-:W-:Y:S01]  /*1bc0*/  IDP.4A.S8.S8 R39, R38, R36, R39 ;  /* 0x0000002426277226 */ /* 0x000fe20000000627 */
[----:B------:R-:W-:Y:S01]  /*1bd0*/  LOP3.LUT R36, R24, 0xf0f0f0f, RZ, 0xc0, !PT ;  /* 0x0f0f0f0f18247812 */ /* 0x000fe200078ec0ff */
[----:B------:R-:W4:Y:S04]  /*1be0*/  LDS R38, [R6+0x14] ;  /* 0x0000140006267984 */ /* 0x000f280000000800 */
[----:B0-----:R-:W-:Y:S02]  /*1bf0*/  IDP.4A.S8.S8 R40, R36, R27, R40 ;  /* 0x0000001b24287226 */ /* 0x001fe40000000628 */
[----:B------:R-:W0:Y:S01]  /*1c00*/  LDS R27, [R6+0x34] ;  /* 0x00003400061b7984 */ /* 0x000e220000000800 */
[----:B------:R-:W-:-:S03]  /*1c10*/  SHF.R.U32.HI R36, RZ, 0x4, R24 ;  /* 0x00000004ff247819 */ /* 0x000fc60000011618 */
[----:B------:R-:W5:Y:S01]  /*1c20*/  LDS R24, [R10+0x58] ;  /* 0x000058000a187984 */ /* 0x000f620000000800 */
[----:B------:R-:W-:-:S03]  /*1c30*/  LOP3.LUT R41, R36, 0xf0f0f0f, RZ, 0xc0, !PT ;  /* 0x0f0f0f0f24297812 */ /* 0x000fc600078ec0ff */
[----:B------:R-:W5:Y:S02]  /*1c40*/  LDS R36, [R6+0x18] ;  /* 0x0000180006247984 */ /* 0x000f640000000800 */
[----:B-1----:R-:W-:Y:S01]  /*1c50*/  IDP.4A.S8.S8 R42, R41, R22, R39 ;  /* 0x00000016292a7226 */ /* 0x002fe20000000627 */
[----:B------:R-:W-:Y:S02]  /*1c60*/  LOP3.LUT R22, R23, 0xf0f0f0f, RZ, 0xc0, !PT ;  /* 0x0f0f0f0f17167812 */ /* 0x000fe400078ec0ff */
[----:B------:R-:W-:-:S03]  /*1c70*/  SHF.R.U32.HI R39, RZ, 0x4, R23 ;  /* 0x00000004ff277819 */ /* 0x000fc60000011617 */
[----:B------:R-:W-:Y:S01]  /*1c80*/  IDP.4A.S8.S8 R23, R22, R25, R40 ;  /* 0x0000001916177226 */ /* 0x000fe20000000628 */
[----:B------:R-:W-:Y:S01]  /*1c90*/  LOP3.LUT R22, R39, 0xf0f0f0f, RZ, 0xc0, !PT ;  /* 0x0f0f0f0f27167812 */ /* 0x000fe200078ec0ff */
[----:B------:R-:W-:Y:S04]  /*1ca0*/  LDS R25, [R10+0x5c] ;  /* 0x00005c000a197984 */ /* 0x000fe80000000800 */
[----:B------:R-:W1:Y:S01]  /*1cb0*/  LDS R39, [R6+0x38] ;  /* 0x0000380006277984 */ /* 0x000e620000000800 */
[----:B--2---:R-:W-:-:S03]  /*1cc0*/  IDP.4A.S8.S8 R42, R22, R37, R42 ;  /* 0x00000025162a7226 */ /* 0x004fc6000000062a */
[----:B------:R-:W2:Y:S01]  /*1cd0*/  LDS R37, [R6+0x1c] ;  /* 0x00001c0006257984 */ /* 0x000ea20000000800 */
[----:B---3--:R-:W-:Y:S02]  /*1ce0*/  LOP3.LUT R22, R26, 0xf0f0f0f, RZ, 0xc0, !PT ;  /* 0x0f0f0f0f1a167812 */ /* 0x008fe400078ec0ff */
[----:B------:R-:W-:Y:S01]  /*1cf0*/  SHF.R.U32.HI R26, RZ, 0x4, R26 ;  /* 0x00000004ff1a7819 */ /* 0x000fe2000001161a */
[----:B------:R-:W3:Y:S02]  /*1d00*/  LDS.U8 R40, [R11.X4+0x1108] ;  /* 0x001108000b287984 */ /* 0x000ee40000004000 */
[----:B----4-:R-:W-:Y:S01]  /*1d10*/  IDP.4A.S8.S8 R23, R22, R38, R23 ;  /* 0x0000002616177226 */ /* 0x010fe20000000617 */
[----:B------:R-:W-:Y:S01]  /*1d20*/  LOP3.LUT R26, R26, 0xf0f0f0f, RZ, 0xc0, !PT ;  /* 0x0f0f0f0f1a1a7812 */ /* 0x000fe200078ec0ff */
[----:B------:R-:W4:Y:S04]  /*1d30*/  LDS R38, [R6+0x3c] ;  /* 0x00003c0006267984 */ /* 0x000f280000000800 */
[----:B0-----:R-:W-:-:S02]  /*1d40*/  IDP.4A.S8.S8 R26, R26, R27, R42 ;  /* 0x0000001b1a1a7226 */ /* 0x001fc4000000062a */
[----:B------:R-:W0:Y:S01]  /*1d50*/  LDS.U8 R27, [R11.X4+0x1109] ;  /* 0x001109000b1b7984 */ /* 0x000e220000004000 */
[----:B-----5:R-:W-:Y:S02]  /*1d60*/  LOP3.LUT R22, R24, 0xf0f0f0f, RZ, 0xc0, !PT ;  /* 0x0f0f0f0f18167812 */ /* 0x020fe400078ec0ff */
[----:B------:R-:W-:-:S03]  /*1d70*/  SHF.R.U32.HI R24, RZ, 0x4, R24 ;  /* 0x00000004ff187819 */ /* 0x000fc60000011618 */
[----:B------:R-:W-:Y:S02]  /*1d80*/  IDP.4A.S8.S8 R36, R22, R36, R23 ;  /* 0x0000002416247226 */ /* 0x000fe40000000617 */
[----:B------:R-:W5:Y:S01]  /*1d90*/  LDS R22, [R0.X16+0x1514] ;  /* 0x0015140000167984 */ /* 0x000f62000000c800 */
[----:B------:R-:W-:-:S03]  /*1da0*/  LOP3.LUT R24, R24, 0xf0f0f0f, RZ, 0xc0, !PT ;  /* 0x0f0f0f0f18187812 */ /* 0x000fc600078ec0ff */
[----:B------:R-:W5:Y:S02]  /*1db0*/  LDS R23, [R0.X16+0x1518] ;  /* 0x0015180000177984 */ /* 0x000f64000000c800 */
[----:B-1----:R-:W-:Y:S01]  /*1dc0*/  IDP.4A.S8.S8 R41, R24, R39, R26 ;  /* 0x0000002718297226 */ /* 0x002fe2000000061a */
[----:B------:R-:W-:Y:S01]  /*1dd0*/  LOP3.LUT R24, R25, 0xf0f0f0f, RZ, 0xc0, !PT ;  /* 0x0f0f0f0f19187812 */ /* 0x000fe200078ec0ff */
[----:B------:R-:W1:Y:S04]  /*1de0*/  LDS R26, [R10+0x60] ;  /* 0x000060000a1a7984 */ /* 0x000e680000000800 */
[----:B--2---:R-:W-:Y:S01]  /*1df0*/  IDP.4A.S8.S8 R37, R24, R37, R36 ;  /* 0x0000002518257226 */ /* 0x004fe20000000624 */
[----:B------:R-:W-:Y:S01]  /*1e00*/  SHF.R.U32.HI R24, RZ, 0x4, R25 ;  /* 0x00000004ff187819 */ /* 0x000fe20000011619 */
[----:B------:R-:W2:Y:S04]  /*1e10*/  LDS R36, [R6+0x40] ;  /* 0x0000400006247984 */ /* 0x000ea80000000800 */
[----:B------:R-:W2:Y:S01]  /*1e20*/  LDS R25, [R10+0x64] ;  /* 0x000064000a197984 */ /* 0x000ea20000000800 */
[----:B------:R-:W-:-:S03]  /*1e30*/  LOP3.LUT R24, R24, 0xf0f0f0f, RZ, 0xc0, !PT ;  /* 0x0f0f0f0f18187812 */ /* 0x000fc600078ec0ff */
[----:B------:R-:W2:Y:S01]  /*1e40*/  LDS R39, [R6+0x44] ;  /* 0x0000440006277984 */ /* 0x000ea20000000800 */
[----:B---3--:R-:W-:Y:S02]  /*1e50*/  IMAD R42, R37, R40, RZ ;  /* 0x00000028252a7224 */ /* 0x008fe400078e02ff */
[----:B----4-:R-:W-:Y:S01]  /*1e60*/  IDP.4A.S8.S8 R24, R24, R38, R41 ;  /* 0x0000002618187226 */ /* 0x010fe20000000629 */
[----:B------:R-:W-:Y:S01]  /*1e70*/  LDS R40, [R6+0x64] ;  /* 0x0000640006287984 */ /* 0x000fe20000000800 */
[----:B------:R-:W3:Y:S02]  /*1e80*/  I2F R37, R42 ;  /* 0x0000002a00257306 */ /* 0x000ee40000201400 */
[----:B0-----:R-:W-:Y:S01]  /*1e90*/  IMAD R43, R24, R27, RZ ;  /* 0x0000001b182b7224 */ /* 0x001fe200078e02ff */
[----:B------:R-:W0:Y:S04]  /*1ea0*/  LDS R38, [R6+0x60] ;  /* 0x0000600006267984 */ /* 0x000e280000000800 */
[----:B------:R-:W-:Y:S01]  /*1eb0*/  LDS R41, [R6+0x48] ;  /* 0x0000480006297984 */ /* 0x000fe20000000800 */
[----:B------:R-:W4:Y:S01]  /*1ec0*/  I2F R43, R43 ;  /* 0x0000002b002b7306 */ /* 0x000f220000201400 */
[----:B-----5:R-:W-:-:S02]  /*1ed0*/  HADD2.F32 R24, -RZ, R22.H0_H0 ;  /* 0x20000016ff187230 */ /* 0x020fc40000004100 */
[----:B------:R-:W-:-:S03]  /*1ee0*/  HADD2.F32 R27, -RZ, R23.H0_H0 ;  /* 0x20000017ff1b7230 */ /* 0x000fc60000004100 */
[----:B---3--:R-:W-:Y:S02]  /*1ef0*/  FFMA.FTZ R24, R24, R37, RZ ;  /* 0x0000002518187223 */ /* 0x008fe400000100ff */
[----:B------:R-:W3:Y:S02]  /*1f00*/  LDS R37, [R10+0x68] ;  /* 0x000068000a257984 */ /* 0x000ee40000000800 */
[----:B----4-:R-:W-:Y:S01]  /*1f10*/  FFMA.FTZ R24, R27, R43, R24 ;  /* 0x0000002b1b187223 */ /* 0x010fe20000010018 */
[----:B-1----:R-:W-:-:S05]  /*1f20*/  LOP3.LUT R27, R26, 0xf0f0f0f, RZ, 0xc0, !PT ;  /* 0x0f0f0f0f1a1b7812 */ /* 0x002fca00078ec0ff */
[----:B--2---:R-:W-:Y:S01]  /*1f30*/  IDP.4A.S8.S8 R36, R27, R36, RZ ;  /* 0x000000241b247226 */ /* 0x004fe200000006ff */
[----:B------:R-:W-:Y:S01]  /*1f40*/  LOP3.LUT R42, R25, 0xf0f0f0f, RZ, 0xc0, !PT ;  /* 0x0f0f0f0f192a7812 */ /* 0x000fe200078ec0ff */
[----:B------:R-:W1:Y:S04]  /*1f50*/  LDS R27, [R10+0x6c] ;  /* 0x00006c000a1b7984 */ /* 0x000e680000000800 */
[----:B------:R-:W-:Y:S02]  /*1f60*/  IDP.4A.S8.S8 R42, R42, R39, R36 ;  /* 0x000000272a2a7226 */ /* 0x000fe40000000624 */
[----:B------:R-:W2:Y:S01]  /*1f70*/  LDS R36, [R6+0x68] ;  /* 0x0000680006247984 */ /* 0x000ea20000000800 */
[----:B------:R-:W-:-:S03]  /*1f80*/  SHF.R.U32.HI R39, RZ, 0x4, R26 ;  /* 0x00000004ff277819 */ /* 0x000fc6000001161a */
[----:B------:R-:W4:Y:S01]  /*1f90*/  LDS R26, [R6+0x4c] ;  /* 0x00004c00061a7984 */ /* 0x000f220000000800 */
[----:B------:R-:W-:Y:S02]  /*1fa0*/  LOP3.LUT R39, R39, 0xf0f0f0f, RZ, 0xc0, !PT ;  /* 0x0f0f0f0f27277812 */ /* 0x000fe400078ec0ff */
[----:B------:R-:W-:-:S03]  /*1fb0*/  SHF.R.U32.HI R25, RZ, 0x4, R25 ;  /* 0x00000004ff197819 */ /* 0x000fc60000011619 */
[----:B0-----:R-:W-:Y:S01]  /*1fc0*/  IDP.4A.S8.S8 R39, R39, R38, RZ ;  /* 0x0000002627277226 */ /* 0x001fe200000006ff */
[----:B------:R-:W-:Y:S01]  /*1fd0*/  LOP3.LUT R25, R25, 0xf0f0f0f, RZ, 0xc0, !PT ;  /* 0x0f0f0f0f19197812 */ /* 0x000fe200078ec0ff */
[----:B------:R-:W-:Y:S04]  /*1fe0*/  LDS R38, [R10+0x70] ;  /* 0x000070000a267984 */ /* 0x000fe80000000800 */
[----:B------:R-:W-:Y:S01]  /*1ff0*/  IDP.4A.S8.S8 R39, R25, R40, R39 ;  /* 0x0000002819277226 */ /* 0x000fe20000000627 */
[----:B---3--:R-:W-:Y:S02]  /*2000*/  LOP3.LUT R25, R37, 0xf0f0f0f, RZ, 0xc0, !PT ;  /* 0x0f0f0f0f25197812 */ /* 0x008fe400078ec0ff */
[----:B------:R-:W-:-:S03]  /*2010*/  SHF.R.U32.HI R37, RZ, 0x4, R37 ;  /* 0x00000004ff257819 */ /* 0x000fc60000011625 */
[----:B------:R-:W-:Y:S02]  /*2020*/  IDP.4A.S8.S8 R41, R25, R41, R42 ;  /* 0x0000002919297226 */ /* 0x000fe4000000062a */
[----:B------:R-:W0:Y:S01]  /*2030*/  LDS R25, [R6+0x6c] ;  /* 0x00006c0006197984 */ /* 0x000e220000000800 */
[----:B------:R-:W-:-:S03]  /*2040*/  LOP3.LUT R40, R37, 0xf0f0f0f, RZ, 0xc0, !PT ;  /* 0x0f0f0f0f25287812 */ /* 0x000fc600078ec0ff */
[----:B------:R-:W3:Y:S01]  /*2050*/  LDS R37, [R6+0x50] ;  /* 0x0000500006257984 */ /* 0x000ee20000000800 */
[----:B-1----:R-:W-:Y:S01]  /*2060*/  LOP3.LUT R42, R27, 0xf0f0f0f, RZ, 0xc0, !PT ;  /* 0x0f0f0f0f1b2a7812 */ /* 0x002fe200078ec0ff */
[----:B--2---:R-:W-:Y:S02]  /*2070*/  IDP.4A.S8.S8 R40, R40, R36, R39 ;  /* 0x0000002428287226 */ /* 0x004fe40000000627 */
[----:B------:R-:W1:Y:S02]  /*2080*/  LDS R36, [R6+0x70] ;  /* 0x0000700006247984 */ /* 0x000e640000000800 */
[----:B----4-:R-:W-:Y:S02]  /*2090*/  IDP.4A.S8.S8 R42, R42, R26, R41 ;  /* 0x0000001a2a2a7226 */ /* 0x010fe40000000629 */
[----:B------:R-:W2:Y:S04]  /*20a0*/  LDS R26, [R10+0x74] ;  /* 0x000074000a1a7984 */ /* 0x000ea80000000800 */
[----:B------:R-:W4:Y:S01]  /*20b0*/  LDS R39, [R6+0x54] ;  /* 0x0000540006277984 */ /* 0x000f220000000800 */
[----:B------:R-:W-:-:S04]  /*20c0*/  SHF.R.U32.HI R27, RZ, 0x4, R27 ;  /* 0x00000004ff1b7819 */ /* 0x000fc8000001161b */
[----:B------:R-:W-:-:S05]  /*20d0*/  LOP3.LUT R27, R27, 0xf0f0f0f, RZ, 0xc0, !PT ;  /* 0x0f0f0f0f1b1b7812 */ /* 0x000fca00078ec0ff */
[----:B0-----:R-:W-:Y:S01]  /*20e0*/  IDP.4A.S8.S8 R27, R27, R25, R40 ;  /* 0x000000191b1b7226 */ /* 0x001fe20000000628 */
[----:B------:R-:W-:Y:S02]  /*20f0*/  LOP3.LUT R25, R38, 0xf0f0f0f, RZ, 0xc0, !PT ;  /* 0x0f0f0f0f26197812 */ /* 0x000fe400078ec0ff */
[----:B------:R-:W-:Y:S02]  /*2100*/  SHF.R.U32.HI R40, RZ, 0x4, R38 ;  /* 0x00000004ff287819 */ /* 0x000fe40000011626 */
[----:B------:R-:W0:Y:S01]  /*2110*/  LDS R38, [R6+0x74] ;  /* 0x0000740006267984 */ /* 0x000e220000000800 */
[----:B---3--:R-:W-:Y:S01]  /*2120*/  IDP.4A.S8.S8 R42, R25, R37, R42 ;  /* 0x00000025192a7226 */ /* 0x008fe2000000062a */
[----:B------:R-:W-:Y:S02]  /*2130*/  LOP3.LUT R40, R40, 0xf0f0f0f, RZ, 0xc0, !PT ;  /* 0x0f0f0f0f28287812 */ /* 0x000fe400078ec0ff */
[----:B------:R-:W3:Y:S04]  /*2140*/  LDS R37, [R10+0x78] ;  /* 0x000078000a257984 */ /* 0x000ee80000000800 */
[----:B------:R-:W-:Y:S01]  /*2150*/  LDS R25, [R10+0x7c] ;  /* 0x00007c000a197984 */ /* 0x000fe20000000800 */
[----:B-1----:R-:W-:-:S03]  /*2160*/  IDP.4A.S8.S8 R41, R40, R36, R27 ;  /* 0x0000002428297226 */ /* 0x002fc6000000061b */
[----:B------:R-:W1:Y:S01]  /*2170*/  LDS R36, [R6+0x58] ;  /* 0x0000580006247984 */ /* 0x000e620000000800 */
[----:B--2---:R-:W-:-:S03]  /*2180*/  LOP3.LUT R43, R26, 0xf0f0f0f, RZ, 0xc0, !PT ;  /* 0x0f0f0f0f1a2b7812 */ /* 0x004fc600078ec0ff */
[----:B------:R-:W-:Y:S02]  /*2190*/  LDS R40, [R6+0x5c] ;  /* 0x00005c0006287984 */ /* 0x000fe40000000800 */
[----:B----4-:R-:W-:Y:S02]  /*21a0*/  IDP.4A.S8.S8 R43, R43, R39, R42 ;  /* 0x000000272b2b7226 */ /* 0x010fe4000000062a */
[----:B------:R-:W-:Y:S04]  /*21b0*/  LDS R27, [R6+0x7c] ;  /* 0x00007c00061b7984 */ /* 0x000fe80000000800 */
[----:B------:R-:W2:Y:S01]  /*21c0*/  LDS R39, [R6+0x78] ;  /* 0x0000780006277984 */ /* 0x000ea20000000800 */
[----:B------:R-:W-:-:S04]  /*21d0*/  SHF.R.U32.HI R26, RZ, 0x4, R26 ;  /* 0x00000004ff1a7819 */ /* 0x000fc8000001161a */
[----:B------:R-:W-:-:S05]  /*21e0*/  LOP3.LUT R26, R26, 0xf0f0f0f, RZ, 0xc0, !PT ;  /* 0x0f0f0f0f1a1a7812 */ /* 0x000fca00078ec0ff */
[----:B0-----:R-:W-:Y:S02]  /*21f0*/  IDP.4A.S8.S8 R38, R26, R38, R41 ;  /* 0x000000261a267226 */ /* 0x001fe40000000629 */
[----:B------:R-:W-:Y:S01]  /*2200*/  LDS.U8 R41, [R11.X4+0x1112] ;  /* 0x001112000b297984 */ /* 0x000fe20000004000 */
[----:B---3--:R-:W-:-:S05]  /*2210*/  LOP3.LUT R26, R37, 0xf0f0f0f, RZ, 0xc0, !PT ;  /* 0x0f0f0f0f251a7812 */ /* 0x008fca00078ec0ff */
[----:B-1----:R-:W-:Y:S01]  /*2220*/  IDP.4A.S8.S8 R43, R26, R36, R43 ;  /* 0x000000241a2b7226 */ /* 0x002fe2000000062b */
[----:B------:R-:W-:Y:S01]  /*2230*/  SHF.R.U32.HI R26, RZ, 0x4, R37 ;  /* 0x00000004ff1a7819 */ /* 0x000fe20000011625 */
[----:B------:R-:W-:Y:S04]  /*2240*/  LDS.U8 R36, [R11.X4+0x1113] ;  /* 0x001113000b247984 */ /* 0x000fe80000004000 */
[----:B------:R-:W0:Y:S01]  /*2250*/  LDS.U8 R37, [R11.X4+0x110a] ;  /* 0x00110a000b257984 */ /* 0x000e220000004000 */
[----:B------:R-:W-:-:S05]  /*2260*/  LOP3.LUT R26, R26, 0xf0f0f0f, RZ, 0xc0, !PT ;  /* 0x0f0f0f0f1a1a7812 */ /* 0x000fca00078ec0ff */
[----:B--2---:R-:W-:Y:S02]  /*2270*/  IDP.4A.S8.S8 R26, R26, R39, R38 ;  /* 0x000000271a1a7226 */ /* 0x004fe40000000626 */
[----:B------:R-:W1:Y:S01]  /*2280*/  LDS.U8 R39, [R11.X4+0x1110] ;  /* 0x001110000b277984 */ /* 0x000e620000004000 */
[----:B------:R-:W-:Y:S02]  /*2290*/  LOP3.LUT R38, R25, 0xf0f0f0f, RZ, 0xc0, !PT ;  /* 0x0f0f0f0f19267812 */ /* 0x000fe400078ec0ff */
[----:B------:R-:W-:-:S04]  /*22a0*/  SHF.R.U32.HI R25, RZ, 0x4, R25 ;  /* 0x00000004ff197819 */ /* 0x000fc80000011619 */
[----:B------:R-:W-:Y:S01]  /*22b0*/  LOP3.LUT R25, R25, 0xf0f0f0f, RZ, 0xc0, !PT ;  /* 0x0f0f0f0f19197812 */ /* 0x000fe200078ec0ff */
[----:B------:R-:W-:Y:S02]  /*22c0*/  IDP.4A.S8.S8 R38, R38, R40, R43 ;  /* 0x0000002826267226 */ /* 0x000fe4000000062b */
[----:B------:R-:W2:Y:S02]  /*22d0*/  LDS.U8 R40, [R11.X4+0x1111] ;  /* 0x001111000b287984 */ /* 0x000ea40000004000 */
[----:B------:R-:W-:Y:S02]  /*22e0*/  IDP.4A.S8.S8 R27, R25, R27, R26 ;  /* 0x0000001b191b7226 */ /* 0x000fe4000000061a */
[----:B------:R-:W3:Y:S04]  /*22f0*/  LDS.U8 R26, [R11.X4+0x110b] ;  /* 0x00110b000b1a7984 */ /* 0x000ee80000004000 */
[----:B------:R-:W4:Y:S01]  /*2300*/  LDS R25, [R7.X4+0x151c] ;  /* 0x00151c0007197984 */ /* 0x000f220000004800 */
[----:B0-----:R-:W-:-:S03]  /*2310*/  IMAD R42, R38, R37, RZ ;  /* 0x00000025262a7224 */ /* 0x001fc600078e02ff */
[----:B------:R-:W0:Y:S04]  /*2320*/  LDS R38, [R7.X4+0x1520] ;  /* 0x0015200007267984 */ /* 0x000e280000004800 */
[----:B------:R-:W5:Y:S01]  /*2330*/  LDS R37, [R21.X4+0x1080] ;  /* 0x0010800015257984 */ /* 0x000f620000004800 */
[----:B-1----:R-:W1:Y:S01]  /*2340*/  I2F.U16 R39, R39 ;  /* 0x0000002700277306 */ /* 0x002e620000101000 */
[----:B------:R-:W-:-:S07]  /*2350*/  HADD2.F32 R22, -RZ, R22.H1_H1 ;  /* 0x30000016ff167230 */ /* 0x000fce0000004100 */
[----:B------:R-:W0:Y:S08]  /*2360*/  I2F.U16 R41, R41 ;  /* 0x0000002900297306 */ /* 0x000e300000101000 */
[----:B--2---:R-:W2:Y:S01]  /*2370*/  I2F.U16 R40, R40 ;  /* 0x0000002800287306 */ /* 0x004ea20000101000 */
[----:B-1----:R-:W-:Y:S02]  /*2380*/  FFMA.FTZ R43, R22, R39, RZ ;  /* 0x00000027162b7223 */ /* 0x002fe400000100ff */
[----:B---3--:R-:W-:-:S05]  /*2390*/  IMAD R22, R27, R26, RZ ;  /* 0x0000001a1b167224 */ /* 0x008fca00078e02ff */
[----:B------:R-:W1:Y:S01]  /*23a0*/  I2F R42, R42 ;  /* 0x0000002a002a7306 */ /* 0x000e620000201400 */
[----:B----4-:R-:W-:-:S07]  /*23b0*/  HADD2.F32 R26, -RZ, R25.H1_H1 ;  /* 0x30000019ff1a7230 */ /* 0x010fce0000004100 */
[----:B------:R-:W3:Y:S01]  /*23c0*/  I2F.U16 R36, R36 ;  /* 0x0000002400247306 */ /* 0x000ee20000101000 */
[----:B------:R-:W-:Y:S01]  /*23d0*/  HADD2.F32 R23, -RZ, R23.H1_H1 ;  /* 0x30000017ff177230 */ /* 0x000fe20000004100 */
[----:B0-----:R-:W-:-:S06]  /*23e0*/  FFMA.FTZ R41, R26, R41, RZ ;  /* 0x000000291a297223 */ /* 0x001fcc00000100ff */
[----:B------:R-:W0:Y:S01]  /*23f0*/  I2F R22, R22 ;  /* 0x0000001600167306 */ /* 0x000e220000201400 */
[----:B------:R-:W-:Y:S01]  /*2400*/  HADD2.F32 R27, -RZ, R25.H0_H0 ;  /* 0x20000019ff1b7230 */ /* 0x000fe20000004100 */
[----:B--2---:R-:W-:Y:S01]  /*2410*/  FFMA.FTZ R23, R23, R40, R43 ;  /* 0x0000002817177223 */ /* 0x004fe2000001002b */
[--C-:B------:R-:W-:Y:S02]  /*2420*/  HADD2.F32 R25, -RZ, R38.reuse.H1_H1 ;  /* 0x30000026ff197230 */ /* 0x100fe40000004100 */
[--C-:B-----5:R-:W-:Y:S01]  /*2430*/  HADD2.F32 R26, -RZ, R37.reuse.H1_H1 ;  /* 0x30000025ff1a7230 */ /* 0x120fe20000004100 */
[----:B-1----:R-:W-:Y:S01]  /*2440*/  FFMA.FTZ R27, R27, R42, RZ ;  /* 0x0000002a1b1b7223 */ /* 0x002fe200000100ff */
[----:B------:R-:W-:Y:S01]  /*2450*/  HADD2.F32 R38, -RZ, R38.H0_H0 ;  /* 0x20000026ff267230 */ /* 0x000fe20000004100 */
[----:B---3--:R-:W-:Y:S01]  /*2460*/  FFMA.FTZ R25, R25, R36, R41 ;  /* 0x0000002419197223 */ /* 0x008fe20000010029 */
[----:B------:R-:W-:Y:S01]  /*2470*/  HADD2.F32 R37, -RZ, R37.H0_H0 ;  /* 0x20000025ff257230 */ /* 0x000fe20000004100 */
        /* <DEDUP_REMOVED lines=8> */
.L_x_312:
[----:B------:R-:W-:-:S04]  /*2500*/  UIADD3 UR4, UR4, 0x1, URZ ;  /* 0x0000000104047890 */ /* 0x000fc8000fffe03f */
[----:B------:R-:W-:-:S06]  /*2510*/  UISETP.GE.AND UP0, UPT, UR4, UR8, UPT ;  /* 0x000000080400728c */ /* 0x000fcc000bf06270 */
[----:B------:R-:W-:-:S13]  /*2520*/  PLOP3.LUT P0, PT, PT, PT, UP0, 0x80, 0x0 ;  /* 0x000000000000781c */ /* 0x000fda0003f0f008 */
[----:B------:R-:W-:Y:S01]  /*2530*/  @P0 CALL.REL.NOINC `(.L_x_311) ;  /* 0x0000001000000944 */ /* 0x000fe20003c00000 */
[----:B------:R-:W-:Y:S05]  /*2540*/  BRA `(.L_x_313) ;  /* 0xffffe13000007947 */ /* 0x000fea000383ffff */
.L_x_311:
        /* <DEDUP_REMOVED lines=17> */
.L_x_314:
        /* <DEDUP_REMOVED lines=10> */
.L_x_1264:


//--------------------- .text._Z8moe_q3_KIN3c108BFloat16ELb1EEvPKvS3_PT_PKiS7_S7_iiiiiii --------------------------
	.section	.text._Z8moe_q3_KIN3c108BFloat16ELb1EEvPKvS3_PT_PKiS7_S7_iiiiiii,"ax",@progbits
	.sectioninfo	@"SHI_REGISTERS=96"
	.align	128
.text._Z8moe_q3_KIN3c108BFloat16ELb1EEvPKvS3_PT_PKiS7_S7_iiiiiii:
        .type           _Z8moe_q3_KIN3c108BFloat16ELb1EEvPKvS3_PT_PKiS7_S7_iiiiiii,@function
        .size           _Z8moe_q3_KIN3c108BFloat16ELb1EEvPKvS3_PT_PKiS7_S7_iiiiiii,(.L_x_1265 - _Z8moe_q3_KIN3c108BFloat16ELb1EEvPKvS3_PT_PKiS7_S7_iiiiiii)
        .other          _Z8moe_q3_KIN3c108BFloat16ELb1EEvPKvS3_PT_PKiS7_S7_iiiiiii,@"STO_CUDA_ENTRY STV_DEFAULT"
_Z8moe_q3_KIN3c108BFloat16ELb1EEvPKvS3_PT_PKiS7_S7_iiiiiii:
        /* <DEDUP_REMOVED lines=15> */
[----:B0-----:R-:W-:-:S04]  /*00f0*/  IMAD.IADD R72, R5, 0x1, R24 ;  /* 0x0000000105487824 */ /* 0x001fc800078e0218 */
[----:B------:R-:W-:Y:S01]  /*0100*/  IMAD.WIDE.U32 R72, R72, R73, c[0x0][0x178] ;  /* 0x00005e0048487625 */ /* 0x000fe200078e0049 */
[----:B--2---:R-:W-:-:S13]  /*0110*/  ISETP.GT.U32.AND P0, PT, R5, R2, PT ;  /* 0x000000020500720c */ /* 0x004fda0003f04070 */
        /* <DEDUP_REMOVED lines=11> */
[----:B------:R-:W-:Y:S01]  /*01d0*/  USHF.R.S32.HI UR7, URZ, 0x8, UR5 ;  /* 0x000000083f077899 */ /* 0x000fe20008011405 */
[C---:B------:R-:W-:Y:S01]  /*01e0*/  IMAD.SHL.U32 R0, R24.reuse, 0x4, RZ ;  /* 0x0000000418007824 */ /* 0x040fe200078e00ff */
[----:B------:R-:W-:Y:S01]  /*01f0*/  ULDC UR6, c[0x0][0x198] ;  /* 0x0000660000067ab9 */ /* 0x000fe20000000800 */
[C---:B------:R-:W-:Y:S01]  /*0200*/  IADD3 R63, R24.reuse, 0xc, RZ ;  /* 0x0000000c183f7810 */ /* 0x040fe20007ffe0ff */
[----:B------:R-:W-:Y:S01]  /*0210*/  ULDC.64 UR8, c[0x0][0x160] ;  /* 0x0000580000087ab9 */ /* 0x000fe20000000a00 */
[C---:B------:R-:W-:Y:S01]  /*0220*/  IADD3 R59, R24.reuse, 0x10, RZ ;  /* 0x00000010183b7810 */ /* 0x040fe20007ffe0ff */
[----:B------:R-:W-:Y:S01]  /*0230*/  IMAD.MOV.U32 R71, RZ, RZ, RZ ;  /* 0x000000ffff477224 */ /* 0x000fe200078e00ff */
[C---:B------:R-:W-:Y:S02]  /*0240*/  IADD3 R65, R24.reuse, 0x4, RZ ;  /* 0x0000000418417810 */ /* 0x040fe40007ffe0ff */
[----:B------:R-:W-:-:S02]  /*0250*/  IADD3 R57, R24, 0x8, RZ ;  /* 0x0000000818397810 */ /* 0x000fc40007ffe0ff */
[C---:B------:R-:W-:Y:S02]  /*0260*/  IADD3 R27, R24.reuse, 0x14, RZ ;  /* 0x00000014181b7810 */ /* 0x040fe40007ffe0ff */
[C---:B------:R-:W-:Y:S02]  /*0270*/  IADD3 R61, R24.reuse, 0x18, RZ ;  /* 0x00000018183d7810 */ /* 0x040fe40007ffe0ff */
[----:B------:R-:W-:Y:S02]  /*0280*/  IADD3 R25, R24, 0x1c, RZ ;  /* 0x0000001c18197810 */ /* 0x000fe40007ffe0ff */
[CC--:B0-----:R-:W-:Y:S01]  /*0290*/  LEA.HI R26, R18.reuse, R18.reuse, RZ, 0x1 ;  /* 0x00000012121a7211 */ /* 0x0c1fe200078f08ff */
[----:B-1----:R-:W-:Y:S01]  /*02a0*/  USHF.L.U32 UR10, UR10, 0x5, URZ ;  /* 0x000000050a0a7899 */ /* 0x002fe2000800063f */
[----:B------:R-:W-:Y:S02]  /*02b0*/  LOP3.LUT R17, R18, 0x3, RZ, 0xc0, !PT ;  /* 0x0000000312117812 */ /* 0x000fe400078ec0ff */
[----:B------:R-:W-:Y:S01]  /*02c0*/  SHF.R.S32.HI R49, RZ, 0x1, R26 ;  /* 0x00000001ff317819 */ /* 0x000fe2000001141a */
[----:B------:R-:W-:Y:S01]  /*02d0*/  ULOP3.LUT UR5, URZ, UR10, URZ, 0x33, !UPT ;  /* 0x0000000a3f057292 */ /* 0x000fe2000f8e333f */
[----:B------:R-:W-:Y:S01]  /*02e0*/  SHF.R.S32.HI R51, RZ, 0x1f, R18 ;  /* 0x0000001fff337819 */ /* 0x000fe20000011412 */
[----:B------:R-:W-:Y:S01]  /*02f0*/  UIMAD UR10, UR10, UR7, URZ ;  /* 0x000000070a0a72a4 */ /* 0x000fe2000f8e023f */
[----:B------:R-:W-:Y:S01]  /*0300*/  LOP3.LUT R17, R0, 0xfffffffc, R17, 0xe2, !PT ;  /* 0xfffffffc00117812 */ /* 0x000fe200078ee211 */
[--C-:B------:R-:W-:Y:S01]  /*0310*/  IMAD R40, R24, 0x10, R49.reuse ;  /* 0x0000001018287824 */ /* 0x100fe200078e0231 */
[----:B------:R-:W-:Y:S01]  /*0320*/  UIADD3 UR5, UR5, UR6, URZ ;  /* 0x0000000605057290 */ /* 0x000fe2000fffe03f */
[CC--:B------:R-:W-:Y:S01]  /*0330*/  LEA.HI R0, R51.reuse, R18.reuse, RZ, 0x4 ;  /* 0x0000001233007211 */ /* 0x0c0fe200078f20ff */
[----:B------:R-:W-:Y:S01]  /*0340*/  IMAD R52, R18, 0x10, R49 ;  /* 0x0000001012347824 */ /* 0x000fe200078e0231 */
[----:B------:R-:W-:Y:S01]  /*0350*/  LEA.HI R2, R51, R18, RZ, 0x3 ;  /* 0x0000001233027211 */ /* 0x000fe200078f18ff */
[----:B------:R-:W-:Y:S01]  /*0360*/  ULDC UR6, c[0x0][0x190] ;  /* 0x0000640000067ab9 */ /* 0x000fe20000000800 */
[----:B------:R-:W-:Y:S01]  /*0370*/  SHF.R.S32.HI R3, RZ, 0x1f, R40 ;  /* 0x0000001fff037819 */ /* 0x000fe20000011428 */
[----:B------:R-:W-:Y:S01]  /*0380*/  UIMAD UR4, UR4, UR6, URZ ;  /* 0x00000006040472a4 */ /* 0x000fe2000f8e023f */
[----:B------:R-:W-:-:S02]  /*0390*/  IMNMX R63, R63, UR5, PT ;  /* 0x000000053f3f7c17 */ /* 0x000fc4000b800200 */
[----:B------:R-:W-:Y:S01]  /*03a0*/  LEA.HI R3, R3, R40, RZ, 0x5 ;  /* 0x0000002803037211 */ /* 0x000fe200078f28ff */
[----:B------:R-:W-:Y:S01]  /*03b0*/  UIADD3 UR8, UP0, UR4, UR8, URZ ;  /* 0x0000000804087290 */ /* 0x000fe2000ff1e03f */
[----:B------:R-:W-:Y:S01]  /*03c0*/  IMNMX R59, R59, UR5, PT ;  /* 0x000000053b3b7c17 */ /* 0x000fe2000b800200 */
[----:B------:R-:W-:Y:S01]  /*03d0*/  IMAD R4, R63, UR7, RZ ;  /* 0x000000073f047c24 */ /* 0x000fe2000f8e02ff */
[----:B------:R-:W-:Y:S01]  /*03e0*/  LOP3.LUT R3, R3, 0xffffffe0, RZ, 0xc0, !PT ;  /* 0xffffffe003037812 */ /* 0x000fe200078ec0ff */
[----:B------:R-:W-:Y:S01]  /*03f0*/  ULEA.HI.X.SX32 UR9, UR4, UR9, 0x1, UP0 ;  /* 0x0000000904097291 */ /* 0x000fe200080f0e3f */
[----:B------:R-:W-:Y:S01]  /*0400*/  IMNMX R55, R24, UR5, PT ;  /* 0x0000000518377c17 */ /* 0x000fe2000b800200 */
[----:B------:R-:W-:Y:S01]  /*0410*/  IMAD R20, R59, UR7, RZ ;  /* 0x000000073b147c24 */ /* 0x000fe2000f8e02ff */
[----:B------:R-:W-:Y:S01]  /*0420*/  SHF.R.S32.HI R53, RZ, 0x4, R0 ;  /* 0x00000004ff357819 */ /* 0x000fe20000011400 */
[----:B------:R-:W-:Y:S01]  /*0430*/  IMAD.IADD R40, R40, 0x1, -R3 ;  /* 0x0000000128287824 */ /* 0x000fe200078e0a03 */
[----:B------:R-:W-:Y:S01]  /*0440*/  LOP3.LUT R19, R0, 0xfffffff0, RZ, 0xc0, !PT ;  /* 0xfffffff000137812 */ /* 0x000fe200078ec0ff */
[----:B------:R-:W-:Y:S01]  /*0450*/  IMAD.SHL.U32 R3, R24, 0x4, RZ ;  /* 0x0000000418037824 */ /* 0x000fe200078e00ff */
[----:B------:R-:W-:Y:S01]  /*0460*/  IMNMX R65, R65, UR5, PT ;  /* 0x0000000541417c17 */ /* 0x000fe2000b800200 */
[----:B------:R-:W-:Y:S01]  /*0470*/  IMAD R0, R55, UR7, RZ ;  /* 0x0000000737007c24 */ /* 0x000fe2000f8e02ff */
[----:B------:R-:W-:Y:S01]  /*0480*/  IMNMX R57, R57, UR5, PT ;  /* 0x0000000539397c17 */ /* 0x000fe2000b800200 */
[----:B------:R-:W-:Y:S01]  /*0490*/  IMAD.IADD R70, R18, 0x1, -R19 ;  /* 0x0000000112467824 */ /* 0x000fe200078e0a13 */
[----:B------:R-:W-:Y:S01]  /*04a0*/  IMNMX R27, R27, UR5, PT ;  /* 0x000000051b1b7c17 */ /* 0x000fe2000b800200 */
[--C-:B------:R-:W-:Y:S01]  /*04b0*/  IMAD R56, R65, 0x21, R18.reuse ;  /* 0x0000002141387824 */ /* 0x100fe200078e0212 */
[----:B------:R-:W-:Y:S01]  /*04c0*/  IMNMX R61, R61, UR5, PT ;  /* 0x000000053d3d7c17 */ /* 0x000fe2000b800200 */
[----:B------:R-:W-:Y:S01]  /*04d0*/  IMAD R6, R57, UR7, RZ ;  /* 0x0000000739067c24 */ /* 0x000fe2000f8e02ff */
[----:B------:R-:W-:Y:S01]  /*04e0*/  IMNMX R25, R25, UR5, PT ;  /* 0x0000000519197c17 */ /* 0x000fe2000b800200 */
[----:B------:R-:W-:Y:S01]  /*04f0*/  IMAD R28, R27, UR7, RZ ;  /* 0x000000071b1c7c24 */ /* 0x000fe2000f8e02ff */
[----:B------:R-:W-:Y:S01]  /*0500*/  SHF.R.S32.HI R23, RZ, 0x1f, R53 ;  /* 0x0000001fff177819 */ /* 0x000fe20000011435 */
[----:B------:R-:W-:Y:S01]  /*0510*/  IMAD R30, R61, UR7, RZ ;  /* 0x000000073d1e7c24 */ /* 0x000fe2000f8e02ff */
[----:B------:R-:W-:Y:S01]  /*0520*/  IADD3 R13, P3, R53, R4, RZ ;  /* 0x00000004350d7210 */ /* 0x000fe20007f7e0ff */
[----:B------:R-:W-:Y:S01]  /*0530*/  IMAD R32, R25, UR7, RZ ;  /* 0x0000000719207c24 */ /* 0x000fe2000f8e02ff */
[----:B------:R-:W-:Y:S01]  /*0540*/  IADD3 R12, P2, R53, R20, RZ ;  /* 0x00000014350c7210 */ /* 0x000fe20007f5e0ff */
[--C-:B------:R-:W-:Y:S01]  /*0550*/  IMAD R58, R63, 0x21, R18.reuse ;  /* 0x000000213f3a7824 */ /* 0x100fe200078e0212 */
[C---:B------:R-:W-:Y:S01]  /*0560*/  LEA.HI.SX32 R22, R2.reuse, R3, 0x1d ;  /* 0x0000000302167211 */ /* 0x040fe200078feaff */
[--C-:B------:R-:W-:Y:S01]  /*0570*/  IMAD R55, R55, 0x21, R18.reuse ;  /* 0x0000002137377824 */ /* 0x100fe200078e0212 */
[----:B------:R-:W-:Y:S01]  /*0580*/  LOP3.LUT R21, R2, 0xfffffff8, RZ, 0xc0, !PT ;  /* 0xfffffff802157812 */ /* 0x000fe200078ec0ff */
[----:B------:R-:W-:Y:S01]  /*0590*/  IMAD R2, R65, UR7, RZ ;  /* 0x0000000741027c24 */ /* 0x000fe2000f8e02ff */
[-C--:B------:R-:W-:Y:S01]  /*05a0*/  LEA.HI.X.SX32 R5, R4, R23.reuse, 0x1, P3 ;  /* 0x0000001704057211 */ /* 0x080fe200018f0eff */
[--C-:B------:R-:W-:Y:S01]  /*05b0*/  IMAD R57, R57, 0x21, R18.reuse ;  /* 0x0000002139397824 */ /* 0x100fe200078e0212 */
[C---:B------:R-:W-:Y:S01]  /*05c0*/  IADD3 R16, P6, R53.reuse, R0, RZ ;  /* 0x0000000035107210 */ /* 0x040fe20007fde0ff */
[----:B------:R-:W-:Y:S01]  /*05d0*/  IMAD.IADD R68, R18, 0x1, -R21 ;  /* 0x0000000112447824 */ /* 0x000fe200078e0a15 */
[-C--:B------:R-:W-:Y:S01]  /*05e0*/  LEA.HI.X.SX32 R4, R20, R23.reuse, 0x1, P2 ;  /* 0x0000001714047211 */ /* 0x080fe200010f0eff */
[----:B------:R-:W-:Y:S01]  /*05f0*/  IMAD R20, R24, 0x2, R53 ;  /* 0x0000000218147824 */ /* 0x000fe200078e0235 */
[----:B------:R-:W-:Y:S01]  /*0600*/  IADD3 R15, P5, R53, R2, RZ ;  /* 0x00000002350f7210 */ /* 0x000fe20007fbe0ff */
[--C-:B------:R-:W-:Y:S01]  /*0610*/  IMAD R59, R59, 0x21, R18.reuse ;  /* 0x000000213b3b7824 */ /* 0x100fe200078e0212 */
[----:B------:R-:W-:Y:S01]  /*0620*/  LEA.HI.X.SX32 R9, R0, R23, 0x1, P6 ;  /* 0x0000001700097211 */ /* 0x000fe200030f0eff */
[--C-:B------:R-:W-:Y:S01]  /*0630*/  IMAD R60, R27, 0x21, R18.reuse ;  /* 0x000000211b3c7824 */ /* 0x100fe200078e0212 */
[----:B------:R-:W-:Y:S01]  /*0640*/  IADD3 R14, P4, R53, R6, RZ ;  /* 0x00000006350e7210 */ /* 0x000fe20007f9e0ff */
[--C-:B------:R-:W-:Y:S01]  /*0650*/  IMAD R61, R61, 0x21, R18.reuse ;  /* 0x000000213d3d7824 */ /* 0x100fe200078e0212 */
[----:B------:R-:W-:Y:S01]  /*0660*/  IADD3 R11, P1, R53, R28, RZ ;  /* 0x0000001c350b7210 */ /* 0x000fe20007f3e0ff */
[----:B------:R-:W-:Y:S01]  /*0670*/  IMAD R62, R25, 0x21, R18 ;  /* 0x00000021193e7824 */ /* 0x000fe200078e0212 */
[----:B------:R-:W-:-:S02]  /*0680*/  IADD3 R10, P0, R53, R30, RZ ;  /* 0x0000001e350a7210 */ /* 0x000fc40007f1e0ff */
[----:B------:R-:W-:Y:S01]  /*0690*/  IADD3 R8, P6, R53, R32, RZ ;  /* 0x0000002035087210 */ /* 0x000fe20007fde0ff */
[----:B------:R-:W-:Y:S01]  /*06a0*/  IMAD R53, R18, 0x2, R53 ;  /* 0x0000000212357824 */ /* 0x000fe200078e0235 */
[----:B------:R-:W-:Y:S02]  /*06b0*/  IMNMX R21, R20, UR5, PT ;  /* 0x0000000514157c17 */ /* 0x000fe4000b800200 */
[-C--:B------:R-:W-:Y:S02]  /*06c0*/  LEA.HI.X.SX32 R7, R2, R23.reuse, 0x1, P5 ;  /* 0x0000001702077211 */ /* 0x080fe400028f0eff */
[-C--:B------:R-:W-:Y:S02]  /*06d0*/  LEA.HI.X.SX32 R6, R6, R23.reuse, 0x1, P4 ;  /* 0x0000001706067211 */ /* 0x080fe400020f0eff */
[-C--:B------:R-:W-:Y:S01]  /*06e0*/  LEA.HI.X.SX32 R3, R28, R23.reuse, 0x1, P1 ;  /* 0x000000171c037211 */ /* 0x080fe200008f0eff */
[----:B------:R-:W-:Y:S01]  /*06f0*/  IMAD R28, R21, UR7, RZ ;  /* 0x00000007151c7c24 */ /* 0x000fe2000f8e02ff */
[----:B------:R-:W-:-:S02]  /*0700*/  LEA.HI.X.SX32 R2, R30, R23, 0x1, P0 ;  /* 0x000000171e027211 */ /* 0x000fc400000f0eff */
[----:B------:R-:W-:Y:S02]  /*0710*/  LEA.HI.X.SX32 R0, R32, R23, 0x1, P6 ;  /* 0x0000001720007211 */ /* 0x000fe400030f0eff */
[----:B------:R-:W-:Y:S02]  /*0720*/  LEA.HI R23, R21, R21, RZ, 0x1 ;  /* 0x0000001515177211 */ /* 0x000fe400078f08ff */
[----:B------:R-:W-:Y:S02]  /*0730*/  IADD3 R29, R20, 0x8, RZ ;  /* 0x00000008141d7810 */ /* 0x000fe40007ffe0ff */
[----:B------:R-:W-:Y:S02]  /*0740*/  IMNMX R35, R22, UR5, PT ;  /* 0x0000000516237c17 */ /* 0x000fe4000b800200 */
[----:B------:R-:W-:Y:S02]  /*0750*/  IADD3 R30, R20, 0x10, RZ ;  /* 0x00000010141e7810 */ /* 0x000fe40007ffe0ff */
[----:B------:R-:W-:Y:S01]  /*0760*/  IADD3 R41, R22, 0x10, RZ ;  /* 0x0000001016297810 */ /* 0x000fe20007ffe0ff */
[----:B------:R-:W-:Y:S01]  /*0770*/  IMAD R47, R35, UR7, RZ ;  /* 0x00000007232f7c24 */ /* 0x000fe2000f8e02ff */
[----:B------:R-:W-:-:S02]  /*0780*/  SHF.R.S32.HI R19, RZ, 0x1f, R70 ;  /* 0x0000001fff137819 */ /* 0x000fc40000011446 */
[-C--:B------:R-:W-:Y:S02]  /*0790*/  LEA.HI R22, R23, R70.reuse, RZ, 0x1f ;  /* 0x0000004617167211 */ /* 0x080fe400078ff8ff */
[----:B------:R-:W-:Y:S02]  /*07a0*/  IMNMX R37, R29, UR5, PT ;  /* 0x000000051d257c17 */ /* 0x000fe4000b800200 */
[----:B------:R-:W-:Y:S02]  /*07b0*/  IADD3 R31, R20, 0x18, RZ ;  /* 0x00000018141f7810 */ /* 0x000fe40007ffe0ff */
[----:B------:R-:W-:Y:S02]  /*07c0*/  SHF.R.S32.HI R32, RZ, 0x1f, R35 ;  /* 0x0000001fff207819 */ /* 0x000fe40000011423 */
[----:B------:R-:W-:Y:S01]  /*07d0*/  IMNMX R39, R30, UR5, PT ;  /* 0x000000051e277c17 */ /* 0x000fe2000b800200 */
[----:B------:R-:W-:Y:S01]  /*07e0*/  IMAD R30, R37, UR7, RZ ;  /* 0x00000007251e7c24 */ /* 0x000fe2000f8e02ff */
[----:B------:R-:W-:Y:S01]  /*07f0*/  LEA.HI R20, R19, R70, RZ, 0x3 ;  /* 0x0000004613147211 */ /* 0x000fe200078f18ff */
[----:B------:R-:W-:Y:S01]  /*0800*/  IMAD R19, R21, 0x10, R22 ;  /* 0x0000001015137824 */ /* 0x000fe200078e0216 */
[----:B------:R-:W-:Y:S01]  /*0810*/  LEA.HI R21, R32, R35, RZ, 0x2 ;  /* 0x0000002320157211 */ /* 0x000fe200078f10ff */
[----:B------:R-:W-:Y:S01]  /*0820*/  IMAD R32, R39, UR7, RZ ;  /* 0x0000000727207c24 */ /* 0x000fe2000f8e02ff */
[----:B------:R-:W-:-:S02]  /*0830*/  SHF.R.S32.HI R23, RZ, 0x3, R20 ;  /* 0x00000003ff177819 */ /* 0x000fc40000011414 */
[----:B------:R-:W-:Y:S02]  /*0840*/  IMNMX R44, R31, UR5, PT ;  /* 0x000000051f2c7c17 */ /* 0x000fe4000b800200 */
[----:B------:R-:W-:Y:S02]  /*0850*/  LEA.HI R36, R21, R68, RZ, 0x1e ;  /* 0x0000004415247211 */ /* 0x000fe400078ff0ff */
[----:B------:R-:W-:Y:S01]  /*0860*/  SHF.R.S32.HI R31, RZ, 0x1f, R23 ;  /* 0x0000001fff1f7819 */ /* 0x000fe20000011417 */
[----:B------:R-:W-:Y:S01]  /*0870*/  IMAD R34, R44, UR7, RZ ;  /* 0x000000072c227c24 */ /* 0x000fe2000f8e02ff */
[C---:B------:R-:W-:Y:S02]  /*0880*/  IADD3 R21, P1, R23.reuse, R30, RZ ;  /* 0x0000001e17157210 */ /* 0x040fe40007f3e0ff */
[----:B------:R-:W-:Y:S02]  /*0890*/  IADD3 R22, P2, R23, R32, RZ ;  /* 0x0000002017167210 */ /* 0x000fe40007f5e0ff */
[----:B------:R-:W-:-:S02]  /*08a0*/  LEA.HI.X.SX32 R29, R30, R31, 0x1, P1 ;  /* 0x0000001f1e1d7211 */ /* 0x000fc400008f0eff */
[----:B------:R-:W-:Y:S01]  /*08b0*/  LEA.HI.X.SX32 R30, R32, R31, 0x1, P2 ;  /* 0x0000001f201e7211 */ /* 0x000fe200010f0eff */
[----:B------:R-:W-:Y:S01]  /*08c0*/  IMAD R32, R35, 0x8, R36 ;  /* 0x0000000823207824 */ /* 0x000fe200078e0224 */
[----:B------:R-:W-:Y:S02]  /*08d0*/  SHF.R.S32.HI R33, RZ, 0x1f, R68 ;  /* 0x0000001fff217819 */ /* 0x000fe40000011444 */
[----:B------:R-:W-:Y:S02]  /*08e0*/  LEA.HI R35, R37, R37, RZ, 0x1 ;  /* 0x0000002525237211 */ /* 0x000fe400078f08ff */
[----:B------:R-:W-:Y:S02]  /*08f0*/  LEA.HI R43, R39, R39, RZ, 0x1 ;  /* 0x00000027272b7211 */ /* 0x000fe400078f08ff */
[----:B------:R-:W-:Y:S02]  /*0900*/  IADD3 R20, P0, R23, R28, RZ ;  /* 0x0000001c17147210 */ /* 0x000fe40007f1e0ff */
[----:B------:R-:W-:-:S02]  /*0910*/  LEA.HI R45, R44, R44, RZ, 0x1 ;  /* 0x0000002c2c2d7211 */ /* 0x000fc400078f08ff */
[----:B------:R-:W-:Y:S02]  /*0920*/  IADD3 R23, P3, R23, R34, RZ ;  /* 0x0000002217177210 */ /* 0x000fe40007f7e0ff */
[----:B------:R-:W-:Y:S02]  /*0930*/  IMNMX R41, R41, UR5, PT ;  /* 0x0000000529297c17 */ /* 0x000fe4000b800200 */
[----:B------:R-:W-:Y:S02]  /*0940*/  LEA.HI R33, R33, R68, RZ, 0x2 ;  /* 0x0000004421217211 */ /* 0x000fe400078f10ff */
[-C--:B------:R-:W-:Y:S01]  /*0950*/  LEA.HI R38, R35, R70.reuse, RZ, 0x1f ;  /* 0x0000004623267211 */ /* 0x080fe200078ff8ff */
[----:B------:R-:W-:Y:S01]  /*0960*/  IMAD R67, R41, UR7, RZ ;  /* 0x0000000729437c24 */ /* 0x000fe2000f8e02ff */
[-C--:B------:R-:W-:Y:S02]  /*0970*/  LEA.HI R42, R43, R70.reuse, RZ, 0x1f ;  /* 0x000000462b2a7211 */ /* 0x080fe400078ff8ff */
[-C--:B------:R-:W-:Y:S01]  /*0980*/  LEA.HI.X.SX32 R28, R28, R31.reuse, 0x1, P0 ;  /* 0x0000001f1c1c7211 */ /* 0x080fe200000f0eff */
[----:B------:R-:W-:Y:S01]  /*0990*/  IMAD R37, R37, 0x10, R38 ;  /* 0x0000001025257824 */ /* 0x000fe200078e0226 */
[----:B------:R-:W-:Y:S01]  /*09a0*/  LEA.HI R45, R45, R70, RZ, 0x1f ;  /* 0x000000462d2d7211 */ /* 0x000fe200078ff8ff */
[----:B------:R-:W-:Y:S01]  /*09b0*/  IMAD R38, R39, 0x10, R42 ;  /* 0x0000001027267824 */ /* 0x000fe200078e022a */
[----:B------:R-:W-:-:S02]  /*09c0*/  LEA.HI.X.SX32 R31, R34, R31, 0x1, P3 ;  /* 0x0000001f221f7211 */ /* 0x000fc400018f0eff */
[----:B------:R-:W-:Y:S01]  /*09d0*/  LOP3.LUT R43, R26, 0xfffffffe, RZ, 0xc0, !PT ;  /* 0xfffffffe1a2b7812 */ /* 0x000fe200078ec0ff */
[----:B------:R-:W-:Y:S01]  /*09e0*/  IMAD R39, R44, 0x10, R45 ;  /* 0x000000102c277824 */ /* 0x000fe200078e022d */
[----:B------:R-:W-:Y:S01]  /*09f0*/  IMNMX R69, R40, UR5, PT ;  /* 0x0000000528457c17 */ /* 0x000fe2000b800200 */
[----:B------:R-:W-:Y:S01]  /*0a00*/  ULDC UR5, c[0x0][0x1a0] ;  /* 0x0000680000057ab9 */ /* 0x000fe20000000800 */
[----:B------:R-:W-:Y:S01]  /*0a10*/  SHF.R.S32.HI R34, RZ, 0x2, R33 ;  /* 0x00000002ff227819 */ /* 0x000fe20000011421 */
[----:B------:R-:W-:Y:S01]  /*0a20*/  IMAD.IADD R43, R18, 0x1, -R43 ;  /* 0x00000001122b7824 */ /* 0x000fe200078e0a2b */
[----:B------:R-:W-:Y:S01]  /*0a30*/  SHF.R.S32.HI R26, RZ, 0x1f, R41 ;  /* 0x0000001fff1a7819 */ /* 0x000fe20000011429 */
[----:B------:R-:W-:Y:S01]  /*0a40*/  IMAD R42, R69, UR7, RZ ;  /* 0x00000007452a7c24 */ /* 0x000fe2000f8e02ff */
[----:B------:R-:W-:Y:S01]  /*0a50*/  SHF.R.S32.HI R36, RZ, 0x1f, R34 ;  /* 0x0000001fff247819 */ /* 0x000fe20000011422 */
[----:B------:R-:W-:Y:S01]  /*0a60*/  USHF.R.S32.HI UR4, URZ, 0x1f, UR5 ;  /* 0x0000001f3f047899 */ /* 0x000fe20008011405 */
[----:B------:R-:W-:-:S02]  /*0a70*/  IADD3 R33, P0, R34, R47, RZ ;  /* 0x0000002f22217210 */ /* 0x000fc40007f1e0ff */
[----:B------:R-:W-:Y:S01]  /*0a80*/  LEA.HI R45, R26, R41, RZ, 0x2 ;  /* 0x000000291a2d7211 */ /* 0x000fe200078f10ff */
[----:B------:R-:W-:Y:S01]  /*0a90*/  ULEA.HI UR4, UR4, UR5, URZ, 0x5 ;  /* 0x0000000504047291 */ /* 0x000fe2000f8f283f */
[----:B------:R-:W-:Y:S02]  /*0aa0*/  SHF.R.S32.HI R26, RZ, 0x1f, R69 ;  /* 0x0000001fff1a7819 */ /* 0x000fe40000011445 */
[----:B------:R-:W-:Y:S01]  /*0ab0*/  LEA.HI.X.SX32 R35, R47, R36, 0x1, P0 ;  /* 0x000000242f237211 */ /* 0x000fe200000f0eff */
[----:B------:R-:W-:Y:S01]  /*0ac0*/  USHF.R.S32.HI UR11, URZ, 0x5, UR4 ;  /* 0x000000053f0b7899 */ /* 0x000fe20008011404 */
[----:B------:R-:W-:Y:S02]  /*0ad0*/  SHF.R.S32.HI R47, RZ, 0x1f, R43 ;  /* 0x0000001fff2f7819 */ /* 0x000fe4000001142b */
[----:B------:R-:W-:Y:S01]  /*0ae0*/  LEA.HI R26, R26, R69, RZ, 0x4 ;  /* 0x000000451a1a7211 */ /* 0x000fe200078f20ff */
[----:B------:R-:W-:Y:S01]  /*0af0*/  UMOV UR4, URZ ;  /* 0x0000003f00047c82 */ /* 0x000fe20008000000 */
[----:B------:R-:W-:-:S02]  /*0b00*/  IADD3 R40, P0, R43, R42, RZ ;  /* 0x0000002a2b287210 */ /* 0x000fc40007f1e0ff */
[----:B------:R-:W-:Y:S02]  /*0b10*/  LEA.HI R44, R45, R68, RZ, 0x1e ;  /* 0x000000442d2c7211 */ /* 0x000fe400078ff0ff */
[----:B------:R-:W-:Y:S01]  /*0b20*/  LEA.HI.SX32 R26, R26, R43, 0x1c ;  /* 0x0000002b1a1a7211 */ /* 0x000fe200078fe2ff */
[----:B------:R-:W-:Y:S01]  /*0b30*/  IMAD.SHL.U32 R43, R24, 0x20, RZ ;  /* 0x00000020182b7824 */ /* 0x000fe200078e00ff */
[----:B------:R-:W-:Y:S01]  /*0b40*/  LEA.HI.X.SX32 R42, R42, R47, 0x1, P0 ;  /* 0x0000002f2a2a7211 */ /* 0x000fe200000f0eff */
[----:B------:R-:W-:Y:S01]  /*0b50*/  IMAD.SHL.U32 R47, R24, 0x20, RZ ;  /* 0x00000020182f7824 */ /* 0x000fe200078e00ff */
[----:B------:R-:W-:Y:S01]  /*0b60*/  IADD3 R34, P1, R34, R67, RZ ;  /* 0x0000004322227210 */ /* 0x000fe20007f3e0ff */
[----:B------:R-:W-:Y:S01]  /*0b70*/  IMAD R69, R69, 0x2, R26 ;  /* 0x0000000245457824 */ /* 0x000fe200078e021a */
[----:B------:R-:W-:Y:S01]  /*0b80*/  LEA R45, R24, 0x1de8, 0x7 ;  /* 0x00001de8182d7811 */ /* 0x000fe200078e38ff */
[----:B------:R-:W-:Y:S01]  /*0b90*/  IMAD.SHL.U32 R26, R18, 0x4, RZ ;  /* 0x00000004121a7824 */ /* 0x000fe200078e00ff */
[----:B------:R-:W-:Y:S01]  /*0ba0*/  LEA.HI R24, R51, R18, RZ, 0x2 ;  /* 0x0000001233187211 */ /* 0x000fe200078f10ff */
[----:B------:R-:W-:Y:S01]  /*0bb0*/  IMAD R41, R41, 0x8, R44 ;  /* 0x0000000829297824 */ /* 0x000fe200078e022c */
[----:B------:R-:W-:-:S02]  /*0bc0*/  LEA.HI.X.SX32 R36, R67, R36, 0x1, P1 ;  /* 0x0000002443247211 */ /* 0x000fc400008f0eff */
[----:B------:R-:W-:Y:S02]  /*0bd0*/  LOP3.LUT R67, R24, 0xfffffffc, RZ, 0xc0, !PT ;  /* 0xfffffffc18437812 */ /* 0x000fe400078ec0ff */
[----:B------:R-:W-:Y:S02]  /*0be0*/  SHF.R.S32.HI R73, RZ, 0x2, R24 ;  /* 0x00000002ff497819 */ /* 0x000fe40000011418 */
[----:B------:R-:W-:Y:S01]  /*0bf0*/  LOP3.LUT R51, R26, 0x1c, RZ, 0xc0, !PT ;  /* 0x0000001c1a337812 */ /* 0x000fe200078ec0ff */
[C---:B------:R-:W-:Y:S01]  /*0c00*/  IMAD.IADD R67, R18.reuse, 0x1, -R67 ;  /* 0x0000000112437824 */ /* 0x040fe200078e0a43 */
[----:B------:R-:W-:Y:S01]  /*0c10*/  LOP3.LUT R44, R47, 0xffffffe0, R18, 0xe2, !PT ;  /* 0xffffffe02f2c7812 */ /* 0x000fe200078ee212 */
[----:B------:R-:W-:Y:S01]  /*0c20*/  IMAD R54, R18, 0x8, R73 ;  /* 0x0000000812367824 */ /* 0x000fe200078e0249 */
[----:B------:R-:W-:Y:S01]  /*0c30*/  IADD3 R45, R45, 0x10, RZ ;  /* 0x000000102d2d7810 */ /* 0x000fe20007ffe0ff */
[C---:B------:R-:W-:Y:S01]  /*0c40*/  IMAD.SHL.U32 R64, R67.reuse, 0x2, RZ ;  /* 0x0000000243407824 */ /* 0x040fe200078e00ff */
[----:B------:R-:W-:-:S02]  /*0c50*/  LEA.HI R24, R67, R67, RZ, 0x1 ;  /* 0x0000004343187211 */ /* 0x000fc400078f08ff */
[----:B------:R-:W-:Y:S02]  /*0c60*/  LEA R65, R54, 0x19c8, 0x2 ;  /* 0x000019c836417811 */ /* 0x000fe400078e10ff */
[C---:B------:R-:W-:Y:S01]  /*0c70*/  LOP3.LUT R26, R24.reuse, 0xfffffffe, RZ, 0xc0, !PT ;  /* 0xfffffffe181a7812 */ /* 0x040fe200078ec0ff */
[----:B------:R-:W-:Y:S01]  /*0c80*/  IMAD.SHL.U32 R66, R24, 0x2, RZ ;  /* 0x0000000218427824 */ /* 0x000fe200078e00ff */
[C---:B------:R-:W-:Y:S02]  /*0c90*/  IADD3 R46, R18.reuse, 0x20, RZ ;  /* 0x00000020122e7810 */ /* 0x040fe40007ffe0ff */
[C---:B------:R-:W-:Y:S01]  /*0ca0*/  IADD3 R47, R18.reuse, 0x40, RZ ;  /* 0x00000040122f7810 */ /* 0x040fe20007ffe0ff */
[----:B------:R-:W-:Y:S01]  /*0cb0*/  IMAD.IADD R63, R67, 0x1, -R26 ;  /* 0x00000001433f7824 */ /* 0x000fe200078e0a1a */
[----:B------:R-:W-:Y:S02]  /*0cc0*/  IADD3 R50, R18, 0x60, RZ ;  /* 0x0000006012327810 */ /* 0x000fe40007ffe0ff */
[----:B------:R-:W-:-:S02]  /*0cd0*/  IADD3 R65, R65, 0x1, RZ ;  /* 0x0000000141417810 */ /* 0x000fc40007ffe0ff */
[----:B------:R-:W-:Y:S02]  /*0ce0*/  LOP3.LUT R66, R66, 0xfffffffc, RZ, 0xc0, !PT ;  /* 0xfffffffc42427812 */ /* 0x000fe400078ec0ff */
.L_x_321:
[----:B------:R-:W-:Y:S01]  /*0cf0*/  USHF.R.S32.HI UR5, URZ, 0x1f, UR4 ;  /* 0x0000001f3f057899 */ /* 0x000fe20008011404 */
[----:B------:R-:W-:Y:S01]  /*0d00*/  IMAD R49, R9, 0x6e, RZ ;  /* 0x0000006e09317824 */ /* 0x000fe200078e02ff */
[----:B------:R-:W-:-:S04]  /*0d10*/  UIADD3 UR12, UP0, UR10, UR4, URZ ;  /* 0x000000040a0c7290 */ /* 0x000fc8000ff1e03f */
[----:B------:R-:W-:Y:S02]  /*0d20*/  ULEA.HI.X.SX32 UR5, UR10, UR5, 0x1, UP0 ;  /* 0x000000050a057291 */ /* 0x000fe400080f0e3f */
[----:B------:R-:W-:Y:S02]  /*0d30*/  UIMAD.WIDE.U32 UR12, UR12, 0x6e, UR8 ;  /* 0x0000006e0c0c78a5 */ /* 0x000fe4000f8e0008 */
[----:B------:R-:W-:-:S04]  /*0d40*/  UIMAD UR5, UR5, 0x6e, URZ ;  /* 0x0000006e050578a4 */ /* 0x000fc8000f8e023f */
[----:B------:R-:W-:Y:S01]  /*0d50*/  UIADD3 UR5, UR13, UR5, URZ ;  /* 0x000000050d057290 */ /* 0x000fe2000fffe03f */
[----:B-1----:R-:W-:Y:S02]  /*0d60*/  IMAD.U32 R27, RZ, RZ, UR13 ;  /* 0x0000000dff1b7e24 */ /* 0x002fe4000f8e00ff */
[----:B------:R-:W-:-:S03]  /*0d70*/  IMAD.U32 R26, RZ, RZ, UR12 ;  /* 0x0000000cff1a7e24 */ /* 0x000fc6000f8e00ff */
[----:B------:R-:W-:-:S04]  /*0d80*/  IMAD.U32 R27, RZ, RZ, UR5 ;  /* 0x00000005ff1b7e24 */ /* 0x000fc8000f8e00ff */
[----:B------:R-:W-:-:S04]  /*0d90*/  IMAD.WIDE.U32 R24, R16, 0x6e, R26 ;  /* 0x0000006e10187825 */ /* 0x000fc800078e001a */
[----:B------:R-:W-:-:S04]  /*0da0*/  IMAD.IADD R25, R25, 0x1, R49 ;  /* 0x0000000119197824 */ /* 0x000fc800078e0231 */
[----:B------:R-:W-:-:S05]  /*0db0*/  IMAD.WIDE R24, R70, 0x4, R24 ;  /* 0x0000000446187825 */ /* 0x000fca00078e0218 */
[----:B------:R0:W2:Y:S01]  /*0dc0*/  LDG.E.U16.CONSTANT R90, [R24.64+0x20] ;  /* 0x0000200e185a7981 */ /* 0x0000a2000c1e9500 */
[----:B------:R-:W-:-:S03]  /*0dd0*/  IMAD R49, R7, 0x6e, RZ ;  /* 0x0000006e07317824 */ /* 0x000fc600078e02ff */
[----:B------:R0:W2:Y:S01]  /*0de0*/  LDG.E.U16.CONSTANT R91, [R24.64+0x22] ;  /* 0x0000220e185b7981 */ /* 0x0000a2000c1e9500 */
[----:B------:R-:W-:-:S04]  /*0df0*/  IMAD.WIDE.U32 R78, R15, 0x6e, R26 ;  /* 0x0000006e0f4e7825 */ /* 0x000fc800078e001a */
[----:B------:R-:W-:Y:S02]  /*0e00*/  IMAD R67, R6, 0x6e, RZ ;  /* 0x0000006e06437824 */ /* 0x000fe400078e02ff */
[----:B------:R-:W-:-:S04]  /*0e10*/  IMAD.WIDE.U32 R76, R14, 0x6e, R26 ;  /* 0x0000006e0e4c7825 */ /* 0x000fc800078e001a */
[----:B------:R-:W-:Y:S02]  /*0e20*/  IMAD.IADD R79, R79, 0x1, R49 ;  /* 0x000000014f4f7824 */ /* 0x000fe400078e0231 */
[----:B------:R-:W-:Y:S02]  /*0e30*/  IMAD.IADD R77, R77, 0x1, R67 ;  /* 0x000000014d4d7824 */ /* 0x000fe400078e0243 */
[----:B------:R-:W-:Y:S02]  /*0e40*/  IMAD R67, R5, 0x6e, RZ ;  /* 0x0000006e05437824 */ /* 0x000fe400078e02ff */
[----:B0-----:R-:W-:-:S04]  /*0e50*/  IMAD.WIDE.U32 R24, R13, 0x6e, R26 ;  /* 0x0000006e0d187825 */ /* 0x001fc800078e001a */
[----:B------:R-:W-:-:S04]  /*0e60*/  IMAD.WIDE R78, R70, 0x4, R78 ;  /* 0x00000004464e7825 */ /* 0x000fc800078e024e */
[C---:B------:R-:W-:Y:S01]  /*0e70*/  IMAD.WIDE R76, R70.reuse, 0x4, R76 ;  /* 0x00000004464c7825 */ /* 0x040fe200078e024c */
[----:B------:R0:W3:Y:S03]  /*0e80*/  LDG.E.U16.CONSTANT R49, [R78.64+0x20] ;  /* 0x0000200e4e317981 */ /* 0x0000e6000c1e9500 */
[----:B------:R-:W-:Y:S01]  /*0e90*/  IMAD.IADD R25, R25, 0x1, R67 ;  /* 0x0000000119197824 */ /* 0x000fe200078e0243 */
[----:B------:R0:W3:Y:S03]  /*0ea0*/  LDG.E.U16.CONSTANT R74, [R78.64+0x22] ;  /* 0x0000220e4e4a7981 */ /* 0x0000e6000c1e9500 */
[----:B------:R-:W-:Y:S01]  /*0eb0*/  IMAD.WIDE R24, R70, 0x4, R24 ;  /* 0x0000000446187825 */ /* 0x000fe200078e0218 */
[----:B------:R1:W4:Y:S04]  /*0ec0*/  LDG.E.U16.CONSTANT R48, [R76.64+0x20] ;  /* 0x0000200e4c307981 */ /* 0x000328000c1e9500 */
[----:B------:R1:W4:Y:S04]  /*0ed0*/  LDG.E.U16.CONSTANT R73, [R76.64+0x22] ;  /* 0x0000220e4c497981 */ /* 0x000328000c1e9500 */
[----:B------:R0:W4:Y:S04]  /*0ee0*/  LDG.E.U16.CONSTANT R86, [R24.64+0x20] ;  /* 0x0000200e18567981 */ /* 0x000128000c1e9500 */
[----:B------:R0:W4:Y:S01]  /*0ef0*/  LDG.E.U16.CONSTANT R85, [R24.64+0x22] ;  /* 0x0000220e18557981 */ /* 0x000122000c1e9500 */
[----:B------:R-:W-:-:S02]  /*0f00*/  IMAD R67, R4, 0x6e, RZ ;  /* 0x0000006e04437824 */ /* 0x000fc400078e02ff */
[----:B------:R-:W-:-:S04]  /*0f10*/  IMAD.WIDE.U32 R80, R12, 0x6e, R26 ;  /* 0x0000006e0c507825 */ /* 0x000fc800078e001a */
[----:B------:R-:W-:-:S04]  /*0f20*/  IMAD.IADD R81, R81, 0x1, R67 ;  /* 0x0000000151517824 */ /* 0x000fc800078e0243 */
[----:B------:R-:W-:-:S05]  /*0f30*/  IMAD.WIDE R80, R70, 0x4, R80 ;  /* 0x0000000446507825 */ /* 0x000fca00078e0250 */
[----:B-1----:R1:W4:Y:S04]  /*0f40*/  LDG.E.U16.CONSTANT R76, [R80.64+0x20] ;  /* 0x0000200e504c7981 */ /* 0x002328000c1e9500 */
[----:B------:R1:W4:Y:S01]  /*0f50*/  LDG.E.U16.CONSTANT R77, [R80.64+0x22] ;  /* 0x0000220e504d7981 */ /* 0x000322000c1e9500 */
[----:B------:R-:W-:Y:S02]  /*0f60*/  IMAD R75, R2, 0x6e, RZ ;  /* 0x0000006e024b7824 */ /* 0x000fe400078e02ff */
[----:B0-----:R-:W-:-:S04]  /*0f70*/  IMAD.WIDE.U32 R24, R10, 0x6e, R26 ;  /* 0x0000006e0a187825 */ /* 0x001fc800078e001a */
[----:B------:R-:W-:Y:S02]  /*0f80*/  IMAD.IADD R25, R25, 0x1, R75 ;  /* 0x0000000119197824 */ /* 0x000fe400078e024b */
[----:B------:R-:W-:Y:S02]  /*0f90*/  IMAD R67, R3, 0x6e, RZ ;  /* 0x0000006e03437824 */ /* 0x000fe400078e02ff */
[----:B------:R-:W-:-:S04]  /*0fa0*/  IMAD.WIDE.U32 R78, R11, 0x6e, R26 ;  /* 0x0000006e0b4e7825 */ /* 0x000fc800078e001a */
[----:B------:R-:W-:Y:S02]  /*0fb0*/  IMAD R83, R0, 0x6e, RZ ;  /* 0x0000006e00537824 */ /* 0x000fe400078e02ff */
[----:B------:R-:W-:-:S04]  /*0fc0*/  IMAD.WIDE.U32 R92, R8, 0x6e, R26 ;  /* 0x0000006e085c7825 */ /* 0x000fc800078e001a */
[----:B------:R-:W-:Y:S02]  /*0fd0*/  IMAD R75, R28, 0x6e, RZ ;  /* 0x0000006e1c4b7824 */ /* 0x000fe400078e02ff */
[----:B------:R-:W-:-:S04]  /*0fe0*/  IMAD.WIDE.U32 R88, R20, 0x6e, R26 ;  /* 0x0000006e14587825 */ /* 0x000fc800078e001a */
[----:B------:R-:W-:-:S04]  /*0ff0*/  IMAD.WIDE R24, R70, 0x4, R24 ;  /* 0x0000000446187825 */ /* 0x000fc800078e0218 */
[----:B------:R-:W-:Y:S01]  /*1000*/  IMAD.IADD R79, R79, 0x1, R67 ;  /* 0x000000014f4f7824 */ /* 0x000fe200078e0243 */
[----:B------:R0:W4:Y:S01]  /*1010*/  LDG.E.U16.CONSTANT R84, [R24.64+0x22] ;  /* 0x0000220e18547981 */ /* 0x000122000c1e9500 */
[----:B------:R-:W-:Y:S02]  /*1020*/  IMAD R67, R42, 0x6e, RZ ;  /* 0x0000006e2a437824 */ /* 0x000fe400078e02ff */
[----:B-1----:R-:W-:-:S04]  /*1030*/  IMAD.WIDE.U32 R80, R40, 0x6e, R26 ;  /* 0x0000006e28507825 */ /* 0x002fc800078e001a */
[----:B------:R-:W-:Y:S02]  /*1040*/  IMAD.IADD R93, R93, 0x1, R83 ;  /* 0x000000015d5d7824 */ /* 0x000fe400078e0253 */
[----:B------:R-:W-:Y:S01]  /*1050*/  IMAD.IADD R89, R89, 0x1, R75 ;  /* 0x0000000159597824 */ /* 0x000fe200078e024b */
[----:B------:R0:W4:Y:S01]  /*1060*/  LDG.E.U16.CONSTANT R83, [R24.64+0x20] ;  /* 0x0000200e18537981 */ /* 0x000122000c1e9500 */
[----:B------:R-:W-:Y:S02]  /*1070*/  IMAD R87, R29, 0x6e, RZ ;  /* 0x0000006e1d577824 */ /* 0x000fe400078e02ff */
[----:B------:R-:W-:Y:S02]  /*1080*/  IMAD.IADD R81, R81, 0x1, R67 ;  /* 0x0000000151517824 */ /* 0x000fe400078e0243 */
[----:B------:R-:W-:-:S03]  /*1090*/  IMAD.WIDE R88, R68, 0x4, R88 ;  /* 0x0000000444587825 */ /* 0x000fc600078e0258 */
[----:B------:R1:W4:Y:S01]  /*10a0*/  LDG.E.U16.CONSTANT R75, [R80.64+0x6c] ;  /* 0x00006c0e504b7981 */ /* 0x000322000c1e9500 */
[----:B------:R-:W-:-:S03]  /*10b0*/  IMAD.WIDE R78, R70, 0x4, R78 ;  /* 0x00000004464e7825 */ /* 0x000fc600078e024e */
[----:B------:R1:W4:Y:S01]  /*10c0*/  LDG.E.U16.CONSTANT R67, [R88.64+0x2] ;  /* 0x0000020e58437981 */ /* 0x000322000c1e9500 */
[----:B0-----:R-:W-:-:S03]  /*10d0*/  IMAD.WIDE.U32 R24, R21, 0x6e, R26 ;  /* 0x0000006e15187825 */ /* 0x001fc600078e001a */
[----:B------:R0:W4:Y:S01]  /*10e0*/  LDG.E.U16.CONSTANT R82, [R78.64+0x20] ;  /* 0x0000200e4e527981 */ /* 0x000122000c1e9500 */
[----:B------:R-:W-:Y:S02]  /*10f0*/  IMAD.IADD R25, R25, 0x1, R87 ;  /* 0x0000000119197824 */ /* 0x000fe400078e0257 */
[----:B------:R-:W-:Y:S01]  /*1100*/  IMAD.WIDE R92, R70, 0x4, R92 ;  /* 0x00000004465c7825 */ /* 0x000fe200078e025c */
[----:B-1----:R1:W4:Y:S04]  /*1110*/  LDG.E.U16.CONSTANT R80, [R88.64] ;  /* 0x0000000e58507981 */ /* 0x002328000c1e9500 */
[----:B------:R1:W4:Y:S04]  /*1120*/  LDG.E.U16.CONSTANT R81, [R92.64+0x20] ;  /* 0x0000200e5c517981 */ /* 0x000328000c1e9500 */
[----:B0-----:R0:W4:Y:S01]  /*1130*/  LDG.E.U16.CONSTANT R79, [R78.64+0x22] ;  /* 0x0000220e4e4f7981 */ /* 0x001122000c1e9500 */
[----:B-1----:R-:W-:-:S05]  /*1140*/  IMAD.WIDE R88, R68, 0x4, R24 ;  /* 0x0000000444587825 */ /* 0x002fca00078e0218 */
[----:B------:R2:W4:Y:S01]  /*1150*/  LDG.E.U16.CONSTANT R87, [R88.64] ;  /* 0x0000000e58577981 */ /* 0x000522000c1e9500 */
[----:B------:R-:W-:-:S03]  /*1160*/  IMAD.WIDE.U32 R24, R22, 0x6e, R26 ;  /* 0x0000006e16187825 */ /* 0x000fc600078e001a */
[----:B0-----:R0:W4:Y:S04]  /*1170*/  LDG.E.U16.CONSTANT R78, [R92.64+0x22] ;  /* 0x0000220e5c4e7981 */ /* 0x001128000c1e9500 */
[----:B0-----:R2:W4:Y:S02]  /*1180*/  LDG.E.U16.CONSTANT R92, [R88.64+0x2] ;  /* 0x0000020e585c7981 */ /* 0x001524000c1e9500 */
[----:B--2---:R-:W-:Y:S01]  /*1190*/  PRMT R88, R90, 0x5410, R91 ;  /* 0x000054105a587816 */ /* 0x004fe2000000005b */
[----:B------:R-:W-:-:S04]  /*11a0*/  IMAD R91, R30, 0x6e, RZ ;  /* 0x0000006e1e5b7824 */ /* 0x000fc800078e02ff */
[----:B------:R-:W-:-:S04]  /*11b0*/  IMAD.IADD R25, R25, 0x1, R91 ;  /* 0x0000000119197824 */ /* 0x000fc800078e025b */
[----:B------:R-:W-:-:S05]  /*11c0*/  IMAD.WIDE R24, R68, 0x4, R24 ;  /* 0x0000000444187825 */ /* 0x000fca00078e0218 */
[----:B------:R3:W2:Y:S04]  /*11d0*/  LDG.E.U16.CONSTANT R90, [R24.64] ;  /* 0x0000000e185a7981 */ /* 0x0006a8000c1e9500 */
[----:B------:R3:W2:Y:S04]  /*11e0*/  LDG.E.U16.CONSTANT R91, [R24.64+0x2] ;  /* 0x0000020e185b7981 */ /* 0x0006a8000c1e9500 */
[----:B------:R0:W-:Y:S01]  /*11f0*/  STS [R55.X4], R88 ;  /* 0x0000005837007388 */ /* 0x0001e20000004800 */
[----:B---3--:R-:W-:Y:S01]  /*1200*/  PRMT R25, R49, 0x5410, R74 ;  /* 0x0000541031197816 */ /* 0x008fe2000000004a */
[----:B------:R-:W-:-:S02]  /*1210*/  IMAD R49, R31, 0x6e, RZ ;  /* 0x0000006e1f317824 */ /* 0x000fc400078e02ff */
[----:B0-----:R-:W-:Y:S01]  /*1220*/  IMAD.WIDE.U32 R88, R23, 0x6e, R26 ;  /* 0x0000006e17587825 */ /* 0x001fe200078e001a */
[----:B----4-:R-:W-:Y:S01]  /*1230*/  PRMT R93, R48, 0x5410, R73 ;  /* 0x00005410305d7816 */ /* 0x010fe20000000049 */
[----:B------:R-:W-:Y:S04]  /*1240*/  STS [R56.X4], R25 ;  /* 0x0000001938007388 */ /* 0x000fe80000004800 */
[----:B------:R0:W-:Y:S01]  /*1250*/  STS [R57.X4], R93 ;  /* 0x0000005d39007388 */ /* 0x0001e20000004800 */
[----:B------:R-:W-:Y:S02]  /*1260*/  IMAD.IADD R89, R89, 0x1, R49 ;  /* 0x0000000159597824 */ /* 0x000fe400078e0231 */
[----:B------:R-:W-:Y:S01]  /*1270*/  IMAD R73, R35, 0x6e, RZ ;  /* 0x0000006e23497824 */ /* 0x000fe200078e02ff */
[----:B0-----:R-:W-:Y:S01]  /*1280*/  PRMT R93, R86, 0x5410, R85 ;  /* 0x00005410565d7816 */ /* 0x001fe20000000055 */
[----:B------:R-:W-:-:S04]  /*1290*/  IMAD.WIDE.U32 R24, R33, 0x6e, R26 ;  /* 0x0000006e21187825 */ /* 0x000fc800078e001a */
[----:B------:R0:W-:Y:S01]  /*12a0*/  STS [R58.X4], R93 ;  /* 0x0000005d3a007388 */ /* 0x0001e20000004800 */
[----:B------:R-:W-:-:S04]  /*12b0*/  IMAD.WIDE.U32 R26, R34, 0x6e, R26 ;  /* 0x0000006e221a7825 */ /* 0x000fc800078e001a */
[----:B------:R-:W-:-:S04]  /*12c0*/  IMAD.WIDE R88, R68, 0x4, R88 ;  /* 0x0000000444587825 */ /* 0x000fc800078e0258 */
[----:B0-----:R-:W-:Y:S01]  /*12d0*/  IMAD R93, R36, 0x6e, RZ ;  /* 0x0000006e245d7824 */ /* 0x001fe200078e02ff */
[----:B------:R0:W3:Y:S01]  /*12e0*/  LDG.E.U16.CONSTANT R49, [R88.64] ;  /* 0x0000000e58317981 */ /* 0x0000e2000c1e9500 */
[----:B------:R-:W-:Y:S02]  /*12f0*/  IMAD.IADD R25, R25, 0x1, R73 ;  /* 0x0000000119197824 */ /* 0x000fe400078e0249 */
[----:B------:R-:W-:Y:S01]  /*1300*/  IMAD.IADD R27, R27, 0x1, R93 ;  /* 0x000000011b1b7824 */ /* 0x000fe200078e025d */
[----:B------:R0:W3:Y:S04]  /*1310*/  LDG.E.U16.CONSTANT R74, [R88.64+0x2] ;  /* 0x0000020e584a7981 */ /* 0x0000e8000c1e9500 */
[----:B------:R1:W4:Y:S04]  /*1320*/  LDG.E.U16.CONSTANT R85, [R24.64+0x68] ;  /* 0x0000680e18557981 */ /* 0x000328000c1e9500 */
[----:B------:R1:W4:Y:S01]  /*1330*/  LDG.E.U16.CONSTANT R86, [R24.64+0x6a] ;  /* 0x00006a0e18567981 */ /* 0x000322000c1e9500 */
[----:B0-----:R-:W-:-:S03]  /*1340*/  IMAD.WIDE R88, R63, 0x4, R24 ;  /* 0x000000043f587825 */ /* 0x001fc600078e0218 */
[----:B------:R-:W3:Y:S04]  /*1350*/  LDG.E.U16.CONSTANT R93, [R26.64+0x6a] ;  /* 0x00006a0e1a5d7981 */ /* 0x000ee8000c1e9500 */
[----:B------:R0:W3:Y:S04]  /*1360*/  LDG.E.U16.CONSTANT R48, [R88.64+0x60] ;  /* 0x0000600e58307981 */ /* 0x0000e8000c1e9500 */
[----:B-1----:R-:W3:Y:S04]  /*1370*/  LDG.E.U16.CONSTANT R24, [R26.64+0x68] ;  /* 0x0000680e1a187981 */ /* 0x002ee8000c1e9500 */
[----:B------:R0:W3:Y:S02]  /*1380*/  LDG.E.U16.CONSTANT R73, [R88.64+0x62] ;  /* 0x0000620e58497981 */ /* 0x0000e4000c1e9500 */
[----:B0-----:R-:W-:Y:S01]  /*1390*/  PRMT R89, R76, 0x5410, R77 ;  /* 0x000054104c597816 */ /* 0x001fe2000000004d */
[----:B------:R-:W-:-:S05]  /*13a0*/  IMAD.WIDE R76, R63, 0x4, R26 ;  /* 0x000000043f4c7825 */ /* 0x000fca00078e021a */
[----:B------:R-:W3:Y:S04]  /*13b0*/  LDG.E.U16.CONSTANT R88, [R76.64+0x60] ;  /* 0x0000600e4c587981 */ /* 0x000ee8000c1e9500 */
[----:B------:R-:W3:Y:S01]  /*13c0*/  LDG.E.U16.CONSTANT R25, [R76.64+0x62] ;  /* 0x0000620e4c197981 */ /* 0x000ee2000c1e9500 */
[----:B------:R-:W-:Y:S02]  /*13d0*/  PRMT R84, R83, 0x5410, R84 ;  /* 0x0000541053547816 */ /* 0x000fe40000000054 */
[----:B------:R-:W-:Y:S01]  /*13e0*/  PRMT R67, R80, 0x5410, R67 ;  /* 0x0000541050437816 */ /* 0x000fe20000000043 */
[----:B------:R-:W-:Y:S01]  /*13f0*/  STS [R59.X4], R89 ;  /* 0x000000593b007388 */ /* 0x000fe20000004800 */
[----:B------:R-:W-:-:S05]  /*1400*/  PRMT R79, R82, 0x5410, R79 ;  /* 0x00005410524f7816 */ /* 0x000fca000000004f */
[----:B------:R-:W-:Y:S01]  /*1410*/  STS [R60.X4], R79 ;  /* 0x0000004f3c007388 */ /* 0x000fe20000004800 */
[----:B------:R-:W-:-:S03]  /*1420*/  PRMT R81, R81, 0x5410, R78 ;  /* 0x0000541051517816 */ /* 0x000fc6000000004e */
[----:B------:R-:W-:Y:S04]  /*1430*/  STS [R61.X4], R84 ;  /* 0x000000543d007388 */ /* 0x000fe80000004800 */
[----:B------:R-:W-:Y:S01]  /*1440*/  STS [R62.X4], R81 ;  /* 0x000000513e007388 */ /* 0x000fe20000004800 */
[----:B------:R-:W-:Y:S01]  /*1450*/  PRMT R87, R87, 0x5410, R92 ;  /* 0x0000541057577816 */ /* 0x000fe2000000005c */
[----:B------:R-:W-:Y:S02]  /*1460*/  USHF.L.U32 UR5, UR4, 0x8, URZ ;  /* 0x0000000804057899 */ /* 0x000fe4000800063f */
[----:B------:R-:W-:Y:S02]  /*1470*/  ULDC UR6, c[0x0][0x194] ;  /* 0x0000650000067ab9 */ /* 0x000fe40000000800 */
[----:B------:R-:W-:-:S06]  /*1480*/  UISETP.GE.AND UP0, UPT, UR5, UR6, UPT ;  /* 0x000000060500728c */ /* 0x000fcc000bf06270 */
[----:B------:R-:W-:Y:S02]  /*1490*/  PLOP3.LUT P0, PT, PT, PT, UP0, 0x80, 0x0 ;  /* 0x000000000000781c */ /* 0x000fe40003f0f008 */
[----:B--2---:R-:W-:Y:S02]  /*14a0*/  PRMT R90, R90, 0x5410, R91 ;  /* 0x000054105a5a7816 */ /* 0x004fe4000000005b */
[----:B----4-:R-:W-:-:S04]  /*14b0*/  PRMT R85, R85, 0x5410, R86 ;  /* 0x0000541055557816 */ /* 0x010fc80000000056 */
[----:B------:R-:W-:Y:S02]  /*14c0*/  SHF.R.S32.HI R85, RZ, R64, R85 ;  /* 0x00000040ff557219 */ /* 0x000fe40000011455 */
[----:B---3--:R-:W-:-:S04]  /*14d0*/  PRMT R93, R24, 0x5410, R93 ;  /* 0x00005410185d7816 */ /* 0x008fc8000000005d */
[----:B------:R-:W-:Y:S01]  /*14e0*/  SHF.R.S32.HI R93, RZ, R64, R93 ;  /* 0x00000040ff5d7219 */ /* 0x000fe2000001145d */
[----:B------:R-:W-:Y:S01]  /*14f0*/  IMAD.SHL.U32 R85, R85, 0x10, RZ ;  /* 0x0000001055557824 */ /* 0x000fe200078e00ff */
[----:B------:R-:W-:-:S03]  /*1500*/  PRMT R73, R48, 0x5410, R73 ;  /* 0x0000541030497816 */ /* 0x000fc60000000049 */
[----:B------:R-:W-:Y:S01]  /*1510*/  IMAD.SHL.U32 R93, R93, 0x10, RZ ;  /* 0x000000105d5d7824 */ /* 0x000fe200078e00ff */
[----:B------:R-:W-:Y:S02]  /*1520*/  SHF.R.S32.HI R73, RZ, R66, R73 ;  /* 0x00000042ff497219 */ /* 0x000fe40000011449 */
[----:B------:R-:W-:Y:S02]  /*1530*/  LOP3.LUT R24, R85, 0x30303030, RZ, 0xc0, !PT ;  /* 0x3030303055187812 */ /* 0x000fe400078ec0ff */
[----:B------:R-:W-:Y:S02]  /*1540*/  LOP3.LUT R26, R93, 0x30303030, RZ, 0xc0, !PT ;  /* 0x303030305d1a7812 */ /* 0x000fe400078ec0ff */
[----:B------:R-:W-:-:S04]  /*1550*/  PRMT R25, R88, 0x5410, R25 ;  /* 0x0000541058197816 */ /* 0x000fc80000000019 */
[----:B------:R-:W-:Y:S02]  /*1560*/  SHF.R.S32.HI R25, RZ, R66, R25 ;  /* 0x00000042ff197219 */ /* 0x000fe40000011419 */
[----:B------:R-:W-:Y:S02]  /*1570*/  LOP3.LUT R73, R24, 0xf0f0f0f, R73, 0xf8, !PT ;  /* 0x0f0f0f0f18497812 */ /* 0x000fe400078ef849 */
[----:B------:R-:W-:Y:S02]  /*1580*/  LOP3.LUT R27, R26, 0xf0f0f0f, R25, 0xf8, !PT ;  /* 0x0f0f0f0f1a1b7812 */ /* 0x000fe400078ef819 */
[----:B------:R-:W-:Y:S02]  /*1590*/  LOP3.LUT R26, RZ, R67, RZ, 0x33, !PT ;  /* 0x00000043ff1a7212 */ /* 0x000fe400078e33ff */
[----:B------:R-:W-:Y:S02]  /*15a0*/  LOP3.LUT R67, R27, 0x80808080, RZ, 0xfc, !PT ;  /* 0x808080801b437812 */ /* 0x000fe400078efcff */
[----:B------:R-:W-:-:S02]  /*15b0*/  LOP3.LUT R25, R73, 0x80808080, RZ, 0xfc, !PT ;  /* 0x8080808049197812 */ /* 0x000fc400078efcff */
[----:B------:R-:W-:Y:S02]  /*15c0*/  IADD3 R76, R67, -0x20202020, RZ ;  /* 0xdfdfdfe0434c7810 */ /* 0x000fe40007ffe0ff */
[----:B------:R-:W-:Y:S01]  /*15d0*/  IADD3 R48, R25, -0x20202020, RZ ;  /* 0xdfdfdfe019307810 */ /* 0x000fe20007ffe0ff */
[----:B------:R-:W-:Y:S01]  /*15e0*/  HADD2.F32 R24, -RZ, R75.H0_H0 ;  /* 0x2000004bff187230 */ /* 0x000fe20000004100 */
[----:B------:R-:W-:Y:S02]  /*15f0*/  LOP3.LUT R67, R27, 0x20202020, R76, 0x18, !PT ;  /* 0x202020201b437812 */ /* 0x000fe400078e184c */
[----:B------:R-:W-:Y:S02]  /*1600*/  LOP3.LUT R25, R73, 0x20202020, R48, 0x18, !PT ;  /* 0x2020202049197812 */ /* 0x000fe400078e1830 */
[----:B------:R0:W-:Y:S01]  /*1610*/  STS [R69.X4+0x1080], R24 ;  /* 0x0010801845007388 */ /* 0x0001e20000004800 */
[----:B------:R-:W-:Y:S02]  /*1620*/  PRMT R49, R49, 0x5410, R74 ;  /* 0x0000541031317816 */ /* 0x000fe4000000004a */
[----:B------:R-:W-:-:S02]  /*1630*/  PRMT R67, R67, 0xba98, RZ ;  /* 0x0000ba9843437816 */ /* 0x000fc400000000ff */
[----:B------:R-:W-:Y:S02]  /*1640*/  PRMT R25, R25, 0xba98, RZ ;  /* 0x0000ba9819197816 */ /* 0x000fe400000000ff */
[----:B------:R-:W-:Y:S02]  /*1650*/  PRMT R74, R73, 0xba98, RZ ;  /* 0x0000ba98494a7816 */ /* 0x000fe400000000ff */
[----:B0-----:R-:W-:Y:S02]  /*1660*/  PRMT R24, R27, 0xba98, RZ ;  /* 0x0000ba981b187816 */ /* 0x001fe400000000ff */
[----:B------:R-:W-:Y:S02]  /*1670*/  LOP3.LUT R76, R67, 0x80808080, R76, 0x6, !PT ;  /* 0x80808080434c7812 */ /* 0x000fe400078e064c */
[C---:B------:R-:W-:Y:S02]  /*1680*/  LOP3.LUT R48, R25.reuse, 0x80808080, R48, 0x6, !PT ;  /* 0x8080808019307812 */ /* 0x040fe400078e0630 */
[----:B------:R-:W-:-:S02]  /*1690*/  LOP3.LUT R27, R25, 0x7f7f7f7f, R74, 0x60, !PT ;  /* 0x7f7f7f7f191b7812 */ /* 0x000fc400078e604a */
[----:B------:R-:W-:Y:S01]  /*16a0*/  LOP3.LUT R67, R67, 0x7f7f7f7f, R24, 0x60, !PT ;  /* 0x7f7f7f7f43437812 */ /* 0x000fe200078e6018 */
[----:B------:R0:W-:Y:S01]  /*16b0*/  STS [R19.X4+0x1188], R26 ;  /* 0x0011881a13007388 */ /* 0x0001e20000004800 */
[----:B------:R-:W-:Y:S02]  /*16c0*/  LOP3.LUT R24, RZ, R87, RZ, 0x33, !PT ;  /* 0x00000057ff187212 */ /* 0x000fe400078e33ff */
[----:B------:R-:W-:Y:S02]  /*16d0*/  LOP3.LUT R25, RZ, R90, RZ, 0x33, !PT ;  /* 0x0000005aff197212 */ /* 0x000fe400078e33ff */
[----:B------:R-:W-:Y:S01]  /*16e0*/  LOP3.LUT R27, R48, R27, RZ, 0xfc, !PT ;  /* 0x0000001b301b7212 */ /* 0x000fe200078efcff */
[----:B------:R1:W-:Y:S01]  /*16f0*/  STS [R37.X4+0x1188], R24 ;  /* 0x0011881825007388 */ /* 0x0003e20000004800 */
[----:B------:R-:W-:Y:S02]  /*1700*/  LOP3.LUT R76, R76, R67, RZ, 0xfc, !PT ;  /* 0x000000434c4c7212 */ /* 0x000fe400078efcff */
[----:B0-----:R-:W-:Y:S01]  /*1710*/  LOP3.LUT R26, RZ, R49, RZ, 0x33, !PT ;  /* 0x00000031ff1a7212 */ /* 0x001fe200078e33ff */
[----:B------:R1:W-:Y:S04]  /*1720*/  STS [R38.X4+0x1188], R25 ;  /* 0x0011881926007388 */ /* 0x0003e80000004800 */
[----:B------:R1:W-:Y:S04]  /*1730*/  STS [R39.X4+0x1188], R26 ;  /* 0x0011881a27007388 */ /* 0x0003e80000004800 */
[----:B------:R1:W-:Y:S04]  /*1740*/  STS [R32.X4+0x19c8], R27 ;  /* 0x0019c81b20007388 */ /* 0x0003e80000004800 */
[----:B------:R1:W-:Y:S01]  /*1750*/  STS [R41.X4+0x19c8], R76 ;  /* 0x0019c84c29007388 */ /* 0x0003e20000004800 */
[----:B------:R-:W-:Y:S05]  /*1760*/  @P0 BRA `(.L_x_316) ;  /* 0x000030f000000947 */ /* 0x000fea0003800000 */
[----:B-1----:R-:W-:Y:S01]  /*1770*/  IABS R27, c[0x0][0x1a8] ;  /* 0x00006a00001b7a13 */ /* 0x002fe20000000000 */
[----:B------:R-:W0:Y:S01]  /*1780*/  S2R R67, SR_TID.X ;  /* 0x0000000000437919 */ /* 0x000e220000002100 */
[----:B------:R-:W-:-:S02]  /*1790*/  USHF.L.U32 UR5, UR4, 0x3, URZ ;  /* 0x0000000304057899 */ /* 0x000fc4000800063f */
[----:B------:R-:W1:Y:S08]  /*17a0*/  I2F.RP R26, R27 ;  /* 0x0000001b001a7306 */ /* 0x000e700000209400 */
[----:B-1----:R-:W1:Y:S02]  /*17b0*/  MUFU.RCP R26, R26 ;  /* 0x0000001a001a7308 */ /* 0x002e640000001000 */
[----:B-1----:R-:W-:-:S06]  /*17c0*/  IADD3 R24, R26, 0xffffffe, RZ ;  /* 0x0ffffffe1a187810 */ /* 0x002fcc0007ffe0ff */
[----:B------:R1:W2:Y:S02]  /*17d0*/  F2I.FTZ.U32.TRUNC.NTZ R25, R24 ;  /* 0x0000001800197305 */ /* 0x0002a4000021f000 */
[----:B-1----:R-:W-:Y:S02]  /*17e0*/  IMAD.MOV.U32 R24, RZ, RZ, RZ ;  /* 0x000000ffff187224 */ /* 0x002fe400078e00ff */
[----:B--2---:R-:W-:-:S04]  /*17f0*/  IMAD.MOV R48, RZ, RZ, -R25 ;  /* 0x000000ffff307224 */ /* 0x004fc800078e0a19 */
[----:B------:R-:W-:Y:S01]  /*1800*/  IMAD R49, R48, R27, RZ ;  /* 0x0000001b30317224 */ /* 0x000fe200078e02ff */
[----:B-----5:R-:W-:-:S03]  /*1810*/  IABS R48, R72 ;  /* 0x0000004800307213 */ /* 0x020fc60000000000 */
[----:B------:R-:W-:Y:S01]  /*1820*/  IMAD.HI.U32 R25, R25, R49, R24 ;  /* 0x0000003119197227 */ /* 0x000fe200078e0018 */
[----:B------:R-:W-:-:S04]  /*1830*/  LOP3.LUT R24, R72, c[0x0][0x1a8], RZ, 0x3c, !PT ;  /* 0x00006a0048187a12 */ /* 0x000fc800078e3cff */
[----:B------:R-:W-:Y:S01]  /*1840*/  ISETP.GE.AND P2, PT, R24, RZ, PT ;  /* 0x000000ff1800720c */ /* 0x000fe20003f46270 */
[----:B------:R-:W-:Y:S01]  /*1850*/  IMAD.HI.U32 R25, R25, R48, RZ ;  /* 0x0000003019197227 */ /* 0x000fe200078e00ff */
[----:B0-----:R-:W-:-:S03]  /*1860*/  LEA.HI R24, R67, UR5, RZ, 0x1d ;  /* 0x0000000543187c11 */ /* 0x001fc6000f8fe8ff */
[----:B------:R-:W-:-:S04]  /*1870*/  IMAD.MOV R26, RZ, RZ, -R25 ;  /* 0x000000ffff1a7224 */ /* 0x000fc800078e0a19 */
[----:B------:R-:W-:Y:S02]  /*1880*/  IMAD R26, R27, R26, R48 ;  /* 0x0000001a1b1a7224 */ /* 0x000fe400078e0230 */
[----:B------:R-:W-:-:S03]  /*1890*/  IMAD.MOV.U32 R48, RZ, RZ, 0x24 ;  /* 0x00000024ff307424 */ /* 0x000fc600078e00ff */
        /* <DEDUP_REMOVED lines=21> */
[----:B------:R-:W-:-:S06]  /*19f0*/  @!P2 IMAD.X R25, RZ, RZ, R25, P3 ;  /* 0x000000ffff19a224 */ /* 0x000fcc00018e0619 */
[----:B------:R-:W3:Y:S01]  /*1a00*/  @!P2 LDG.E.CONSTANT R25, [R24.64+0x4] ;  /* 0x0000040e1819a981 */ /* 0x000ee2000c1e9900 */
[----:B------:R-:W-:Y:S02]  /*1a10*/  IMAD.MOV.U32 R73, RZ, RZ, R45 ;  /* 0x000000ffff497224 */ /* 0x000fe400078e002d */
[----:B------:R-:W-:Y:S01]  /*1a20*/  IMAD.MOV.U32 R75, RZ, RZ, R43 ;  /* 0x000000ffff4b7224 */ /* 0x000fe200078e002b */
[----:B------:R-:W-:Y:S02]  /*1a30*/  UMOV UR5, URZ ;  /* 0x0000003f00057c82 */ /* 0x000fe40008000000 */
[----:B------:R-:W-:Y:S01]  /*1a40*/  UMOV UR6, URZ ;  /* 0x0000003f00067c82 */ /* 0x000fe20008000000 */
[----:B--2---:R-:W-:Y:S01]  /*1a50*/  @!P1 HADD2.F32 R26, -RZ, R26.H0_H0 ;  /* 0x2000001aff1a9230 */ /* 0x004fe20000004100 */
[----:B---3--:R0:W-:Y:S04]  /*1a60*/  @!P2 STS [R44.X4+0x1de8], R25 ;  /* 0x001de8192c00a388 */ /* 0x0081e80000004800 */
[----:B------:R0:W-:Y:S04]  /*1a70*/  @!P1 STS [R17.X4+0x1fe8], R26 ;  /* 0x001fe81a11009388 */ /* 0x0001e80000004800 */
[----:B------:R-:W-:Y:S06]  /*1a80*/  BAR.SYNC.DEFER_BLOCKING 0x0 ;  /* 0x0000000000007b1d */ /* 0x000fec0000010000 */
.L_x_317:
[----:B------:R-:W-:Y:S01]  /*1a90*/  ULOP3.LUT UR13, UR6, 0x3ffffff0, URZ, 0xc0, !UPT ;  /* 0x3ffffff0060d7892 */ /* 0x000fe2000f8ec03f */
[----:B------:R-:W-:Y:S01]  /*1aa0*/  IMAD.MOV.U32 R24, RZ, RZ, 0x21 ;  /* 0x00000021ff187424 */ /* 0x000fe200078e00ff */
[----:B------:R-:W-:Y:S01]  /*1ab0*/  USHF.R.U32.HI UR12, URZ, 0x4, UR6 ;  /* 0x000000043f0c7899 */ /* 0x000fe20008011606 */
[----:B------:R-:W-:Y:S01]  /*1ac0*/  SHF.R.S32.HI R92, RZ, 0x1f, R75 ;  /* 0x0000001fff5c7819 */ /* 0x000fe2000001144b */
[----:B------:R-:W-:-:S02]  /*1ad0*/  ULOP3.LUT UR16, UR6, 0x8, URZ, 0xc0, !UPT ;  /* 0x0000000806107892 */ /* 0x000fc4000f8ec03f */
[----:B------:R-:W-:Y:S01]  /*1ae0*/  IMAD R27, R67, R24, UR13 ;  /* 0x0000000d431b7e24 */ /* 0x000fe2000f8e0218 */
[----:B------:R-:W-:Y:S01]  /*1af0*/  LEA.HI R92, R92, R75, RZ, 0x3 ;  /* 0x0000004b5c5c7211 */ /* 0x000fe200078f18ff */
[----:B0-----:R-:W-:Y:S01]  /*1b00*/  IMAD.U32 R25, RZ, RZ, UR12 ;  /* 0x0000000cff197e24 */ /* 0x001fe2000f8e00ff */
[----:B------:R-:W-:Y:S01]  /*1b10*/  IADD3 R75, R75, 0x8, RZ ;  /* 0x000000084b4b7810 */ /* 0x000fe20007ffe0ff */
[----:B------:R-:W-:Y:S01]  /*1b20*/  IMAD.U32 R90, RZ, RZ, UR12 ;  /* 0x0000000cff5a7e24 */ /* 0x000fe2000f8e00ff */
[----:B------:R-:W-:Y:S01]  /*1b30*/  IADD3 R27, R27, UR16, RZ ;  /* 0x000000101b1b7c10 */ /* 0x000fe2000fffe0ff */
[----:B------:R-:W-:Y:S02]  /*1b40*/  IMAD R26, R25, 0x8, R52 ;  /* 0x00000008191a7824 */ /* 0x000fe400078e0234 */
[----:B------:R-:W-:Y:S01]  /*1b50*/  LDS.64 R24, [R73+-0x10] ;  /* 0xfffff00049187984 */ /* 0x000fe20000000a00 */
[----:B------:R-:W-:-:S03]  /*1b60*/  IMAD R90, R90, 0x10, R65 ;  /* 0x000000105a5a7824 */ /* 0x000fc600078e0241 */
[----:B------:R-:W0:Y:S04]  /*1b70*/  LDS R79, [R27.X4] ;  /* 0x000000001b4f7984 */ /* 0x000e280000004800 */
[----:B------:R-:W1:Y:S04]  /*1b80*/  LDS R78, [R26.X4+0x1188] ;  /* 0x001188001a4e7984 */ /* 0x000e680000004800 */
[----:B------:R-:W2:Y:S04]  /*1b90*/  LDS R84, [R26.X4+0x118c] ;  /* 0x00118c001a547984 */ /* 0x000ea80000004800 */
[----:B------:R-:W3:Y:S01]  /*1ba0*/  LDS R81, [R27.X4+0x4] ;  /* 0x000004001b517984 */ /* 0x000ee20000004800 */
[----:B0-----:R-:W-:-:S03]  /*1bb0*/  SHF.R.S32.HI R82, RZ, UR6, R79 ;  /* 0x00000006ff527c19 */ /* 0x001fc6000801144f */
[----:B------:R-:W0:Y:S01]  /*1bc0*/  LDS R79, [R26.X4+0x1198] ;  /* 0x001198001a4f7984 */ /* 0x000e220000004800 */
[----:B-1----:R-:W-:-:S03]  /*1bd0*/  SHF.R.S32.HI R80, RZ, UR5, R78 ;  /* 0x00000005ff507c19 */ /* 0x002fc6000801144e */
[----:B------:R-:W1:Y:S01]  /*1be0*/  LDS R78, [R27.X4+0x10] ;  /* 0x000010001b4e7984 */ /* 0x000e620000004800 */
[----:B------:R-:W-:Y:S01]  /*1bf0*/  LOP3.LUT R82, R82, 0x3030303, RZ, 0xc0, !PT ;  /* 0x0303030352527812 */ /* 0x000fe200078ec0ff */
[----:B------:R-:W-:Y:S01]  /*1c00*/  IMAD.SHL.U32 R80, R80, 0x4, RZ ;  /* 0x0000000450507824 */ /* 0x000fe200078e00ff */
[----:B--2---:R-:W-:Y:S02]  /*1c10*/  SHF.R.S32.HI R86, RZ, UR5, R84 ;  /* 0x00000005ff567c19 */ /* 0x004fe40008011454 */
[----:B---3--:R-:W-:Y:S02]  /*1c20*/  SHF.R.S32.HI R83, RZ, UR6, R81 ;  /* 0x00000006ff537c19 */ /* 0x008fe40008011451 */
[----:B------:R-:W2:Y:S01]  /*1c30*/  LDS R81, [R27.X4+0x14] ;  /* 0x000014001b517984 */ /* 0x000ea20000004800 */
[----:B------:R-:W-:Y:S01]  /*1c40*/  LOP3.LUT R84, R80, 0x4040404, RZ, 0xc0, !PT ;  /* 0x0404040450547812 */ /* 0x000fe200078ec0ff */
[----:B------:R-:W-:Y:S01]  /*1c50*/  IMAD.SHL.U32 R86, R86, 0x4, RZ ;  /* 0x0000000456567824 */ /* 0x000fe200078e00ff */
[----:B------:R-:W-:Y:S01]  /*1c60*/  LOP3.LUT R85, R82, 0x80808080, RZ, 0xfc, !PT ;  /* 0x8080808052557812 */ /* 0x000fe200078efcff */
[----:B------:R-:W3:Y:S01]  /*1c70*/  LDS R80, [R26.X4+0x119c] ;  /* 0x00119c001a507984 */ /* 0x000ee20000004800 */
[----:B------:R-:W-:-:S02]  /*1c80*/  LOP3.LUT R83, R83, 0x3030303, RZ, 0xc0, !PT ;  /* 0x0303030353537812 */ /* 0x000fc400078ec0ff */
[----:B------:R-:W-:Y:S01]  /*1c90*/  LOP3.LUT R86, R86, 0x4040404, RZ, 0xc0, !PT ;  /* 0x0404040456567812 */ /* 0x000fe200078ec0ff */
[----:B------:R-:W-:Y:S01]  /*1ca0*/  IMAD.IADD R85, R85, 0x1, -R84 ;  /* 0x0000000155557824 */ /* 0x000fe200078e0a54 */
[----:B------:R-:W-:Y:S02]  /*1cb0*/  LOP3.LUT R89, R83, 0x80808080, RZ, 0xfc, !PT ;  /* 0x8080808053597812 */ /* 0x000fe400078efcff */
[----:B------:R-:W-:Y:S02]  /*1cc0*/  PRMT R87, R82, 0xba98, RZ ;  /* 0x0000ba9852577816 */ /* 0x000fe400000000ff */
[----:B------:R-:W-:Y:S01]  /*1cd0*/  LOP3.LUT R84, R84, R82, R85, 0x64, !PT ;  /* 0x0000005254547212 */ /* 0x000fe200078e6455 */
[----:B------:R-:W-:-:S03]  /*1ce0*/  IMAD.IADD R89, R89, 0x1, -R86 ;  /* 0x0000000159597824 */ /* 0x000fc600078e0a56 */
[----:B------:R-:W-:Y:S02]  /*1cf0*/  PRMT R84, R84, 0xba98, RZ ;  /* 0x0000ba9854547816 */ /* 0x000fe400000000ff */
[----:B------:R-:W-:Y:S02]  /*1d00*/  LOP3.LUT R86, R86, R83, R89, 0x64, !PT ;  /* 0x0000005356567212 */ /* 0x000fe400078e6459 */
[C---:B------:R-:W-:Y:S02]  /*1d10*/  LOP3.LUT R85, R84.reuse, 0x80808080, R85, 0x6, !PT ;  /* 0x8080808054557812 */ /* 0x040fe400078e0655 */
[----:B------:R-:W-:Y:S02]  /*1d20*/  LOP3.LUT R84, R84, 0x7f7f7f7f, R87, 0x60, !PT ;  /* 0x7f7f7f7f54547812 */ /* 0x000fe400078e6057 */
[----:B------:R-:W-:Y:S02]  /*1d30*/  PRMT R86, R86, 0xba98, RZ ;  /* 0x0000ba9856567816 */ /* 0x000fe400000000ff */
[----:B------:R-:W-:-:S02]  /*1d40*/  PRMT R83, R83, 0xba98, RZ ;  /* 0x0000ba9853537816 */ /* 0x000fc400000000ff */
[----:B------:R-:W-:Y:S02]  /*1d50*/  LOP3.LUT R85, R85, R84, RZ, 0xfc, !PT ;  /* 0x0000005455557212 */ /* 0x000fe400078efcff */
[C---:B------:R-:W-:Y:S02]  /*1d60*/  LOP3.LUT R89, R86.reuse, 0x80808080, R89, 0x6, !PT ;  /* 0x8080808056597812 */ /* 0x040fe400078e0659 */
[----:B------:R-:W-:Y:S01]  /*1d70*/  LOP3.LUT R86, R86, 0x7f7f7f7f, R83, 0x60, !PT ;  /* 0x7f7f7f7f56567812 */ /* 0x000fe200078e6053 */
[----:B------:R-:W-:Y:S01]  /*1d80*/  IDP.4A.S8.S8 R24, R85, R24, RZ ;  /* 0x0000001855187226 */ /* 0x000fe200000006ff */
[----:B0-----:R-:W-:Y:S02]  /*1d90*/  SHF.R.S32.HI R82, RZ, UR5, R79 ;  /* 0x00000005ff527c19 */ /* 0x001fe4000801144f */
[----:B------:R-:W-:Y:S02]  /*1da0*/  LOP3.LUT R86, R89, R86, RZ, 0xfc, !PT ;  /* 0x0000005659567212 */ /* 0x000fe400078efcff */
[----:B-1----:R-:W-:Y:S01]  /*1db0*/  SHF.R.S32.HI R78, RZ, UR6, R78 ;  /* 0x00000006ff4e7c19 */ /* 0x002fe2000801144e */
[----:B------:R-:W-:Y:S01]  /*1dc0*/  IMAD.SHL.U32 R82, R82, 0x4, RZ ;  /* 0x0000000452527824 */ /* 0x000fe200078e00ff */
[----:B--2---:R-:W-:Y:S01]  /*1dd0*/  SHF.R.S32.HI R83, RZ, UR6, R81 ;  /* 0x00000006ff537c19 */ /* 0x004fe20008011451 */
[----:B------:R-:W-:Y:S01]  /*1de0*/  IDP.4A.S8.S8 R79, R86, R25, R24 ;  /* 0x00000019564f7226 */ /* 0x000fe20000000618 */
[----:B------:R-:W-:Y:S01]  /*1df0*/  LOP3.LUT R78, R78, 0x3030303, RZ, 0xc0, !PT ;  /* 0x030303034e4e7812 */ /* 0x000fe200078ec0ff */
[----:B------:R-:W0:Y:S01]  /*1e00*/  LDS.64 R24, [R73] ;  /* 0x0000000049187984 */ /* 0x000e220000000a00 */
[----:B------:R-:W-:-:S02]  /*1e10*/  LOP3.LUT R81, R82, 0x4040404, RZ, 0xc0, !PT ;  /* 0x0404040452517812 */ /* 0x000fc400078ec0ff */
[----:B------:R-:W-:Y:S02]  /*1e20*/  LOP3.LUT R84, R78, 0x80808080, RZ, 0xfc, !PT ;  /* 0x808080804e547812 */ /* 0x000fe400078efcff */
[----:B---3--:R-:W-:Y:S02]  /*1e30*/  SHF.R.S32.HI R85, RZ, UR5, R80 ;  /* 0x00000005ff557c19 */ /* 0x008fe40008011450 */
[----:B------:R-:W-:Y:S01]  /*1e40*/  LOP3.LUT R80, R83, 0x3030303, RZ, 0xc0, !PT ;  /* 0x0303030353507812 */ /* 0x000fe200078ec0ff */
[----:B------:R-:W-:Y:S01]  /*1e50*/  IMAD.IADD R82, R84, 0x1, -R81 ;  /* 0x0000000154527824 */ /* 0x000fe200078e0a51 */
[----:B------:R-:W1:Y:S01]  /*1e60*/  LDS R83, [R27.X4+0x8] ;  /* 0x000008001b537984 */ /* 0x000e620000004800 */
[----:B------:R-:W-:Y:S01]  /*1e70*/  IMAD.SHL.U32 R85, R85, 0x4, RZ ;  /* 0x0000000455557824 */ /* 0x000fe200078e00ff */
[----:B------:R-:W-:Y:S02]  /*1e80*/  LOP3.LUT R86, R80, 0x80808080, RZ, 0xfc, !PT ;  /* 0x8080808050567812 */ /* 0x000fe400078efcff */
[----:B------:R-:W2:Y:S01]  /*1e90*/  LDS R84, [R26.X4+0x1190] ;  /* 0x001190001a547984 */ /* 0x000ea20000004800 */
[----:B------:R-:W-:-:S02]  /*1ea0*/  LOP3.LUT R81, R81, R78, R82, 0x64, !PT ;  /* 0x0000004e51517212 */ /* 0x000fc400078e6452 */
[----:B------:R-:W-:Y:S02]  /*1eb0*/  LOP3.LUT R85, R85, 0x4040404, RZ, 0xc0, !PT ;  /* 0x0404040455557812 */ /* 0x000fe400078ec0ff */
[----:B------:R-:W-:Y:S02]  /*1ec0*/  PRMT R81, R81, 0xba98, RZ ;  /* 0x0000ba9851517816 */ /* 0x000fe400000000ff */
[----:B------:R-:W-:Y:S01]  /*1ed0*/  PRMT R78, R78, 0xba98, RZ ;  /* 0x0000ba984e4e7816 */ /* 0x000fe200000000ff */
[----:B------:R-:W-:Y:S01]  /*1ee0*/  IMAD.IADD R86, R86, 0x1, -R85 ;  /* 0x0000000156567824 */ /* 0x000fe200078e0a55 */
[C---:B------:R-:W-:Y:S02]  /*1ef0*/  LOP3.LUT R82, R81.reuse, 0x80808080, R82, 0x6, !PT ;  /* 0x8080808051527812 */ /* 0x040fe400078e0652 */
[----:B------:R-:W-:Y:S02]  /*1f00*/  LOP3.LUT R81, R81, 0x7f7f7f7f, R78, 0x60, !PT ;  /* 0x7f7f7f7f51517812 */ /* 0x000fe400078e604e */
[----:B------:R-:W-:Y:S01]  /*1f10*/  LOP3.LUT R85, R85, R80, R86, 0x64, !PT ;  /* 0x0000005055557212 */ /* 0x000fe200078e6456 */
[----:B------:R-:W3:Y:S01]  /*1f20*/  LDS R78, [R26.X4+0x1194] ;  /* 0x001194001a4e7984 */ /* 0x000ee20000004800 */
[----:B------:R-:W-:-:S02]  /*1f30*/  PRMT R80, R80, 0xba98, RZ ;  /* 0x0000ba9850507816 */ /* 0x000fc400000000ff */
[----:B------:R-:W-:Y:S02]  /*1f40*/  PRMT R85, R85, 0xba98, RZ ;  /* 0x0000ba9855557816 */ /* 0x000fe400000000ff */
[----:B------:R-:W-:Y:S02]  /*1f50*/  LOP3.LUT R81, R82, R81, RZ, 0xfc, !PT ;  /* 0x0000005152517212 */ /* 0x000fe400078efcff */
[----:B------:R-:W4:Y:S01]  /*1f60*/  LDS R82, [R27.X4+0xc] ;  /* 0x00000c001b527984 */ /* 0x000f220000004800 */
[C---:B------:R-:W-:Y:S02]  /*1f70*/  LOP3.LUT R86, R85.reuse, 0x80808080, R86, 0x6, !PT ;  /* 0x8080808055567812 */ /* 0x040fe400078e0656 */
[----:B------:R-:W-:Y:S02]  /*1f80*/  LOP3.LUT R85, R85, 0x7f7f7f7f, R80, 0x60, !PT ;  /* 0x7f7f7f7f55557812 */ /* 0x000fe400078e6050 */
[----:B------:R-:W5:Y:S01]  /*1f90*/  LDS R80, [R26.X4+0x11a0] ;  /* 0x0011a0001a507984 */ /* 0x000f620000004800 */
[----:B0-----:R-:W-:Y:S01]  /*1fa0*/  IDP.4A.S8.S8 R81, R81, R24, RZ ;  /* 0x0000001851517226 */ /* 0x001fe200000006ff */
[----:B------:R-:W-:-:S02]  /*1fb0*/  LOP3.LUT R86, R86, R85, RZ, 0xfc, !PT ;  /* 0x0000005556567212 */ /* 0x000fc400078efcff */
[----:B------:R-:W0:Y:S03]  /*1fc0*/  LDS R24, [R27.X4+0x18] ;  /* 0x000018001b187984 */ /* 0x000e260000004800 */
[----:B------:R-:W-:Y:S02]  /*1fd0*/  IDP.4A.S8.S8 R81, R86, R25, R81 ;  /* 0x0000001956517226 */ /* 0x000fe40000000651 */
[----:B------:R-:W0:Y:S01]  /*1fe0*/  LDS R25, [R27.X4+0x1c] ;  /* 0x00001c001b197984 */ /* 0x000e220000004800 */
[----:B-1----:R-:W-:Y:S02]  /*1ff0*/  SHF.R.S32.HI R83, RZ, UR6, R83 ;  /* 0x00000006ff537c19 */ /* 0x002fe40008011453 */
[----:B--2---:R-:W-:Y:S02]  /*2000*/  SHF.R.S32.HI R84, RZ, UR5, R84 ;  /* 0x00000005ff547c19 */ /* 0x004fe40008011454 */
[----:B------:R-:W-:-:S03]  /*2010*/  LOP3.LUT R83, R83, 0x3030303, RZ, 0xc0, !PT ;  /* 0x0303030353537812 */ /* 0x000fc600078ec0ff */
[----:B------:R-:W-:Y:S01]  /*2020*/  IMAD.SHL.U32 R84, R84, 0x4, RZ ;  /* 0x0000000454547824 */ /* 0x000fe200078e00ff */
[----:B------:R-:W-:-:S04]  /*2030*/  LOP3.LUT R85, R83, 0x80808080, RZ, 0xfc, !PT ;  /* 0x8080808053557812 */ /* 0x000fc800078efcff */
[----:B------:R-:W-:Y:S02]  /*2040*/  LOP3.LUT R86, R84, 0x4040404, RZ, 0xc0, !PT ;  /* 0x0404040454567812 */ /* 0x000fe400078ec0ff */
[----:B------:R1:W2:Y:S01]  /*2050*/  LDS R84, [R26.X4+0x11a4] ;  /* 0x0011a4001a547984 */ /* 0x0002a20000004800 */
[----:B---3--:R-:W-:Y:S02]  /*2060*/  SHF.R.S32.HI R87, RZ, UR5, R78 ;  /* 0x00000005ff577c19 */ /* 0x008fe4000801144e */
[----:B------:R-:W-:-:S03]  /*2070*/  IMAD.IADD R85, R85, 0x1, -R86 ;  /* 0x0000000155557824 */ /* 0x000fc600078e0a56 */
[----:B------:R-:W-:Y:S02]  /*2080*/  IMAD.SHL.U32 R87, R87, 0x4, RZ ;  /* 0x0000000457577824 */ /* 0x000fe400078e00ff */
[----:B------:R-:W-:Y:S02]  /*2090*/  LOP3.LUT R86, R86, R83, R85, 0x64, !PT ;  /* 0x0000005356567212 */ /* 0x000fe400078e6455 */
[----:B----4-:R-:W-:Y:S02]  /*20a0*/  SHF.R.S32.HI R82, RZ, UR6, R82 ;  /* 0x00000006ff527c19 */ /* 0x010fe40008011452 */
[----:B------:R-:W-:Y:S02]  /*20b0*/  LOP3.LUT R87, R87, 0x4040404, RZ, 0xc0, !PT ;  /* 0x0404040457577812 */ /* 0x000fe400078ec0ff */
[----:B-----5:R-:W-:Y:S02]  /*20c0*/  SHF.R.S32.HI R80, RZ, UR5, R80 ;  /* 0x00000005ff507c19 */ /* 0x020fe40008011450 */
[----:B------:R-:W-:-:S02]  /*20d0*/  LOP3.LUT R82, R82, 0x3030303, RZ, 0xc0, !PT ;  /* 0x0303030352527812 */ /* 0x000fc400078ec0ff */
[----:B0-----:R-:W-:Y:S01]  /*20e0*/  SHF.R.S32.HI R24, RZ, UR6, R24 ;  /* 0x00000006ff187c19 */ /* 0x001fe20008011418 */
[----:B------:R-:W-:Y:S01]  /*20f0*/  IMAD.SHL.U32 R80, R80, 0x4, RZ ;  /* 0x0000000450507824 */ /* 0x000fe200078e00ff */
[----:B-1----:R-:W-:Y:S02]  /*2100*/  LOP3.LUT R26, R82, 0x80808080, RZ, 0xfc, !PT ;  /* 0x80808080521a7812 */ /* 0x002fe400078efcff */
[----:B------:R-:W-:Y:S02]  /*2110*/  LOP3.LUT R24, R24, 0x3030303, RZ, 0xc0, !PT ;  /* 0x0303030318187812 */ /* 0x000fe400078ec0ff */
[----:B------:R-:W-:Y:S01]  /*2120*/  LOP3.LUT R27, R80, 0x4040404, RZ, 0xc0, !PT ;  /* 0x04040404501b7812 */ /* 0x000fe200078ec0ff */
[----:B------:R-:W-:Y:S01]  /*2130*/  IMAD.IADD R26, R26, 0x1, -R87 ;  /* 0x000000011a1a7824 */ /* 0x000fe200078e0a57 */
[----:B------:R-:W-:Y:S02]  /*2140*/  PRMT R86, R86, 0xba98, RZ ;  /* 0x0000ba9856567816 */ /* 0x000fe400000000ff */
[----:B------:R-:W-:-:S02]  /*2150*/  LOP3.LUT R80, R24, 0x80808080, RZ, 0xfc, !PT ;  /* 0x8080808018507812 */ /* 0x000fc400078efcff */
[----:B------:R-:W-:Y:S02]  /*2160*/  PRMT R83, R83, 0xba98, RZ ;  /* 0x0000ba9853537816 */ /* 0x000fe400000000ff */
[----:B------:R-:W-:Y:S01]  /*2170*/  LOP3.LUT R78, R86, 0x80808080, R85, 0x6, !PT ;  /* 0x80808080564e7812 */ /* 0x000fe200078e0655 */
[----:B------:R-:W-:Y:S01]  /*2180*/  IMAD.IADD R85, R80, 0x1, -R27 ;  /* 0x0000000150557824 */ /* 0x000fe200078e0a1b */
[----:B------:R-:W-:Y:S02]  /*2190*/  LOP3.LUT R87, R87, R82, R26, 0x64, !PT ;  /* 0x0000005257577212 */ /* 0x000fe400078e641a */
[----:B------:R-:W-:Y:S02]  /*21a0*/  LOP3.LUT R83, R86, 0x7f7f7f7f, R83, 0x60, !PT ;  /* 0x7f7f7f7f56537812 */ /* 0x000fe400078e6053 */
[----:B------:R-:W-:Y:S02]  /*21b0*/  PRMT R87, R87, 0xba98, RZ ;  /* 0x0000ba9857577816 */ /* 0x000fe400000000ff */
[----:B------:R-:W-:-:S02]  /*21c0*/  PRMT R82, R82, 0xba98, RZ ;  /* 0x0000ba9852527816 */ /* 0x000fc400000000ff */
[----:B------:R-:W-:Y:S02]  /*21d0*/  LOP3.LUT R27, R27, R24, R85, 0x64, !PT ;  /* 0x000000181b1b7212 */ /* 0x000fe400078e6455 */
[----:B------:R-:W-:Y:S02]  /*21e0*/  LOP3.LUT R78, R78, R83, RZ, 0xfc, !PT ;  /* 0x000000534e4e7212 */ /* 0x000fe400078efcff */
[C---:B------:R-:W-:Y:S02]  /*21f0*/  LOP3.LUT R83, R87.reuse, 0x7f7f7f7f, R82, 0x60, !PT ;  /* 0x7f7f7f7f57537812 */ /* 0x040fe400078e6052 */
[----:B------:R-:W-:Y:S02]  /*2200*/  LOP3.LUT R80, R87, 0x80808080, R26, 0x6, !PT ;  /* 0x8080808057507812 */ /* 0x000fe400078e061a */
[----:B------:R-:W-:Y:S02]  /*2210*/  SHF.R.S32.HI R82, RZ, UR6, R25 ;  /* 0x00000006ff527c19 */ /* 0x000fe40008011419 */
[----:B--2---:R-:W-:Y:S01]  /*2220*/  SHF.R.S32.HI R84, RZ, UR5, R84 ;  /* 0x00000005ff547c19 */ /* 0x004fe20008011454 */
[----:B------:R-:W-:Y:S01]  /*2230*/  UIADD3 UR5, UR5, 0x1, URZ ;  /* 0x0000000105057890 */ /* 0x000fe2000fffe03f */
[----:B------:R-:W-:-:S02]  /*2240*/  PRMT R26, R27, 0xba98, RZ ;  /* 0x0000ba981b1a7816 */ /* 0x000fc400000000ff */
[----:B------:R-:W-:Y:S01]  /*2250*/  PRMT R25, R24, 0xba98, RZ ;  /* 0x0000ba9818197816 */ /* 0x000fe200000000ff */
[----:B------:R-:W-:Y:S01]  /*2260*/  IMAD.SHL.U32 R24, R84, 0x4, RZ ;  /* 0x0000000454187824 */ /* 0x000fe200078e00ff */
[C---:B------:R-:W-:Y:S02]  /*2270*/  LOP3.LUT R84, R26.reuse, 0x80808080, R85, 0x6, !PT ;  /* 0x808080801a547812 */ /* 0x040fe400078e0655 */
[----:B------:R-:W-:Y:S01]  /*2280*/  LOP3.LUT R25, R26, 0x7f7f7f7f, R25, 0x60, !PT ;  /* 0x7f7f7f7f1a197812 */ /* 0x000fe200078e6019 */
[----:B------:R-:W-:Y:S01]  /*2290*/  LDS.S8 R85, [R90+UR6+-0x1] ;  /* 0xffffff065a557984 */ /* 0x000fe20008000200 */
[----:B------:R-:W-:Y:S02]  /*22a0*/  LOP3.LUT R82, R82, 0x3030303, RZ, 0xc0, !PT ;  /* 0x0303030352527812 */ /* 0x000fe400078ec0ff */
[----:B------:R-:W-:Y:S01]  /*22b0*/  LOP3.LUT R86, R24, 0x4040404, RZ, 0xc0, !PT ;  /* 0x0404040418567812 */ /* 0x000fe200078ec0ff */
[----:B------:R-:W0:Y:S01]  /*22c0*/  LDS.64 R26, [R73+0x8] ;  /* 0x00000800491a7984 */ /* 0x000e220000000a00 */
[----:B------:R-:W-:-:S02]  /*22d0*/  LOP3.LUT R84, R84, R25, RZ, 0xfc, !PT ;  /* 0x0000001954547212 */ /* 0x000fc400078efcff */
[C---:B------:R-:W-:Y:S01]  /*22e0*/  LOP3.LUT R87, R82.reuse, 0x80808080, RZ, 0xfc, !PT ;  /* 0x8080808052577812 */ /* 0x040fe200078efcff */
[----:B------:R1:W2:Y:S01]  /*22f0*/  LDS.64 R24, [R73+-0x8] ;  /* 0xfffff80049187984 */ /* 0x0002a20000000a00 */
[----:B------:R-:W-:Y:S02]  /*2300*/  PRMT R89, R82, 0xba98, RZ ;  /* 0x0000ba9852597816 */ /* 0x000fe400000000ff */
[----:B------:R-:W-:Y:S01]  /*2310*/  LOP3.LUT R80, R80, R83, RZ, 0xfc, !PT ;  /* 0x0000005350507212 */ /* 0x000fe200078efcff */
[----:B------:R-:W-:Y:S01]  /*2320*/  IMAD.IADD R87, R87, 0x1, -R86 ;  /* 0x0000000157577824 */ /* 0x000fe200078e0a56 */
[----:B-1----:R-:W-:-:S04]  /*2330*/  IADD3 R73, R73, 0x20, RZ ;  /* 0x0000002049497810 */ /* 0x002fc80007ffe0ff */
[----:B------:R-:W-:Y:S02]  /*2340*/  LOP3.LUT R88, R86, R82, R87, 0x64, !PT ;  /* 0x0000005256587212 */ /* 0x000fe400078e6457 */
[----:B------:R-:W1:Y:S01]  /*2350*/  LDS.S8 R86, [R90+UR6] ;  /* 0x000000065a567984 */ /* 0x000e620008000200 */
[----:B------:R-:W-:Y:S01]  /*2360*/  UIADD3 UR6, UR6, 0x2, URZ ;  /* 0x0000000206067890 */ /* 0x000fe2000fffe03f */
[----:B------:R-:W-:-:S03]  /*2370*/  PRMT R88, R88, 0xba98, RZ ;  /* 0x0000ba9858587816 */ /* 0x000fc600000000ff */
[----:B------:R-:W-:Y:S01]  /*2380*/  UISETP.GE.U32.AND UP0, UPT, UR6, 0x8, UPT ;  /* 0x000000080600788c */ /* 0x000fe2000bf06070 */
[C---:B------:R-:W-:Y:S02]  /*2390*/  LOP3.LUT R87, R88.reuse, 0x80808080, R87, 0x6, !PT ;  /* 0x8080808058577812 */ /* 0x040fe400078e0657 */
[----:B------:R-:W-:Y:S02]  /*23a0*/  LOP3.LUT R82, R88, 0x7f7f7f7f, R89, 0x60, !PT ;  /* 0x7f7f7f7f58527812 */ /* 0x000fe400078e6059 */
[----:B------:R-:W-:Y:S02]  /*23b0*/  SHF.R.S32.HI R89, RZ, 0x3, R92 ;  /* 0x00000003ff597819 */ /* 0x000fe4000001145c */
[----:B------:R-:W-:Y:S02]  /*23c0*/  IADD3 R88, R53, UR12, RZ ;  /* 0x0000000c35587c10 */ /* 0x000fe4000fffe0ff */
[----:B------:R-:W-:Y:S02]  /*23d0*/  LOP3.LUT R82, R87, R82, RZ, 0xfc, !PT ;  /* 0x0000005257527212 */ /* 0x000fe400078efcff */
[----:B------:R-:W-:Y:S01]  /*23e0*/  LDS R89, [R89.X4+0x1fe8] ;  /* 0x001fe80059597984 */ /* 0x000fe20000004800 */
[----:B------:R-:W-:-:S03]  /*23f0*/  PLOP3.LUT P1, PT, PT, PT, UP0, 0x80, 0x0 ;  /* 0x000000000000781c */ /* 0x000fc60003f2f008 */
[----:B------:R-:W3:Y:S01]  /*2400*/  LDS R88, [R88.X4+0x1080] ;  /* 0x0010800058587984 */ /* 0x000ee20000004800 */
[----:B0-----:R-:W-:Y:S02]  /*2410*/  IDP.4A.S8.S8 R26, R84, R26, R81 ;  /* 0x0000001a541a7226 */ /* 0x001fe40000000651 */
[----:B--2---:R-:W-:Y:S02]  /*2420*/  IDP.4A.S8.S8 R24, R78, R24, R79 ;  /* 0x000000184e187226 */ /* 0x004fe4000000064f */
[----:B------:R-:W-:Y:S02]  /*2430*/  IDP.4A.S8.S8 R26, R82, R27, R26 ;  /* 0x0000001b521a7226 */ /* 0x000fe4000000061a */
[----:B------:R-:W-:-:S04]  /*2440*/  IDP.4A.S8.S8 R24, R80, R25, R24 ;  /* 0x0000001950187226 */ /* 0x000fc80000000618 */
[----:B------:R-:W-:-:S04]  /*2450*/  IMAD R85, R24, R85, RZ ;  /* 0x0000005518557224 */ /* 0x000fc800078e02ff */
[----:B-1----:R-:W-:-:S06]  /*2460*/  IMAD R26, R26, R86, R85 ;  /* 0x000000561a1a7224 */ /* 0x002fcc00078e0255 */
[----:B------:R-:W0:Y:S01]  /*2470*/  I2F R26, R26 ;  /* 0x0000001a001a7306 */ /* 0x000e220000201400 */
[----:B---3--:R-:W-:-:S04]  /*2480*/  FMUL.FTZ R88, R89, R88 ;  /* 0x0000005859587220 */ /* 0x008fc80000410000 */
[----:B0-----:R-:W-:Y:S01]  /*2490*/  FFMA.FTZ R71, R88, R26, R71 ;  /* 0x0000001a58477223 */ /* 0x001fe20000010047 */
[----:B------:R-:W-:Y:S05]  /*24a0*/  @!P1 BRA `(.L_x_317) ;  /* 0xfffff5e000009947 */ /* 0x000fea000383ffff */
[----:B------:R-:W-:Y:S01]  /*24b0*/  ULEA UR5, UR4, 0x80, 0x8 ;  /* 0x0000008004057891 */ /* 0x000fe2000f8e403f */
[----:B------:R-:W-:Y:S06]  /*24c0*/  BAR.SYNC.DEFER_BLOCKING 0x0 ;  /* 0x0000000000007b1d */ /* 0x000fec0000010000 */
[----:B------:R-:W-:Y:S02]  /*24d0*/  ULDC UR6, c[0x0][0x194] ;  /* 0x0000650000067ab9 */ /* 0x000fe40000000800 */
[----:B------:R-:W-:-:S06]  /*24e0*/  UISETP.GE.AND UP0, UPT, UR5, UR6, UPT ;  /* 0x000000060500728c */ /* 0x000fcc000bf06270 */
[----:B------:R-:W-:-:S13]  /*24f0*/  PLOP3.LUT P1, PT, PT, PT, UP0, 0x80, 0x0 ;  /* 0x000000000000781c */ /* 0x000fda0003f2f008 */
[----:B------:R-:W-:Y:S05]  /*2500*/  @P1 BRA `(.L_x_316) ;  /* 0x0000235000001947 */ /* 0x000fea0003800000 */
[----:B------:R-:W-:Y:S01]  /*2510*/  USHF.L.U32 UR5, UR4, 0x3, URZ ;  /* 0x0000000304057899 */ /* 0x000fe2000800063f */
[----:B------:R-:W-:-:S04]  /*2520*/  IADD3 R25, R74, 0x4, RZ ;  /* 0x000000044a197810 */ /* 0x000fc80007ffe0ff */
[----:B------:R-:W-:Y:S02]  /*2530*/  ISETP.GE.OR P1, PT, R25, UR11, P0 ;  /* 0x0000000b19007c0c */ /* 0x000fe40008726670 */
[----:B------:R-:W-:Y:S02]  /*2540*/  LEA.HI R24, R46, UR5, RZ, 0x1d ;  /* 0x000000052e187c11 */ /* 0x000fe4000f8fe8ff */
[----:B------:R-:W-:Y:S02]  /*2550*/  ISETP.GT.U32.OR P1, PT, R67, 0x3, P1 ;  /* 0x000000034300780c */ /* 0x000fe40000f24470 */
[----:B------:R-:W-:-:S11]  /*2560*/  ISETP.GE.OR P2, PT, R24, UR11, P0 ;  /* 0x0000000b18007c0c */ /* 0x000fd60008746670 */
[----:B------:R-:W2:Y:S02]  /*2570*/  @!P1 LDG.E.U16.CONSTANT R26, [R76.64+0x90] ;  /* 0x0000900e4c1a9981 */ /* 0x000ea4000c1e9500 */
[----:B------:R-:W-:-:S04]  /*2580*/  @!P2 IMAD.IADD R25, R49, 0x1, R24 ;  /* 0x000000013119a824 */ /* 0x000fc800078e0218 */
[----:B------:R-:W-:-:S05]  /*2590*/  @!P2 IMAD.WIDE R24, R25, R48, c[0x0][0x168] ;  /* 0x00005a001918a625 */ /* 0x000fca00078e0230 */
[----:B------:R-:W-:-:S05]  /*25a0*/  @!P2 IADD3 R24, P3, R51, R24, RZ ;  /* 0x000000183318a210 */ /* 0x000fca0007f7e0ff */
[----:B------:R-:W-:-:S06]  /*25b0*/  @!P2 IMAD.X R25, RZ, RZ, R25, P3 ;  /* 0x000000ffff19a224 */ /* 0x000fcc00018e0619 */
[----:B------:R-:W3:Y:S01]  /*25c0*/  @!P2 LDG.E.CONSTANT R25, [R24.64+0x4] ;  /* 0x0000040e1819a981 */ /* 0x000ee2000c1e9900 */
[----:B------:R-:W-:Y:S01]  /*25d0*/  UMOV UR12, 0x8 ;  /* 0x00000008000c7882 */ /* 0x000fe20000000000 */
[----:B--2---:R-:W-:Y:S02]  /*25e0*/  @!P1 HADD2.F32 R26, -RZ, R26.H0_H0 ;  /* 0x2000001aff1a9230 */ /* 0x004fe40000004100 */
[----:B---3--:R0:W-:Y:S04]  /*25f0*/  @!P2 STS [R44.X4+0x1de8], R25 ;  /* 0x001de8192c00a388 */ /* 0x0081e80000004800 */
[----:B------:R0:W-:Y:S04]  /*2600*/  @!P1 STS [R17.X4+0x1fe8], R26 ;  /* 0x001fe81a11009388 */ /* 0x0001e80000004800 */
[----:B------:R-:W-:Y:S06]  /*2610*/  BAR.SYNC.DEFER_BLOCKING 0x0 ;  /* 0x0000000000007b1d */ /* 0x000fec0000010000 */
.L_x_318:
[----:B------:R-:W-:Y:S01]  /*2620*/  ULOP3.LUT UR5, UR12, 0x3ffffff0, URZ, 0xc0, !UPT ;  /* 0x3ffffff00c057892 */ /* 0x000fe2000f8ec03f */
[----:B------:R-:W-:Y:S01]  /*2630*/  IMAD.MOV.U32 R24, RZ, RZ, 0x21 ;  /* 0x00000021ff187424 */ /* 0x000fe200078e00ff */
[----:B------:R-:W-:-:S02]  /*2640*/  USHF.R.U32.HI UR13, URZ, 0x4, UR12 ;  /* 0x000000043f0d7899 */ /* 0x000fc4000801160c */
[----:B------:R-:W-:Y:S02]  /*2650*/  ULOP3.LUT UR6, UR12, 0x8, URZ, 0xc0, !UPT ;  /* 0x000000080c067892 */ /* 0x000fe4000f8ec03f */
[----:B------:R-:W-:Y:S01]  /*2660*/  IMAD R75, R67, R24, UR5 ;  /* 0x00000005434b7e24 */ /* 0x000fe2000f8e0218 */
[----:B------:R-:W-:Y:S01]  /*2670*/  USHF.L.U32 UR5, UR12, 0x2, URZ ;  /* 0x000000020c057899 */ /* 0x000fe2000800063f */
[----:B0-----:R-:W-:Y:S01]  /*2680*/  IMAD.U32 R25, RZ, RZ, UR13 ;  /* 0x0000000dff197e24 */ /* 0x001fe2000f8e00ff */
[----:B------:R-:W-:Y:S02]  /*2690*/  ULOP3.LUT UR17, UR12, 0xe, URZ, 0xc0, !UPT ;  /* 0x0000000e0c117892 */ /* 0x000fe4000f8ec03f */
[----:B------:R-:W-:Y:S01]  /*26a0*/  IADD3 R75, R75, UR6, RZ ;  /* 0x000000064b4b7c10 */ /* 0x000fe2000fffe0ff */
[----:B------:R-:W-:Y:S01]  /*26b0*/  IMAD R78, R25, 0x8, R52 ;  /* 0x00000008194e7824 */ /* 0x000fe200078e0234 */
[----:B------:R-:W-:Y:S02]  /*26c0*/  ULOP3.LUT UR6, UR5, 0x18, URZ, 0xc0, !UPT ;  /* 0x0000001805067892 */ /* 0x000fe4000f8ec03f */
[----:B------:R-:W-:Y:S01]  /*26d0*/  ULOP3.LUT UR16, UR12, 0x6, URZ, 0xc0, !UPT ;  /* 0x000000060c107892 */ /* 0x000fe2000f8ec03f */
[----:B------:R-:W0:Y:S01]  /*26e0*/  LDS R24, [R75.X4] ;  /* 0x000000004b187984 */ /* 0x000e220000004800 */
[----:B------:R-:W-:-:S02]  /*26f0*/  USHF.R.U32.HI UR18, URZ, 0x1, UR17 ;  /* 0x000000013f127899 */ /* 0x000fc40008011611 */
[----:B------:R-:W-:Y:S01]  /*2700*/  IADD3 R73, R43, UR6, RZ ;  /* 0x000000062b497c10 */ /* 0x000fe2000fffe0ff */
[----:B------:R-:W1:Y:S01]  /*2710*/  LDS R25, [R78.X4+0x1188] ;  /* 0x001188004e197984 */ /* 0x000e620000004800 */
[----:B------:R-:W-:Y:S02]  /*2720*/  USHF.R.U32.HI UR5, URZ, 0x1, UR12 ;  /* 0x000000013f057899 */ /* 0x000fe4000801160c */
[----:B------:R-:W-:Y:S01]  /*2730*/  UIADD3 UR12, UR12, 0x2, URZ ;  /* 0x000000020c0c7890 */ /* 0x000fe2000fffe03f */
[----:B------:R-:W2:Y:S01]  /*2740*/  LDS R82, [R78.X4+0x118c] ;  /* 0x00118c004e527984 */ /* 0x000ea20000004800 */
[----:B------:R-:W-:Y:S02]  /*2750*/  ULOP3.LUT UR5, UR5, 0x7, URZ, 0xc0, !UPT ;  /* 0x0000000705057892 */ /* 0x000fe4000f8ec03f */
[----:B------:R-:W-:Y:S01]  /*2760*/  UISETP.GE.U32.AND UP0, UPT, UR12, 0x10, UPT ;  /* 0x000000100c00788c */ /* 0x000fe2000bf06070 */
[----:B------:R-:W3:Y:S04]  /*2770*/  LDS R80, [R75.X4+0x4] ;  /* 0x000004004b507984 */ /* 0x000ee80000004800 */
[----:B------:R-:W-:Y:S01]  /*2780*/  LDS R81, [R78.X4+0x1190] ;  /* 0x001190004e517984 */ /* 0x000fe20000004800 */
[----:B------:R-:W-:-:S03]  /*2790*/  PLOP3.LUT P1, PT, PT, PT, UP0, 0x80, 0x0 ;  /* 0x000000000000781c */ /* 0x000fc60003f2f008 */
[----:B------:R-:W-:Y:S01]  /*27a0*/  LDS R26, [R75.X4+0x8] ;  /* 0x000008004b1a7984 */ /* 0x000fe20000004800 */
[----:B0-----:R-:W-:Y:S02]  /*27b0*/  SHF.R.S32.HI R79, RZ, UR16, R24 ;  /* 0x00000010ff4f7c19 */ /* 0x001fe40008011418 */
[----:B-1----:R-:W-:Y:S02]  /*27c0*/  SHF.R.S32.HI R27, RZ, UR18, R25 ;  /* 0x00000012ff1b7c19 */ /* 0x002fe40008011419 */
[----:B------:R-:W0:Y:S01]  /*27d0*/  LDS.64 R24, [R73.X4+0x1de8] ;  /* 0x001de80049187984 */ /* 0x000e220000004a00 */
[----:B------:R-:W-:Y:S02]  /*27e0*/  LOP3.LUT R79, R79, 0x3030303, RZ, 0xc0, !PT ;  /* 0x030303034f4f7812 */ /* 0x000fe400078ec0ff */
[----:B--2---:R-:W-:Y:S01]  /*27f0*/  SHF.R.S32.HI R85, RZ, UR5, R82 ;  /* 0x00000005ff557c19 */ /* 0x004fe20008011452 */
[----:B------:R-:W-:Y:S01]  /*2800*/  IMAD.SHL.U32 R27, R27, 0x4, RZ ;  /* 0x000000041b1b7824 */ /* 0x000fe200078e00ff */
[----:B------:R-:W-:-:S02]  /*2810*/  LOP3.LUT R83, R79, 0x80808080, RZ, 0xfc, !PT ;  /* 0x808080804f537812 */ /* 0x000fc400078efcff */
[----:B---3--:R-:W-:Y:S01]  /*2820*/  SHF.R.S32.HI R82, RZ, UR16, R80 ;  /* 0x00000010ff527c19 */ /* 0x008fe20008011450 */
[----:B------:R-:W-:Y:S01]  /*2830*/  IMAD.SHL.U32 R85, R85, 0x4, RZ ;  /* 0x0000000455557824 */ /* 0x000fe200078e00ff */
[----:B------:R-:W-:Y:S01]  /*2840*/  LOP3.LUT R84, R27, 0x4040404, RZ, 0xc0, !PT ;  /* 0x040404041b547812 */ /* 0x000fe200078ec0ff */
[----:B------:R-:W-:Y:S01]  /*2850*/  LDS R80, [R75.X4+0x10] ;  /* 0x000010004b507984 */ /* 0x000fe20000004800 */
[----:B------:R-:W-:Y:S02]  /*2860*/  LOP3.LUT R82, R82, 0x3030303, RZ, 0xc0, !PT ;  /* 0x0303030352527812 */ /* 0x000fe400078ec0ff */
[----:B------:R-:W-:Y:S01]  /*2870*/  LOP3.LUT R85, R85, 0x4040404, RZ, 0xc0, !PT ;  /* 0x0404040455557812 */ /* 0x000fe200078ec0ff */
[----:B------:R-:W1:Y:S01]  /*2880*/  LDS R27, [R78.X4+0x1198] ;  /* 0x001198004e1b7984 */ /* 0x000e620000004800 */
[----:B------:R-:W-:Y:S01]  /*2890*/  LOP3.LUT R86, R82, 0x80808080, RZ, 0xfc, !PT ;  /* 0x8080808052567812 */ /* 0x000fe200078efcff */
[----:B------:R-:W-:-:S04]  /*28a0*/  IMAD.IADD R83, R83, 0x1, -R84 ;  /* 0x0000000153537824 */ /* 0x000fc800078e0a54 */
[----:B------:R-:W-:Y:S01]  /*28b0*/  IMAD.IADD R86, R86, 0x1, -R85 ;  /* 0x0000000156567824 */ /* 0x000fe200078e0a55 */
[--C-:B------:R-:W-:Y:S02]  /*28c0*/  LOP3.LUT R84, R84, R79, R83.reuse, 0x64, !PT ;  /* 0x0000004f54547212 */ /* 0x100fe400078e6453 */
[----:B------:R-:W-:Y:S02]  /*28d0*/  PRMT R79, R79, 0xba98, RZ ;  /* 0x0000ba984f4f7816 */ /* 0x000fe400000000ff */
[----:B------:R-:W-:Y:S02]  /*28e0*/  PRMT R84, R84, 0xba98, RZ ;  /* 0x0000ba9854547816 */ /* 0x000fe400000000ff */
[----:B------:R-:W-:Y:S02]  /*28f0*/  LOP3.LUT R85, R85, R82, R86, 0x64, !PT ;  /* 0x0000005255557212 */ /* 0x000fe400078e6456 */
[----:B------:R-:W-:Y:S02]  /*2900*/  LOP3.LUT R83, R84, 0x80808080, R83, 0x6, !PT ;  /* 0x8080808054537812 */ /* 0x000fe400078e0653 */
[----:B------:R-:W-:-:S02]  /*2910*/  PRMT R85, R85, 0xba98, RZ ;  /* 0x0000ba9855557816 */ /* 0x000fc400000000ff */
[----:B------:R-:W-:Y:S02]  /*2920*/  LOP3.LUT R84, R84, 0x7f7f7f7f, R79, 0x60, !PT ;  /* 0x7f7f7f7f54547812 */ /* 0x000fe400078e604f */
[----:B------:R-:W-:Y:S02]  /*2930*/  PRMT R82, R82, 0xba98, RZ ;  /* 0x0000ba9852527816 */ /* 0x000fe400000000ff */
[----:B------:R-:W-:Y:S02]  /*2940*/  LOP3.LUT R86, R85, 0x80808080, R86, 0x6, !PT ;  /* 0x8080808055567812 */ /* 0x000fe400078e0656 */
[----:B------:R-:W-:Y:S02]  /*2950*/  LOP3.LUT R83, R83, R84, RZ, 0xfc, !PT ;  /* 0x0000005453537212 */ /* 0x000fe400078efcff */
[----:B------:R-:W-:Y:S01]  /*2960*/  LOP3.LUT R85, R85, 0x7f7f7f7f, R82, 0x60, !PT ;  /* 0x7f7f7f7f55557812 */ /* 0x000fe200078e6052 */
[----:B------:R-:W-:Y:S02]  /*2970*/  LDS R84, [R75.X4+0xc] ;  /* 0x00000c004b547984 */ /* 0x000fe40000004800 */
[----:B0-----:R-:W-:Y:S01]  /*2980*/  IDP.4A.S8.S8 R24, R83, R24, RZ ;  /* 0x0000001853187226 */ /* 0x001fe200000006ff */
[----:B------:R-:W-:Y:S01]  /*2990*/  LOP3.LUT R86, R86, R85, RZ, 0xfc, !PT ;  /* 0x0000005556567212 */ /* 0x000fe200078efcff */
[----:B------:R-:W-:Y:S04]  /*29a0*/  LDS R82, [R75.X4+0x14] ;  /* 0x000014004b527984 */ /* 0x000fe80000004800 */
[----:B------:R-:W-:Y:S01]  /*29b0*/  IDP.4A.S8.S8 R79, R86, R25, R24 ;  /* 0x00000019564f7226 */ /* 0x000fe20000000618 */
[----:B------:R-:W-:Y:S01]  /*29c0*/  SHF.R.S32.HI R25, RZ, UR5, R81 ;  /* 0x00000005ff197c19 */ /* 0x000fe20008011451 */
[----:B------:R-:W-:Y:S01]  /*29d0*/  LDS R86, [R78.X4+0x1194] ;  /* 0x001194004e567984 */ /* 0x000fe20000004800 */
[----:B------:R-:W-:-:S02]  /*29e0*/  SHF.R.S32.HI R24, RZ, UR16, R26 ;  /* 0x00000010ff187c19 */ /* 0x000fc4000801141a */
[----:B-1----:R-:W-:Y:S01]  /*29f0*/  SHF.R.S32.HI R83, RZ, UR5, R27 ;  /* 0x00000005ff537c19 */ /* 0x002fe2000801141b */
[----:B------:R-:W0:Y:S01]  /*2a00*/  LDS R81, [R78.X4+0x119c] ;  /* 0x00119c004e517984 */ /* 0x000e220000004800 */
[----:B------:R-:W-:Y:S01]  /*2a10*/  IMAD.SHL.U32 R25, R25, 0x4, RZ ;  /* 0x0000000419197824 */ /* 0x000fe200078e00ff */
[----:B------:R-:W-:Y:S02]  /*2a20*/  LOP3.LUT R24, R24, 0x3030303, RZ, 0xc0, !PT ;  /* 0x0303030318187812 */ /* 0x000fe400078ec0ff */
[----:B------:R-:W-:Y:S01]  /*2a30*/  SHF.R.S32.HI R80, RZ, UR16, R80 ;  /* 0x00000010ff507c19 */ /* 0x000fe20008011450 */
[----:B------:R-:W-:Y:S01]  /*2a40*/  IMAD.SHL.U32 R83, R83, 0x4, RZ ;  /* 0x0000000453537824 */ /* 0x000fe200078e00ff */
[----:B------:R-:W-:Y:S02]  /*2a50*/  LOP3.LUT R26, R24, 0x80808080, RZ, 0xfc, !PT ;  /* 0x80808080181a7812 */ /* 0x000fe400078efcff */
[----:B------:R-:W-:Y:S02]  /*2a60*/  LOP3.LUT R27, R25, 0x4040404, RZ, 0xc0, !PT ;  /* 0x04040404191b7812 */ /* 0x000fe400078ec0ff */
[----:B------:R-:W-:-:S02]  /*2a70*/  LOP3.LUT R25, R80, 0x3030303, RZ, 0xc0, !PT ;  /* 0x0303030350197812 */ /* 0x000fc400078ec0ff */
[----:B------:R-:W-:Y:S01]  /*2a80*/  LOP3.LUT R80, R83, 0x4040404, RZ, 0xc0, !PT ;  /* 0x0404040453507812 */ /* 0x000fe200078ec0ff */
[----:B------:R-:W-:Y:S01]  /*2a90*/  IMAD.IADD R26, R26, 0x1, -R27 ;  /* 0x000000011a1a7824 */ /* 0x000fe200078e0a1b */
[----:B------:R-:W-:-:S04]  /*2aa0*/  LOP3.LUT R85, R25, 0x80808080, RZ, 0xfc, !PT ;  /* 0x8080808019557812 */ /* 0x000fc800078efcff */
[----:B------:R-:W-:Y:S01]  /*2ab0*/  LOP3.LUT R27, R27, R24, R26, 0x64, !PT ;  /* 0x000000181b1b7212 */ /* 0x000fe200078e641a */
[----:B------:R-:W-:Y:S01]  /*2ac0*/  IMAD.IADD R85, R85, 0x1, -R80 ;  /* 0x0000000155557824 */ /* 0x000fe200078e0a50 */
[----:B------:R-:W-:Y:S02]  /*2ad0*/  PRMT R24, R24, 0xba98, RZ ;  /* 0x0000ba9818187816 */ /* 0x000fe400000000ff */
[----:B------:R-:W-:Y:S02]  /*2ae0*/  PRMT R27, R27, 0xba98, RZ ;  /* 0x0000ba981b1b7816 */ /* 0x000fe400000000ff */
[----:B------:R-:W-:Y:S02]  /*2af0*/  LOP3.LUT R80, R80, R25, R85, 0x64, !PT ;  /* 0x0000001950507212 */ /* 0x000fe400078e6455 */
[----:B------:R-:W-:Y:S02]  /*2b00*/  LOP3.LUT R24, R27, 0x7f7f7f7f, R24, 0x60, !PT ;  /* 0x7f7f7f7f1b187812 */ /* 0x000fe400078e6018 */
[----:B------:R-:W-:-:S02]  /*2b10*/  PRMT R25, R25, 0xba98, RZ ;  /* 0x0000ba9819197816 */ /* 0x000fc400000000ff */
[----:B------:R-:W-:Y:S02]  /*2b20*/  LOP3.LUT R83, R27, 0x80808080, R26, 0x6, !PT ;  /* 0x808080801b537812 */ /* 0x000fe400078e061a */
[----:B------:R-:W-:Y:S02]  /*2b30*/  PRMT R80, R80, 0xba98, RZ ;  /* 0x0000ba9850507816 */ /* 0x000fe400000000ff */
[----:B------:R-:W-:Y:S02]  /*2b40*/  LOP3.LUT R83, R83, R24, RZ, 0xfc, !PT ;  /* 0x0000001853537212 */ /* 0x000fe400078efcff */
[C---:B------:R-:W-:Y:S02]  /*2b50*/  LOP3.LUT R88, R80.reuse, 0x7f7f7f7f, R25, 0x60, !PT ;  /* 0x7f7f7f7f50587812 */ /* 0x040fe400078e6019 */
[----:B------:R-:W1:Y:S01]  /*2b60*/  LDS.128 R24, [R73.X4+0x1df0] ;  /* 0x001df00049187984 */ /* 0x000e620000004c00 */
[----:B------:R-:W-:Y:S02]  /*2b70*/  LOP3.LUT R85, R80, 0x80808080, R85, 0x6, !PT ;  /* 0x8080808050557812 */ /* 0x000fe400078e0655 */
[----:B0-----:R-:W-:Y:S01]  /*2b80*/  SHF.R.S32.HI R81, RZ, UR5, R81 ;  /* 0x00000005ff517c19 */ /* 0x001fe20008011451 */
[----:B------:R-:W0:Y:S01]  /*2b90*/  LDS R80, [R75.X4+0x18] ;  /* 0x000018004b507984 */ /* 0x000e220000004800 */
[----:B------:R-:W-:-:S02]  /*2ba0*/  SHF.R.S32.HI R82, RZ, UR16, R82 ;  /* 0x00000010ff527c19 */ /* 0x000fc40008011452 */
[----:B------:R-:W-:Y:S01]  /*2bb0*/  LOP3.LUT R85, R85, R88, RZ, 0xfc, !PT ;  /* 0x0000005855557212 */ /* 0x000fe200078efcff */
[----:B------:R-:W-:Y:S01]  /*2bc0*/  IMAD.SHL.U32 R81, R81, 0x4, RZ ;  /* 0x0000000451517824 */ /* 0x000fe200078e00ff */
[----:B------:R-:W-:Y:S01]  /*2bd0*/  LOP3.LUT R82, R82, 0x3030303, RZ, 0xc0, !PT ;  /* 0x0303030352527812 */ /* 0x000fe200078ec0ff */
[----:B------:R-:W-:Y:S01]  /*2be0*/  LDS R75, [R75.X4+0x1c] ;  /* 0x00001c004b4b7984 */ /* 0x000fe20000004800 */
[----:B------:R-:W-:Y:S02]  /*2bf0*/  SHF.R.S32.HI R86, RZ, UR5, R86 ;  /* 0x00000005ff567c19 */ /* 0x000fe40008011456 */
[----:B------:R-:W-:Y:S02]  /*2c00*/  LOP3.LUT R87, R81, 0x4040404, RZ, 0xc0, !PT ;  /* 0x0404040451577812 */ /* 0x000fe400078ec0ff */
[----:B------:R-:W2:Y:S01]  /*2c10*/  LDS R81, [R78.X4+0x11a0] ;  /* 0x0011a0004e517984 */ /* 0x000ea20000004800 */
[----:B------:R-:W-:Y:S01]  /*2c20*/  LOP3.LUT R90, R82, 0x80808080, RZ, 0xfc, !PT ;  /* 0x80808080525a7812 */ /* 0x000fe200078efcff */
[----:B------:R-:W-:Y:S01]  /*2c30*/  IMAD.SHL.U32 R86, R86, 0x4, RZ ;  /* 0x0000000456567824 */ /* 0x000fe200078e00ff */
[----:B------:R-:W-:Y:S01]  /*2c40*/  SHF.R.S32.HI R88, RZ, 0x1f, R73 ;  /* 0x0000001fff587819 */ /* 0x000fe20000011449 */
[----:B------:R-:W3:Y:S02]  /*2c50*/  LDS R78, [R78.X4+0x11a4] ;  /* 0x0011a4004e4e7984 */ /* 0x000ee40000004800 */
[----:B------:R-:W-:Y:S01]  /*2c60*/  IMAD.IADD R90, R90, 0x1, -R87 ;  /* 0x000000015a5a7824 */ /* 0x000fe200078e0a57 */
[----:B------:R-:W-:-:S04]  /*2c70*/  LEA.HI R88, R88, R73, RZ, 0x3 ;  /* 0x0000004958587211 */ /* 0x000fc800078f18ff */
[----:B------:R-:W-:Y:S02]  /*2c80*/  LOP3.LUT R87, R87, R82, R90, 0x64, !PT ;  /* 0x0000005257577212 */ /* 0x000fe400078e645a */
[----:B------:R-:W-:Y:S02]  /*2c90*/  PRMT R82, R82, 0xba98, RZ ;  /* 0x0000ba9852527816 */ /* 0x000fe400000000ff */
[----:B------:R-:W-:Y:S02]  /*2ca0*/  PRMT R87, R87, 0xba98, RZ ;  /* 0x0000ba9857577816 */ /* 0x000fe400000000ff */
[----:B------:R-:W-:Y:S02]  /*2cb0*/  SHF.R.S32.HI R89, RZ, 0x3, R88 ;  /* 0x00000003ff597819 */ /* 0x000fe40000011458 */
[C---:B------:R-:W-:Y:S02]  /*2cc0*/  LOP3.LUT R90, R87.reuse, 0x80808080, R90, 0x6, !PT ;  /* 0x80808080575a7812 */ /* 0x040fe400078e065a */
[----:B------:R-:W-:Y:S01]  /*2cd0*/  LOP3.LUT R87, R87, 0x7f7f7f7f, R82, 0x60, !PT ;  /* 0x7f7f7f7f57577812 */ /* 0x000fe200078e6052 */
[----:B-1----:R-:W-:-:S03]  /*2ce0*/  IDP.4A.S8.S8 R24, R83, R24, R79 ;  /* 0x0000001853187226 */ /* 0x002fc6000000064f */
[----:B------:R-:W-:Y:S01]  /*2cf0*/  LOP3.LUT R90, R90, R87, RZ, 0xfc, !PT ;  /* 0x000000575a5a7212 */ /* 0x000fe200078efcff */
[----:B------:R-:W-:Y:S01]  /*2d00*/  IDP.4A.S8.S8 R79, R85, R26, RZ ;  /* 0x0000001a554f7226 */ /* 0x000fe200000006ff */
[----:B------:R-:W-:Y:S01]  /*2d10*/  SHF.R.S32.HI R26, RZ, UR16, R84 ;  /* 0x00000010ff1a7c19 */ /* 0x000fe20008011454 */
[----:B------:R-:W-:Y:S01]  /*2d20*/  IMAD.U32 R87, RZ, RZ, UR13 ;  /* 0x0000000dff577e24 */ /* 0x000fe2000f8e00ff */
[----:B------:R-:W-:Y:S01]  /*2d30*/  LOP3.LUT R83, R86, 0x4040404, RZ, 0xc0, !PT ;  /* 0x0404040456537812 */ /* 0x000fe200078ec0ff */
[----:B------:R-:W-:Y:S01]  /*2d40*/  IDP.4A.S8.S8 R79, R90, R27, R79 ;  /* 0x0000001b5a4f7226 */ /* 0x000fe2000000064f */
[----:B------:R-:W-:Y:S02]  /*2d50*/  LOP3.LUT R26, R26, 0x3030303, RZ, 0xc0, !PT ;  /* 0x030303031a1a7812 */ /* 0x000fe400078ec0ff */
[----:B0-----:R-:W-:Y:S02]  /*2d60*/  SHF.R.S32.HI R27, RZ, UR16, R80 ;  /* 0x00000010ff1b7c19 */ /* 0x001fe40008011450 */
[----:B------:R-:W-:-:S02]  /*2d70*/  LOP3.LUT R82, R26, 0x80808080, RZ, 0xfc, !PT ;  /* 0x808080801a527812 */ /* 0x000fc400078efcff */
[----:B------:R-:W-:Y:S02]  /*2d80*/  LOP3.LUT R27, R27, 0x3030303, RZ, 0xc0, !PT ;  /* 0x030303031b1b7812 */ /* 0x000fe400078ec0ff */
[----:B--2---:R-:W-:Y:S01]  /*2d90*/  SHF.R.S32.HI R81, RZ, UR5, R81 ;  /* 0x00000005ff517c19 */ /* 0x004fe20008011451 */
[----:B------:R-:W-:Y:S01]  /*2da0*/  IMAD.IADD R82, R82, 0x1, -R83 ;  /* 0x0000000152527824 */ /* 0x000fe200078e0a53 */
[----:B------:R-:W-:Y:S02]  /*2db0*/  LOP3.LUT R85, R27, 0x80808080, RZ, 0xfc, !PT ;  /* 0x808080801b557812 */ /* 0x000fe400078efcff */
[----:B---3--:R-:W-:Y:S01]  /*2dc0*/  SHF.R.S32.HI R78, RZ, UR5, R78 ;  /* 0x00000005ff4e7c19 */ /* 0x008fe2000801144e */
[----:B------:R-:W-:Y:S01]  /*2dd0*/  IMAD.SHL.U32 R81, R81, 0x4, RZ ;  /* 0x0000000451517824 */ /* 0x000fe200078e00ff */
[----:B------:R-:W-:Y:S02]  /*2de0*/  LOP3.LUT R83, R83, R26, R82, 0x64, !PT ;  /* 0x0000001a53537212 */ /* 0x000fe400078e6452 */
[----:B------:R-:W-:Y:S01]  /*2df0*/  PRMT R26, R26, 0xba98, RZ ;  /* 0x0000ba981a1a7816 */ /* 0x000fe200000000ff */
[----:B------:R-:W-:Y:S01]  /*2e00*/  IMAD.SHL.U32 R78, R78, 0x4, RZ ;  /* 0x000000044e4e7824 */ /* 0x000fe200078e00ff */
[----:B------:R-:W-:-:S02]  /*2e10*/  PRMT R83, R83, 0xba98, RZ ;  /* 0x0000ba9853537816 */ /* 0x000fc400000000ff */
[----:B------:R-:W-:Y:S02]  /*2e20*/  LOP3.LUT R84, R81, 0x4040404, RZ, 0xc0, !PT ;  /* 0x0404040451547812 */ /* 0x000fe400078ec0ff */
[C---:B------:R-:W-:Y:S02]  /*2e30*/  LOP3.LUT R80, R83.reuse, 0x80808080, R82, 0x6, !PT ;  /* 0x8080808053507812 */ /* 0x040fe400078e0652 */
[----:B------:R-:W-:Y:S01]  /*2e40*/  LOP3.LUT R81, R83, 0x7f7f7f7f, R26, 0x60, !PT ;  /* 0x7f7f7f7f53517812 */ /* 0x000fe200078e601a */
[----:B------:R-:W-:Y:S01]  /*2e50*/  IMAD.IADD R83, R85, 0x1, -R84 ;  /* 0x0000000155537824 */ /* 0x000fe200078e0a54 */
[----:B------:R-:W-:Y:S01]  /*2e60*/  SHF.R.S32.HI R75, RZ, UR16, R75 ;  /* 0x00000010ff4b7c19 */ /* 0x000fe2000801144b */
[----:B------:R-:W-:Y:S01]  /*2e70*/  IMAD R26, R87, 0x4, R54 ;  /* 0x00000004571a7824 */ /* 0x000fe200078e0236 */
[----:B------:R-:W-:Y:S02]  /*2e80*/  PRMT R87, R27, 0xba98, RZ ;  /* 0x0000ba981b577816 */ /* 0x000fe400000000ff */
[----:B------:R-:W-:-:S02]  /*2e90*/  LOP3.LUT R84, R84, R27, R83, 0x64, !PT ;  /* 0x0000001b54547212 */ /* 0x000fc400078e6453 */
[----:B------:R-:W-:Y:S02]  /*2ea0*/  LEA R85, R26, 0x19c8, 0x2 ;  /* 0x000019c81a557811 */ /* 0x000fe400078e10ff */
[----:B------:R0:W1:Y:S01]  /*2eb0*/  LDS.64 R26, [R73.X4+0x1e00] ;  /* 0x001e0000491a7984 */ /* 0x0000620000004a00 */
[----:B------:R-:W-:Y:S02]  /*2ec0*/  PRMT R84, R84, 0xba98, RZ ;  /* 0x0000ba9854547816 */ /* 0x000fe400000000ff */
[----:B------:R-:W-:Y:S01]  /*2ed0*/  LOP3.LUT R75, R75, 0x3030303, RZ, 0xc0, !PT ;  /* 0x030303034b4b7812 */ /* 0x000fe200078ec0ff */
[----:B------:R-:W2:Y:S01]  /*2ee0*/  LDS.S8 R82, [R85+UR17] ;  /* 0x0000001155527984 */ /* 0x000ea20008000200 */
[C---:B------:R-:W-:Y:S02]  /*2ef0*/  LOP3.LUT R83, R84.reuse, 0x80808080, R83, 0x6, !PT ;  /* 0x8080808054537812 */ /* 0x040fe400078e0653 */
[----:B------:R-:W-:Y:S02]  /*2f00*/  LOP3.LUT R86, R84, 0x7f7f7f7f, R87, 0x60, !PT ;  /* 0x7f7f7f7f54567812 */ /* 0x000fe400078e6057 */
[----:B------:R3:W4:Y:S01]  /*2f10*/  LDS.S8 R84, [R85+UR17+0x1] ;  /* 0x0000011155547984 */ /* 0x0007220008000200 */
[----:B------:R-:W-:-:S02]  /*2f20*/  LOP3.LUT R88, R78, 0x4040404, RZ, 0xc0, !PT ;  /* 0x040404044e587812 */ /* 0x000fc400078ec0ff */
[----:B0-----:R-:W-:Y:S01]  /*2f30*/  LOP3.LUT R73, R75, 0x80808080, RZ, 0xfc, !PT ;  /* 0x808080804b497812 */ /* 0x001fe200078efcff */
[----:B------:R-:W-:Y:S01]  /*2f40*/  LDS R78, [R89.X4+0x1fe8] ;  /* 0x001fe800594e7984 */ /* 0x000fe20000004800 */
[----:B------:R-:W-:Y:S02]  /*2f50*/  IADD3 R87, R53, UR13, RZ ;  /* 0x0000000d35577c10 */ /* 0x000fe4000fffe0ff */
[----:B------:R-:W-:Y:S01]  /*2f60*/  LOP3.LUT R83, R83, R86, RZ, 0xfc, !PT ;  /* 0x0000005653537212 */ /* 0x000fe200078efcff */
[----:B---3--:R-:W-:Y:S01]  /*2f70*/  IMAD.IADD R85, R73, 0x1, -R88 ;  /* 0x0000000149557824 */ /* 0x008fe200078e0a58 */
[----:B------:R-:W-:Y:S01]  /*2f80*/  LOP3.LUT R80, R80, R81, RZ, 0xfc, !PT ;  /* 0x0000005150507212 */ /* 0x000fe200078efcff */
[----:B------:R-:W0:Y:S03]  /*2f90*/  LDS R73, [R87.X4+0x1080] ;  /* 0x0010800057497984 */ /* 0x000e260000004800 */
[----:B------:R-:W-:Y:S01]  /*2fa0*/  LOP3.LUT R88, R88, R75, R85, 0x64, !PT ;  /* 0x0000004b58587212 */ /* 0x000fe200078e6455 */
[----:B------:R-:W-:Y:S01]  /*2fb0*/  IDP.4A.S8.S8 R25, R80, R25, R24 ;  /* 0x0000001950197226 */ /* 0x000fe20000000618 */
[----:B------:R-:W-:-:S02]  /*2fc0*/  PRMT R75, R75, 0xba98, RZ ;  /* 0x0000ba984b4b7816 */ /* 0x000fc400000000ff */
[----:B------:R-:W-:-:S04]  /*2fd0*/  PRMT R88, R88, 0xba98, RZ ;  /* 0x0000ba9858587816 */ /* 0x000fc800000000ff */
[C---:B------:R-:W-:Y:S02]  /*2fe0*/  LOP3.LUT R85, R88.reuse, 0x80808080, R85, 0x6, !PT ;  /* 0x8080808058557812 */ /* 0x040fe400078e0655 */
[----:B------:R-:W-:-:S04]  /*2ff0*/  LOP3.LUT R88, R88, 0x7f7f7f7f, R75, 0x60, !PT ;  /* 0x7f7f7f7f58587812 */ /* 0x000fc800078e604b */
[----:B------:R-:W-:Y:S01]  /*3000*/  LOP3.LUT R88, R85, R88, RZ, 0xfc, !PT ;  /* 0x0000005855587212 */ /* 0x000fe200078efcff */
[----:B-1----:R-:W-:-:S04]  /*3010*/  IDP.4A.S8.S8 R26, R83, R26, R79 ;  /* 0x0000001a531a7226 */ /* 0x002fc8000000064f */
[----:B------:R-:W-:Y:S02]  /*3020*/  IDP.4A.S8.S8 R26, R88, R27, R26 ;  /* 0x0000001b581a7226 */ /* 0x000fe4000000061a */
[----:B--2---:R-:W-:-:S04]  /*3030*/  IMAD R25, R25, R82, RZ ;  /* 0x0000005219197224 */ /* 0x004fc800078e02ff */
[----:B----4-:R-:W-:-:S06]  /*3040*/  IMAD R25, R26, R84, R25 ;  /* 0x000000541a197224 */ /* 0x010fcc00078e0219 */
[----:B------:R-:W1:Y:S01]  /*3050*/  I2F R25, R25 ;  /* 0x0000001900197306 */ /* 0x000e620000201400 */
[----:B0-----:R-:W-:-:S04]  /*3060*/  FMUL.FTZ R78, R78, R73 ;  /* 0x000000494e4e7220 */ /* 0x001fc80000410000 */
[----:B-1----:R-:W-:Y:S01]  /*3070*/  FFMA.FTZ R71, R78, R25, R71 ;  /* 0x000000194e477223 */ /* 0x002fe20000010047 */
        /* <DEDUP_REMOVED lines=24> */
.L_x_319:
        /* <DEDUP_REMOVED lines=174> */
[----:B------:R-:W-:-:S05]  /*3ce0*/  IADD3 R74, R74, 0xc, RZ ;  /* 0x0000000c4a4a7810 */ /* 0x000fca0007ffe0ff */
[----:B------:R-:W-:-:S04]  /*3cf0*/  LEA.HI R24, R50, UR5, RZ, 0x1d ;  /* 0x0000000532187c11 */ /* 0x000fc8000f8fe8ff */
[----:B------:R-:W-:Y:S02]  /*3d00*/  ISETP.GE.OR P1, PT, R24, UR11, P0 ;  /* 0x0000000b18007c0c */ /* 0x000fe40008726670 */
[----:B------:R-:W-:-:S04]  /*3d10*/  ISETP.GE.OR P0, PT, R74, UR11, P0 ;  /* 0x0000000b4a007c0c */ /* 0x000fc80008706670 */
[----:B------:R-:W-:-:S07]  /*3d20*/  ISETP.GT.U32.OR P0, PT, R67, 0x3, P0 ;  /* 0x000000034300780c */ /* 0x000fce0000704470 */
[----:B------:R-:W-:-:S04]  /*3d30*/  @!P1 IMAD.IADD R49, R49, 0x1, R24 ;  /* 0x0000000131319824 */ /* 0x000fc800078e0218 */
[----:B------:R-:W-:Y:S02]  /*3d40*/  @!P1 IMAD.WIDE R48, R49, R48, c[0x0][0x168] ;  /* 0x00005a0031309625 */ /* 0x000fe400078e0230 */
[----:B------:R-:W2:Y:S03]  /*3d50*/  @!P0 LDG.E.U16.CONSTANT R76, [R76.64+0x1b0] ;  /* 0x0001b00e4c4c8981 */ /* 0x000ea6000c1e9500 */
        /* <DEDUP_REMOVED lines=8> */
.L_x_320:
[----:B------:R-:W-:Y:S01]  /*3de0*/  USHF.R.U32.HI UR13, URZ, 0x4, UR12 ;  /* 0x000000043f0d7899 */ /* 0x000fe2000801160c */
[----:B------:R-:W-:Y:S01]  /*3df0*/  IMAD.MOV.U32 R76, RZ, RZ, 0x21 ;  /* 0x00000021ff4c7424 */ /* 0x000fe200078e00ff */
[----:B------:R-:W-:-:S02]  /*3e00*/  ULOP3.LUT UR5, UR12, 0x3ffffff0, URZ, 0xc0, !UPT ;  /* 0x3ffffff00c057892 */ /* 0x000fc4000f8ec03f */
[----:B------:R-:W-:Y:S02]  /*3e10*/  ULOP3.LUT UR6, UR12, 0x8, URZ, 0xc0, !UPT ;  /* 0x000000080c067892 */ /* 0x000fe4000f8ec03f */
[----:B------:R-:W-:Y:S01]  /*3e20*/  IMAD.U32 R77, RZ, RZ, UR13 ;  /* 0x0000000dff4d7e24 */ /* 0x000fe2000f8e00ff */
[----:B------:R-:W-:Y:S01]  /*3e30*/  ULOP3.LUT UR17, UR12, 0xe, URZ, 0xc0, !UPT ;  /* 0x0000000e0c117892 */ /* 0x000fe2000f8ec03f */
[----:B------:R-:W-:Y:S01]  /*3e40*/  IMAD R76, R67, R76, UR5 ;  /* 0x00000005434c7e24 */ /* 0x000fe2000f8e024c */
[----:B------:R-:W-:Y:S01]  /*3e50*/  ULOP3.LUT UR16, UR12, 0x6, URZ, 0xc0, !UPT ;  /* 0x000000060c107892 */ /* 0x000fe2000f8ec03f */
[----:B------:R-:W-:Y:S01]  /*3e60*/  IMAD R77, R77, 0x8, R52 ;  /* 0x000000084d4d7824 */ /* 0x000fe200078e0234 */
[----:B------:R-:W-:Y:S02]  /*3e70*/  USHF.R.U32.HI UR18, URZ, 0x1, UR17 ;  /* 0x000000013f127899 */ /* 0x000fe40008011611 */
[----:B------:R-:W-:Y:S01]  /*3e80*/  IADD3 R76, R76, UR6, RZ ;  /* 0x000000064c4c7c10 */ /* 0x000fe2000fffe0ff */
[----:B------:R-:W-:Y:S01]  /*3e90*/  USHF.R.U32.HI UR5, URZ, 0x1, UR12 ;  /* 0x000000013f057899 */ /* 0x000fe2000801160c */
[----:B0-----:R-:W0:Y:S01]  /*3ea0*/  LDS R25, [R77.X4+0x1188] ;  /* 0x001188004d197984 */ /* 0x001e220000004800 */
[----:B------:R-:W-:-:S02]  /*3eb0*/  USHF.L.U32 UR6, UR12, 0x2, URZ ;  /* 0x000000020c067899 */ /* 0x000fc4000800063f */
[----:B------:R-:W-:Y:S01]  /*3ec0*/  ULOP3.LUT UR5, UR5, 0x7, URZ, 0xc0, !UPT ;  /* 0x0000000705057892 */ /* 0x000fe2000f8ec03f */
[----:B------:R-:W1:Y:S01]  /*3ed0*/  LDS R24, [R76.X4] ;  /* 0x000000004c187984 */ /* 0x000e620000004800 */
[----:B------:R-:W-:Y:S02]  /*3ee0*/  ULOP3.LUT UR6, UR6, 0x18, URZ, 0xc0, !UPT ;  /* 0x0000001806067892 */ /* 0x000fe4000f8ec03f */
[----:B------:R-:W-:Y:S01]  /*3ef0*/  UIADD3 UR12, UR12, 0x2, URZ ;  /* 0x000000020c0c7890 */ /* 0x000fe2000fffe03f */
[----:B------:R-:W2:Y:S03]  /*3f00*/  LDS R78, [R77.X4+0x118c] ;  /* 0x00118c004d4e7984 */ /* 0x000ea60000004800 */
[----:B------:R-:W-:Y:S01]  /*3f10*/  IADD3 R73, R43, UR6, RZ ;  /* 0x000000062b497c10 */ /* 0x000fe2000fffe0ff */
[----:B------:R-:W3:Y:S01]  /*3f20*/  LDS R74, [R76.X4+0x4] ;  /* 0x000004004c4a7984 */ /* 0x000ee20000004800 */
[----:B------:R-:W-:-:S02]  /*3f30*/  UISETP.GE.U32.AND UP0, UPT, UR12, 0x20, UPT ;  /* 0x000000200c00788c */ /* 0x000fc4000bf06070 */
[----:B------:R-:W-:Y:S01]  /*3f40*/  SHF.R.S32.HI R86, RZ, 0x1f, R73 ;  /* 0x0000001fff567819 */ /* 0x000fe20000011449 */
[----:B------:R-:W4:Y:S03]  /*3f50*/  LDS R48, [R76.X4+0x8] ;  /* 0x000008004c307984 */ /* 0x000f260000004800 */
[----:B------:R-:W-:Y:S01]  /*3f60*/  LEA.HI R86, R86, R73, RZ, 0x3 ;  /* 0x0000004956567211 */ /* 0x000fe200078f18ff */
[----:B------:R-:W5:Y:S01]  /*3f70*/  LDS R49, [R77.X4+0x1190] ;  /* 0x001190004d317984 */ /* 0x000f620000004800 */
[----:B------:R-:W-:-:S03]  /*3f80*/  PLOP3.LUT P0, PT, PT, PT, UP0, 0x80, 0x0 ;  /* 0x000000000000781c */ /* 0x000fc60003f0f008 */
[----:B------:R-:W4:Y:S04]  /*3f90*/  LDS R26, [R77.X4+0x1194] ;  /* 0x001194004d1a7984 */ /* 0x000f280000004800 */
[----:B------:R-:W4:Y:S01]  /*3fa0*/  LDS R27, [R76.X4+0xc] ;  /* 0x00000c004c1b7984 */ /* 0x000f220000004800 */
[----:B0-----:R-:W-:Y:S02]  /*3fb0*/  SHF.R.S32.HI R25, RZ, UR18, R25 ;  /* 0x00000012ff197c19 */ /* 0x001fe40008011419 */
[----:B-1----:R-:W-:-:S03]  /*3fc0*/  SHF.R.S32.HI R24, RZ, UR16, R24 ;  /* 0x00000010ff187c19 */ /* 0x002fc60008011418 */
[----:B------:R-:W-:Y:S01]  /*3fd0*/  IMAD.SHL.U32 R25, R25, 0x4, RZ ;  /* 0x0000000419197824 */ /* 0x000fe200078e00ff */
[----:B------:R-:W-:Y:S02]  /*3fe0*/  LOP3.LUT R75, R24, 0x3030303, RZ, 0xc0, !PT ;  /* 0x03030303184b7812 */ /* 0x000fe400078ec0ff */
[----:B--2---:R-:W-:Y:S02]  /*3ff0*/  SHF.R.S32.HI R80, RZ, UR5, R78 ;  /* 0x00000005ff507c19 */ /* 0x004fe4000801144e */
[----:B------:R-:W-:Y:S02]  /*4000*/  LOP3.LUT R79, R75, 0x80808080, RZ, 0xfc, !PT ;  /* 0x808080804b4f7812 */ /* 0x000fe400078efcff */
[----:B------:R-:W-:Y:S01]  /*4010*/  LOP3.LUT R78, R25, 0x4040404, RZ, 0xc0, !PT ;  /* 0x04040404194e7812 */ /* 0x000fe200078ec0ff */
[----:B------:R-:W-:Y:S01]  /*4020*/  IMAD.SHL.U32 R80, R80, 0x4, RZ ;  /* 0x0000000450507824 */ /* 0x000fe200078e00ff */
[----:B---3--:R-:W-:Y:S01]  /*4030*/  SHF.R.S32.HI R74, RZ, UR16, R74 ;  /* 0x00000010ff4a7c19 */ /* 0x008fe2000801144a */
[----:B------:R-:W0:Y:S02]  /*4040*/  LDS.64 R24, [R73.X4+0x1de8] ;  /* 0x001de80049187984 */ /* 0x000e240000004a00 */
[----:B------:R-:W-:Y:S01]  /*4050*/  IMAD.IADD R79, R79, 0x1, -R78 ;  /* 0x000000014f4f7824 */ /* 0x000fe200078e0a4e */
[----:B------:R-:W-:-:S02]  /*4060*/  LOP3.LUT R74, R74, 0x3030303, RZ, 0xc0, !PT ;  /* 0x030303034a4a7812 */ /* 0x000fc400078ec0ff */
[----:B------:R-:W-:Y:S02]  /*4070*/  LOP3.LUT R81, R80, 0x4040404, RZ, 0xc0, !PT ;  /* 0x0404040450517812 */ /* 0x000fe400078ec0ff */
[----:B------:R-:W-:Y:S02]  /*4080*/  LOP3.LUT R78, R78, R75, R79, 0x64, !PT ;  /* 0x0000004b4e4e7212 */ /* 0x000fe400078e644f */
[----:B------:R-:W-:Y:S02]  /*4090*/  LOP3.LUT R82, R74, 0x80808080, RZ, 0xfc, !PT ;  /* 0x808080804a527812 */ /* 0x000fe400078efcff */
[----:B------:R-:W-:Y:S02]  /*40a0*/  PRMT R78, R78, 0xba98, RZ ;  /* 0x0000ba984e4e7816 */ /* 0x000fe400000000ff */
[----:B------:R-:W-:Y:S01]  /*40b0*/  PRMT R75, R75, 0xba98, RZ ;  /* 0x0000ba984b4b7816 */ /* 0x000fe200000000ff */
[----:B------:R-:W-:Y:S01]  /*40c0*/  IMAD.IADD R82, R82, 0x1, -R81 ;  /* 0x0000000152527824 */ /* 0x000fe200078e0a51 */
[----:B------:R-:W-:-:S02]  /*40d0*/  LOP3.LUT R80, R78, 0x80808080, R79, 0x6, !PT ;  /* 0x808080804e507812 */ /* 0x000fc400078e064f */
[----:B------:R-:W-:Y:S01]  /*40e0*/  LOP3.LUT R75, R78, 0x7f7f7f7f, R75, 0x60, !PT ;  /* 0x7f7f7f7f4e4b7812 */ /* 0x000fe200078e604b */
[----:B------:R-:W-:Y:S01]  /*40f0*/  LDS R79, [R76.X4+0x10] ;  /* 0x000010004c4f7984 */ /* 0x000fe20000004800 */
[--C-:B------:R-:W-:Y:S02]  /*4100*/  LOP3.LUT R81, R81, R74, R82.reuse, 0x64, !PT ;  /* 0x0000004a51517212 */ /* 0x100fe400078e6452 */
[----:B------:R-:W-:Y:S01]  /*4110*/  PRMT R74, R74, 0xba98, RZ ;  /* 0x0000ba984a4a7816 */ /* 0x000fe200000000ff */
[----:B------:R-:W1:Y:S01]  /*4120*/  LDS R78, [R77.X4+0x1198] ;  /* 0x001198004d4e7984 */ /* 0x000e620000004800 */
[----:B------:R-:W-:Y:S02]  /*4130*/  PRMT R81, R81, 0xba98, RZ ;  /* 0x0000ba9851517816 */ /* 0x000fe400000000ff */
[----:B------:R-:W-:Y:S02]  /*4140*/  LOP3.LUT R75, R80, R75, RZ, 0xfc, !PT ;  /* 0x0000004b504b7212 */ /* 0x000fe400078efcff */
[C---:B------:R-:W-:Y:S01]  /*4150*/  LOP3.LUT R83, R81.reuse, 0x80808080, R82, 0x6, !PT ;  /* 0x8080808051537812 */ /* 0x040fe200078e0652 */
[----:B------:R-:W-:Y:S01]  /*4160*/  LDS R80, [R76.X4+0x14] ;  /* 0x000014004c507984 */ /* 0x000fe20000004800 */
[----:B------:R-:W-:-:S02]  /*4170*/  LOP3.LUT R74, R81, 0x7f7f7f7f, R74, 0x60, !PT ;  /* 0x7f7f7f7f514a7812 */ /* 0x000fc400078e604a */
[----:B----4-:R-:W-:Y:S02]  /*4180*/  SHF.R.S32.HI R82, RZ, UR16, R48 ;  /* 0x00000010ff527c19 */ /* 0x010fe40008011430 */
[----:B-----5:R-:W-:Y:S01]  /*4190*/  SHF.R.S32.HI R81, RZ, UR5, R49 ;  /* 0x00000005ff517c19 */ /* 0x020fe20008011431 */
[----:B------:R-:W2:Y:S01]  /*41a0*/  LDS R48, [R77.X4+0x119c] ;  /* 0x00119c004d307984 */ /* 0x000ea20000004800 */
[----:B------:R-:W-:Y:S02]  /*41b0*/  SHF.R.S32.HI R85, RZ, UR5, R26 ;  /* 0x00000005ff557c19 */ /* 0x000fe4000801141a */
[----:B------:R-:W-:Y:S01]  /*41c0*/  SHF.R.S32.HI R26, RZ, UR16, R27 ;  /* 0x00000010ff1a7c19 */ /* 0x000fe2000801141b */
[----:B------:R-:W3:Y:S01]  /*41d0*/  LDS R49, [R76.X4+0x18] ;  /* 0x000018004c317984 */ /* 0x000ee20000004800 */
[----:B------:R-:W-:Y:S01]  /*41e0*/  IMAD.SHL.U32 R84, R81, 0x4, RZ ;  /* 0x0000000451547824 */ /* 0x000fe200078e00ff */
[----:B------:R-:W-:Y:S01]  /*41f0*/  LOP3.LUT R82, R82, 0x3030303, RZ, 0xc0, !PT ;  /* 0x0303030352527812 */ /* 0x000fe200078ec0ff */
[----:B------:R-:W-:Y:S01]  /*4200*/  IMAD.SHL.U32 R85, R85, 0x4, RZ ;  /* 0x0000000455557824 */ /* 0x000fe200078e00ff */
[----:B------:R-:W4:Y:S01]  /*4210*/  LDS R81, [R77.X4+0x11a0] ;  /* 0x0011a0004d517984 */ /* 0x000f220000004800 */
[----:B------:R-:W-:Y:S01]  /*4220*/  LOP3.LUT R26, R26, 0x3030303, RZ, 0xc0, !PT ;  /* 0x030303031a1a7812 */ /* 0x000fe200078ec0ff */
[----:B0-----:R-:W-:Y:S01]  /*4230*/  IDP.4A.S8.S8 R75, R75, R24, RZ ;  /* 0x000000184b4b7226 */ /* 0x001fe200000006ff */
[----:B------:R-:W-:Y:S01]  /*4240*/  LOP3.LUT R74, R83, R74, RZ, 0xfc, !PT ;  /* 0x0000004a534a7212 */ /* 0x000fe200078efcff */
[----:B------:R-:W0:Y:S01]  /*4250*/  LDS R77, [R77.X4+0x11a4] ;  /* 0x0011a4004d4d7984 */ /* 0x000e220000004800 */
[----:B------:R-:W-:-:S02]  /*4260*/  LOP3.LUT R85, R85, 0x4040404, RZ, 0xc0, !PT ;  /* 0x0404040455557812 */ /* 0x000fc400078ec0ff */
[----:B------:R-:W-:Y:S01]  /*4270*/  LOP3.LUT R24, R26, 0x80808080, RZ, 0xfc, !PT ;  /* 0x808080801a187812 */ /* 0x000fe200078efcff */
[----:B------:R-:W-:Y:S01]  /*4280*/  IDP.4A.S8.S8 R75, R74, R25, R75 ;  /* 0x000000194a4b7226 */ /* 0x000fe2000000064b */
[----:B------:R-:W-:Y:S01]  /*4290*/  LOP3.LUT R83, R84, 0x4040404, RZ, 0xc0, !PT ;  /* 0x0404040454537812 */ /* 0x000fe200078ec0ff */
[----:B------:R-:W5:Y:S01]  /*42a0*/  LDS R76, [R76.X4+0x1c] ;  /* 0x00001c004c4c7984 */ /* 0x000f620000004800 */
[----:B------:R-:W-:Y:S01]  /*42b0*/  LOP3.LUT R84, R82, 0x80808080, RZ, 0xfc, !PT ;  /* 0x8080808052547812 */ /* 0x000fe200078efcff */
[----:B------:R-:W-:-:S04]  /*42c0*/  IMAD.IADD R24, R24, 0x1, -R85 ;  /* 0x0000000118187824 */ /* 0x000fc800078e0a55 */
[----:B------:R-:W-:Y:S01]  /*42d0*/  IMAD.IADD R84, R84, 0x1, -R83 ;  /* 0x0000000154547824 */ /* 0x000fe200078e0a53 */
[----:B------:R-:W-:Y:S02]  /*42e0*/  LOP3.LUT R85, R85, R26, R24, 0x64, !PT ;  /* 0x0000001a55557212 */ /* 0x000fe400078e6418 */
[----:B------:R-:W-:Y:S02]  /*42f0*/  PRMT R26, R26, 0xba98, RZ ;  /* 0x0000ba981a1a7816 */ /* 0x000fe400000000ff */
[----:B------:R-:W-:Y:S02]  /*4300*/  LOP3.LUT R83, R83, R82, R84, 0x64, !PT ;  /* 0x0000005253537212 */ /* 0x000fe400078e6454 */
[----:B-1----:R-:W-:Y:S02]  /*4310*/  SHF.R.S32.HI R78, RZ, UR5, R78 ;  /* 0x00000005ff4e7c19 */ /* 0x002fe4000801144e */
[----:B------:R-:W-:Y:S02]  /*4320*/  PRMT R85, R85, 0xba98, RZ ;  /* 0x0000ba9855557816 */ /* 0x000fe400000000ff */
[----:B------:R-:W-:Y:S01]  /*4330*/  SHF.R.S32.HI R79, RZ, UR16, R79 ;  /* 0x00000010ff4f7c19 */ /* 0x000fe2000801144f */
[----:B------:R-:W-:Y:S01]  /*4340*/  IMAD.SHL.U32 R78, R78, 0x4, RZ ;  /* 0x000000044e4e7824 */ /* 0x000fe200078e00ff */
[----:B------:R-:W-:-:S02]  /*4350*/  PRMT R83, R83, 0xba98, RZ ;  /* 0x0000ba9853537816 */ /* 0x000fc400000000ff */
[----:B------:R-:W-:Y:S02]  /*4360*/  PRMT R82, R82, 0xba98, RZ ;  /* 0x0000ba9852527816 */ /* 0x000fe400000000ff */
[----:B------:R-:W-:Y:S02]  /*4370*/  LOP3.LUT R25, R85, 0x7f7f7f7f, R26, 0x60, !PT ;  /* 0x7f7f7f7f55197812 */ /* 0x000fe400078e601a */
[----:B------:R-:W-:Y:S02]  /*4380*/  LOP3.LUT R26, R79, 0x3030303, RZ, 0xc0, !PT ;  /* 0x030303034f1a7812 */ /* 0x000fe400078ec0ff */
[C---:B------:R-:W-:Y:S02]  /*4390*/  LOP3.LUT R84, R83.reuse, 0x80808080, R84, 0x6, !PT ;  /* 0x8080808053547812 */ /* 0x040fe400078e0654 */
[----:B------:R-:W-:Y:S02]  /*43a0*/  LOP3.LUT R83, R83, 0x7f7f7f7f, R82, 0x60, !PT ;  /* 0x7f7f7f7f53537812 */ /* 0x000fe400078e6052 */
[----:B------:R-:W-:-:S02]  /*43b0*/  LOP3.LUT R82, R26, 0x80808080, RZ, 0xfc, !PT ;  /* 0x808080801a527812 */ /* 0x000fc400078efcff */
[----:B------:R-:W-:Y:S02]  /*43c0*/  LOP3.LUT R79, R78, 0x4040404, RZ, 0xc0, !PT ;  /* 0x040404044e4f7812 */ /* 0x000fe400078ec0ff */
[----:B--2---:R-:W-:Y:S02]  /*43d0*/  SHF.R.S32.HI R48, RZ, UR5, R48 ;  /* 0x00000005ff307c19 */ /* 0x004fe40008011430 */
[----:B------:R-:W-:Y:S01]  /*43e0*/  SHF.R.S32.HI R27, RZ, UR16, R80 ;  /* 0x00000010ff1b7c19 */ /* 0x000fe20008011450 */
[----:B------:R-:W-:Y:S01]  /*43f0*/  IMAD.IADD R82, R82, 0x1, -R79 ;  /* 0x0000000152527824 */ /* 0x000fe200078e0a4f */
[----:B---3--:R-:W-:Y:S01]  /*4400*/  SHF.R.S32.HI R78, RZ, UR16, R49 ;  /* 0x00000010ff4e7c19 */ /* 0x008fe20008011431 */
[----:B------:R-:W-:Y:S01]  /*4410*/  IMAD.SHL.U32 R49, R48, 0x4, RZ ;  /* 0x0000000430317824 */ /* 0x000fe200078e00ff */
[----:B----4-:R-:W-:Y:S02]  /*4420*/  SHF.R.S32.HI R81, RZ, UR5, R81 ;  /* 0x00000005ff517c19 */ /* 0x010fe40008011451 */
[----:B------:R-:W-:-:S02]  /*4430*/  LOP3.LUT R27, R27, 0x3030303, RZ, 0xc0, !PT ;  /* 0x030303031b1b7812 */ /* 0x000fc400078ec0ff */
[----:B------:R-:W-:Y:S01]  /*4440*/  LOP3.LUT R79, R79, R26, R82, 0x64, !PT ;  /* 0x0000001a4f4f7212 */ /* 0x000fe200078e6452 */
[----:B------:R-:W-:Y:S01]  /*4450*/  IMAD.SHL.U32 R81, R81, 0x4, RZ ;  /* 0x0000000451517824 */ /* 0x000fe200078e00ff */
[----:B------:R-:W-:Y:S02]  /*4460*/  LOP3.LUT R80, R27, 0x80808080, RZ, 0xfc, !PT ;  /* 0x808080801b507812 */ /* 0x000fe400078efcff */
[----:B------:R-:W-:Y:S02]  /*4470*/  LOP3.LUT R49, R49, 0x4040404, RZ, 0xc0, !PT ;  /* 0x0404040431317812 */ /* 0x000fe400078ec0ff */
[----:B------:R-:W-:Y:S02]  /*4480*/  PRMT R79, R79, 0xba98, RZ ;  /* 0x0000ba984f4f7816 */ /* 0x000fe400000000ff */
[----:B------:R-:W-:Y:S01]  /*4490*/  PRMT R26, R26, 0xba98, RZ ;  /* 0x0000ba981a1a7816 */ /* 0x000fe200000000ff */
[----:B------:R-:W-:Y:S01]  /*44a0*/  IMAD.IADD R80, R80, 0x1, -R49 ;  /* 0x0000000150507824 */ /* 0x000fe200078e0a31 */
[----:B------:R-:W-:-:S02]  /*44b0*/  LOP3.LUT R48, R78, 0x3030303, RZ, 0xc0, !PT ;  /* 0x030303034e307812 */ /* 0x000fc400078ec0ff */
[C---:B------:R-:W-:Y:S02]  /*44c0*/  LOP3.LUT R82, R79.reuse, 0x80808080, R82, 0x6, !PT ;  /* 0x808080804f527812 */ /* 0x040fe400078e0652 */
[----:B------:R-:W-:Y:S02]  /*44d0*/  LOP3.LUT R79, R79, 0x7f7f7f7f, R26, 0x60, !PT ;  /* 0x7f7f7f7f4f4f7812 */ /* 0x000fe400078e601a */
[----:B------:R-:W-:Y:S02]  /*44e0*/  LOP3.LUT R26, R48, 0x80808080, RZ, 0xfc, !PT ;  /* 0x80808080301a7812 */ /* 0x000fe400078efcff */
[----:B------:R-:W-:Y:S02]  /*44f0*/  LOP3.LUT R81, R81, 0x4040404, RZ, 0xc0, !PT ;  /* 0x0404040451517812 */ /* 0x000fe400078ec0ff */
[----:B------:R-:W-:Y:S01]  /*4500*/  LOP3.LUT R24, R85, 0x80808080, R24, 0x6, !PT ;  /* 0x8080808055187812 */ /* 0x000fe200078e0618 */
[----:B------:R-:W-:Y:S01]  /*4510*/  IMAD.U32 R85, RZ, RZ, UR13 ;  /* 0x0000000dff557e24 */ /* 0x000fe2000f8e00ff */
[----:B------:R-:W-:Y:S01]  /*4520*/  LOP3.LUT R74, R84, R83, RZ, 0xfc, !PT ;  /* 0x00000053544a7212 */ /* 0x000fe200078efcff */
[----:B------:R-:W-:Y:S01]  /*4530*/  IMAD.IADD R83, R26, 0x1, -R81 ;  /* 0x000000011a537824 */ /* 0x000fe200078e0a51 */
[----:B------:R-:W-:-:S02]  /*4540*/  LOP3.LUT R49, R49, R27, R80, 0x64, !PT ;  /* 0x0000001b31317212 */ /* 0x000fc400078e6450 */
[----:B------:R-:W-:Y:S02]  /*4550*/  LOP3.LUT R79, R82, R79, RZ, 0xfc, !PT ;  /* 0x0000004f524f7212 */ /* 0x000fe400078efcff */
[----:B------:R-:W-:Y:S02]  /*4560*/  LOP3.LUT R78, R24, R25, RZ, 0xfc, !PT ;  /* 0x00000019184e7212 */ /* 0x000fe400078efcff */
[----:B------:R-:W-:Y:S02]  /*4570*/  PRMT R49, R49, 0xba98, RZ ;  /* 0x0000ba9831317816 */ /* 0x000fe400000000ff */
[----:B------:R-:W-:Y:S02]  /*4580*/  PRMT R82, R27, 0xba98, RZ ;  /* 0x0000ba981b527816 */ /* 0x000fe400000000ff */
[----:B------:R-:W1:Y:S01]  /*4590*/  LDS.128 R24, [R73.X4+0x1df0] ;  /* 0x001df00049187984 */ /* 0x000e620000004c00 */
[----:B------:R-:W-:Y:S02]  /*45a0*/  LOP3.LUT R84, R81, R48, R83, 0x64, !PT ;  /* 0x0000003051547212 */ /* 0x000fe400078e6453 */
[----:B------:R-:W-:-:S02]  /*45b0*/  LOP3.LUT R80, R49, 0x80808080, R80, 0x6, !PT ;  /* 0x8080808031507812 */ /* 0x000fc400078e0650 */
[----:B------:R-:W-:Y:S02]  /*45c0*/  LOP3.LUT R81, R49, 0x7f7f7f7f, R82, 0x60, !PT ;  /* 0x7f7f7f7f31517812 */ /* 0x000fe400078e6052 */
[----:B------:R-:W-:Y:S01]  /*45d0*/  PRMT R49, R48, 0xba98, RZ ;  /* 0x0000ba9830317816 */ /* 0x000fe200000000ff */
[----:B------:R-:W-:Y:S01]  /*45e0*/  IMAD R48, R85, 0x4, R54 ;  /* 0x0000000455307824 */ /* 0x000fe200078e0236 */
[----:B------:R-:W-:Y:S02]  /*45f0*/  PRMT R84, R84, 0xba98, RZ ;  /* 0x0000ba9854547816 */ /* 0x000fe400000000ff */
[----:B------:R-:W-:Y:S02]  /*4600*/  LOP3.LUT R80, R80, R81, RZ, 0xfc, !PT ;  /* 0x0000005150507212 */ /* 0x000fe400078efcff */
[C---:B------:R-:W-:Y:S02]  /*4610*/  LOP3.LUT R83, R84.reuse, 0x80808080, R83, 0x6, !PT ;  /* 0x8080808054537812 */ /* 0x040fe400078e0653 */
[----:B------:R-:W-:-:S02]  /*4620*/  LOP3.LUT R82, R84, 0x7f7f7f7f, R49, 0x60, !PT ;  /* 0x7f7f7f7f54527812 */ /* 0x000fc400078e6031 */
[----:B------:R-:W-:Y:S02]  /*4630*/  LEA R84, R48, 0x19c8, 0x2 ;  /* 0x000019c830547811 */ /* 0x000fe400078e10ff */
[----:B------:R2:W3:Y:S01]  /*4640*/  LDS.64 R48, [R73.X4+0x1e00] ;  /* 0x001e000049307984 */ /* 0x0004e20000004a00 */
[----:B0-----:R-:W-:Y:S02]  /*4650*/  SHF.R.S32.HI R77, RZ, UR5, R77 ;  /* 0x00000005ff4d7c19 */ /* 0x001fe4000801144d */
[----:B------:R-:W-:Y:S01]  /*4660*/  LOP3.LUT R83, R83, R82, RZ, 0xfc, !PT ;  /* 0x0000005253537212 */ /* 0x000fe200078efcff */
[----:B------:R-:W0:Y:S01]  /*4670*/  LDS.S8 R81, [R84+UR17] ;  /* 0x0000001154517984 */ /* 0x000e220008000200 */
[----:B-----5:R-:W-:Y:S01]  /*4680*/  SHF.R.S32.HI R76, RZ, UR16, R76 ;  /* 0x00000010ff4c7c19 */ /* 0x020fe2000801144c */
[----:B------:R-:W-:Y:S02]  /*4690*/  IMAD.SHL.U32 R85, R77, 0x4, RZ ;  /* 0x000000044d557824 */ /* 0x000fe400078e00ff */
[----:B------:R4:W5:Y:S01]  /*46a0*/  LDS.S8 R82, [R84+UR17+0x1] ;  /* 0x0000011154527984 */ /* 0x0009620008000200 */
[----:B------:R-:W-:-:S02]  /*46b0*/  LOP3.LUT R77, R76, 0x3030303, RZ, 0xc0, !PT ;  /* 0x030303034c4d7812 */ /* 0x000fc400078ec0ff */
[----:B------:R-:W-:Y:S02]  /*46c0*/  SHF.R.S32.HI R76, RZ, 0x3, R86 ;  /* 0x00000003ff4c7819 */ /* 0x000fe40000011456 */
[----:B------:R-:W-:Y:S02]  /*46d0*/  LOP3.LUT R86, R85, 0x4040404, RZ, 0xc0, !PT ;  /* 0x0404040455567812 */ /* 0x000fe400078ec0ff */
[----:B--2---:R-:W-:Y:S02]  /*46e0*/  LOP3.LUT R73, R77, 0x80808080, RZ, 0xfc, !PT ;  /* 0x808080804d497812 */ /* 0x004fe400078efcff */
[----:B------:R-:W-:Y:S01]  /*46f0*/  IADD3 R85, R53, UR13, RZ ;  /* 0x0000000d35557c10 */ /* 0x000fe2000fffe0ff */
[----:B------:R-:W-:Y:S02]  /*4700*/  LDS R76, [R76.X4+0x1fe8] ;  /* 0x001fe8004c4c7984 */ /* 0x000fe40000004800 */
[----:B----4-:R-:W-:Y:S02]  /*4710*/  IMAD.IADD R84, R73, 0x1, -R86 ;  /* 0x0000000149547824 */ /* 0x010fe400078e0a56 */
[----:B------:R-:W2:Y:S01]  /*4720*/  LDS R73, [R85.X4+0x1080] ;  /* 0x0010800055497984 */ /* 0x000ea20000004800 */
[----:B-1----:R-:W-:Y:S01]  /*4730*/  IDP.4A.S8.S8 R87, R79, R26, RZ ;  /* 0x0000001a4f577226 */ /* 0x002fe200000006ff */
[----:B------:R-:W-:Y:S01]  /*4740*/  PRMT R26, R77, 0xba98, RZ ;  /* 0x0000ba984d1a7816 */ /* 0x000fe200000000ff */
[----:B------:R-:W-:Y:S01]  /*4750*/  IDP.4A.S8.S8 R24, R74, R24, R75 ;  /* 0x000000184a187226 */ /* 0x000fe2000000064b */
[----:B------:R-:W-:Y:S01]  /*4760*/  LOP3.LUT R86, R86, R77, R84, 0x64, !PT ;  /* 0x0000004d56567212 */ /* 0x000fe200078e6454 */
[----:B------:R-:W-:-:S02]  /*4770*/  IDP.4A.S8.S8 R27, R80, R27, R87 ;  /* 0x0000001b501b7226 */ /* 0x000fc40000000657 */
[----:B------:R-:W-:Y:S01]  /*4780*/  IDP.4A.S8.S8 R24, R78, R25, R24 ;  /* 0x000000194e187226 */ /* 0x000fe20000000618 */
[----:B------:R-:W-:-:S04]  /*4790*/  PRMT R79, R86, 0xba98, RZ ;  /* 0x0000ba98564f7816 */ /* 0x000fc800000000ff */
[C---:B------:R-:W-:Y:S02]  /*47a0*/  LOP3.LUT R84, R79.reuse, 0x80808080, R84, 0x6, !PT ;  /* 0x808080804f547812 */ /* 0x040fe400078e0654 */
[----:B------:R-:W-:-:S04]  /*47b0*/  LOP3.LUT R79, R79, 0x7f7f7f7f, R26, 0x60, !PT ;  /* 0x7f7f7f7f4f4f7812 */ /* 0x000fc800078e601a */
[----:B------:R-:W-:Y:S01]  /*47c0*/  LOP3.LUT R84, R84, R79, RZ, 0xfc, !PT ;  /* 0x0000004f54547212 */ /* 0x000fe200078efcff */
[----:B---3--:R-:W-:Y:S02]  /*47d0*/  IDP.4A.S8.S8 R27, R83, R48, R27 ;  /* 0x00000030531b7226 */ /* 0x008fe4000000061b */
[----:B0-----:R-:W-:Y:S02]  /*47e0*/  IMAD R81, R24, R81, RZ ;  /* 0x0000005118517224 */ /* 0x001fe400078e02ff */
[----:B------:R-:W-:-:S04]  /*47f0*/  IDP.4A.S8.S8 R27, R84, R49, R27 ;  /* 0x00000031541b7226 */ /* 0x000fc8000000061b */
[----:B-----5:R-:W-:-:S06]  /*4800*/  IMAD R27, R27, R82, R81 ;  /* 0x000000521b1b7224 */ /* 0x020fcc00078e0251 */
[----:B------:R-:W0:Y:S01]  /*4810*/  I2F R27, R27 ;  /* 0x0000001b001b7306 */ /* 0x000e220000201400 */
[----:B--2---:R-:W-:-:S04]  /*4820*/  FMUL.FTZ R76, R76, R73 ;  /* 0x000000494c4c7220 */ /* 0x004fc80000410000 */
[----:B0-----:R-:W-:Y:S01]  /*4830*/  FFMA.FTZ R71, R76, R27, R71 ;  /* 0x0000001b4c477223 */ /* 0x001fe20000010047 */
[----:B------:R-:W-:Y:S05]  /*4840*/  @!P0 BRA `(.L_x_320) ;  /* 0xfffff59000008947 */ /* 0x000fea000383ffff */
[----:B------:R-:W-:Y:S06]  /*4850*/  BAR.SYNC.DEFER_BLOCKING 0x0 ;  /* 0x0000000000007b1d */ /* 0x000fec0000010000 */
.L_x_316:
[----:B------:R-:W-:-:S04]  /*4860*/  UIADD3 UR4, UR4, 0x2, URZ ;  /* 0x0000000204047890 */ /* 0x000fc8000fffe03f */
[----:B------:R-:W-:-:S06]  /*4870*/  UISETP.GE.AND UP0, UPT, UR4, UR7, UPT ;  /* 0x000000070400728c */ /* 0x000fcc000bf06270 */
[----:B------:R-:W-:-:S13]  /*4880*/  PLOP3.LUT P0, PT, PT, PT, UP0, 0x80, 0x0 ;  /* 0x000000000000781c */ /* 0x000fda0003f0f008 */
[----:B------:R-:W-:Y:S01]  /*4890*/  @P0 CALL.REL.NOINC `(.L_x_315) ;  /* 0x0000001000000944 */ /* 0x000fe20003c00000 */
[----:B------:R-:W-:Y:S05]  /*48a0*/  BRA `(.L_x_321) ;  /* 0xffffc44000007947 */ /* 0x000fea000383ffff */
.L_x_315:
        /* <DEDUP_REMOVED lines=10> */
[----:B------:R-:W-:Y:S01]  /*4950*/  IMAD.MOV.U32 R2, RZ, RZ, 0x2 ;  /* 0x00000002ff027424 */ /* 0x000fe200078e00ff */
[----:B------:R-:W-:Y:S01]  /*4960*/  F2FP.BF16.PACK_AB R71, RZ, R71 ;  /* 0x00000047ff47723e */ /* 0x000fe200000010ff */
[----:B------:R-:W-:-:S04]  /*4970*/  IMAD R3, R72, c[0x0][0x1a4], R3 ;  /* 0x0000690048037a24 */ /* 0x000fc800078e0203 */
[----:B------:R-:W-:-:S05]  /*4980*/  IMAD.WIDE.U32 R2, R3, R2, c[0x0][0x170] ;  /* 0x00005c0003027625 */ /* 0x000fca00078e0002 */
[----:B------:R-:W-:Y:S01]  /*4990*/  STG.E.U16 [R2.64], R71 ;  /* 0x0000004702007986 */ /* 0x000fe2000c10150e */
[----:B------:R-:W-:Y:S05]  /*49a0*/  EXIT ;  /* 0x000000000000794d */ /* 0x000fea0003800000 */
.L_x_322:
        /* <DEDUP_REMOVED lines=13> */
.L_x_1265:


//--------------------- .text._Z8moe_q3_KIN3c108BFloat16ELb0EEvPKvS3_PT_PKiS7_S7_iiiiiii --------------------------
	.section	.text._Z8moe_q3_KIN3c108BFloat16ELb0EEvPKvS3_PT_PKiS7_S7_iiiiiii,"ax",@progbits
	.sectioninfo	@"SHI_REGISTERS=64"
	.align	128
.text._Z8moe_q3_KIN3c108BFloat16ELb0EEvPKvS3_PT_PKiS7_S7_iiiiiii:
        .type           _Z8moe_q3_KIN3c108BFloat16ELb0EEvPKvS3_PT_PKiS7_S7_iiiiiii,@function
        .size           _Z8moe_q3_KIN3c108BFloat16ELb0EEvPKvS3_PT_PKiS7_S7_iiiiiii,(.L_x_1266 - _Z8moe_q3_KIN3c108BFloat16ELb0EEvPKvS3_PT_PKiS7_S7_iiiiiii)
        .other          _Z8moe_q3_KIN3c108BFloat16ELb0EEvPKvS3_PT_PKiS7_S7_iiiiiii,@"STO_CUDA_ENTRY STV_DEFAULT"
_Z8moe_q3_KIN3c108BFloat16ELb0EEvPKvS3_PT_PKiS7_S7_iiiiiii:
        /* <DEDUP_REMOVED lines=29> */
[----:B------:R-:W-:Y:S01]  /*01d0*/  USHF.R.S32.HI UR7, URZ, 0x8, UR5 ;  /* 0x000000083f077899 */ /* 0x000fe20008011405 */
[C---:B------:R-:W-:Y:S01]  /*01e0*/  IMAD.SHL.U32 R9, R5.reuse, 0x4, RZ ;  /* 0x0000000405097824 */ /* 0x040fe200078e00ff */
[----:B------:R-:W1:Y:S01]  /*01f0*/  S2UR UR10, SR_CTAID.X ;  /* 0x00000000000a79c3 */ /* 0x000e620000002500 */
[----:B------:R-:W-:Y:S01]  /*0200*/  ULDC UR5, c[0x0][0x190] ;  /* 0x0000640000057ab9 */ /* 0x000fe20000000800 */
[----:B------:R-:W-:Y:S01]  /*0210*/  IMAD.MOV.U32 R44, RZ, RZ, RZ ;  /* 0x000000ffff2c7224 */ /* 0x000fe200078e00ff */
[----:B------:R-:W-:Y:S01]  /*0220*/  UIMAD UR4, UR4, UR5, URZ ;  /* 0x00000005040472a4 */ /* 0x000fe2000f8e023f */
[----:B------:R-:W-:Y:S01]  /*0230*/  IMAD.U32 R13, RZ, RZ, UR7 ;  /* 0x00000007ff0d7e24 */ /* 0x000fe2000f8e00ff */
[----:B------:R-:W-:Y:S01]  /*0240*/  ULDC.64 UR8, c[0x0][0x160] ;  /* 0x0000580000087ab9 */ /* 0x000fe20000000a00 */
[----:B------:R-:W-:Y:S01]  /*0250*/  IMAD R19, R5, UR7, RZ ;  /* 0x0000000705137c24 */ /* 0x000fe2000f8e02ff */
[----:B------:R-:W-:-:S02]  /*0260*/  UIADD3 UR8, UP0, UR4, UR8, URZ ;  /* 0x0000000804087290 */ /* 0x000fc4000ff1e03f */
[----:B------:R-:W-:Y:S02]  /*0270*/  ULDC UR5, c[0x0][0x1a0] ;  /* 0x0000680000057ab9 */ /* 0x000fe40000000800 */
[----:B------:R-:W-:Y:S01]  /*0280*/  ULEA.HI.X.SX32 UR9, UR4, UR9, 0x1, UP0 ;  /* 0x0000000904097291 */ /* 0x000fe200080f0e3f */
[----:B------:R-:W-:Y:S01]  /*0290*/  SHF.R.S32.HI R29, RZ, 0x1f, R19 ;  /* 0x0000001fff1d7819 */ /* 0x000fe20000011413 */
[----:B------:R-:W-:Y:S02]  /*02a0*/  USHF.R.S32.HI UR4, URZ, 0x1f, UR5 ;  /* 0x0000001f3f047899 */ /* 0x000fe40008011405 */
[----:B------:R-:W-:Y:S02]  /*02b0*/  USHF.L.U32 UR16, UR7, 0x2, URZ ;  /* 0x0000000207107899 */ /* 0x000fe4000800063f */
[----:B------:R-:W-:Y:S02]  /*02c0*/  ULEA.HI UR4, UR4, UR5, URZ, 0x5 ;  /* 0x0000000504047291 */ /* 0x000fe4000f8f283f */
[----:B------:R-:W-:Y:S01]  /*02d0*/  USHF.L.U32 UR17, UR7, 0x3, URZ ;  /* 0x0000000307117899 */ /* 0x000fe2000800063f */
[CC--:B0-----:R-:W-:Y:S01]  /*02e0*/  LEA.HI R2, R25.reuse, R25.reuse, RZ, 0x1 ;  /* 0x0000001919027211 */ /* 0x0c1fe200078f08ff */
[----:B------:R-:W-:Y:S01]  /*02f0*/  IMAD.SHL.U32 R36, R25, 0x4, RZ ;  /* 0x0000000419247824 */ /* 0x000fe200078e00ff */
[----:B------:R-:W-:Y:S01]  /*0300*/  SHF.R.S32.HI R0, RZ, 0x1f, R25 ;  /* 0x0000001fff007819 */ /* 0x000fe20000011419 */
[----:B------:R-:W-:Y:S01]  /*0310*/  USHF.R.S32.HI UR11, URZ, 0x5, UR4 ;  /* 0x000000053f0b7899 */ /* 0x000fe20008011404 */
[----:B------:R-:W-:Y:S01]  /*0320*/  SHF.R.S32.HI R16, RZ, 0x1, R2 ;  /* 0x00000001ff107819 */ /* 0x000fe20000011402 */
[----:B-1----:R-:W-:Y:S01]  /*0330*/  USHF.L.U32 UR10, UR10, 0x5, URZ ;  /* 0x000000050a0a7899 */ /* 0x002fe2000800063f */
[CC--:B------:R-:W-:Y:S01]  /*0340*/  LEA.HI R3, R0.reuse, R25.reuse, RZ, 0x3 ;  /* 0x0000001900037211 */ /* 0x0c0fe200078f18ff */
[----:B------:R-:W-:Y:S01]  /*0350*/  UMOV UR4, URZ ;  /* 0x0000003f00047c82 */ /* 0x000fe20008000000 */
[----:B------:R-:W-:Y:S01]  /*0360*/  LEA.HI R30, R0, R25, RZ, 0x4 ;  /* 0x00000019001e7211 */ /* 0x000fe200078f20ff */
[--C-:B------:R-:W-:Y:S01]  /*0370*/  IMAD R41, R5, 0x10, R16.reuse ;  /* 0x0000001005297824 */ /* 0x100fe200078e0210 */
[----:B------:R-:W-:Y:S01]  /*0380*/  LEA.HI.SX32 R6, R3, R4, 0x1d ;  /* 0x0000000403067211 */ /* 0x000fe200078feaff */
[----:B------:R-:W-:Y:S01]  /*0390*/  IMAD R27, R25, 0x10, R16 ;  /* 0x00000010191b7824 */ /* 0x000fe200078e0210 */
[----:B------:R-:W-:Y:S01]  /*03a0*/  LOP3.LUT R40, R3, 0xfffffff8, RZ, 0xc0, !PT ;  /* 0xfffffff803287812 */ /* 0x000fe200078ec0ff */
[----:B------:R-:W-:Y:S01]  /*03b0*/  UIMAD UR10, UR10, UR7, URZ ;  /* 0x000000070a0a72a4 */ /* 0x000fe2000f8e023f */
[----:B------:R-:W-:Y:S01]  /*03c0*/  SHF.R.S32.HI R4, RZ, 0x1f, R41 ;  /* 0x0000001fff047819 */ /* 0x000fe20000011429 */
[C---:B------:R-:W-:Y:S01]  /*03d0*/  IMAD R18, R6.reuse, UR7, RZ ;  /* 0x0000000706127c24 */ /* 0x040fe2000f8e02ff */
[----:B------:R-:W-:Y:S01]  /*03e0*/  IADD3 R7, R6, 0x10, RZ ;  /* 0x0000001006077810 */ /* 0x000fe20007ffe0ff */
[----:B------:R-:W-:Y:S01]  /*03f0*/  IMAD.IADD R40, R25, 0x1, -R40 ;  /* 0x0000000119287824 */ /* 0x000fe200078e0a28 */
[----:B------:R-:W-:-:S02]  /*0400*/  LEA.HI R4, R4, R41, RZ, 0x5 ;  /* 0x0000002904047211 */ /* 0x000fc400078f28ff */
[----:B------:R-:W-:Y:S02]  /*0410*/  SHF.R.S32.HI R8, RZ, 0x1f, R7 ;  /* 0x0000001fff087819 */ /* 0x000fe40000011407 */
[----:B------:R-:W-:Y:S02]  /*0420*/  LOP3.LUT R4, R4, 0xffffffe0, RZ, 0xc0, !PT ;  /* 0xffffffe004047812 */ /* 0x000fe400078ec0ff */
[----:B------:R-:W-:Y:S02]  /*0430*/  LOP3.LUT R24, R25, 0x3, RZ, 0xc0, !PT ;  /* 0x0000000319187812 */ /* 0x000fe400078ec0ff */
[----:B------:R-:W-:Y:S01]  /*0440*/  LEA.HI R7, R8, R7, RZ, 0x2 ;  /* 0x0000000708077211 */ /* 0x000fe200078f10ff */
[----:B------:R-:W-:Y:S01]  /*0450*/  IMAD.IADD R41, R41, 0x1, -R4 ;  /* 0x0000000129297824 */ /* 0x000fe200078e0a04 */
[----:B------:R-:W-:Y:S02]  /*0460*/  LOP3.LUT R4, R2, 0xfffffffe, RZ, 0xc0, !PT ;  /* 0xfffffffe02047812 */ /* 0x000fe400078ec0ff */
[----:B------:R-:W-:-:S02]  /*0470*/  LOP3.LUT R2, R30, 0xfffffff0, RZ, 0xc0, !PT ;  /* 0xfffffff01e027812 */ /* 0x000fc400078ec0ff */
[----:B------:R-:W-:Y:S01]  /*0480*/  SHF.R.S32.HI R3, RZ, 0x1f, R6 ;  /* 0x0000001fff037819 */ /* 0x000fe20000011406 */
[C---:B------:R-:W-:Y:S01]  /*0490*/  IMAD.IADD R4, R25.reuse, 0x1, -R4 ;  /* 0x0000000119047824 */ /* 0x040fe200078e0a04 */
[----:B------:R-:W-:Y:S01]  /*04a0*/  SHF.R.S32.HI R30, RZ, 0x4, R30 ;  /* 0x00000004ff1e7819 */ /* 0x000fe2000001141e */
[----:B------:R-:W-:Y:S01]  /*04b0*/  IMAD.IADD R43, R25, 0x1, -R2 ;  /* 0x00000001192b7824 */ /* 0x000fe200078e0a02 */
[----:B------:R-:W-:Y:S01]  /*04c0*/  LOP3.LUT R24, R9, 0xfffffffc, R24, 0xe2, !PT ;  /* 0xfffffffc09187812 */ /* 0x000fe200078ee218 */
[----:B------:R-:W-:Y:S01]  /*04d0*/  IMAD R42, R41, UR7, R4 ;  /* 0x00000007292a7c24 */ /* 0x000fe2000f8e0204 */
[----:B------:R-:W-:Y:S02]  /*04e0*/  LEA.HI R3, R3, R6, RZ, 0x2 ;  /* 0x0000000603037211 */ /* 0x000fe400078f10ff */
[-C--:B------:R-:W-:Y:S01]  /*04f0*/  LEA.HI R9, R7, R40.reuse, RZ, 0x1e ;  /* 0x0000002807097211 */ /* 0x080fe200078ff0ff */
[----:B------:R-:W-:Y:S01]  /*0500*/  IMAD R7, R5, 0x2, R30 ;  /* 0x0000000205077824 */ /* 0x000fe200078e021e */
[----:B------:R-:W-:-:S02]  /*0510*/  LEA.HI R3, R3, R40, RZ, 0x1e ;  /* 0x0000002803037211 */ /* 0x000fc400078ff0ff */
[----:B------:R-:W-:Y:S01]  /*0520*/  SHF.R.S32.HI R2, RZ, 0x1f, R43 ;  /* 0x0000001fff027819 */ /* 0x000fe2000001142b */
[C---:B------:R-:W-:Y:S01]  /*0530*/  IMAD R22, R6.reuse, 0x8, R9 ;  /* 0x0000000806167824 */ /* 0x040fe200078e0209 */
[C---:B------:R-:W-:Y:S01]  /*0540*/  IADD3 R8, R7.reuse, 0x8, RZ ;  /* 0x0000000807087810 */ /* 0x040fe20007ffe0ff */
[----:B------:R-:W-:Y:S01]  /*0550*/  IMAD R23, R6, 0x8, R3 ;  /* 0x0000000806177824 */ /* 0x000fe200078e0203 */
[C---:B------:R-:W-:Y:S02]  /*0560*/  IADD3 R9, R7.reuse, 0x10, RZ ;  /* 0x0000001007097810 */ /* 0x040fe40007ffe0ff */
[C---:B------:R-:W-:Y:S02]  /*0570*/  IADD3 R11, R7.reuse, 0x18, RZ ;  /* 0x00000018070b7810 */ /* 0x040fe40007ffe0ff */
[----:B------:R-:W-:Y:S02]  /*0580*/  LEA.HI R6, R7, R7, RZ, 0x1 ;  /* 0x0000000707067211 */ /* 0x000fe400078f08ff */
[----:B------:R-:W-:-:S02]  /*0590*/  LEA.HI R8, R8, R8, RZ, 0x1 ;  /* 0x0000000808087211 */ /* 0x000fc400078f08ff */
[----:B------:R-:W-:Y:S02]  /*05a0*/  LEA.HI R10, R9, R9, RZ, 0x1 ;  /* 0x00000009090a7211 */ /* 0x000fe400078f08ff */
[----:B------:R-:W-:Y:S02]  /*05b0*/  LEA.HI R12, R11, R11, RZ, 0x1 ;  /* 0x0000000b0b0c7211 */ /* 0x000fe400078f08ff */
[-C--:B------:R-:W-:Y:S02]  /*05c0*/  LEA.HI R6, R6, R43.reuse, RZ, 0x1f ;  /* 0x0000002b06067211 */ /* 0x080fe400078ff8ff */
[-C--:B------:R-:W-:Y:S02]  /*05d0*/  LEA.HI R8, R8, R43.reuse, RZ, 0x1f ;  /* 0x0000002b08087211 */ /* 0x080fe400078ff8ff */
[-C--:B------:R-:W-:Y:S01]  /*05e0*/  LEA.HI R10, R10, R43.reuse, RZ, 0x1f ;  /* 0x0000002b0a0a7211 */ /* 0x080fe200078ff8ff */
[C---:B------:R-:W-:Y:S01]  /*05f0*/  IMAD R21, R7.reuse, 0x10, R6 ;  /* 0x0000001007157824 */ /* 0x040fe200078e0206 */
[-C--:B------:R-:W-:Y:S01]  /*0600*/  LEA.HI R12, R12, R43.reuse, RZ, 0x1f ;  /* 0x0000002b0c0c7211 */ /* 0x080fe200078ff8ff */
[C---:B------:R-:W-:Y:S01]  /*0610*/  IMAD R20, R7.reuse, 0x10, R8 ;  /* 0x0000001007147824 */ /* 0x040fe200078e0208 */
[----:B------:R-:W-:Y:S01]  /*0620*/  SHF.R.S32.HI R3, RZ, 0x1f, R40 ;  /* 0x0000001fff037819 */ /* 0x000fe20000011428 */
[C---:B------:R-:W-:Y:S01]  /*0630*/  IMAD R15, R7.reuse, 0x10, R10 ;  /* 0x00000010070f7824 */ /* 0x040fe200078e020a */
[----:B------:R-:W-:Y:S01]  /*0640*/  LEA.HI R2, R2, R43, RZ, 0x3 ;  /* 0x0000002b02027211 */ /* 0x000fe200078f18ff */
[----:B------:R-:W-:Y:S01]  /*0650*/  IMAD R14, R7, 0x10, R12 ;  /* 0x00000010070e7824 */ /* 0x000fe200078e020c */
[----:B------:R-:W-:Y:S01]  /*0660*/  LEA.HI R3, R3, R40, RZ, 0x2 ;  /* 0x0000002803037211 */ /* 0x000fe200078f10ff */
[----:B------:R-:W-:Y:S01]  /*0670*/  IMAD R7, R7, UR7, RZ ;  /* 0x0000000707077c24 */ /* 0x000fe2000f8e02ff */
[----:B------:R-:W-:Y:S01]  /*0680*/  SHF.R.S32.HI R8, RZ, 0x3, R2 ;  /* 0x00000003ff087819 */ /* 0x000fe20000011402 */
[----:B------:R-:W-:Y:S01]  /*0690*/  IMAD R6, R13, 0x10, R18 ;  /* 0x000000100d067824 */ /* 0x000fe200078e0212 */
[----:B------:R-:W-:-:S02]  /*06a0*/  SHF.R.S32.HI R3, RZ, 0x2, R3 ;  /* 0x00000002ff037819 */ /* 0x000fc40000011403 */
[----:B------:R-:W-:Y:S02]  /*06b0*/  SHF.R.S32.HI R17, RZ, 0x1f, R7 ;  /* 0x0000001fff117819 */ /* 0x000fe40000011407 */
[C---:B------:R-:W-:Y:S01]  /*06c0*/  IADD3 R11, P0, R8.reuse, R7, RZ ;  /* 0x00000007080b7210 */ /* 0x040fe20007f1e0ff */
[----:B------:R-:W-:Y:S01]  /*06d0*/  IMAD.SHL.U32 R7, R5, 0x20, RZ ;  /* 0x0000002005077824 */ /* 0x000fe200078e00ff */
[----:B------:R-:W-:Y:S02]  /*06e0*/  SHF.R.S32.HI R9, RZ, 0x1f, R3 ;  /* 0x0000001fff097819 */ /* 0x000fe40000011403 */
[----:B------:R-:W-:Y:S02]  /*06f0*/  IADD3 R13, P1, R3, R18, RZ ;  /* 0x00000012030d7210 */ /* 0x000fe40007f3e0ff */
[----:B------:R-:W-:Y:S02]  /*0700*/  LEA.HI.X.SX32 R8, R8, R17, 0x1, P0 ;  /* 0x0000001108087211 */ /* 0x000fe400000f0eff */
[----:B------:R-:W-:-:S02]  /*0710*/  LEA.HI R17, R0, R25, RZ, 0x2 ;  /* 0x0000001900117211 */ /* 0x000fc400078f10ff */
[----:B------:R-:W-:Y:S02]  /*0720*/  LEA.HI.X.SX32 R10, R18, R9, 0x1, P1 ;  /* 0x00000009120a7211 */ /* 0x000fe400008f0eff */
[----:B------:R-:W-:Y:S02]  /*0730*/  LOP3.LUT R18, R17, 0xfffffffc, RZ, 0xc0, !PT ;  /* 0xfffffffc11127812 */ /* 0x000fe400078ec0ff */
[----:B------:R-:W-:Y:S02]  /*0740*/  SHF.R.S32.HI R2, RZ, 0x1f, R41 ;  /* 0x0000001fff027819 */ /* 0x000fe40000011429 */
[----:B------:R-:W-:Y:S01]  /*0750*/  SHF.R.S32.HI R28, RZ, 0x2, R17 ;  /* 0x00000002ff1c7819 */ /* 0x000fe20000011411 */
[----:B------:R-:W-:Y:S01]  /*0760*/  IMAD.IADD R18, R25, 0x1, -R18 ;  /* 0x0000000119127824 */ /* 0x000fe200078e0a12 */
[----:B------:R-:W-:Y:S02]  /*0770*/  IADD3 R12, P2, R3, R6, RZ ;  /* 0x00000006030c7210 */ /* 0x000fe40007f5e0ff */
[----:B------:R-:W-:Y:S01]  /*0780*/  LEA.HI R3, R2, R41, RZ, 0x4 ;  /* 0x0000002902037211 */ /* 0x000fe200078f20ff */
[----:B------:R-:W-:Y:S01]  /*0790*/  IMAD R28, R25, 0x8, R28 ;  /* 0x00000008191c7824 */ /* 0x000fe200078e021c */
[C---:B------:R-:W-:Y:S01]  /*07a0*/  LEA.HI R17, R18.reuse, R18, RZ, 0x1 ;  /* 0x0000001212117211 */ /* 0x040fe200078f08ff */
[----:B------:R-:W-:Y:S01]  /*07b0*/  IMAD.SHL.U32 R37, R18, 0x2, RZ ;  /* 0x0000000212257824 */ /* 0x000fe200078e00ff */
[----:B------:R-:W-:Y:S01]  /*07c0*/  LEA.HI.X.SX32 R9, R6, R9, 0x1, P2 ;  /* 0x0000000906097211 */ /* 0x000fe200010f0eff */
[----:B------:R-:W-:Y:S01]  /*07d0*/  IMAD.SHL.U32 R6, R5, 0x20, RZ ;  /* 0x0000002005067824 */ /* 0x000fe200078e00ff */
[----:B------:R-:W-:Y:S01]  /*07e0*/  LEA.HI.SX32 R2, R3, R4, 0x1c ;  /* 0x0000000403027211 */ /* 0x000fe200078fe2ff */
[----:B------:R-:W-:Y:S01]  /*07f0*/  IMAD.SHL.U32 R38, R17, 0x2, RZ ;  /* 0x0000000211267824 */ /* 0x000fe200078e00ff */
[----:B------:R-:W-:-:S02]  /*0800*/  IADD3 R26, P0, R30, R19, RZ ;  /* 0x000000131e1a7210 */ /* 0x000fc40007f1e0ff */
[----:B------:R-:W-:Y:S01]  /*0810*/  LOP3.LUT R39, R17, 0xfffffffe, RZ, 0xc0, !PT ;  /* 0xfffffffe11277812 */ /* 0x000fe200078ec0ff */
[----:B------:R-:W-:Y:S01]  /*0820*/  IMAD R41, R41, 0x2, R2 ;  /* 0x0000000229297824 */ /* 0x000fe200078e0202 */
[C---:B------:R-:W-:Y:S01]  /*0830*/  LEA R4, R5.reuse, 0x1de8, 0x7 ;  /* 0x00001de805047811 */ /* 0x040fe200078e38ff */
[----:B------:R-:W-:Y:S01]  /*0840*/  IMAD R5, R5, 0x21, R25 ;  /* 0x0000002105057824 */ /* 0x000fe200078e0219 */
[----:B------:R-:W-:Y:S01]  /*0850*/  LEA R31, R28, 0x19c8, 0x2 ;  /* 0x000019c81c1f7811 */ /* 0x000fe200078e10ff */
[----:B------:R-:W-:Y:S01]  /*0860*/  IMAD.IADD R39, R18, 0x1, -R39 ;  /* 0x0000000112277824 */ /* 0x000fe200078e0a27 */
[----:B------:R-:W-:Y:S01]  /*0870*/  LEA.HI.X.SX32 R29, R30, R29, 0x1, P0 ;  /* 0x0000001d1e1d7211 */ /* 0x000fe200000f0eff */
[----:B------:R-:W-:Y:S01]  /*0880*/  IMAD R30, R25, 0x2, R30 ;  /* 0x00000002191e7824 */ /* 0x000fe200078e021e */
[----:B------:R-:W-:Y:S02]  /*0890*/  LOP3.LUT R6, R6, 0xffffffe0, R25, 0xe2, !PT ;  /* 0xffffffe006067812 */ /* 0x000fe400078ee219 */
[----:B------:R-:W-:-:S02]  /*08a0*/  IADD3 R4, R4, 0x10, RZ ;  /* 0x0000001004047810 */ /* 0x000fc40007ffe0ff */
[C---:B------:R-:W-:Y:S02]  /*08b0*/  IADD3 R3, R25.reuse, 0x20, RZ ;  /* 0x0000002019037810 */ /* 0x040fe40007ffe0ff */
[C---:B------:R-:W-:Y:S02]  /*08c0*/  IADD3 R2, R25.reuse, 0x40, RZ ;  /* 0x0000004019027810 */ /* 0x040fe40007ffe0ff */
[----:B------:R-:W-:Y:S02]  /*08d0*/  IADD3 R0, R25, 0x60, RZ ;  /* 0x0000006019007810 */ /* 0x000fe40007ffe0ff */
[----:B------:R-:W-:Y:S02]  /*08e0*/  LOP3.LUT R36, R36, 0x1c, RZ, 0xc0, !PT ;  /* 0x0000001c24247812 */ /* 0x000fe400078ec0ff */
[----:B------:R-:W-:Y:S02]  /*08f0*/  IADD3 R31, R31, 0x1, RZ ;  /* 0x000000011f1f7810 */ /* 0x000fe40007ffe0ff */
[----:B------:R-:W-:-:S02]  /*0900*/  LOP3.LUT R38, R38, 0xfffffffc, RZ, 0xc0, !PT ;  /* 0xfffffffc26267812 */ /* 0x000fc400078ec0ff */
[----:B------:R-:W-:Y:S02]  /*0910*/  SHF.R.S32.HI R34, RZ, 0x1f, R42 ;  /* 0x0000001fff227819 */ /* 0x000fe4000001142a */
.L_x_329:
[----:B------:R-:W-:Y:S01]  /*0920*/  USHF.R.S32.HI UR5, URZ, 0x1f, UR4 ;  /* 0x0000001f3f057899 */ /* 0x000fe20008011404 */
[----:B------:R-:W-:Y:S01]  /*0930*/  IMAD R19, R29, 0x6e, RZ ;  /* 0x0000006e1d137824 */ /* 0x000fe200078e02ff */
[----:B------:R-:W-:-:S04]  /*0940*/  UIADD3 UR12, UP0, UR10, UR4, URZ ;  /* 0x000000040a0c7290 */ /* 0x000fc8000ff1e03f */
[----:B------:R-:W-:Y:S02]  /*0950*/  ULEA.HI.X.SX32 UR5, UR10, UR5, 0x1, UP0 ;  /* 0x000000050a057291 */ /* 0x000fe400080f0e3f */
[----:B------:R-:W-:Y:S02]  /*0960*/  UIMAD.WIDE.U32 UR12, UR12, 0x6e, UR8 ;  /* 0x0000006e0c0c78a5 */ /* 0x000fe4000f8e0008 */
[----:B------:R-:W-:-:S04]  /*0970*/  UIMAD UR5, UR5, 0x6e, URZ ;  /* 0x0000006e050578a4 */ /* 0x000fc8000f8e023f */
[----:B------:R-:W-:Y:S01]  /*0980*/  UIADD3 UR5, UR13, UR5, URZ ;  /* 0x000000050d057290 */ /* 0x000fe2000fffe03f */
[----:B0-----:R-:W-:Y:S02]  /*0990*/  IMAD.U32 R17, RZ, RZ, UR13 ;  /* 0x0000000dff117e24 */ /* 0x001fe4000f8e00ff */
[----:B------:R-:W-:-:S03]  /*09a0*/  IMAD.U32 R16, RZ, RZ, UR12 ;  /* 0x0000000cff107e24 */ /* 0x000fc6000f8e00ff */
[----:B------:R-:W-:-:S04]  /*09b0*/  IMAD.U32 R17, RZ, RZ, UR5 ;  /* 0x00000005ff117e24 */ /* 0x000fc8000f8e00ff */
[----:B------:R-:W-:-:S04]  /*09c0*/  IMAD.WIDE.U32 R32, R26, 0x6e, R16 ;  /* 0x0000006e1a207825 */ /* 0x000fc800078e0010 */
[----:B------:R-:W-:-:S04]  /*09d0*/  IMAD.IADD R33, R33, 0x1, R19 ;  /* 0x0000000121217824 */ /* 0x000fc800078e0213 */
[----:B------:R-:W-:-:S05]  /*09e0*/  IMAD.WIDE R32, R43, 0x4, R32 ;  /* 0x000000042b207825 */ /* 0x000fca00078e0220 */
[----:B------:R0:W2:Y:S04]  /*09f0*/  LDG.E.U16.CONSTANT R48, [R32.64+0x20] ;  /* 0x0000200e20307981 */ /* 0x0000a8000c1e9500 */
[----:B------:R0:W2:Y:S01]  /*0a00*/  LDG.E.U16.CONSTANT R49, [R32.64+0x22] ;  /* 0x0000220e20317981 */ /* 0x0000a2000c1e9500 */
[----:B------:R-:W-:Y:S02]  /*0a10*/  IMAD.U32 R19, RZ, RZ, UR16 ;  /* 0x00000010ff137e24 */ /* 0x000fe4000f8e00ff */
[----:B------:R-:W-:Y:S02]  /*0a20*/  IMAD.U32 R51, RZ, RZ, UR16 ;  /* 0x00000010ff337e24 */ /* 0x000fe4000f8e00ff */
[----:B------:R-:W-:-:S04]  /*0a30*/  IMAD.WIDE R18, R19, 0x6e, R32 ;  /* 0x0000006e13127825 */ /* 0x000fc800078e0220 */
[----:B------:R-:W-:Y:S01]  /*0a40*/  IMAD.U32 R57, RZ, RZ, UR16 ;  /* 0x00000010ff397e24 */ /* 0x000fe2000f8e00ff */
[----:B------:R1:W3:Y:S01]  /*0a50*/  LDG.E.U16.CONSTANT R52, [R18.64+0x20] ;  /* 0x0000200e12347981 */ /* 0x0002e2000c1e9500 */
[----:B------:R-:W-:-:S03]  /*0a60*/  IMAD.WIDE R50, R51, 0x6e, R18 ;  /* 0x0000006e33327825 */ /* 0x000fc600078e0212 */
[----:B------:R1:W3:Y:S03]  /*0a70*/  LDG.E.U16.CONSTANT R35, [R18.64+0x22] ;  /* 0x0000220e12237981 */ /* 0x0002e6000c1e9500 */
[----:B------:R-:W-:Y:S01]  /*0a80*/  IMAD.WIDE R56, R57, 0x6e, R50 ;  /* 0x0000006e39387825 */ /* 0x000fe200078e0232 */
[----:B------:R4:W3:Y:S04]  /*0a90*/  LDG.E.U16.CONSTANT R46, [R50.64+0x20] ;  /* 0x0000200e322e7981 */ /* 0x0008e8000c1e9500 */
[----:B0-----:R0:W3:Y:S01]  /*0aa0*/  LDG.E.U16.CONSTANT R32, [R56.64+0x20] ;  /* 0x0000200e38207981 */ /* 0x0010e2000c1e9500 */
[----:B------:R-:W-:-:S03]  /*0ab0*/  IMAD.U32 R61, RZ, RZ, UR16 ;  /* 0x00000010ff3d7e24 */ /* 0x000fc6000f8e00ff */
[----:B------:R0:W3:Y:S01]  /*0ac0*/  LDG.E.U16.CONSTANT R33, [R56.64+0x22] ;  /* 0x0000220e38217981 */ /* 0x0000e2000c1e9500 */
[----:B------:R-:W-:-:S03]  /*0ad0*/  IMAD.WIDE R60, R61, 0x6e, R56 ;  /* 0x0000006e3d3c7825 */ /* 0x000fc600078e0238 */
[----:B------:R4:W3:Y:S01]  /*0ae0*/  LDG.E.U16.CONSTANT R47, [R50.64+0x22] ;  /* 0x0000220e322f7981 */ /* 0x0008e2000c1e9500 */
[----:B-1----:R-:W-:-:S03]  /*0af0*/  IMAD.U32 R19, RZ, RZ, UR16 ;  /* 0x00000010ff137e24 */ /* 0x002fc6000f8e00ff */
[----:B------:R1:W3:Y:S01]  /*0b00*/  LDG.E.U16.CONSTANT R55, [R60.64+0x20] ;  /* 0x0000200e3c377981 */ /* 0x0002e2000c1e9500 */
[----:B------:R-:W-:-:S03]  /*0b10*/  IMAD.WIDE R18, R19, 0x6e, R60 ;  /* 0x0000006e13127825 */ /* 0x000fc600078e023c */
[----:B------:R1:W3:Y:S01]  /*0b20*/  LDG.E.U16.CONSTANT R59, [R60.64+0x22] ;  /* 0x0000220e3c3b7981 */ /* 0x0002e2000c1e9500 */
[----:B----4-:R-:W-:-:S03]  /*0b30*/  IMAD.U32 R51, RZ, RZ, UR16 ;  /* 0x00000010ff337e24 */ /* 0x010fc6000f8e00ff */
[----:B------:R4:W3:Y:S04]  /*0b40*/  LDG.E.U16.CONSTANT R50, [R18.64+0x20] ;  /* 0x0000200e12327981 */ /* 0x0008e8000c1e9500 */
[----:B------:R4:W3:Y:S02]  /*0b50*/  LDG.E.U16.CONSTANT R53, [R18.64+0x22] ;  /* 0x0000220e12357981 */ /* 0x0008e4000c1e9500 */
[----:B----4-:R-:W-:-:S05]  /*0b60*/  IMAD.WIDE R18, R51, 0x6e, R18 ;  /* 0x0000006e33127825 */ /* 0x010fca00078e0212 */
[----:B0-----:R0:W4:Y:S04]  /*0b70*/  LDG.E.U16.CONSTANT R57, [R18.64+0x20] ;  /* 0x0000200e12397981 */ /* 0x001128000c1e9500 */
[----:B------:R0:W4:Y:S01]  /*0b80*/  LDG.E.U16.CONSTANT R58, [R18.64+0x22] ;  /* 0x0000220e123a7981 */ /* 0x000122000c1e9500 */
[----:B-1----:R-:W-:-:S05]  /*0b90*/  IMAD.WIDE R60, R51, 0x6e, R18 ;  /* 0x0000006e333c7825 */ /* 0x002fca00078e0212 */
[----:B------:R1:W4:Y:S04]  /*0ba0*/  LDG.E.U16.CONSTANT R56, [R60.64+0x20] ;  /* 0x0000200e3c387981 */ /* 0x000328000c1e9500 */
[----:B------:R1:W4:Y:S02]  /*0bb0*/  LDG.E.U16.CONSTANT R51, [R60.64+0x22] ;  /* 0x0000220e3c337981 */ /* 0x000324000c1e9500 */
[----:B-1----:R-:W-:Y:S02]  /*0bc0*/  IMAD R61, R34, 0x6e, RZ ;  /* 0x0000006e223d7824 */ /* 0x002fe400078e02ff */
[----:B0-----:R-:W-:Y:S01]  /*0bd0*/  IMAD.WIDE.U32 R18, R11, 0x6e, R16 ;  /* 0x0000006e0b127825 */ /* 0x001fe200078e0010 */
[----:B--2---:R-:W-:-:S03]  /*0be0*/  PRMT R54, R48, 0x5410, R49 ;  /* 0x0000541030367816 */ /* 0x004fc60000000031 */
[----:B------:R-:W-:-:S04]  /*0bf0*/  IMAD.WIDE.U32 R48, R42, 0x6e, R16 ;  /* 0x0000006e2a307825 */ /* 0x000fc800078e0010 */
[----:B------:R-:W-:-:S05]  /*0c00*/  IMAD.IADD R49, R49, 0x1, R61 ;  /* 0x0000000131317824 */ /* 0x000fca00078e023d */
[----:B------:R0:W2:Y:S02]  /*0c10*/  LDG.E.U16.CONSTANT R48, [R48.64+0x6c] ;  /* 0x00006c0e30307981 */ /* 0x0000a4000c1e9500 */
[----:B0-----:R-:W-:-:S04]  /*0c20*/  IMAD R49, R8, 0x6e, RZ ;  /* 0x0000006e08317824 */ /* 0x001fc800078e02ff */
[----:B------:R-:W-:-:S04]  /*0c30*/  IMAD.IADD R19, R19, 0x1, R49 ;  /* 0x0000000113137824 */ /* 0x000fc800078e0231 */
[----:B------:R-:W-:Y:S01]  /*0c40*/  IMAD.WIDE R60, R40, 0x4, R18 ;  /* 0x00000004283c7825 */ /* 0x000fe200078e0212 */
[----:B---3--:R-:W-:-:S03]  /*0c50*/  PRMT R52, R52, 0x5410, R35 ;  /* 0x0000541034347816 */ /* 0x008fc60000000023 */
[----:B------:R-:W-:Y:S01]  /*0c60*/  IMAD.U32 R19, RZ, RZ, UR17 ;  /* 0x00000011ff137e24 */ /* 0x000fe2000f8e00ff */
[----:B------:R-:W-:Y:S01]  /*0c70*/  PRMT R32, R32, 0x5410, R33 ;  /* 0x0000541020207816 */ /* 0x000fe20000000021 */
[----:B------:R-:W-:Y:S02]  /*0c80*/  IMAD.U32 R33, RZ, RZ, UR17 ;  /* 0x00000011ff217e24 */ /* 0x000fe4000f8e00ff */
[----:B------:R-:W-:Y:S01]  /*0c90*/  IMAD.WIDE R18, R19, 0x6e, R60 ;  /* 0x0000006e13127825 */ /* 0x000fe200078e023c */
[----:B------:R0:W-:Y:S01]  /*0ca0*/  STS [R5.X4+0x210], R52 ;  /* 0x0002103405007388 */ /* 0x0001e20000004800 */
[----:B------:R-:W-:-:S03]  /*0cb0*/  PRMT R46, R46, 0x5410, R47 ;  /* 0x000054102e2e7816 */ /* 0x000fc6000000002f */
[----:B------:R1:W3:Y:S01]  /*0cc0*/  LDG.E.U16.CONSTANT R35, [R18.64+0x2] ;  /* 0x0000020e12237981 */ /* 0x0002e2000c1e9500 */
[----:B------:R-:W-:-:S03]  /*0cd0*/  PRMT R59, R55, 0x5410, R59 ;  /* 0x00005410373b7816 */ /* 0x000fc6000000003b */
[----:B------:R1:W-:Y:S04]  /*0ce0*/  STS [R5.X4], R54 ;  /* 0x0000003605007388 */ /* 0x0003e80000004800 */
[----:B0-----:R0:W3:Y:S01]  /*0cf0*/  LDG.E.U16.CONSTANT R52, [R18.64] ;  /* 0x0000000e12347981 */ /* 0x0010e2000c1e9500 */
[----:B------:R-:W-:-:S03]  /*0d00*/  IMAD R55, R10, 0x6e, RZ ;  /* 0x0000006e0a377824 */ /* 0x000fc600078e02ff */
[----:B------:R0:W3:Y:S04]  /*0d10*/  LDG.E.U16.CONSTANT R47, [R60.64+0x2] ;  /* 0x0000020e3c2f7981 */ /* 0x0000e8000c1e9500 */
[----:B-1----:R1:W3:Y:S01]  /*0d20*/  LDG.E.U16.CONSTANT R54, [R60.64] ;  /* 0x0000000e3c367981 */ /* 0x0022e2000c1e9500 */
[----:B0-----:R-:W-:-:S03]  /*0d30*/  IMAD.WIDE R18, R33, 0x6e, R18 ;  /* 0x0000006e21127825 */ /* 0x001fc600078e0212 */
[----:B------:R0:W-:Y:S03]  /*0d40*/  STS [R5.X4+0x420], R46 ;  /* 0x0004202e05007388 */ /* 0x0001e60000004800 */
[----:B-1----:R-:W-:Y:S02]  /*0d50*/  IMAD.WIDE R60, R33, 0x6e, R18 ;  /* 0x0000006e213c7825 */ /* 0x002fe400078e0212 */
[----:B------:R1:W3:Y:S04]  /*0d60*/  LDG.E.U16.CONSTANT R33, [R18.64] ;  /* 0x0000000e12217981 */ /* 0x0002e8000c1e9500 */
[----:B0-----:R1:W3:Y:S04]  /*0d70*/  LDG.E.U16.CONSTANT R46, [R18.64+0x2] ;  /* 0x0000020e122e7981 */ /* 0x0012e8000c1e9500 */
[----:B------:R0:W-:Y:S04]  /*0d80*/  STS [R5.X4+0x630], R32 ;  /* 0x0006302005007388 */ /* 0x0001e80000004800 */
[----:B------:R4:W3:Y:S01]  /*0d90*/  LDG.E.U16.CONSTANT R49, [R60.64+0x2] ;  /* 0x0000020e3c317981 */ /* 0x0008e2000c1e9500 */
[----:B-1----:R-:W-:-:S04]  /*0da0*/  IMAD.WIDE.U32 R18, R13, 0x6e, R16 ;  /* 0x0000006e0d127825 */ /* 0x002fc800078e0010 */
[----:B------:R-:W-:Y:S01]  /*0db0*/  IMAD.IADD R19, R19, 0x1, R55 ;  /* 0x0000000113137824 */ /* 0x000fe200078e0237 */
[----:B0-----:R4:W3:Y:S01]  /*0dc0*/  LDG.E.U16.CONSTANT R32, [R60.64] ;  /* 0x0000000e3c207981 */ /* 0x0018e2000c1e9500 */
[----:B------:R-:W-:-:S03]  /*0dd0*/  IMAD.WIDE.U32 R16, R12, 0x6e, R16 ;  /* 0x0000006e0c107825 */ /* 0x000fc600078e0010 */
[----:B------:R0:W-:Y:S04]  /*0de0*/  STS [R5.X4+0x840], R59 ;  /* 0x0008403b05007388 */ /* 0x0001e80000004800 */
[----:B------:R1:W3:Y:S01]  /*0df0*/  LDG.E.U16.CONSTANT R55, [R18.64+0x68] ;  /* 0x0000680e12377981 */ /* 0x0002e2000c1e9500 */
[----:B----4-:R-:W-:-:S03]  /*0e00*/  IMAD.WIDE R60, R39, 0x4, R18 ;  /* 0x00000004273c7825 */ /* 0x010fc600078e0212 */
[----:B0-----:R1:W4:Y:S01]  /*0e10*/  LDG.E.U16.CONSTANT R59, [R18.64+0x6a] ;  /* 0x00006a0e123b7981 */ /* 0x001322000c1e9500 */
[----:B------:R-:W-:Y:S02]  /*0e20*/  PRMT R58, R57, 0x5410, R58 ;  /* 0x00005410393a7816 */ /* 0x000fe4000000003a */
[----:B------:R-:W-:Y:S02]  /*0e30*/  PRMT R50, R50, 0x5410, R53 ;  /* 0x0000541032327816 */ /* 0x000fe40000000035 */
[----:B------:R0:W4:Y:S01]  /*0e40*/  LDG.E.U16.CONSTANT R53, [R60.64+0x60] ;  /* 0x0000600e3c357981 */ /* 0x000122000c1e9500 */
[----:B-1----:R-:W-:-:S04]  /*0e50*/  IMAD R19, R9, 0x6e, RZ ;  /* 0x0000006e09137824 */ /* 0x002fc800078e02ff */
[----:B------:R-:W-:Y:S01]  /*0e60*/  IMAD.IADD R17, R17, 0x1, R19 ;  /* 0x0000000111117824 */ /* 0x000fe200078e0213 */
[----:B------:R1:W-:Y:S04]  /*0e70*/  STS [R5.X4+0xc60], R58 ;  /* 0x000c603a05007388 */ /* 0x0003e80000004800 */
[----:B------:R4:W4:Y:S04]  /*0e80*/  LDG.E.U16.CONSTANT R57, [R16.64+0x6a] ;  /* 0x00006a0e10397981 */ /* 0x000928000c1e9500 */
[----:B------:R0:W-:Y:S04]  /*0e90*/  STS [R5.X4+0xa50], R50 ;  /* 0x000a503205007388 */ /* 0x0001e80000004800 */
[----:B-1----:R4:W4:Y:S04]  /*0ea0*/  LDG.E.U16.CONSTANT R58, [R16.64+0x68] ;  /* 0x0000680e103a7981 */ /* 0x002928000c1e9500 */
[----:B0-----:R0:W4:Y:S02]  /*0eb0*/  LDG.E.U16.CONSTANT R50, [R60.64+0x62] ;  /* 0x0000620e3c327981 */ /* 0x001124000c1e9500 */
[----:B0-----:R-:W-:-:S05]  /*0ec0*/  IMAD.WIDE R60, R39, 0x4, R16 ;  /* 0x00000004273c7825 */ /* 0x001fca00078e0210 */
[----:B------:R-:W4:Y:S04]  /*0ed0*/  LDG.E.U16.CONSTANT R18, [R60.64+0x60] ;  /* 0x0000600e3c127981 */ /* 0x000f28000c1e9500 */
[----:B------:R-:W4:Y:S01]  /*0ee0*/  LDG.E.U16.CONSTANT R19, [R60.64+0x62] ;  /* 0x0000620e3c137981 */ /* 0x000f22000c1e9500 */
[----:B------:R-:W-:Y:S01]  /*0ef0*/  PRMT R56, R56, 0x5410, R51 ;  /* 0x0000541038387816 */ /* 0x000fe20000000033 */
[----:B------:R-:W-:-:S04]  /*0f00*/  USHF.L.U32 UR5, UR4, 0x8, URZ ;  /* 0x0000000804057899 */ /* 0x000fc8000800063f */
[----:B------:R0:W-:Y:S01]  /*0f10*/  STS [R5.X4+0xe70], R56 ;  /* 0x000e703805007388 */ /* 0x0001e20000004800 */
[----:B------:R-:W-:Y:S02]  /*0f20*/  ULDC UR6, c[0x0][0x194] ;  /* 0x0000650000067ab9 */ /* 0x000fe40000000800 */
[----:B------:R-:W-:-:S06]  /*0f30*/  UISETP.GE.AND UP0, UPT, UR5, UR6, UPT ;  /* 0x000000060500728c */ /* 0x000fcc000bf06270 */
[----:B------:R-:W-:Y:S01]  /*0f40*/  PLOP3.LUT P0, PT, PT, PT, UP0, 0x80, 0x0 ;  /* 0x000000000000781c */ /* 0x000fe20003f0f008 */
[----:B--2---:R-:W-:-:S05]  /*0f50*/  HADD2.F32 R48, -RZ, R48.H0_H0 ;  /* 0x20000030ff307230 */ /* 0x004fca0000004100 */
[----:B------:R0:W-:Y:S01]  /*0f60*/  STS [R41.X4+0x1080], R48 ;  /* 0x0010803029007388 */ /* 0x0001e20000004800 */
[----:B---3--:R-:W-:Y:S02]  /*0f70*/  PRMT R47, R54, 0x5410, R47 ;  /* 0x00005410362f7816 */ /* 0x008fe4000000002f */
[----:B------:R-:W-:Y:S02]  /*0f80*/  PRMT R35, R52, 0x5410, R35 ;  /* 0x0000541034237816 */ /* 0x000fe40000000023 */
[----:B----4-:R-:W-:Y:S02]  /*0f90*/  PRMT R16, R55, 0x5410, R59 ;  /* 0x0000541037107816 */ /* 0x010fe4000000003b */
[----:B------:R-:W-:-:S04]  /*0fa0*/  PRMT R58, R58, 0x5410, R57 ;  /* 0x000054103a3a7816 */ /* 0x000fc80000000039 */
[-C--:B------:R-:W-:Y:S02]  /*0fb0*/  SHF.R.S32.HI R55, RZ, R37.reuse, R58 ;  /* 0x00000025ff377219 */ /* 0x080fe4000001143a */
[----:B------:R-:W-:Y:S02]  /*0fc0*/  PRMT R53, R53, 0x5410, R50 ;  /* 0x0000541035357816 */ /* 0x000fe40000000032 */
[----:B------:R-:W-:Y:S01]  /*0fd0*/  SHF.R.S32.HI R50, RZ, R37, R16 ;  /* 0x00000025ff327219 */ /* 0x000fe20000011410 */
[----:B------:R-:W-:-:S04]  /*0fe0*/  IMAD.SHL.U32 R55, R55, 0x10, RZ ;  /* 0x0000001037377824 */ /* 0x000fc800078e00ff */
[----:B------:R-:W-:Y:S01]  /*0ff0*/  IMAD.SHL.U32 R50, R50, 0x10, RZ ;  /* 0x0000001032327824 */ /* 0x000fe200078e00ff */
[----:B------:R-:W-:-:S04]  /*1000*/  SHF.R.S32.HI R16, RZ, R38, R53 ;  /* 0x00000026ff107219 */ /* 0x000fc80000011435 */
[----:B------:R-:W-:Y:S02]  /*1010*/  LOP3.LUT R17, R50, 0x30303030, RZ, 0xc0, !PT ;  /* 0x3030303032117812 */ /* 0x000fe400078ec0ff */
[----:B------:R-:W-:Y:S02]  /*1020*/  PRMT R19, R18, 0x5410, R19 ;  /* 0x0000541012137816 */ /* 0x000fe40000000013 */
[----:B------:R-:W-:Y:S02]  /*1030*/  LOP3.LUT R18, R55, 0x30303030, RZ, 0xc0, !PT ;  /* 0x3030303037127812 */ /* 0x000fe400078ec0ff */
[----:B------:R-:W-:Y:S02]  /*1040*/  SHF.R.S32.HI R19, RZ, R38, R19 ;  /* 0x00000026ff137219 */ /* 0x000fe40000011413 */
[----:B------:R-:W-:Y:S02]  /*1050*/  LOP3.LUT R16, R17, 0xf0f0f0f, R16, 0xf8, !PT ;  /* 0x0f0f0f0f11107812 */ /* 0x000fe400078ef810 */
[----:B------:R-:W-:-:S02]  /*1060*/  LOP3.LUT R17, R18, 0xf0f0f0f, R19, 0xf8, !PT ;  /* 0x0f0f0f0f12117812 */ /* 0x000fc400078ef813 */
[----:B------:R-:W-:Y:S02]  /*1070*/  LOP3.LUT R18, RZ, R47, RZ, 0x33, !PT ;  /* 0x0000002fff127212 */ /* 0x000fe400078e33ff */
[C---:B------:R-:W-:Y:S02]  /*1080*/  LOP3.LUT R19, R16.reuse, 0x80808080, RZ, 0xfc, !PT ;  /* 0x8080808010137812 */ /* 0x040fe400078efcff */
[----:B------:R-:W-:Y:S02]  /*1090*/  LOP3.LUT R47, R17, 0x80808080, RZ, 0xfc, !PT ;  /* 0x80808080112f7812 */ /* 0x000fe400078efcff */
[----:B------:R-:W-:Y:S02]  /*10a0*/  IADD3 R19, R19, -0x20202020, RZ ;  /* 0xdfdfdfe013137810 */ /* 0x000fe40007ffe0ff */
[----:B------:R-:W-:Y:S02]  /*10b0*/  IADD3 R50, R47, -0x20202020, RZ ;  /* 0xdfdfdfe02f327810 */ /* 0x000fe40007ffe0ff */
[----:B------:R-:W-:-:S02]  /*10c0*/  LOP3.LUT R47, R16, 0x20202020, R19, 0x18, !PT ;  /* 0x20202020102f7812 */ /* 0x000fc400078e1813 */
[----:B------:R-:W-:Y:S02]  /*10d0*/  LOP3.LUT R51, R17, 0x20202020, R50, 0x18, !PT ;  /* 0x2020202011337812 */ /* 0x000fe400078e1832 */
[----:B------:R-:W-:Y:S02]  /*10e0*/  PRMT R33, R33, 0x5410, R46 ;  /* 0x0000541021217816 */ /* 0x000fe4000000002e */
[----:B------:R-:W-:Y:S02]  /*10f0*/  PRMT R46, R47, 0xba98, RZ ;  /* 0x0000ba982f2e7816 */ /* 0x000fe400000000ff */
[----:B------:R-:W-:Y:S02]  /*1100*/  PRMT R47, R16, 0xba98, RZ ;  /* 0x0000ba98102f7816 */ /* 0x000fe400000000ff */
[----:B------:R-:W-:Y:S02]  /*1110*/  PRMT R51, R51, 0xba98, RZ ;  /* 0x0000ba9833337816 */ /* 0x000fe400000000ff */
[----:B------:R-:W-:-:S02]  /*1120*/  PRMT R16, R17, 0xba98, RZ ;  /* 0x0000ba9811107816 */ /* 0x000fc400000000ff */
[----:B------:R-:W-:Y:S02]  /*1130*/  PRMT R32, R32, 0x5410, R49 ;  /* 0x0000541020207816 */ /* 0x000fe40000000031 */
[C---:B------:R-:W-:Y:S02]  /*1140*/  LOP3.LUT R19, R46.reuse, 0x80808080, R19, 0x6, !PT ;  /* 0x808080802e137812 */ /* 0x040fe400078e0613 */
[----:B------:R-:W-:Y:S02]  /*1150*/  LOP3.LUT R46, R46, 0x7f7f7f7f, R47, 0x60, !PT ;  /* 0x7f7f7f7f2e2e7812 */ /* 0x000fe400078e602f */
[C---:B------:R-:W-:Y:S02]  /*1160*/  LOP3.LUT R50, R51.reuse, 0x80808080, R50, 0x6, !PT ;  /* 0x8080808033327812 */ /* 0x040fe400078e0632 */
[----:B------:R-:W-:Y:S02]  /*1170*/  LOP3.LUT R51, R51, 0x7f7f7f7f, R16, 0x60, !PT ;  /* 0x7f7f7f7f33337812 */ /* 0x000fe400078e6010 */
[----:B------:R-:W-:-:S02]  /*1180*/  LOP3.LUT R35, RZ, R35, RZ, 0x33, !PT ;  /* 0x00000023ff237212 */ /* 0x000fc400078e33ff */
[----:B------:R-:W-:Y:S02]  /*1190*/  LOP3.LUT R16, RZ, R33, RZ, 0x33, !PT ;  /* 0x00000021ff107212 */ /* 0x000fe400078e33ff */
[----:B------:R-:W-:Y:S01]  /*11a0*/  LOP3.LUT R17, RZ, R32, RZ, 0x33, !PT ;  /* 0x00000020ff117212 */ /* 0x000fe200078e33ff */
[----:B------:R0:W-:Y:S01]  /*11b0*/  STS [R21.X4+0x1188], R18 ;  /* 0x0011881215007388 */ /* 0x0001e20000004800 */
[----:B------:R-:W-:Y:S02]  /*11c0*/  LOP3.LUT R46, R19, R46, RZ, 0xfc, !PT ;  /* 0x0000002e132e7212 */ /* 0x000fe400078efcff */
[----:B------:R-:W-:Y:S01]  /*11d0*/  LOP3.LUT R51, R50, R51, RZ, 0xfc, !PT ;  /* 0x0000003332337212 */ /* 0x000fe200078efcff */
[----:B------:R0:W-:Y:S04]  /*11e0*/  STS [R20.X4+0x1388], R35 ;  /* 0x0013882314007388 */ /* 0x0001e80000004800 */
[----:B------:R0:W-:Y:S04]  /*11f0*/  STS [R15.X4+0x1588], R16 ;  /* 0x001588100f007388 */ /* 0x0001e80000004800 */
[----:B------:R0:W-:Y:S04]  /*1200*/  STS [R14.X4+0x1788], R17 ;  /* 0x001788110e007388 */ /* 0x0001e80000004800 */
[----:B------:R0:W-:Y:S04]  /*1210*/  STS [R23.X4+0x19c8], R46 ;  /* 0x0019c82e17007388 */ /* 0x0001e80000004800 */
[----:B------:R0:W-:Y:S01]  /*1220*/  STS [R22.X4+0x1bc8], R51 ;  /* 0x001bc83316007388 */ /* 0x0001e20000004800 */
[----:B------:R-:W-:Y:S05]  /*1230*/  @P0 BRA `(.L_x_324) ;  /* 0x000030f000000947 */ /* 0x000fea0003800000 */
[----:B------:R-:W-:Y:S01]  /*1240*/  IABS R19, c[0x0][0x1a8] ;  /* 0x00006a0000137a13 */ /* 0x000fe20000000000 */
[----:B0-----:R-:W0:Y:S01]  /*1250*/  S2R R35, SR_TID.X ;  /* 0x0000000000237919 */ /* 0x001e220000002100 */
[----:B------:R-:W-:Y:S01]  /*1260*/  USHF.L.U32 UR5, UR4, 0x3, URZ ;  /* 0x0000000304057899 */ /* 0x000fe2000800063f */
[----:B------:R-:W-:Y:S01]  /*1270*/  IMAD.MOV.U32 R46, RZ, RZ, 0x24 ;  /* 0x00000024ff2e7424 */ /* 0x000fe200078e00ff */
        /* <DEDUP_REMOVED lines=15> */
[----:B------:R-:W-:-:S03]  /*1370*/  IMAD.U32 R32, RZ, RZ, UR5 ;  /* 0x00000005ff207e24 */ /* 0x000fc6000f8e00ff */
[----:B------:R-:W-:Y:S02]  /*1380*/  ISETP.GT.U32.AND P1, PT, R19, R18, PT ;  /* 0x000000121300720c */ /* 0x000fe40003f24070 */
[----:B------:R-:W-:-:S11]  /*1390*/  LOP3.LUT R32, R32, 0x3, R25, 0xf8, !PT ;  /* 0x0000000320207812 */ /* 0x000fd600078ef819 */
[----:B------:R-:W-:Y:S01]  /*13a0*/  @!P1 IMAD.IADD R18, R18, 0x1, -R19 ;  /* 0x0000000112129824 */ /* 0x000fe200078e0a13 */
[----:B------:R-:W-:Y:S02]  /*13b0*/  @!P1 IADD3 R17, R17, 0x1, RZ ;  /* 0x0000000111119810 */ /* 0x000fe40007ffe0ff */
[----:B------:R-:W-:Y:S02]  /*13c0*/  ISETP.NE.AND P1, PT, RZ, c[0x0][0x1a8], PT ;  /* 0x00006a00ff007a0c */ /* 0x000fe40003f25270 */
[----:B------:R-:W-:-:S13]  /*13d0*/  ISETP.GE.U32.AND P0, PT, R18, R19, PT ;  /* 0x000000131200720c */ /* 0x000fda0003f06070 */
        /* <DEDUP_REMOVED lines=24> */
.L_x_325:
[----:B------:R-:W-:Y:S01]  /*1560*/  USHF.R.U32.HI UR12, URZ, 0x4, UR6 ;  /* 0x000000043f0c7899 */ /* 0x000fe20008011606 */
[----:B------:R-:W-:Y:S01]  /*1570*/  IMAD.MOV.U32 R16, RZ, RZ, 0x21 ;  /* 0x00000021ff107424 */ /* 0x000fe200078e00ff */
[----:B------:R-:W-:Y:S01]  /*1580*/  ULOP3.LUT UR13, UR6, 0x3ffffff0, URZ, 0xc0, !UPT ;  /* 0x3ffffff0060d7892 */ /* 0x000fe2000f8ec03f */
[----:B------:R-:W-:Y:S01]  /*1590*/  SHF.R.S32.HI R61, RZ, 0x1f, R50 ;  /* 0x0000001fff3d7819 */ /* 0x000fe20000011432 */
[----:B------:R-:W-:-:S02]  /*15a0*/  ULOP3.LUT UR18, UR6, 0x8, URZ, 0xc0, !UPT ;  /* 0x0000000806127892 */ /* 0x000fc4000f8ec03f */
[----:B------:R-:W-:Y:S01]  /*15b0*/  IMAD.U32 R52, RZ, RZ, UR12 ;  /* 0x0000000cff347e24 */ /* 0x000fe2000f8e00ff */
[----:B------:R-:W-:Y:S01]  /*15c0*/  LEA.HI R61, R61, R50, RZ, 0x3 ;  /* 0x000000323d3d7211 */ /* 0x000fe200078f18ff */
[----:B------:R-:W-:Y:S01]  /*15d0*/  IMAD R51, R35, R16, UR13 ;  /* 0x0000000d23337e24 */ /* 0x000fe2000f8e0210 */
[----:B------:R-:W-:Y:S01]  /*15e0*/  IADD3 R50, R50, 0x8, RZ ;  /* 0x0000000832327810 */ /* 0x000fe20007ffe0ff */
[----:B------:R-:W-:-:S03]  /*15f0*/  IMAD R52, R52, 0x8, R27 ;  /* 0x0000000834347824 */ /* 0x000fc600078e021b */
[----:B------:R-:W-:Y:S02]  /*1600*/  IADD3 R51, R51, UR18, RZ ;  /* 0x0000001233337c10 */ /* 0x000fe4000fffe0ff */
[----:B0-----:R-:W0:Y:S04]  /*1610*/  LDS R17, [R52.X4+0x1188] ;  /* 0x0011880034117984 */ /* 0x001e280000004800 */
[----:B------:R-:W1:Y:S04]  /*1620*/  LDS R16, [R51.X4] ;  /* 0x0000000033107984 */ /* 0x000e680000004800 */
[----:B------:R-:W2:Y:S04]  /*1630*/  LDS R54, [R52.X4+0x118c] ;  /* 0x00118c0034367984 */ /* 0x000ea80000004800 */
[----:B------:R-:W3:Y:S01]  /*1640*/  LDS R53, [R51.X4+0x4] ;  /* 0x0000040033357984 */ /* 0x000ee20000004800 */
[----:B0-----:R-:W-:-:S02]  /*1650*/  SHF.R.S32.HI R18, RZ, UR5, R17 ;  /* 0x00000005ff127c19 */ /* 0x001fc40008011411 */
[----:B-1----:R-:W-:-:S03]  /*1660*/  SHF.R.S32.HI R55, RZ, UR6, R16 ;  /* 0x00000006ff377c19 */ /* 0x002fc60008011410 */
[----:B------:R-:W-:Y:S01]  /*1670*/  IMAD.SHL.U32 R18, R18, 0x4, RZ ;  /* 0x0000000412127824 */ /* 0x000fe200078e00ff */
[----:B------:R-:W0:Y:S01]  /*1680*/  LDS.64 R16, [R47+-0x10] ;  /* 0xfffff0002f107984 */ /* 0x000e220000000a00 */
[----:B------:R-:W-:-:S03]  /*1690*/  LOP3.LUT R55, R55, 0x3030303, RZ, 0xc0, !PT ;  /* 0x0303030337377812 */ /* 0x000fc600078ec0ff */
[----:B------:R-:W-:Y:S02]  /*16a0*/  LOP3.LUT R18, R18, 0x4040404, RZ, 0xc0, !PT ;  /* 0x0404040412127812 */ /* 0x000fe400078ec0ff */
[----:B------:R-:W-:Y:S02]  /*16b0*/  LOP3.LUT R19, R55, 0x80808080, RZ, 0xfc, !PT ;  /* 0x8080808037137812 */ /* 0x000fe400078efcff */
[----:B--2---:R-:W-:Y:S02]  /*16c0*/  SHF.R.S32.HI R54, RZ, UR5, R54 ;  /* 0x00000005ff367c19 */ /* 0x004fe40008011436 */
[----:B---3--:R-:W-:Y:S01]  /*16d0*/  SHF.R.S32.HI R53, RZ, UR6, R53 ;  /* 0x00000006ff357c19 */ /* 0x008fe20008011435 */
[----:B------:R-:W-:Y:S01]  /*16e0*/  IMAD.IADD R56, R19, 0x1, -R18 ;  /* 0x0000000113387824 */ /* 0x000fe200078e0a12 */
[----:B------:R-:W-:Y:S01]  /*16f0*/  PRMT R58, R55, 0xba98, RZ ;  /* 0x0000ba98373a7816 */ /* 0x000fe200000000ff */
[----:B------:R-:W-:Y:S01]  /*1700*/  IMAD.SHL.U32 R54, R54, 0x4, RZ ;  /* 0x0000000436367824 */ /* 0x000fe200078e00ff */
[----:B------:R-:W-:Y:S01]  /*1710*/  LOP3.LUT R53, R53, 0x3030303, RZ, 0xc0, !PT ;  /* 0x0303030335357812 */ /* 0x000fe200078ec0ff */
[----:B------:R-:W1:Y:S01]  /*1720*/  LDS R19, [R51.X4+0x8] ;  /* 0x0000080033137984 */ /* 0x000e620000004800 */
[----:B------:R-:W-:-:S02]  /*1730*/  LOP3.LUT R57, R18, R55, R56, 0x64, !PT ;  /* 0x0000003712397212 */ /* 0x000fc400078e6438 */
[----:B------:R-:W-:Y:S01]  /*1740*/  LOP3.LUT R54, R54, 0x4040404, RZ, 0xc0, !PT ;  /* 0x0404040436367812 */ /* 0x000fe200078ec0ff */
[----:B------:R-:W2:Y:S01]  /*1750*/  LDS R18, [R52.X4+0x1190] ;  /* 0x0011900034127984 */ /* 0x000ea20000004800 */
[----:B------:R-:W-:Y:S02]  /*1760*/  LOP3.LUT R59, R53, 0x80808080, RZ, 0xfc, !PT ;  /* 0x80808080353b7812 */ /* 0x000fe400078efcff */
[----:B------:R-:W-:-:S03]  /*1770*/  PRMT R57, R57, 0xba98, RZ ;  /* 0x0000ba9839397816 */ /* 0x000fc600000000ff */
[----:B------:R-:W-:Y:S01]  /*1780*/  IMAD.IADD R55, R59, 0x1, -R54 ;  /* 0x000000013b377824 */ /* 0x000fe200078e0a36 */
[C---:B------:R-:W-:Y:S02]  /*1790*/  LOP3.LUT R56, R57.reuse, 0x80808080, R56, 0x6, !PT ;  /* 0x8080808039387812 */ /* 0x040fe400078e0638 */
[----:B------:R-:W-:Y:S02]  /*17a0*/  LOP3.LUT R57, R57, 0x7f7f7f7f, R58, 0x60, !PT ;  /* 0x7f7f7f7f39397812 */ /* 0x000fe400078e603a */
[----:B------:R-:W-:Y:S02]  /*17b0*/  LOP3.LUT R54, R54, R53, R55, 0x64, !PT ;  /* 0x0000003536367212 */ /* 0x000fe400078e6437 */
[----:B------:R-:W-:Y:S02]  /*17c0*/  PRMT R53, R53, 0xba98, RZ ;  /* 0x0000ba9835357816 */ /* 0x000fe400000000ff */
[----:B------:R-:W-:Y:S02]  /*17d0*/  PRMT R54, R54, 0xba98, RZ ;  /* 0x0000ba9836367816 */ /* 0x000fe400000000ff */
[----:B------:R-:W-:-:S02]  /*17e0*/  LOP3.LUT R57, R56, R57, RZ, 0xfc, !PT ;  /* 0x0000003938397212 */ /* 0x000fc400078efcff */
[C---:B------:R-:W-:Y:S02]  /*17f0*/  LOP3.LUT R55, R54.reuse, 0x80808080, R55, 0x6, !PT ;  /* 0x8080808036377812 */ /* 0x040fe400078e0637 */
[----:B------:R-:W-:Y:S01]  /*1800*/  LOP3.LUT R54, R54, 0x7f7f7f7f, R53, 0x60, !PT ;  /* 0x7f7f7f7f36367812 */ /* 0x000fe200078e6035 */
[----:B0-----:R-:W-:Y:S02]  /*1810*/  IDP.4A.S8.S8 R16, R57, R16, RZ ;  /* 0x0000001039107226 */ /* 0x001fe400000006ff */
[----:B------:R-:W0:Y:S01]  /*1820*/  LDS R57, [R52.X4+0x119c] ;  /* 0x00119c0034397984 */ /* 0x000e220000004800 */
[----:B------:R-:W-:-:S03]  /*1830*/  LOP3.LUT R56, R55, R54, RZ, 0xfc, !PT ;  /* 0x0000003637387212 */ /* 0x000fc600078efcff */
[----:B------:R-:W3:Y:S02]  /*1840*/  LDS R54, [R52.X4+0x1198] ;  /* 0x0011980034367984 */ /* 0x000ee40000004800 */
[----:B------:R-:W-:Y:S02]  /*1850*/  IDP.4A.S8.S8 R53, R56, R17, R16 ;  /* 0x0000001138357226 */ /* 0x000fe40000000610 */
[----:B------:R-:W4:Y:S04]  /*1860*/  LDS R55, [R51.X4+0x10] ;  /* 0x0000100033377984 */ /* 0x000f280000004800 */
[----:B------:R-:W5:Y:S01]  /*1870*/  LDS R56, [R51.X4+0x14] ;  /* 0x0000140033387984 */ /* 0x000f620000004800 */
[----:B-1----:R-:W-:Y:S02]  /*1880*/  SHF.R.S32.HI R19, RZ, UR6, R19 ;  /* 0x00000006ff137c19 */ /* 0x002fe40008011413 */
[----:B--2---:R-:W-:-:S02]  /*1890*/  SHF.R.S32.HI R18, RZ, UR5, R18 ;  /* 0x00000005ff127c19 */ /* 0x004fc40008011412 */
[----:B------:R-:W-:-:S03]  /*18a0*/  LOP3.LUT R19, R19, 0x3030303, RZ, 0xc0, !PT ;  /* 0x0303030313137812 */ /* 0x000fc600078ec0ff */
[----:B------:R-:W-:Y:S01]  /*18b0*/  IMAD.SHL.U32 R18, R18, 0x4, RZ ;  /* 0x0000000412127824 */ /* 0x000fe200078e00ff */
[----:B------:R-:W-:-:S04]  /*18c0*/  LOP3.LUT R17, R19, 0x80808080, RZ, 0xfc, !PT ;  /* 0x8080808013117812 */ /* 0x000fc800078efcff */
[----:B------:R-:W-:-:S05]  /*18d0*/  LOP3.LUT R18, R18, 0x4040404, RZ, 0xc0, !PT ;  /* 0x0404040412127812 */ /* 0x000fca00078ec0ff */
[----:B------:R-:W-:-:S05]  /*18e0*/  IMAD.IADD R17, R17, 0x1, -R18 ;  /* 0x0000000111117824 */ /* 0x000fca00078e0a12 */
[----:B------:R-:W-:Y:S02]  /*18f0*/  LOP3.LUT R18, R18, R19, R17, 0x64, !PT ;  /* 0x0000001312127212 */ /* 0x000fe400078e6411 */
[----:B------:R-:W-:Y:S02]  /*1900*/  PRMT R19, R19, 0xba98, RZ ;  /* 0x0000ba9813137816 */ /* 0x000fe400000000ff */
[----:B------:R-:W-:Y:S02]  /*1910*/  PRMT R18, R18, 0xba98, RZ ;  /* 0x0000ba9812127816 */ /* 0x000fe400000000ff */
[----:B0-----:R-:W-:Y:S02]  /*1920*/  SHF.R.S32.HI R57, RZ, UR5, R57 ;  /* 0x00000005ff397c19 */ /* 0x001fe40008011439 */
[----:B---3--:R-:W-:Y:S02]  /*1930*/  SHF.R.S32.HI R54, RZ, UR5, R54 ;  /* 0x00000005ff367c19 */ /* 0x008fe40008011436 */
[C---:B------:R-:W-:Y:S01]  /*1940*/  LOP3.LUT R17, R18.reuse, 0x80808080, R17, 0x6, !PT ;  /* 0x8080808012117812 */ /* 0x040fe200078e0611 */
[----:B------:R-:W-:Y:S01]  /*1950*/  IMAD.SHL.U32 R57, R57, 0x4, RZ ;  /* 0x0000000439397824 */ /* 0x000fe200078e00ff */
[----:B------:R-:W-:Y:S01]  /*1960*/  LOP3.LUT R16, R18, 0x7f7f7f7f, R19, 0x60, !PT ;  /* 0x7f7f7f7f12107812 */ /* 0x000fe200078e6013 */
[----:B------:R-:W-:Y:S01]  /*1970*/  IMAD.SHL.U32 R54, R54, 0x4, RZ ;  /* 0x0000000436367824 */ /* 0x000fe200078e00ff */
[----:B----4-:R-:W-:-:S02]  /*1980*/  SHF.R.S32.HI R18, RZ, UR6, R55 ;  /* 0x00000006ff127c19 */ /* 0x010fc40008011437 */
[----:B-----5:R-:W-:Y:S02]  /*1990*/  SHF.R.S32.HI R56, RZ, UR6, R56 ;  /* 0x00000006ff387c19 */ /* 0x020fe40008011438 */
[----:B------:R-:W-:Y:S02]  /*19a0*/  LOP3.LUT R18, R18, 0x3030303, RZ, 0xc0, !PT ;  /* 0x0303030312127812 */ /* 0x000fe400078ec0ff */
[----:B------:R-:W-:Y:S02]  /*19b0*/  LOP3.LUT R55, R54, 0x4040404, RZ, 0xc0, !PT ;  /* 0x0404040436377812 */ /* 0x000fe400078ec0ff */
[C---:B------:R-:W-:Y:S02]  /*19c0*/  LOP3.LUT R54, R18.reuse, 0x80808080, RZ, 0xfc, !PT ;  /* 0x8080808012367812 */ /* 0x040fe400078efcff */
[----:B------:R-:W-:-:S03]  /*19d0*/  PRMT R59, R18, 0xba98, RZ ;  /* 0x0000ba98123b7816 */ /* 0x000fc600000000ff */
[----:B------:R-:W-:Y:S01]  /*19e0*/  IMAD.IADD R19, R54, 0x1, -R55 ;  /* 0x0000000136137824 */ /* 0x000fe200078e0a37 */
[----:B------:R-:W-:-:S04]  /*19f0*/  LOP3.LUT R54, R56, 0x3030303, RZ, 0xc0, !PT ;  /* 0x0303030338367812 */ /* 0x000fc800078ec0ff */
[----:B------:R-:W-:Y:S02]  /*1a00*/  LOP3.LUT R56, R55, R18, R19, 0x64, !PT ;  /* 0x0000001237387212 */ /* 0x000fe400078e6413 */
[----:B------:R-:W-:Y:S02]  /*1a10*/  LOP3.LUT R55, R57, 0x4040404, RZ, 0xc0, !PT ;  /* 0x0404040439377812 */ /* 0x000fe400078ec0ff */
[----:B------:R-:W-:Y:S02]  /*1a20*/  LOP3.LUT R58, R54, 0x80808080, RZ, 0xfc, !PT ;  /* 0x80808080363a7812 */ /* 0x000fe400078efcff */
[----:B------:R-:W-:Y:S02]  /*1a30*/  PRMT R60, R56, 0xba98, RZ ;  /* 0x0000ba98383c7816 */ /* 0x000fe400000000ff */
[----:B------:R-:W-:Y:S01]  /*1a40*/  LOP3.LUT R57, R17, R16, RZ, 0xfc, !PT ;  /* 0x0000001011397212 */ /* 0x000fe200078efcff */
[----:B------:R-:W-:Y:S01]  /*1a50*/  IMAD.IADD R56, R58, 0x1, -R55 ;  /* 0x000000013a387824 */ /* 0x000fe200078e0a37 */
[C---:B------:R-:W-:Y:S01]  /*1a60*/  LOP3.LUT R58, R60.reuse, 0x80808080, R19, 0x6, !PT ;  /* 0x808080803c3a7812 */ /* 0x040fe200078e0613 */
[----:B------:R-:W0:Y:S01]  /*1a70*/  LDS.64 R16, [R47+-0x8] ;  /* 0xfffff8002f107984 */ /* 0x000e220000000a00 */
[----:B------:R-:W-:-:S02]  /*1a80*/  LOP3.LUT R59, R60, 0x7f7f7f7f, R59, 0x60, !PT ;  /* 0x7f7f7f7f3c3b7812 */ /* 0x000fc400078e603b */
[--C-:B------:R-:W-:Y:S01]  /*1a90*/  LOP3.LUT R55, R55, R54, R56.reuse, 0x64, !PT ;  /* 0x0000003637377212 */ /* 0x100fe200078e6438 */
[----:B------:R-:W1:Y:S01]  /*1aa0*/  LDS.64 R18, [R47] ;  /* 0x000000002f127984 */ /* 0x000e620000000a00 */
[----:B------:R-:W-:Y:S02]  /*1ab0*/  PRMT R54, R54, 0xba98, RZ ;  /* 0x0000ba9836367816 */ /* 0x000fe400000000ff */
[----:B------:R-:W-:Y:S02]  /*1ac0*/  PRMT R55, R55, 0xba98, RZ ;  /* 0x0000ba9837377816 */ /* 0x000fe400000000ff */
[----:B------:R-:W-:Y:S02]  /*1ad0*/  LOP3.LUT R59, R58, R59, RZ, 0xfc, !PT ;  /* 0x0000003b3a3b7212 */ /* 0x000fe400078efcff */
[C---:B------:R-:W-:Y:S02]  /*1ae0*/  LOP3.LUT R56, R55.reuse, 0x80808080, R56, 0x6, !PT ;  /* 0x8080808037387812 */ /* 0x040fe400078e0638 */
[----:B------:R-:W-:-:S02]  /*1af0*/  LOP3.LUT R55, R55, 0x7f7f7f7f, R54, 0x60, !PT ;  /* 0x7f7f7f7f37377812 */ /* 0x000fc400078e6036 */
[----:B------:R-:W2:Y:S02]  /*1b00*/  LDS R54, [R52.X4+0x1194] ;  /* 0x0011940034367984 */ /* 0x000ea40000004800 */
[----:B------:R-:W-:Y:S02]  /*1b10*/  LOP3.LUT R58, R56, R55, RZ, 0xfc, !PT ;  /* 0x00000037383a7212 */ /* 0x000fe400078efcff */
[----:B------:R-:W3:Y:S01]  /*1b20*/  LDS R56, [R51.X4+0xc] ;  /* 0x00000c0033387984 */ /* 0x000ee20000004800 */
[----:B0-----:R-:W-:-:S03]  /*1b30*/  IDP.4A.S8.S8 R16, R57, R16, R53 ;  /* 0x0000001039107226 */ /* 0x001fc60000000635 */
[----:B------:R-:W0:Y:S01]  /*1b40*/  LDS R53, [R52.X4+0x11a4] ;  /* 0x0011a40034357984 */ /* 0x000e220000004800 */
[----:B-1----:R-:W-:-:S03]  /*1b50*/  IDP.4A.S8.S8 R18, R59, R18, RZ ;  /* 0x000000123b127226 */ /* 0x002fc600000006ff */
[----:B------:R-:W1:Y:S01]  /*1b60*/  LDS R57, [R51.X4+0x1c] ;  /* 0x00001c0033397984 */ /* 0x000e620000004800 */
[----:B------:R-:W-:-:S03]  /*1b70*/  IDP.4A.S8.S8 R55, R58, R19, R18 ;  /* 0x000000133a377226 */ /* 0x000fc60000000612 */
[----:B------:R-:W4:Y:S01]  /*1b80*/  LDS R18, [R52.X4+0x11a0] ;  /* 0x0011a00034127984 */ /* 0x000f220000004800 */
[----:B------:R-:W-:-:S03]  /*1b90*/  IMAD.U32 R58, RZ, RZ, UR12 ;  /* 0x0000000cff3a7e24 */ /* 0x000fc6000f8e00ff */
[----:B------:R5:W4:Y:S01]  /*1ba0*/  LDS R19, [R51.X4+0x18] ;  /* 0x0000180033137984 */ /* 0x000b220000004800 */
[----:B--2---:R-:W-:Y:S02]  /*1bb0*/  SHF.R.S32.HI R54, RZ, UR5, R54 ;  /* 0x00000005ff367c19 */ /* 0x004fe40008011436 */
[----:B---3--:R-:W-:-:S03]  /*1bc0*/  SHF.R.S32.HI R56, RZ, UR6, R56 ;  /* 0x00000006ff387c19 */ /* 0x008fc60008011438 */
[----:B------:R-:W-:Y:S01]  /*1bd0*/  IMAD.SHL.U32 R54, R54, 0x4, RZ ;  /* 0x0000000436367824 */ /* 0x000fe200078e00ff */
[----:B------:R-:W-:-:S04]  /*1be0*/  LOP3.LUT R56, R56, 0x3030303, RZ, 0xc0, !PT ;  /* 0x0303030338387812 */ /* 0x000fc800078ec0ff */
[----:B------:R-:W-:Y:S02]  /*1bf0*/  LOP3.LUT R59, R54, 0x4040404, RZ, 0xc0, !PT ;  /* 0x04040404363b7812 */ /* 0x000fe400078ec0ff */
[----:B------:R-:W-:-:S05]  /*1c00*/  LOP3.LUT R54, R56, 0x80808080, RZ, 0xfc, !PT ;  /* 0x8080808038367812 */ /* 0x000fca00078efcff */
[----:B------:R-:W-:-:S05]  /*1c10*/  IMAD.IADD R54, R54, 0x1, -R59 ;  /* 0x0000000136367824 */ /* 0x000fca00078e0a3b */
[----:B------:R-:W-:Y:S02]  /*1c20*/  LOP3.LUT R59, R59, R56, R54, 0x64, !PT ;  /* 0x000000383b3b7212 */ /* 0x000fe400078e6436 */
[----:B------:R-:W-:Y:S02]  /*1c30*/  PRMT R56, R56, 0xba98, RZ ;  /* 0x0000ba9838387816 */ /* 0x000fe400000000ff */
[----:B------:R-:W-:-:S04]  /*1c40*/  PRMT R59, R59, 0xba98, RZ ;  /* 0x0000ba983b3b7816 */ /* 0x000fc800000000ff */
[C---:B-----5:R-:W-:Y:S02]  /*1c50*/  LOP3.LUT R51, R59.reuse, 0x80808080, R54, 0x6, !PT ;  /* 0x808080803b337812 */ /* 0x060fe400078e0636 */
[----:B0-----:R-:W-:Y:S02]  /*1c60*/  SHF.R.S32.HI R54, RZ, UR5, R53 ;  /* 0x00000005ff367c19 */ /* 0x001fe40008011435 */
[----:B-1----:R-:W-:Y:S02]  /*1c70*/  SHF.R.S32.HI R57, RZ, UR6, R57 ;  /* 0x00000006ff397c19 */ /* 0x002fe40008011439 */
[----:B----4-:R-:W-:Y:S01]  /*1c80*/  SHF.R.S32.HI R52, RZ, UR5, R18 ;  /* 0x00000005ff347c19 */ /* 0x010fe20008011412 */
[----:B------:R-:W-:Y:S01]  /*1c90*/  IMAD.SHL.U32 R54, R54, 0x4, RZ ;  /* 0x0000000436367824 */ /* 0x000fe200078e00ff */
[----:B------:R-:W-:Y:S01]  /*1ca0*/  LOP3.LUT R56, R59, 0x7f7f7f7f, R56, 0x60, !PT ;  /* 0x7f7f7f7f3b387812 */ /* 0x000fe200078e6038 */
[----:B------:R-:W-:Y:S01]  /*1cb0*/  UIADD3 UR5, UR5, 0x1, URZ ;  /* 0x0000000105057890 */ /* 0x000fe2000fffe03f */
[----:B------:R-:W-:Y:S01]  /*1cc0*/  SHF.R.S32.HI R18, RZ, UR6, R19 ;  /* 0x00000006ff127c19 */ /* 0x000fe20008011413 */
[----:B------:R-:W-:Y:S01]  /*1cd0*/  IMAD.SHL.U32 R52, R52, 0x4, RZ ;  /* 0x0000000434347824 */ /* 0x000fe200078e00ff */
[----:B------:R-:W-:-:S02]  /*1ce0*/  LOP3.LUT R54, R54, 0x4040404, RZ, 0xc0, !PT ;  /* 0x0404040436367812 */ /* 0x000fc400078ec0ff */
[----:B------:R-:W-:Y:S02]  /*1cf0*/  LOP3.LUT R18, R18, 0x3030303, RZ, 0xc0, !PT ;  /* 0x0303030312127812 */ /* 0x000fe400078ec0ff */
[----:B------:R-:W-:Y:S02]  /*1d00*/  LOP3.LUT R52, R52, 0x4040404, RZ, 0xc0, !PT ;  /* 0x0404040434347812 */ /* 0x000fe400078ec0ff */
[----:B------:R-:W-:Y:S02]  /*1d10*/  LOP3.LUT R19, R18, 0x80808080, RZ, 0xfc, !PT ;  /* 0x8080808012137812 */ /* 0x000fe400078efcff */
[----:B------:R-:W-:-:S03]  /*1d20*/  LOP3.LUT R51, R51, R56, RZ, 0xfc, !PT ;  /* 0x0000003833337212 */ /* 0x000fc600078efcff */
[----:B------:R-:W-:Y:S01]  /*1d30*/  IMAD.IADD R53, R19, 0x1, -R52 ;  /* 0x0000000113357824 */ /* 0x000fe200078e0a34 */
[----:B------:R-:W-:Y:S01]  /*1d40*/  LOP3.LUT R19, R57, 0x3030303, RZ, 0xc0, !PT ;  /* 0x0303030339137812 */ /* 0x000fe200078ec0ff */
[----:B------:R-:W-:Y:S01]  /*1d50*/  IDP.4A.S8.S8 R16, R51, R17, R16 ;  /* 0x0000001133107226 */ /* 0x000fe20000000610 */
[----:B------:R-:W-:Y:S02]  /*1d60*/  PRMT R57, R18, 0xba98, RZ ;  /* 0x0000ba9812397816 */ /* 0x000fe400000000ff */
[----:B------:R-:W-:Y:S02]  /*1d70*/  LOP3.LUT R52, R52, R18, R53, 0x64, !PT ;  /* 0x0000001234347212 */ /* 0x000fe400078e6435 */
[----:B------:R-:W-:Y:S02]  /*1d80*/  LOP3.LUT R59, R19, 0x80808080, RZ, 0xfc, !PT ;  /* 0x80808080133b7812 */ /* 0x000fe400078efcff */
[----:B------:R-:W-:-:S03]  /*1d90*/  PRMT R52, R52, 0xba98, RZ ;  /* 0x0000ba9834347816 */ /* 0x000fc600000000ff */
[----:B------:R-:W-:Y:S01]  /*1da0*/  IMAD.IADD R18, R59, 0x1, -R54 ;  /* 0x000000013b127824 */ /* 0x000fe200078e0a36 */
[----:B------:R-:W-:Y:S01]  /*1db0*/  LOP3.LUT R53, R52, 0x80808080, R53, 0x6, !PT ;  /* 0x8080808034357812 */ /* 0x000fe200078e0635 */
[----:B------:R-:W-:Y:S01]  /*1dc0*/  IMAD R59, R58, 0x10, R31 ;  /* 0x000000103a3b7824 */ /* 0x000fe200078e021f */
[----:B------:R-:W-:Y:S02]  /*1dd0*/  LOP3.LUT R52, R52, 0x7f7f7f7f, R57, 0x60, !PT ;  /* 0x7f7f7f7f34347812 */ /* 0x000fe400078e6039 */
[----:B------:R-:W-:Y:S02]  /*1de0*/  LOP3.LUT R54, R54, R19, R18, 0x64, !PT ;  /* 0x0000001336367212 */ /* 0x000fe400078e6412 */
[----:B------:R-:W-:Y:S02]  /*1df0*/  LOP3.LUT R52, R53, R52, RZ, 0xfc, !PT ;  /* 0x0000003435347212 */ /* 0x000fe400078efcff */
[----:B------:R-:W-:Y:S02]  /*1e00*/  PRMT R53, R54, 0xba98, RZ ;  /* 0x0000ba9836357816 */ /* 0x000fe400000000ff */
[----:B------:R-:W-:-:S02]  /*1e10*/  PRMT R54, R19, 0xba98, RZ ;  /* 0x0000ba9813367816 */ /* 0x000fc400000000ff */
[C---:B------:R-:W-:Y:S02]  /*1e20*/  LOP3.LUT R56, R53.reuse, 0x80808080, R18, 0x6, !PT ;  /* 0x8080808035387812 */ /* 0x040fe400078e0612 */
[----:B------:R0:W1:Y:S01]  /*1e30*/  LDS.64 R18, [R47+0x8] ;  /* 0x000008002f127984 */ /* 0x0000620000000a00 */
[----:B------:R-:W-:Y:S02]  /*1e40*/  LOP3.LUT R57, R53, 0x7f7f7f7f, R54, 0x60, !PT ;  /* 0x7f7f7f7f35397812 */ /* 0x000fe400078e6036 */
[----:B------:R-:W-:Y:S01]  /*1e50*/  SHF.R.S32.HI R58, RZ, 0x3, R61 ;  /* 0x00000003ff3a7819 */ /* 0x000fe2000001143d */
[----:B------:R-:W2:Y:S01]  /*1e60*/  LDS.S8 R53, [R59+UR6+-0x1] ;  /* 0xffffff063b357984 */ /* 0x000ea20008000200 */
[----:B------:R-:W-:Y:S02]  /*1e70*/  LOP3.LUT R56, R56, R57, RZ, 0xfc, !PT ;  /* 0x0000003938387212 */ /* 0x000fe400078efcff */
[----:B------:R-:W-:Y:S01]  /*1e80*/  IADD3 R57, R30, UR12, RZ ;  /* 0x0000000c1e397c10 */ /* 0x000fe2000fffe0ff */
[----:B------:R-:W3:Y:S01]  /*1e90*/  LDS.S8 R54, [R59+UR6] ;  /* 0x000000063b367984 */ /* 0x000ee20008000200 */
[----:B------:R-:W-:Y:S01]  /*1ea0*/  UIADD3 UR6, UR6, 0x2, URZ ;  /* 0x0000000206067890 */ /* 0x000fe2000fffe03f */
[----:B0-----:R-:W-:-:S02]  /*1eb0*/  IADD3 R47, R47, 0x20, RZ ;  /* 0x000000202f2f7810 */ /* 0x001fc40007ffe0ff */
[----:B------:R-:W-:Y:S01]  /*1ec0*/  LDS R58, [R58.X4+0x1fe8] ;  /* 0x001fe8003a3a7984 */ /* 0x000fe20000004800 */
[----:B------:R-:W-:-:S03]  /*1ed0*/  UISETP.GE.U32.AND UP0, UPT, UR6, 0x8, UPT ;  /* 0x000000080600788c */ /* 0x000fc6000bf06070 */
[----:B------:R-:W0:Y:S03]  /*1ee0*/  LDS R57, [R57.X4+0x1080] ;  /* 0x0010800039397984 */ /* 0x000e260000004800 */
[----:B------:R-:W-:Y:S01]  /*1ef0*/  PLOP3.LUT P1, PT, PT, PT, UP0, 0x80, 0x0 ;  /* 0x000000000000781c */ /* 0x000fe20003f2f008 */
[----:B-1----:R-:W-:-:S04]  /*1f00*/  IDP.4A.S8.S8 R18, R52, R18, R55 ;  /* 0x0000001234127226 */ /* 0x002fc80000000637 */
[----:B------:R-:W-:Y:S02]  /*1f10*/  IDP.4A.S8.S8 R18, R56, R19, R18 ;  /* 0x0000001338127226 */ /* 0x000fe40000000612 */
[----:B--2---:R-:W-:-:S04]  /*1f20*/  IMAD R53, R16, R53, RZ ;  /* 0x0000003510357224 */ /* 0x004fc800078e02ff */
[----:B---3--:R-:W-:-:S06]  /*1f30*/  IMAD R18, R18, R54, R53 ;  /* 0x0000003612127224 */ /* 0x008fcc00078e0235 */
        /* <DEDUP_REMOVED lines=27> */
.L_x_326:
[----:B------:R-:W-:Y:S01]  /*20f0*/  USHF.R.U32.HI UR12, URZ, 0x4, UR6 ;  /* 0x000000043f0c7899 */ /* 0x000fe20008011606 */
[----:B------:R-:W-:Y:S01]  /*2100*/  IMAD.MOV.U32 R50, RZ, RZ, 0x21 ;  /* 0x00000021ff327424 */ /* 0x000fe200078e00ff */
[----:B------:R-:W-:-:S02]  /*2110*/  ULOP3.LUT UR5, UR6, 0x3ffffff0, URZ, 0xc0, !UPT ;  /* 0x3ffffff006057892 */ /* 0x000fc4000f8ec03f */
[----:B------:R-:W-:Y:S02]  /*2120*/  ULOP3.LUT UR13, UR6, 0x8, URZ, 0xc0, !UPT ;  /* 0x00000008060d7892 */ /* 0x000fe4000f8ec03f */
[----:B------:R-:W-:Y:S01]  /*2130*/  IMAD.U32 R16, RZ, RZ, UR12 ;  /* 0x0000000cff107e24 */ /* 0x000fe2000f8e00ff */
[----:B------:R-:W-:Y:S01]  /*2140*/  ULOP3.LUT UR18, UR6, 0xe, URZ, 0xc0, !UPT ;  /* 0x0000000e06127892 */ /* 0x000fe2000f8ec03f */
[----:B------:R-:W-:Y:S02]  /*2150*/  IMAD R50, R35, R50, UR5 ;  /* 0x0000000523327e24 */ /* 0x000fe4000f8e0232 */
[----:B------:R-:W-:Y:S01]  /*2160*/  IMAD R51, R16, 0x8, R27 ;  /* 0x0000000810337824 */ /* 0x000fe200078e021b */
[----:B------:R-:W-:Y:S02]  /*2170*/  USHF.R.U32.HI UR5, URZ, 0x1, UR18 ;  /* 0x000000013f057899 */ /* 0x000fe40008011612 */
[----:B------:R-:W-:Y:S01]  /*2180*/  IADD3 R50, R50, UR13, RZ ;  /* 0x0000000d32327c10 */ /* 0x000fe2000fffe0ff */
[----:B------:R-:W-:Y:S01]  /*2190*/  ULOP3.LUT UR13, UR6, 0x6, URZ, 0xc0, !UPT ;  /* 0x00000006060d7892 */ /* 0x000fe2000f8ec03f */
[----:B0-----:R-:W0:Y:S04]  /*21a0*/  LDS R17, [R51.X4+0x1188] ;  /* 0x0011880033117984 */ /* 0x001e280000004800 */
[----:B------:R-:W1:Y:S04]  /*21b0*/  LDS R16, [R50.X4] ;  /* 0x0000000032107984 */ /* 0x000e680000004800 */
[----:B------:R-:W-:Y:S04]  /*21c0*/  LDS R52, [R51.X4+0x118c] ;  /* 0x00118c0033347984 */ /* 0x000fe80000004800 */
[----:B------:R-:W2:Y:S01]  /*21d0*/  LDS R19, [R50.X4+0x4] ;  /* 0x0000040032137984 */ /* 0x000ea20000004800 */
[----:B0-----:R-:W-:Y:S01]  /*21e0*/  SHF.R.S32.HI R17, RZ, UR5, R17 ;  /* 0x00000005ff117c19 */ /* 0x001fe20008011411 */
[----:B------:R-:W-:Y:S01]  /*21f0*/  USHF.L.U32 UR5, UR6, 0x2, URZ ;  /* 0x0000000206057899 */ /* 0x000fe2000800063f */
[----:B-1----:R-:W-:-:S03]  /*2200*/  SHF.R.S32.HI R16, RZ, UR13, R16 ;  /* 0x0000000dff107c19 */ /* 0x002fc60008011410 */
[----:B------:R-:W-:Y:S01]  /*2210*/  IMAD.SHL.U32 R17, R17, 0x4, RZ ;  /* 0x0000000411117824 */ /* 0x000fe200078e00ff */
[----:B------:R-:W-:Y:S01]  /*2220*/  ULOP3.LUT UR5, UR5, 0x18, URZ, 0xc0, !UPT ;  /* 0x0000001805057892 */ /* 0x000fe2000f8ec03f */
[----:B------:R-:W-:-:S03]  /*2230*/  LOP3.LUT R18, R16, 0x3030303, RZ, 0xc0, !PT ;  /* 0x0303030310127812 */ /* 0x000fc600078ec0ff */
[----:B------:R-:W-:Y:S02]  /*2240*/  LOP3.LUT R17, R17, 0x4040404, RZ, 0xc0, !PT ;  /* 0x0404040411117812 */ /* 0x000fe400078ec0ff */
[C---:B------:R-:W-:Y:S02]  /*2250*/  LOP3.LUT R16, R18.reuse, 0x80808080, RZ, 0xfc, !PT ;  /* 0x8080808012107812 */ /* 0x040fe400078efcff */
[----:B------:R-:W-:Y:S01]  /*2260*/  IADD3 R47, R7, UR5, RZ ;  /* 0x00000005072f7c10 */ /* 0x000fe2000fffe0ff */
[----:B------:R-:W-:Y:S01]  /*2270*/  USHF.R.U32.HI UR5, URZ, 0x1, UR6 ;  /* 0x000000013f057899 */ /* 0x000fe20008011606 */
[----:B------:R-:W-:Y:S01]  /*2280*/  PRMT R55, R18, 0xba98, RZ ;  /* 0x0000ba9812377816 */ /* 0x000fe200000000ff */
[----:B------:R-:W-:Y:S01]  /*2290*/  IMAD.IADD R53, R16, 0x1, -R17 ;  /* 0x0000000110357824 */ /* 0x000fe200078e0a11 */
[----:B--2---:R-:W-:Y:S01]  /*22a0*/  SHF.R.S32.HI R19, RZ, UR13, R19 ;  /* 0x0000000dff137c19 */ /* 0x004fe20008011413 */
[----:B------:R-:W-:Y:S02]  /*22b0*/  ULOP3.LUT UR5, UR5, 0x7, URZ, 0xc0, !UPT ;  /* 0x0000000705057892 */ /* 0x000fe4000f8ec03f */
[----:B------:R-:W-:Y:S01]  /*22c0*/  UIADD3 UR6, UR6, 0x2, URZ ;  /* 0x0000000206067890 */ /* 0x000fe2000fffe03f */
[----:B------:R-:W-:-:S02]  /*22d0*/  LOP3.LUT R54, R17, R18, R53, 0x64, !PT ;  /* 0x0000001211367212 */ /* 0x000fc400078e6435 */
[----:B------:R-:W0:Y:S01]  /*22e0*/  LDS.64 R16, [R47.X4+0x1de8] ;  /* 0x001de8002f107984 */ /* 0x000e220000004a00 */
[----:B------:R-:W-:Y:S01]  /*22f0*/  SHF.R.S32.HI R52, RZ, UR5, R52 ;  /* 0x00000005ff347c19 */ /* 0x000fe20008011434 */
[----:B------:R-:W-:Y:S01]  /*2300*/  UISETP.GE.U32.AND UP0, UPT, UR6, 0x10, UPT ;  /* 0x000000100600788c */ /* 0x000fe2000bf06070 */
[----:B------:R-:W-:Y:S01]  /*2310*/  PRMT R54, R54, 0xba98, RZ ;  /* 0x0000ba9836367816 */ /* 0x000fe200000000ff */
[----:B------:R-:W1:Y:S01]  /*2320*/  LDS R18, [R51.X4+0x1190] ;  /* 0x0011900033127984 */ /* 0x000e620000004800 */
[----:B------:R-:W-:Y:S01]  /*2330*/  LOP3.LUT R56, R19, 0x3030303, RZ, 0xc0, !PT ;  /* 0x0303030313387812 */ /* 0x000fe200078ec0ff */
[----:B------:R-:W-:Y:S01]  /*2340*/  IMAD.SHL.U32 R57, R52, 0x4, RZ ;  /* 0x0000000434397824 */ /* 0x000fe200078e00ff */
[C---:B------:R-:W-:Y:S01]  /*2350*/  LOP3.LUT R53, R54.reuse, 0x80808080, R53, 0x6, !PT ;  /* 0x8080808036357812 */ /* 0x040fe200078e0635 */
[----:B------:R-:W2:Y:S01]  /*2360*/  LDS R52, [R51.X4+0x1198] ;  /* 0x0011980033347984 */ /* 0x000ea20000004800 */
[----:B------:R-:W-:Y:S02]  /*2370*/  LOP3.LUT R54, R54, 0x7f7f7f7f, R55, 0x60, !PT ;  /* 0x7f7f7f7f36367812 */ /* 0x000fe400078e6037 */
[----:B------:R-:W-:Y:S01]  /*2380*/  LOP3.LUT R58, R57, 0x4040404, RZ, 0xc0, !PT ;  /* 0x04040404393a7812 */ /* 0x000fe200078ec0ff */
[----:B------:R-:W3:Y:S01]  /*2390*/  LDS R55, [R50.X4+0x8] ;  /* 0x0000080032377984 */ /* 0x000ee20000004800 */
[----:B------:R-:W-:-:S02]  /*23a0*/  LOP3.LUT R57, R56, 0x80808080, RZ, 0xfc, !PT ;  /* 0x8080808038397812 */ /* 0x000fc400078efcff */
[----:B------:R-:W-:Y:S01]  /*23b0*/  PRMT R59, R56, 0xba98, RZ ;  /* 0x0000ba98383b7816 */ /* 0x000fe200000000ff */
[----:B------:R-:W4:Y:S01]  /*23c0*/  LDS R19, [R50.X4+0x10] ;  /* 0x0000100032137984 */ /* 0x000f220000004800 */
[----:B------:R-:W-:Y:S01]  /*23d0*/  LOP3.LUT R53, R53, R54, RZ, 0xfc, !PT ;  /* 0x0000003635357212 */ /* 0x000fe200078efcff */
[----:B------:R-:W-:Y:S01]  /*23e0*/  IMAD.IADD R57, R57, 0x1, -R58 ;  /* 0x0000000139397824 */ /* 0x000fe200078e0a3a */
[----:B------:R-:W-:Y:S01]  /*23f0*/  PLOP3.LUT P1, PT, PT, PT, UP0, 0x80, 0x0 ;  /* 0x000000000000781c */ /* 0x000fe20003f2f008 */
[----:B------:R-:W5:Y:S03]  /*2400*/  LDS R54, [R50.X4+0x14] ;  /* 0x0000140032367984 */ /* 0x000f660000004800 */
[----:B------:R-:W-:-:S04]  /*2410*/  LOP3.LUT R58, R58, R56, R57, 0x64, !PT ;  /* 0x000000383a3a7212 */ /* 0x000fc800078e6439 */
[----:B------:R-:W-:-:S04]  /*2420*/  PRMT R58, R58, 0xba98, RZ ;  /* 0x0000ba983a3a7816 */ /* 0x000fc800000000ff */
[C---:B------:R-:W-:Y:S02]  /*2430*/  LOP3.LUT R57, R58.reuse, 0x80808080, R57, 0x6, !PT ;  /* 0x808080803a397812 */ /* 0x040fe400078e0639 */
[----:B------:R-:W-:-:S04]  /*2440*/  LOP3.LUT R58, R58, 0x7f7f7f7f, R59, 0x60, !PT ;  /* 0x7f7f7f7f3a3a7812 */ /* 0x000fc800078e603b */
[----:B------:R-:W-:Y:S01]  /*2450*/  LOP3.LUT R58, R57, R58, RZ, 0xfc, !PT ;  /* 0x0000003a393a7212 */ /* 0x000fe200078efcff */
[----:B0-----:R-:W-:Y:S02]  /*2460*/  IDP.4A.S8.S8 R53, R53, R16, RZ ;  /* 0x0000001035357226 */ /* 0x001fe400000006ff */
[----:B------:R-:W0:Y:S01]  /*2470*/  LDS R16, [R51.X4+0x119c] ;  /* 0x00119c0033107984 */ /* 0x000e220000004800 */
[----:B-1----:R-:W-:Y:S01]  /*2480*/  SHF.R.S32.HI R18, RZ, UR5, R18 ;  /* 0x00000005ff127c19 */ /* 0x002fe20008011412 */
[----:B------:R-:W-:Y:S01]  /*2490*/  IDP.4A.S8.S8 R53, R58, R17, R53 ;  /* 0x000000113a357226 */ /* 0x000fe20000000635 */
[----:B--2---:R-:W-:-:S03]  /*24a0*/  SHF.R.S32.HI R56, RZ, UR5, R52 ;  /* 0x00000005ff387c19 */ /* 0x004fc60008011434 */
[----:B------:R-:W-:Y:S01]  /*24b0*/  IMAD.SHL.U32 R18, R18, 0x4, RZ ;  /* 0x0000000412127824 */ /* 0x000fe200078e00ff */
[----:B---3--:R-:W-:Y:S01]  /*24c0*/  SHF.R.S32.HI R17, RZ, UR13, R55 ;  /* 0x0000000dff117c19 */ /* 0x008fe20008011437 */
[----:B------:R-:W-:-:S03]  /*24d0*/  IMAD.SHL.U32 R56, R56, 0x4, RZ ;  /* 0x0000000438387824 */ /* 0x000fc600078e00ff */
[----:B------:R-:W-:Y:S02]  /*24e0*/  LOP3.LUT R17, R17, 0x3030303, RZ, 0xc0, !PT ;  /* 0x0303030311117812 */ /* 0x000fe400078ec0ff */
[----:B----4-:R-:W-:Y:S02]  /*24f0*/  SHF.R.S32.HI R55, RZ, UR13, R19 ;  /* 0x0000000dff377c19 */ /* 0x010fe40008011413 */
[----:B------:R-:W-:Y:S02]  /*2500*/  LOP3.LUT R19, R18, 0x4040404, RZ, 0xc0, !PT ;  /* 0x0404040412137812 */ /* 0x000fe400078ec0ff */
[----:B------:R-:W-:Y:S02]  /*2510*/  LOP3.LUT R52, R17, 0x80808080, RZ, 0xfc, !PT ;  /* 0x8080808011347812 */ /* 0x000fe400078efcff */
[----:B------:R-:W-:Y:S02]  /*2520*/  LOP3.LUT R18, R55, 0x3030303, RZ, 0xc0, !PT ;  /* 0x0303030337127812 */ /* 0x000fe400078ec0ff */
[----:B------:R-:W-:Y:S01]  /*2530*/  LOP3.LUT R57, R56, 0x4040404, RZ, 0xc0, !PT ;  /* 0x0404040438397812 */ /* 0x000fe200078ec0ff */
[----:B------:R-:W-:Y:S01]  /*2540*/  IMAD.IADD R52, R52, 0x1, -R19 ;  /* 0x0000000134347824 */ /* 0x000fe200078e0a13 */
[----:B------:R-:W-:-:S02]  /*2550*/  LOP3.LUT R56, R18, 0x80808080, RZ, 0xfc, !PT ;  /* 0x8080808012387812 */ /* 0x000fc400078efcff */
[----:B-----5:R-:W-:Y:S02]  /*2560*/  SHF.R.S32.HI R54, RZ, UR13, R54 ;  /* 0x0000000dff367c19 */ /* 0x020fe40008011436 */
[--C-:B------:R-:W-:Y:S01]  /*2570*/  LOP3.LUT R55, R19, R17, R52.reuse, 0x64, !PT ;  /* 0x0000001113377212 */ /* 0x100fe200078e6434 */
[----:B------:R-:W-:Y:S01]  /*2580*/  IMAD.IADD R19, R56, 0x1, -R57 ;  /* 0x0000000138137824 */ /* 0x000fe200078e0a39 */
[----:B------:R-:W-:Y:S02]  /*2590*/  PRMT R56, R17, 0xba98, RZ ;  /* 0x0000ba9811387816 */ /* 0x000fe400000000ff */
[----:B------:R-:W-:Y:S02]  /*25a0*/  PRMT R55, R55, 0xba98, RZ ;  /* 0x0000ba9837377816 */ /* 0x000fe400000000ff */
[----:B------:R-:W-:Y:S02]  /*25b0*/  LOP3.LUT R57, R57, R18, R19, 0x64, !PT ;  /* 0x0000001239397212 */ /* 0x000fe400078e6413 */
[----:B------:R-:W-:-:S02]  /*25c0*/  LOP3.LUT R52, R55, 0x80808080, R52, 0x6, !PT ;  /* 0x8080808037347812 */ /* 0x000fc400078e0634 */
[----:B------:R-:W-:Y:S02]  /*25d0*/  LOP3.LUT R55, R55, 0x7f7f7f7f, R56, 0x60, !PT ;  /* 0x7f7f7f7f37377812 */ /* 0x000fe400078e6038 */
[----:B------:R-:W-:Y:S02]  /*25e0*/  PRMT R56, R57, 0xba98, RZ ;  /* 0x0000ba9839387816 */ /* 0x000fe400000000ff */
[----:B------:R-:W-:Y:S02]  /*25f0*/  PRMT R17, R18, 0xba98, RZ ;  /* 0x0000ba9812117816 */ /* 0x000fe400000000ff */
[----:B------:R-:W-:Y:S02]  /*2600*/  LOP3.LUT R52, R52, R55, RZ, 0xfc, !PT ;  /* 0x0000003734347212 */ /* 0x000fe400078efcff */
[C---:B------:R-:W-:Y:S02]  /*2610*/  LOP3.LUT R55, R56.reuse, 0x80808080, R19, 0x6, !PT ;  /* 0x8080808038377812 */ /* 0x040fe400078e0613 */
[----:B------:R-:W-:-:S02]  /*2620*/  LOP3.LUT R56, R56, 0x7f7f7f7f, R17, 0x60, !PT ;  /* 0x7f7f7f7f38387812 */ /* 0x000fc400078e6011 */
[----:B0-----:R-:W-:Y:S02]  /*2630*/  SHF.R.S32.HI R57, RZ, UR5, R16 ;  /* 0x00000005ff397c19 */ /* 0x001fe40008011410 */
[----:B------:R-:W0:Y:S01]  /*2640*/  LDS.128 R16, [R47.X4+0x1df0] ;  /* 0x001df0002f107984 */ /* 0x000e220000004c00 */
[----:B------:R-:W-:Y:S02]  /*2650*/  LOP3.LUT R54, R54, 0x3030303, RZ, 0xc0, !PT ;  /* 0x0303030336367812 */ /* 0x000fe400078ec0ff */
[----:B------:R-:W-:Y:S02]  /*2660*/  IMAD.SHL.U32 R57, R57, 0x4, RZ ;  /* 0x0000000439397824 */ /* 0x000fe400078e00ff */
[----:B------:R-:W-:-:S03]  /*2670*/  LOP3.LUT R58, R54, 0x80808080, RZ, 0xfc, !PT ;  /* 0x80808080363a7812 */ /* 0x000fc600078efcff */
[----:B------:R-:W-:-:S05]  /*2680*/  LOP3.LUT R57, R57, 0x4040404, RZ, 0xc0, !PT ;  /* 0x0404040439397812 */ /* 0x000fca00078ec0ff */
[----:B------:R-:W-:-:S05]  /*2690*/  IMAD.IADD R58, R58, 0x1, -R57 ;  /* 0x000000013a3a7824 */ /* 0x000fca00078e0a39 */
[----:B------:R-:W-:Y:S02]  /*26a0*/  LOP3.LUT R57, R57, R54, R58, 0x64, !PT ;  /* 0x0000003639397212 */ /* 0x000fe400078e643a */
[----:B------:R-:W-:Y:S02]  /*26b0*/  PRMT R54, R54, 0xba98, RZ ;  /* 0x0000ba9836367816 */ /* 0x000fe400000000ff */
[----:B------:R-:W-:-:S04]  /*26c0*/  PRMT R57, R57, 0xba98, RZ ;  /* 0x0000ba9839397816 */ /* 0x000fc800000000ff */
[C---:B------:R-:W-:Y:S02]  /*26d0*/  LOP3.LUT R58, R57.reuse, 0x80808080, R58, 0x6, !PT ;  /* 0x80808080393a7812 */ /* 0x040fe400078e063a */
[----:B------:R-:W-:Y:S02]  /*26e0*/  LOP3.LUT R59, R57, 0x7f7f7f7f, R54, 0x60, !PT ;  /* 0x7f7f7f7f393b7812 */ /* 0x000fe400078e6036 */
[----:B------:R-:W-:Y:S01]  /*26f0*/  LOP3.LUT R57, R55, R56, RZ, 0xfc, !PT ;  /* 0x0000003837397212 */ /* 0x000fe200078efcff */
[----:B------:R-:W1:Y:S01]  /*2700*/  LDS R54, [R50.X4+0xc] ;  /* 0x00000c0032367984 */ /* 0x000e620000004800 */
[----:B------:R-:W-:-:S03]  /*2710*/  LOP3.LUT R58, R58, R59, RZ, 0xfc, !PT ;  /* 0x0000003b3a3a7212 */ /* 0x000fc600078efcff */
[----:B------:R-:W2:Y:S04]  /*2720*/  LDS R55, [R51.X4+0x11a0] ;  /* 0x0011a00033377984 */ /* 0x000ea80000004800 */
[----:B------:R-:W3:Y:S01]  /*2730*/  LDS R56, [R50.X4+0x18] ;  /* 0x0000180032387984 */ /* 0x000ee20000004800 */
[----:B0-----:R-:W-:Y:S02]  /*2740*/  IDP.4A.S8.S8 R18, R57, R18, RZ ;  /* 0x0000001239127226 */ /* 0x001fe400000006ff */
[----:B------:R-:W-:Y:S01]  /*2750*/  IDP.4A.S8.S8 R16, R52, R16, R53 ;  /* 0x0000001034107226 */ /* 0x000fe20000000635 */
[----:B------:R-:W0:Y:S01]  /*2760*/  LDS R57, [R51.X4+0x1194] ;  /* 0x0011940033397984 */ /* 0x000e220000004800 */
[----:B------:R-:W-:-:S03]  /*2770*/  IDP.4A.S8.S8 R53, R58, R19, R18 ;  /* 0x000000133a357226 */ /* 0x000fc60000000612 */
[----:B------:R4:W5:Y:S04]  /*2780*/  LDS R18, [R51.X4+0x11a4] ;  /* 0x0011a40033127984 */ /* 0x0009680000004800 */
[----:B------:R1:W5:Y:S02]  /*2790*/  LDS R19, [R50.X4+0x1c] ;  /* 0x00001c0032137984 */ /* 0x0003640000004800 */
[----:B-1----:R-:W-:Y:S02]  /*27a0*/  SHF.R.S32.HI R54, RZ, UR13, R54 ;  /* 0x0000000dff367c19 */ /* 0x002fe40008011436 */
[----:B--2---:R-:W-:Y:S02]  /*27b0*/  SHF.R.S32.HI R55, RZ, UR5, R55 ;  /* 0x00000005ff377c19 */ /* 0x004fe40008011437 */
[----:B----4-:R-:W-:-:S02]  /*27c0*/  LOP3.LUT R51, R54, 0x3030303, RZ, 0xc0, !PT ;  /* 0x0303030336337812 */ /* 0x010fc400078ec0ff */
[----:B---3--:R-:W-:Y:S01]  /*27d0*/  SHF.R.S32.HI R52, RZ, UR13, R56 ;  /* 0x0000000dff347c19 */ /* 0x008fe20008011438 */
[----:B------:R-:W-:Y:S01]  /*27e0*/  IMAD.SHL.U32 R55, R55, 0x4, RZ ;  /* 0x0000000437377824 */ /* 0x000fe200078e00ff */
[----:B------:R-:W-:Y:S02]  /*27f0*/  LOP3.LUT R50, R51, 0x80808080, RZ, 0xfc, !PT ;  /* 0x8080808033327812 */ /* 0x000fe400078efcff */
[----:B0-----:R-:W-:Y:S02]  /*2800*/  SHF.R.S32.HI R57, RZ, UR5, R57 ;  /* 0x00000005ff397c19 */ /* 0x001fe40008011439 */
[----:B------:R-:W-:Y:S02]  /*2810*/  LOP3.LUT R52, R52, 0x3030303, RZ, 0xc0, !PT ;  /* 0x0303030334347812 */ /* 0x000fe400078ec0ff */
[----:B------:R-:W-:Y:S01]  /*2820*/  LOP3.LUT R56, R55, 0x4040404, RZ, 0xc0, !PT ;  /* 0x0404040437387812 */ /* 0x000fe200078ec0ff */
[----:B------:R-:W-:Y:S01]  /*2830*/  IMAD.SHL.U32 R57, R57, 0x4, RZ ;  /* 0x0000000439397824 */ /* 0x000fe200078e00ff */
[----:B------:R-:W-:-:S02]  /*2840*/  LOP3.LUT R55, R52, 0x80808080, RZ, 0xfc, !PT ;  /* 0x8080808034377812 */ /* 0x000fc400078efcff */
[----:B------:R-:W-:Y:S02]  /*2850*/  PRMT R54, R51, 0xba98, RZ ;  /* 0x0000ba9833367816 */ /* 0x000fe400000000ff */
[----:B------:R-:W-:Y:S01]  /*2860*/  LOP3.LUT R57, R57, 0x4040404, RZ, 0xc0, !PT ;  /* 0x0404040439397812 */ /* 0x000fe200078ec0ff */
[----:B------:R-:W-:Y:S01]  /*2870*/  IMAD.IADD R55, R55, 0x1, -R56 ;  /* 0x0000000137377824 */ /* 0x000fe200078e0a38 */
[----:B-----5:R-:W-:Y:S02]  /*2880*/  SHF.R.S32.HI R18, RZ, UR5, R18 ;  /* 0x00000005ff127c19 */ /* 0x020fe40008011412 */
[----:B------:R-:W-:Y:S01]  /*2890*/  SHF.R.S32.HI R19, RZ, UR13, R19 ;  /* 0x0000000dff137c19 */ /* 0x000fe20008011413 */
[----:B------:R-:W-:Y:S01]  /*28a0*/  IMAD.IADD R50, R50, 0x1, -R57 ;  /* 0x0000000132327824 */ /* 0x000fe200078e0a39 */
[----:B------:R-:W-:Y:S01]  /*28b0*/  LOP3.LUT R56, R56, R52, R55, 0x64, !PT ;  /* 0x0000003438387212 */ /* 0x000fe200078e6437 */
[----:B------:R-:W-:Y:S01]  /*28c0*/  IMAD.SHL.U32 R18, R18, 0x4, RZ ;  /* 0x0000000412127824 */ /* 0x000fe200078e00ff */
[----:B------:R-:W-:-:S02]  /*28d0*/  PRMT R59, R52, 0xba98, RZ ;  /* 0x0000ba98343b7816 */ /* 0x000fc400000000ff */
[--C-:B------:R-:W-:Y:S02]  /*28e0*/  LOP3.LUT R57, R57, R51, R50.reuse, 0x64, !PT ;  /* 0x0000003339397212 */ /* 0x100fe400078e6432 */
[----:B------:R-:W-:Y:S02]  /*28f0*/  PRMT R56, R56, 0xba98, RZ ;  /* 0x0000ba9838387816 */ /* 0x000fe400000000ff */
[----:B------:R-:W-:Y:S02]  /*2900*/  PRMT R57, R57, 0xba98, RZ ;  /* 0x0000ba9839397816 */ /* 0x000fe400000000ff */
[----:B------:R-:W-:Y:S02]  /*2910*/  LOP3.LUT R58, R19, 0x3030303, RZ, 0xc0, !PT ;  /* 0x03030303133a7812 */ /* 0x000fe400078ec0ff */
[C---:B------:R-:W-:Y:S02]  /*2920*/  LOP3.LUT R50, R57.reuse, 0x80808080, R50, 0x6, !PT ;  /* 0x8080808039327812 */ /* 0x040fe400078e0632 */
[----:B------:R-:W-:Y:S01]  /*2930*/  LOP3.LUT R51, R57, 0x7f7f7f7f, R54, 0x60, !PT ;  /* 0x7f7f7f7f39337812 */ /* 0x000fe200078e6036 */
[----:B------:R-:W-:Y:S01]  /*2940*/  IMAD.U32 R57, RZ, RZ, UR12 ;  /* 0x0000000cff397e24 */ /* 0x000fe2000f8e00ff */
[----:B------:R-:W-:-:S02]  /*2950*/  LOP3.LUT R52, R56, 0x80808080, R55, 0x6, !PT ;  /* 0x8080808038347812 */ /* 0x000fc400078e0637 */
[----:B------:R-:W-:Y:S01]  /*2960*/  LOP3.LUT R59, R56, 0x7f7f7f7f, R59, 0x60, !PT ;  /* 0x7f7f7f7f383b7812 */ /* 0x000fe200078e603b */
[----:B------:R-:W-:Y:S01]  /*2970*/  IMAD R57, R57, 0x4, R28 ;  /* 0x0000000439397824 */ /* 0x000fe200078e021c */
[----:B------:R-:W-:Y:S02]  /*2980*/  LOP3.LUT R55, R18, 0x4040404, RZ, 0xc0, !PT ;  /* 0x0404040412377812 */ /* 0x000fe400078ec0ff */
[----:B------:R-:W-:Y:S01]  /*2990*/  LOP3.LUT R54, R58, 0x80808080, RZ, 0xfc, !PT ;  /* 0x808080803a367812 */ /* 0x000fe200078efcff */
[----:B------:R0:W1:Y:S01]  /*29a0*/  LDS.64 R18, [R47.X4+0x1e00] ;  /* 0x001e00002f127984 */ /* 0x0000620000004a00 */
[----:B------:R-:W-:Y:S02]  /*29b0*/  LEA R57, R57, 0x19c8, 0x2 ;  /* 0x000019c839397811 */ /* 0x000fe400078e10ff */
[----:B------:R-:W-:Y:S01]  /*29c0*/  LOP3.LUT R52, R52, R59, RZ, 0xfc, !PT ;  /* 0x0000003b34347212 */ /* 0x000fe200078efcff */
[----:B------:R-:W-:Y:S01]  /*29d0*/  IMAD.IADD R59, R54, 0x1, -R55 ;  /* 0x00000001363b7824 */ /* 0x000fe200078e0a37 */
[----:B------:R-:W-:Y:S01]  /*29e0*/  SHF.R.S32.HI R56, RZ, 0x1f, R47 ;  /* 0x0000001fff387819 */ /* 0x000fe2000001142f */
[----:B------:R-:W2:Y:S01]  /*29f0*/  LDS.S8 R54, [R57+UR18] ;  /* 0x0000001239367984 */ /* 0x000ea20008000200 */
[----:B------:R-:W-:-:S02]  /*2a00*/  PRMT R61, R58, 0xba98, RZ ;  /* 0x0000ba983a3d7816 */ /* 0x000fc400000000ff */
[----:B------:R-:W-:Y:S02]  /*2a10*/  LOP3.LUT R60, R55, R58, R59, 0x64, !PT ;  /* 0x0000003a373c7212 */ /* 0x000fe400078e643b */
[----:B------:R-:W3:Y:S01]  /*2a20*/  LDS.S8 R55, [R57+UR18+0x1] ;  /* 0x0000011239377984 */ /* 0x000ee20008000200 */
[----:B------:R-:W-:Y:S02]  /*2a30*/  LEA.HI R56, R56, R47, RZ, 0x3 ;  /* 0x0000002f38387211 */ /* 0x000fe400078f18ff */
[----:B0-----:R-:W-:Y:S02]  /*2a40*/  IADD3 R47, R30, UR12, RZ ;  /* 0x0000000c1e2f7c10 */ /* 0x001fe4000fffe0ff */
[----:B------:R-:W-:Y:S02]  /*2a50*/  SHF.R.S32.HI R56, RZ, 0x3, R56 ;  /* 0x00000003ff387819 */ /* 0x000fe40000011438 */
[----:B------:R-:W-:Y:S02]  /*2a60*/  PRMT R60, R60, 0xba98, RZ ;  /* 0x0000ba983c3c7816 */ /* 0x000fe400000000ff */
[----:B------:R-:W-:Y:S01]  /*2a70*/  LDS R47, [R47.X4+0x1080] ;  /* 0x001080002f2f7984 */ /* 0x000fe20000004800 */
[----:B------:R-:W-:-:S02]  /*2a80*/  LOP3.LUT R50, R50, R51, RZ, 0xfc, !PT ;  /* 0x0000003332327212 */ /* 0x000fc400078efcff */
[C---:B------:R-:W-:Y:S01]  /*2a90*/  LOP3.LUT R59, R60.reuse, 0x80808080, R59, 0x6, !PT ;  /* 0x808080803c3b7812 */ /* 0x040fe200078e063b */
[----:B------:R-:W0:Y:S01]  /*2aa0*/  LDS R56, [R56.X4+0x1fe8] ;  /* 0x001fe80038387984 */ /* 0x000e220000004800 */
[----:B------:R-:W-:Y:S01]  /*2ab0*/  LOP3.LUT R58, R60, 0x7f7f7f7f, R61, 0x60, !PT ;  /* 0x7f7f7f7f3c3a7812 */ /* 0x000fe200078e603d */
[----:B------:R-:W-:-:S03]  /*2ac0*/  IDP.4A.S8.S8 R17, R50, R17, R16 ;  /* 0x0000001132117226 */ /* 0x000fc60000000610 */
[----:B------:R-:W-:Y:S01]  /*2ad0*/  LOP3.LUT R58, R59, R58, RZ, 0xfc, !PT ;  /* 0x0000003a3b3a7212 */ /* 0x000fe200078efcff */
        /* <DEDUP_REMOVED lines=31> */
.L_x_327:
        /* <DEDUP_REMOVED lines=190> */
.L_x_328:
        /* <DEDUP_REMOVED lines=11> */
[----:B------:R-:W-:Y:S01]  /*3960*/  USHF.L.U32 UR5, UR12, 0x2, URZ ;  /* 0x000000020c057899 */ /* 0x000fe2000800063f */
[----:B------:R-:W1:Y:S03]  /*3970*/  LDS R32, [R47.X4+0x1188] ;  /* 0x001188002f207984 */ /* 0x000e660000004800 */
[----:B------:R-:W-:Y:S01]  /*3980*/  ULOP3.LUT UR6, UR5, 0x18, URZ, 0xc0, !UPT ;  /* 0x0000001805067892 */ /* 0x000fe2000f8ec03f */
[----:B------:R-:W2:Y:S01]  /*3990*/  LDS R18, [R48.X4] ;  /* 0x0000000030127984 */ /* 0x000ea20000004800 */
[----:B------:R-:W-:-:S02]  /*39a0*/  USHF.R.U32.HI UR5, URZ, 0x1, UR12 ;  /* 0x000000013f057899 */ /* 0x000fc4000801160c */
[----:B------:R-:W-:Y:S01]  /*39b0*/  UIADD3 UR12, UR12, 0x2, URZ ;  /* 0x000000020c0c7890 */ /* 0x000fe2000fffe03f */
[----:B------:R-:W3:Y:S01]  /*39c0*/  LDS R53, [R47.X4+0x118c] ;  /* 0x00118c002f357984 */ /* 0x000ee20000004800 */
[----:B------:R-:W-:Y:S01]  /*39d0*/  ULOP3.LUT UR5, UR5, 0x7, URZ, 0xc0, !UPT ;  /* 0x0000000705057892 */ /* 0x000fe2000f8ec03f */
[----:B------:R-:W-:Y:S01]  /*39e0*/  IADD3 R46, R7, UR6, RZ ;  /* 0x00000006072e7c10 */ /* 0x000fe2000fffe0ff */
[----:B------:R-:W-:Y:S01]  /*39f0*/  UISETP.GE.U32.AND UP0, UPT, UR12, 0x20, UPT ;  /* 0x000000200c00788c */ /* 0x000fe2000bf06070 */
[----:B------:R-:W4:Y:S04]  /*3a00*/  LDS R52, [R48.X4+0x4] ;  /* 0x0000040030347984 */ /* 0x000f280000004800 */
[----:B0-----:R-:W0:Y:S01]  /*3a10*/  LDS R19, [R47.X4+0x1198] ;  /* 0x001198002f137984 */ /* 0x001e220000004800 */
[----:B------:R-:W-:-:S03]  /*3a20*/  PLOP3.LUT P0, PT, PT, PT, UP0, 0x80, 0x0 ;  /* 0x000000000000781c */ /* 0x000fc60003f0f008 */
[----:B------:R-:W5:Y:S04]  /*3a30*/  LDS R54, [R48.X4+0x10] ;  /* 0x0000100030367984 */ /* 0x000f680000004800 */
[----:B------:R-:W5:Y:S04]  /*3a40*/  LDS R16, [R47.X4+0x119c] ;  /* 0x00119c002f107984 */ /* 0x000f680000004800 */
[----:B------:R-:W5:Y:S01]  /*3a50*/  LDS R17, [R48.X4+0x14] ;  /* 0x0000140030117984 */ /* 0x000f620000004800 */
[----:B-1----:R-:W-:Y:S02]  /*3a60*/  SHF.R.S32.HI R32, RZ, UR20, R32 ;  /* 0x00000014ff207c19 */ /* 0x002fe40008011420 */
[----:B--2---:R-:W-:-:S03]  /*3a70*/  SHF.R.S32.HI R18, RZ, UR18, R18 ;  /* 0x00000012ff127c19 */ /* 0x004fc60008011412 */
[----:B------:R-:W-:Y:S02]  /*3a80*/  IMAD.SHL.U32 R49, R32, 0x4, RZ ;  /* 0x0000000420317824 */ /* 0x000fe400078e00ff */
[----:B------:R-:W1:Y:S01]  /*3a90*/  LDS.64 R32, [R46.X4+0x1de8] ;  /* 0x001de8002e207984 */ /* 0x000e620000004a00 */
[----:B------:R-:W-:Y:S02]  /*3aa0*/  LOP3.LUT R18, R18, 0x3030303, RZ, 0xc0, !PT ;  /* 0x0303030312127812 */ /* 0x000fe400078ec0ff */
[----:B------:R-:W-:Y:S02]  /*3ab0*/  LOP3.LUT R50, R49, 0x4040404, RZ, 0xc0, !PT ;  /* 0x0404040431327812 */ /* 0x000fe400078ec0ff */
[----:B------:R-:W-:Y:S02]  /*3ac0*/  LOP3.LUT R51, R18, 0x80808080, RZ, 0xfc, !PT ;  /* 0x8080808012337812 */ /* 0x000fe400078efcff */
[----:B---3--:R-:W-:Y:S02]  /*3ad0*/  SHF.R.S32.HI R53, RZ, UR5, R53 ;  /* 0x00000005ff357c19 */ /* 0x008fe40008011435 */
[----:B----4-:R-:W-:Y:S01]  /*3ae0*/  SHF.R.S32.HI R49, RZ, UR18, R52 ;  /* 0x00000012ff317c19 */ /* 0x010fe20008011434 */
[----:B------:R-:W-:Y:S01]  /*3af0*/  IMAD.IADD R51, R51, 0x1, -R50 ;  /* 0x0000000133337824 */ /* 0x000fe200078e0a32 */
[----:B0-----:R-:W-:Y:S01]  /*3b00*/  SHF.R.S32.HI R56, RZ, UR5, R19 ;  /* 0x00000005ff387c19 */ /* 0x001fe20008011413 */
[----:B------:R-:W-:Y:S01]  /*3b10*/  IMAD.SHL.U32 R53, R53, 0x4, RZ ;  /* 0x0000000435357824 */ /* 0x000fe200078e00ff */
[----:B------:R-:W-:-:S02]  /*3b20*/  LOP3.LUT R49, R49, 0x3030303, RZ, 0xc0, !PT ;  /* 0x0303030331317812 */ /* 0x000fc400078ec0ff */
[----:B-----5:R-:W-:Y:S01]  /*3b30*/  SHF.R.S32.HI R54, RZ, UR18, R54 ;  /* 0x00000012ff367c19 */ /* 0x020fe20008011436 */
[----:B------:R-:W-:Y:S01]  /*3b40*/  IMAD.SHL.U32 R56, R56, 0x4, RZ ;  /* 0x0000000438387824 */ /* 0x000fe200078e00ff */
[----:B------:R-:W-:Y:S02]  /*3b50*/  LOP3.LUT R52, R50, R18, R51, 0x64, !PT ;  /* 0x0000001232347212 */ /* 0x000fe400078e6433 */
[----:B------:R-:W-:Y:S02]  /*3b60*/  LOP3.LUT R55, R49, 0x80808080, RZ, 0xfc, !PT ;  /* 0x8080808031377812 */ /* 0x000fe400078efcff */
[----:B------:R-:W-:Y:S02]  /*3b70*/  LOP3.LUT R50, R53, 0x4040404, RZ, 0xc0, !PT ;  /* 0x0404040435327812 */ /* 0x000fe400078ec0ff */
[----:B------:R-:W-:Y:S02]  /*3b80*/  LOP3.LUT R19, R54, 0x3030303, RZ, 0xc0, !PT ;  /* 0x0303030336137812 */ /* 0x000fe400078ec0ff */
[----:B------:R-:W-:Y:S01]  /*3b90*/  PRMT R54, R52, 0xba98, RZ ;  /* 0x0000ba9834367816 */ /* 0x000fe200000000ff */
[----:B------:R-:W-:Y:S01]  /*3ba0*/  IMAD.IADD R52, R55, 0x1, -R50 ;  /* 0x0000000137347824 */ /* 0x000fe200078e0a32 */
[----:B------:R-:W-:-:S02]  /*3bb0*/  PRMT R53, R18, 0xba98, RZ ;  /* 0x0000ba9812357816 */ /* 0x000fc400000000ff */
[----:B------:R-:W-:Y:S02]  /*3bc0*/  LOP3.LUT R55, R19, 0x80808080, RZ, 0xfc, !PT ;  /* 0x8080808013377812 */ /* 0x000fe400078efcff */
[----:B------:R-:W-:Y:S02]  /*3bd0*/  LOP3.LUT R56, R56, 0x4040404, RZ, 0xc0, !PT ;  /* 0x0404040438387812 */ /* 0x000fe400078ec0ff */
[C---:B------:R-:W-:Y:S02]  /*3be0*/  LOP3.LUT R18, R54.reuse, 0x80808080, R51, 0x6, !PT ;  /* 0x8080808036127812 */ /* 0x040fe400078e0633 */
[----:B------:R-:W-:Y:S02]  /*3bf0*/  LOP3.LUT R51, R54, 0x7f7f7f7f, R53, 0x60, !PT ;  /* 0x7f7f7f7f36337812 */ /* 0x000fe400078e6035 */
[----:B------:R-:W-:Y:S01]  /*3c00*/  LOP3.LUT R53, R50, R49, R52, 0x64, !PT ;  /* 0x0000003132357212 */ /* 0x000fe200078e6434 */
[----:B------:R-:W-:Y:S01]  /*3c10*/  IMAD.IADD R50, R55, 0x1, -R56 ;  /* 0x0000000137327824 */ /* 0x000fe200078e0a38 */
[----:B------:R-:W-:-:S02]  /*3c20*/  SHF.R.S32.HI R55, RZ, UR5, R16 ;  /* 0x00000005ff377c19 */ /* 0x000fc40008011410 */
[----:B------:R-:W-:Y:S02]  /*3c30*/  PRMT R53, R53, 0xba98, RZ ;  /* 0x0000ba9835357816 */ /* 0x000fe400000000ff */
[----:B------:R-:W-:Y:S02]  /*3c40*/  PRMT R54, R49, 0xba98, RZ ;  /* 0x0000ba9831367816 */ /* 0x000fe400000000ff */
[----:B------:R-:W-:Y:S02]  /*3c50*/  SHF.R.S32.HI R57, RZ, UR18, R17 ;  /* 0x00000012ff397c19 */ /* 0x000fe40008011411 */
[----:B------:R-:W-:Y:S02]  /*3c60*/  LOP3.LUT R16, R56, R19, R50, 0x64, !PT ;  /* 0x0000001338107212 */ /* 0x000fe400078e6432 */
[----:B------:R-:W-:Y:S01]  /*3c70*/  LOP3.LUT R56, R53, 0x80808080, R52, 0x6, !PT ;  /* 0x8080808035387812 */ /* 0x000fe200078e0634 */
[----:B------:R-:W-:Y:S01]  /*3c80*/  IMAD.SHL.U32 R52, R55, 0x4, RZ ;  /* 0x0000000437347824 */ /* 0x000fe200078e00ff */
[----:B------:R-:W-:-:S02]  /*3c90*/  LOP3.LUT R17, R53, 0x7f7f7f7f, R54, 0x60, !PT ;  /* 0x7f7f7f7f35117812 */ /* 0x000fc400078e6036 */
[----:B------:R-:W-:Y:S02]  /*3ca0*/  LOP3.LUT R49, R57, 0x3030303, RZ, 0xc0, !PT ;  /* 0x0303030339317812 */ /* 0x000fe400078ec0ff */
[----:B------:R-:W-:Y:S02]  /*3cb0*/  PRMT R53, R16, 0xba98, RZ ;  /* 0x0000ba9810357816 */ /* 0x000fe400000000ff */
[----:B------:R-:W-:Y:S02]  /*3cc0*/  PRMT R16, R19, 0xba98, RZ ;  /* 0x0000ba9813107816 */ /* 0x000fe400000000ff */
[----:B------:R-:W-:Y:S02]  /*3cd0*/  LOP3.LUT R55, R49, 0x80808080, RZ, 0xfc, !PT ;  /* 0x8080808031377812 */ /* 0x000fe400078efcff */
[----:B------:R-:W-:Y:S02]  /*3ce0*/  LOP3.LUT R52, R52, 0x4040404, RZ, 0xc0, !PT ;  /* 0x0404040434347812 */ /* 0x000fe400078ec0ff */
[----:B------:R-:W-:-:S02]  /*3cf0*/  LOP3.LUT R50, R53, 0x80808080, R50, 0x6, !PT ;  /* 0x8080808035327812 */ /* 0x000fc400078e0632 */
[----:B------:R-:W-:Y:S01]  /*3d00*/  LOP3.LUT R19, R53, 0x7f7f7f7f, R16, 0x60, !PT ;  /* 0x7f7f7f7f35137812 */ /* 0x000fe200078e6010 */
[----:B------:R-:W-:Y:S01]  /*3d10*/  IMAD.IADD R54, R55, 0x1, -R52 ;  /* 0x0000000137367824 */ /* 0x000fe200078e0a34 */
[----:B------:R-:W-:Y:S01]  /*3d20*/  LOP3.LUT R53, R18, R51, RZ, 0xfc, !PT ;  /* 0x0000003312357212 */ /* 0x000fe200078efcff */
[----:B------:R-:W-:Y:S01]  /*3d30*/  LDS R55, [R48.X4+0x8] ;  /* 0x0000080030377984 */ /* 0x000fe20000004800 */
[----:B------:R-:W-:Y:S02]  /*3d40*/  LOP3.LUT R56, R56, R17, RZ, 0xfc, !PT ;  /* 0x0000001138387212 */ /* 0x000fe400078efcff */
[----:B------:R-:W-:Y:S02]  /*3d50*/  LOP3.LUT R51, R50, R19, RZ, 0xfc, !PT ;  /* 0x0000001332337212 */ /* 0x000fe400078efcff */
[----:B------:R-:W0:Y:S01]  /*3d60*/  LDS.128 R16, [R46.X4+0x1df0] ;  /* 0x001df0002e107984 */ /* 0x000e220000004c00 */
[----:B------:R-:W-:-:S03]  /*3d70*/  LOP3.LUT R52, R52, R49, R54, 0x64, !PT ;  /* 0x0000003134347212 */ /* 0x000fc600078e6436 */
[----:B------:R-:W2:Y:S01]  /*3d80*/  LDS R50, [R47.X4+0x1190] ;  /* 0x001190002f327984 */ /* 0x000ea20000004800 */
[----:B------:R-:W-:Y:S02]  /*3d90*/  PRMT R57, R52, 0xba98, RZ ;  /* 0x0000ba9834397816 */ /* 0x000fe400000000ff */
[----:B------:R-:W-:Y:S02]  /*3da0*/  PRMT R52, R49, 0xba98, RZ ;  /* 0x0000ba9831347816 */ /* 0x000fe400000000ff */
[C---:B------:R-:W-:Y:S02]  /*3db0*/  LOP3.LUT R49, R57.reuse, 0x80808080, R54, 0x6, !PT ;  /* 0x8080808039317812 */ /* 0x040fe400078e0636 */
[----:B------:R-:W-:Y:S01]  /*3dc0*/  LOP3.LUT R58, R57, 0x7f7f7f7f, R52, 0x60, !PT ;  /* 0x7f7f7f7f393a7812 */ /* 0x000fe200078e6034 */
[----:B-1----:R-:W-:Y:S01]  /*3dd0*/  IDP.4A.S8.S8 R57, R53, R32, RZ ;  /* 0x0000002035397226 */ /* 0x002fe200000006ff */
[----:B------:R-:W1:Y:S02]  /*3de0*/  LDS R54, [R47.X4+0x1194] ;  /* 0x001194002f367984 */ /* 0x000e640000004800 */
[----:B------:R-:W-:Y:S01]  /*3df0*/  LOP3.LUT R58, R49, R58, RZ, 0xfc, !PT ;  /* 0x0000003a313a7212 */ /* 0x000fe200078efcff */
[----:B------:R-:W-:Y:S01]  /*3e00*/  IDP.4A.S8.S8 R33, R56, R33, R57 ;  /* 0x0000002138217226 */ /* 0x000fe20000000639 */
[----:B------:R-:W3:Y:S04]  /*3e10*/  LDS R53, [R48.X4+0xc] ;  /* 0x00000c0030357984 */ /* 0x000ee80000004800 */
[----:B------:R-:W4:Y:S04]  /*3e20*/  LDS R32, [R47.X4+0x11a0] ;  /* 0x0011a0002f207984 */ /* 0x000f280000004800 */
[----:B------:R-:W5:Y:S01]  /*3e30*/  LDS R52, [R48.X4+0x18] ;  /* 0x0000180030347984 */ /* 0x000f620000004800 */
[----:B0-----:R-:W-:Y:S01]  /*3e40*/  IDP.4A.S8.S8 R49, R51, R18, RZ ;  /* 0x0000001233317226 */ /* 0x001fe200000006ff */
[----:B------:R-:W-:-:S02]  /*3e50*/  SHF.R.S32.HI R18, RZ, UR18, R55 ;  /* 0x00000012ff127c19 */ /* 0x000fc40008011437 */
[----:B------:R-:W0:Y:S01]  /*3e60*/  LDS R51, [R47.X4+0x11a4] ;  /* 0x0011a4002f337984 */ /* 0x000e220000004800 */
[----:B--2---:R-:W-:Y:S01]  /*3e70*/  SHF.R.S32.HI R50, RZ, UR5, R50 ;  /* 0x00000005ff327c19 */ /* 0x004fe20008011432 */
[----:B------:R-:W-:Y:S01]  /*3e80*/  IDP.4A.S8.S8 R49, R58, R19, R49 ;  /* 0x000000133a317226 */ /* 0x000fe20000000631 */
[----:B------:R-:W-:-:S03]  /*3e90*/  LOP3.LUT R18, R18, 0x3030303, RZ, 0xc0, !PT ;  /* 0x0303030312127812 */ /* 0x000fc600078ec0ff */
[----:B------:R-:W-:Y:S01]  /*3ea0*/  IMAD.SHL.U32 R19, R50, 0x4, RZ ;  /* 0x0000000432137824 */ /* 0x000fe200078e00ff */
[----:B------:R-:W-:Y:S01]  /*3eb0*/  LOP3.LUT R56, R18, 0x80808080, RZ, 0xfc, !PT ;  /* 0x8080808012387812 */ /* 0x000fe200078efcff */
[----:B------:R2:W0:Y:S01]  /*3ec0*/  LDS R50, [R48.X4+0x1c] ;  /* 0x00001c0030327984 */ /* 0x0004220000004800 */
[----:B-1----:R-:W-:Y:S02]  /*3ed0*/  SHF.R.S32.HI R54, RZ, UR5, R54 ;  /* 0x00000005ff367c19 */ /* 0x002fe40008011436 */
[----:B------:R-:W-:Y:S02]  /*3ee0*/  LOP3.LUT R19, R19, 0x4040404, RZ, 0xc0, !PT ;  /* 0x0404040413137812 */ /* 0x000fe400078ec0ff */
[----:B---3--:R-:W-:-:S03]  /*3ef0*/  SHF.R.S32.HI R55, RZ, UR18, R53 ;  /* 0x00000012ff377c19 */ /* 0x008fc60008011435 */
[----:B------:R-:W-:Y:S01]  /*3f00*/  IMAD.IADD R53, R56, 0x1, -R19 ;  /* 0x0000000138357824 */ /* 0x000fe200078e0a13 */
[----:B----4-:R-:W-:Y:S01]  /*3f10*/  SHF.R.S32.HI R56, RZ, UR5, R32 ;  /* 0x00000005ff387c19 */ /* 0x010fe20008011420 */
[----:B------:R-:W-:Y:S01]  /*3f20*/  IMAD.SHL.U32 R32, R54, 0x4, RZ ;  /* 0x0000000436207824 */ /* 0x000fe200078e00ff */
[----:B-----5:R-:W-:-:S03]  /*3f30*/  SHF.R.S32.HI R57, RZ, UR18, R52 ;  /* 0x00000012ff397c19 */ /* 0x020fc60008011434 */
[----:B------:R-:W-:Y:S01]  /*3f40*/  IMAD.SHL.U32 R56, R56, 0x4, RZ ;  /* 0x0000000438387824 */ /* 0x000fe200078e00ff */
[----:B--2---:R-:W-:Y:S02]  /*3f50*/  LOP3.LUT R48, R19, R18, R53, 0x64, !PT ;  /* 0x0000001213307212 */ /* 0x004fe400078e6435 */
[----:B------:R-:W-:Y:S02]  /*3f60*/  LOP3.LUT R52, R55, 0x3030303, RZ, 0xc0, !PT ;  /* 0x0303030337347812 */ /* 0x000fe400078ec0ff */
[----:B------:R-:W-:Y:S02]  /*3f70*/  PRMT R48, R48, 0xba98, RZ ;  /* 0x0000ba9830307816 */ /* 0x000fe400000000ff */
[----:B------:R-:W-:Y:S02]  /*3f80*/  LOP3.LUT R47, R52, 0x80808080, RZ, 0xfc, !PT ;  /* 0x80808080342f7812 */ /* 0x000fe400078efcff */
[----:B------:R-:W-:Y:S02]  /*3f90*/  LOP3.LUT R32, R32, 0x4040404, RZ, 0xc0, !PT ;  /* 0x0404040420207812 */ /* 0x000fe400078ec0ff */
[----:B------:R-:W-:-:S02]  /*3fa0*/  PRMT R55, R18, 0xba98, RZ ;  /* 0x0000ba9812377816 */ /* 0x000fc400000000ff */
[----:B------:R-:W-:Y:S01]  /*3fb0*/  LOP3.LUT R19, R57, 0x3030303, RZ, 0xc0, !PT ;  /* 0x0303030339137812 */ /* 0x000fe200078ec0ff */
[----:B------:R-:W-:Y:S01]  /*3fc0*/  IMAD.IADD R47, R47, 0x1, -R32 ;  /* 0x000000012f2f7824 */ /* 0x000fe200078e0a20 */
[C---:B------:R-:W-:Y:S01]  /*3fd0*/  LOP3.LUT R53, R48.reuse, 0x80808080, R53, 0x6, !PT ;  /* 0x8080808030357812 */ /* 0x040fe200078e0635 */
[----:B------:R-:W-:Y:S01]  /*3fe0*/  IMAD.U32 R57, RZ, RZ, UR13 ;  /* 0x0000000dff397e24 */ /* 0x000fe2000f8e00ff */
[----:B------:R-:W-:Y:S02]  /*3ff0*/  LOP3.LUT R48, R48, 0x7f7f7f7f, R55, 0x60, !PT ;  /* 0x7f7f7f7f30307812 */ /* 0x000fe400078e6037 */
[----:B------:R-:W-:Y:S02]  /*4000*/  LOP3.LUT R54, R19, 0x80808080, RZ, 0xfc, !PT ;  /* 0x8080808013367812 */ /* 0x000fe400078efcff */
[----:B------:R-:W-:Y:S02]  /*4010*/  LOP3.LUT R55, R56, 0x4040404, RZ, 0xc0, !PT ;  /* 0x0404040438377812 */ /* 0x000fe400078ec0ff */
[----:B------:R-:W-:-:S02]  /*4020*/  LOP3.LUT R18, R32, R52, R47, 0x64, !PT ;  /* 0x0000003420127212 */ /* 0x000fc400078e642f */
[----:B------:R-:W-:Y:S01]  /*4030*/  LOP3.LUT R32, R53, R48, RZ, 0xfc, !PT ;  /* 0x0000003035207212 */ /* 0x000fe200078efcff */
[----:B------:R-:W-:Y:S01]  /*4040*/  IMAD.IADD R54, R54, 0x1, -R55 ;  /* 0x0000000136367824 */ /* 0x000fe200078e0a37 */
[----:B------:R-:W-:Y:S01]  /*4050*/  PRMT R56, R18, 0xba98, RZ ;  /* 0x0000ba9812387816 */ /* 0x000fe200000000ff */
[----:B------:R-:W-:Y:S01]  /*4060*/  IMAD R18, R57, 0x4, R28 ;  /* 0x0000000439127824 */ /* 0x000fe200078e021c */
[----:B------:R-:W-:Y:S01]  /*4070*/  PRMT R53, R52, 0xba98, RZ ;  /* 0x0000ba9834357816 */ /* 0x000fe200000000ff */
[----:B------:R-:W-:Y:S01]  /*4080*/  IDP.4A.S8.S8 R16, R32, R16, R33 ;  /* 0x0000001020107226 */ /* 0x000fe20000000621 */
[----:B------:R-:W-:Y:S02]  /*4090*/  LOP3.LUT R55, R55, R19, R54, 0x64, !PT ;  /* 0x0000001337377212 */ /* 0x000fe400078e6436 */
[C---:B------:R-:W-:Y:S02]  /*40a0*/  LOP3.LUT R48, R56.reuse, 0x80808080, R47, 0x6, !PT ;  /* 0x8080808038307812 */ /* 0x040fe400078e062f */
[----:B------:R-:W-:-:S02]  /*40b0*/  LOP3.LUT R47, R56, 0x7f7f7f7f, R53, 0x60, !PT ;  /* 0x7f7f7f7f382f7812 */ /* 0x000fc400078e6035 */
[----:B------:R-:W-:Y:S02]  /*40c0*/  PRMT R52, R19, 0xba98, RZ ;  /* 0x0000ba9813347816 */ /* 0x000fe400000000ff */
[----:B------:R-:W-:Y:S02]  /*40d0*/  PRMT R55, R55, 0xba98, RZ ;  /* 0x0000ba9837377816 */ /* 0x000fe400000000ff */
[----:B------:R-:W-:Y:S02]  /*40e0*/  LEA R56, R18, 0x19c8, 0x2 ;  /* 0x000019c812387811 */ /* 0x000fe400078e10ff */
[----:B------:R1:W2:Y:S01]  /*40f0*/  LDS.64 R18, [R46.X4+0x1e00] ;  /* 0x001e00002e127984 */ /* 0x0002a20000004a00 */
[C---:B------:R-:W-:Y:S02]  /*4100*/  LOP3.LUT R54, R55.reuse, 0x80808080, R54, 0x6, !PT ;  /* 0x8080808037367812 */ /* 0x040fe400078e0636 */
[----:B------:R-:W-:Y:S01]  /*4110*/  LOP3.LUT R55, R55, 0x7f7f7f7f, R52, 0x60, !PT ;  /* 0x7f7f7f7f37377812 */ /* 0x000fe200078e6034 */
[----:B------:R-:W-:Y:S01]  /*4120*/  LDS.S8 R53, [R56+UR19+0x1] ;  /* 0x0000011338357984 */ /* 0x000fe20008000200 */
[----:B0-----:R-:W-:-:S02]  /*4130*/  SHF.R.S32.HI R51, RZ, UR5, R51 ;  /* 0x00000005ff337c19 */ /* 0x001fc40008011433 */
[----:B------:R-:W-:Y:S01]  /*4140*/  SHF.R.S32.HI R57, RZ, 0x1f, R46 ;  /* 0x0000001fff397819 */ /* 0x000fe2000001142e */
[----:B------:R-:W0:Y:S01]  /*4150*/  LDS.S8 R52, [R56+UR19] ;  /* 0x0000001338347984 */ /* 0x000e220008000200 */
[----:B------:R-:W-:Y:S01]  /*4160*/  SHF.R.S32.HI R50, RZ, UR18, R50 ;  /* 0x00000012ff327c19 */ /* 0x000fe20008011432 */
[----:B------:R-:W-:Y:S01]  /*4170*/  IMAD.SHL.U32 R51, R51, 0x4, RZ ;  /* 0x0000000433337824 */ /* 0x000fe200078e00ff */
[----:B------:R-:W-:Y:S02]  /*4180*/  LEA.HI R57, R57, R46, RZ, 0x3 ;  /* 0x0000002e39397211 */ /* 0x000fe400078f18ff */
[----:B------:R-:W-:Y:S02]  /*4190*/  LOP3.LUT R50, R50, 0x3030303, RZ, 0xc0, !PT ;  /* 0x0303030332327812 */ /* 0x000fe400078ec0ff */
[----:B------:R-:W-:Y:S02]  /*41a0*/  SHF.R.S32.HI R59, RZ, 0x3, R57 ;  /* 0x00000003ff3b7819 */ /* 0x000fe40000011439 */
[----:B------:R-:W-:-:S02]  /*41b0*/  LOP3.LUT R58, R51, 0x4040404, RZ, 0xc0, !PT ;  /* 0x04040404333a7812 */ /* 0x000fc400078ec0ff */
[----:B------:R-:W-:Y:S01]  /*41c0*/  LOP3.LUT R57, R50, 0x80808080, RZ, 0xfc, !PT ;  /* 0x8080808032397812 */ /* 0x000fe200078efcff */
[----:B------:R-:W-:Y:S01]  /*41d0*/  LDS R51, [R59.X4+0x1fe8] ;  /* 0x001fe8003b337984 */ /* 0x000fe20000004800 */
[----:B-1----:R-:W-:Y:S02]  /*41e0*/  IADD3 R46, R30, UR13, RZ ;  /* 0x0000000d1e2e7c10 */ /* 0x002fe4000fffe0ff */
[----:B------:R-:W-:Y:S01]  /*41f0*/  LOP3.LUT R54, R54, R55, RZ, 0xfc, !PT ;  /* 0x0000003736367212 */ /* 0x000fe200078efcff */
[----:B------:R-:W-:Y:S01]  /*4200*/  IMAD.IADD R57, R57, 0x1, -R58 ;  /* 0x0000000139397824 */ /* 0x000fe200078e0a3a */
[----:B------:R-:W-:Y:S02]  /*4210*/  PRMT R55, R50, 0xba98, RZ ;  /* 0x0000ba9832377816 */ /* 0x000fe400000000ff */
[----:B------:R-:W1:Y:S01]  /*4220*/  LDS R46, [R46.X4+0x1080] ;  /* 0x001080002e2e7984 */ /* 0x000e620000004800 */
[----:B------:R-:W-:Y:S02]  /*4230*/  LOP3.LUT R48, R48, R47, RZ, 0xfc, !PT ;  /* 0x0000002f30307212 */ /* 0x000fe400078efcff */
[----:B------:R-:W-:-:S03]  /*4240*/  LOP3.LUT R58, R58, R50, R57, 0x64, !PT ;  /* 0x000000323a3a7212 */ /* 0x000fc600078e6439 */
[----:B------:R-:W-:Y:S01]  /*4250*/  IDP.4A.S8.S8 R17, R48, R17, R16 ;  /* 0x0000001130117226 */ /* 0x000fe20000000610 */
[----:B------:R-:W-:-:S04]  /*4260*/  PRMT R58, R58, 0xba98, RZ ;  /* 0x0000ba983a3a7816 */ /* 0x000fc800000000ff */
[C---:B------:R-:W-:Y:S02]  /*4270*/  LOP3.LUT R57, R58.reuse, 0x80808080, R57, 0x6, !PT ;  /* 0x808080803a397812 */ /* 0x040fe400078e0639 */
[----:B------:R-:W-:Y:S01]  /*4280*/  LOP3.LUT R58, R58, 0x7f7f7f7f, R55, 0x60, !PT ;  /* 0x7f7f7f7f3a3a7812 */ /* 0x000fe200078e6037 */
[----:B--2---:R-:W-:-:S03]  /*4290*/  IDP.4A.S8.S8 R18, R54, R18, R49 ;  /* 0x0000001236127226 */ /* 0x004fc60000000631 */
[----:B------:R-:W-:Y:S01]  /*42a0*/  LOP3.LUT R58, R57, R58, RZ, 0xfc, !PT ;  /* 0x0000003a393a7212 */ /* 0x000fe200078efcff */
[----:B0-----:R-:W-:-:S04]  /*42b0*/  IMAD R52, R17, R52, RZ ;  /* 0x0000003411347224 */ /* 0x001fc800078e02ff */
[----:B------:R-:W-:-:S04]  /*42c0*/  IDP.4A.S8.S8 R18, R58, R19, R18 ;  /* 0x000000133a127226 */ /* 0x000fc80000000612 */
[----:B------:R-:W-:-:S06]  /*42d0*/  IMAD R18, R18, R53, R52 ;  /* 0x0000003512127224 */ /* 0x000fcc00078e0234 */
[----:B------:R-:W0:Y:S01]  /*42e0*/  I2F R18, R18 ;  /* 0x0000001200127306 */ /* 0x000e220000201400 */
[----:B-1----:R-:W-:-:S04]  /*42f0*/  FMUL.FTZ R51, R51, R46 ;  /* 0x0000002e33337220 */ /* 0x002fc80000410000 */
[----:B0-----:R-:W-:Y:S01]  /*4300*/  FFMA.FTZ R44, R51, R18, R44 ;  /* 0x00000012332c7223 */ /* 0x001fe2000001002c */
[----:B------:R-:W-:Y:S05]  /*4310*/  @!P0 BRA `(.L_x_328) ;  /* 0xfffff59000008947 */ /* 0x000fea000383ffff */
[----:B------:R-:W-:Y:S06]  /*4320*/  BAR.SYNC.DEFER_BLOCKING 0x0 ;  /* 0x0000000000007b1d */ /* 0x000fec0000010000 */
.L_x_324:
[----:B------:R-:W-:-:S04]  /*4330*/  UIADD3 UR4, UR4, 0x2, URZ ;  /* 0x0000000204047890 */ /* 0x000fc8000fffe03f */
[----:B------:R-:W-:-:S06]  /*4340*/  UISETP.GE.AND UP0, UPT, UR4, UR7, UPT ;  /* 0x000000070400728c */ /* 0x000fcc000bf06270 */
[----:B------:R-:W-:-:S13]  /*4350*/  PLOP3.LUT P0, PT, PT, PT, UP0, 0x80, 0x0 ;  /* 0x000000000000781c */ /* 0x000fda0003f0f008 */
[----:B------:R-:W-:Y:S01]  /*4360*/  @P0 CALL.REL.NOINC `(.L_x_323) ;  /* 0x0000001000000944 */ /* 0x000fe20003c00000 */
[----:B------:R-:W-:Y:S05]  /*4370*/  BRA `(.L_x_329) ;  /* 0xffffc5a000007947 */ /* 0x000fea000383ffff */
.L_x_323:
        /* <DEDUP_REMOVED lines=16> */
.L_x_330:
        /* <DEDUP_REMOVED lines=16> */
.L_x_1266:


//--------------------- .text._Z8moe_q2_KIN3c108BFloat16ELb1EEvPKvS3_PT_PKiS7_S7_iiiiiii --------------------------
	.section	.text._Z8moe_q2_KIN3c108BFloat16ELb1EEvPKvS3_PT_PKiS7_S7_iiiiiii,"ax",@progbits
	.sectioninfo	@"SHI_REGISTERS=89"
	.align	128
.text._Z8moe_q2_KIN3c108BFloat16ELb1EEvPKvS3_PT_PKiS7_S7_iiiiiii:
        .type           _Z8moe_q2_KIN3c108BFloat16ELb1EEvPKvS3_PT_PKiS7_S7_iiiiiii,@function
        .size           _Z8moe_q2_KIN3c108BFloat16ELb1EEvPKvS3_PT_PKiS7_S7_iiiiiii,(.L_x_1267 - _Z8moe_q2_KIN3c108BFloat16ELb1EEvPKvS3_PT_PKiS7_S7_iiiiiii)
        .other          _Z8moe_q2_KIN3c108BFloat16ELb1EEvPKvS3_PT_PKiS7_S7_iiiiiii,@"STO_CUDA_ENTRY STV_DEFAULT"
_Z8moe_q2_KIN3c108BFloat16ELb1EEvPKvS3_PT_PKiS7_S7_iiiiiii:
        /* <DEDUP_REMOVED lines=10> */
[----:B------:R-:W-:Y:S01]  /*00a0*/  IMAD.MOV.U32 R5, RZ, RZ, c[0x0][0x18c] ;  /* 0x00006300ff057624 */ /* 0x000fe200078e00ff */
[----:B------:R-:W-:-:S05]  /*00b0*/  MOV R4, c[0x0][0x188] ;  /* 0x0000620000047a02 */ /* 0x000fca0000000f00 */
[----:B------:R-:W2:Y:S01]  /*00c0*/  LDG.E R5, [R4.64] ;  /* 0x0000000e04057981 */ /* 0x000ea2000c1e1900 */
[----:B------:R-:W-:-:S03]  /*00d0*/  IMAD.SHL.U32 R0, R0, 0x4, RZ ;  /* 0x0000000400007824 */ /* 0x000fc600078e00ff */
[----:B------:R-:W0:Y:S02]  /*00e0*/  S2R R27, SR_TID.Y ;  /* 0x00000000001b7919 */ /* 0x000e240000002200 */
[----:B0-----:R-:W-:-:S05]  /*00f0*/  IADD3 R2, R0, R27, RZ ;  /* 0x0000001b00027210 */ /* 0x001fca0007ffe0ff */
        /* <DEDUP_REMOVED lines=14> */
[C---:B------:R-:W-:Y:S01]  /*01e0*/  IADD3 R35, R27.reuse, 0x4, RZ ;  /* 0x000000041b237810 */ /* 0x040fe20007ffe0ff */
[----:B------:R-:W-:Y:S01]  /*01f0*/  ULDC UR7, c[0x0][0x198] ;  /* 0x0000660000077ab9 */ /* 0x000fe20000000800 */
[C---:B------:R-:W-:Y:S01]  /*0200*/  IADD3 R39, R27.reuse, 0x8, RZ ;  /* 0x000000081b277810 */ /* 0x040fe20007ffe0ff */
[----:B------:R-:W-:Y:S01]  /*0210*/  ULDC.64 UR12, c[0x0][0x160] ;  /* 0x00005800000c7ab9 */ /* 0x000fe20000000a00 */
[C---:B------:R-:W-:Y:S01]  /*0220*/  IADD3 R43, R27.reuse, 0x10, RZ ;  /* 0x000000101b2b7810 */ /* 0x040fe20007ffe0ff */
[----:B------:R-:W-:Y:S01]  /*0230*/  IMAD.MOV.U32 R60, RZ, RZ, RZ ;  /* 0x000000ffff3c7224 */ /* 0x000fe200078e00ff */
[C---:B------:R-:W-:Y:S02]  /*0240*/  IADD3 R37, R27.reuse, 0xc, RZ ;  /* 0x0000000c1b257810 */ /* 0x040fe40007ffe0ff */
[----:B------:R-:W-:-:S02]  /*0250*/  SHF.L.U32 R4, R27, 0x2, RZ ;  /* 0x000000021b047819 */ /* 0x000fc400000006ff */
[C---:B------:R-:W-:Y:S02]  /*0260*/  IADD3 R47, R27.reuse, 0x18, RZ ;  /* 0x000000181b2f7810 */ /* 0x040fe40007ffe0ff */
[C---:B------:R-:W-:Y:S02]  /*0270*/  IADD3 R45, R27.reuse, 0x14, RZ ;  /* 0x000000141b2d7810 */ /* 0x040fe40007ffe0ff */
[----:B------:R-:W-:Y:S02]  /*0280*/  IADD3 R41, R27, 0x1c, RZ ;  /* 0x0000001c1b297810 */ /* 0x000fe40007ffe0ff */
[CC--:B0-----:R-:W-:Y:S01]  /*0290*/  LEA.HI R18, R0.reuse, R0.reuse, RZ, 0x1 ;  /* 0x0000000000127211 */ /* 0x0c1fe200078f08ff */
[----:B-1----:R-:W-:Y:S01]  /*02a0*/  USHF.L.U32 UR4, UR4, 0x5, URZ ;  /* 0x0000000504047899 */ /* 0x002fe2000800063f */
[----:B------:R-:W-:Y:S01]  /*02b0*/  SHF.R.S32.HI R51, RZ, 0x1f, R0 ;  /* 0x0000001fff337819 */ /* 0x000fe20000011400 */
[----:B------:R-:W-:Y:S01]  /*02c0*/  IMAD.SHL.U32 R56, R0, 0x4, RZ ;  /* 0x0000000400387824 */ /* 0x000fe200078e00ff */
[----:B------:R-:W-:Y:S01]  /*02d0*/  SHF.R.S32.HI R2, RZ, 0x1, R18 ;  /* 0x00000001ff027819 */ /* 0x000fe20000011412 */
[----:B------:R-:W-:Y:S01]  /*02e0*/  ULOP3.LUT UR6, URZ, UR4, URZ, 0x33, !UPT ;  /* 0x000000043f067292 */ /* 0x000fe2000f8e333f */
[----:B------:R-:W-:-:S02]  /*02f0*/  LEA.HI R34, R51, R0, RZ, 0x4 ;  /* 0x0000000033227211 */ /* 0x000fc400078f20ff */
[C---:B------:R-:W-:Y:S01]  /*0300*/  LOP3.LUT R55, R0.reuse, 0x3, RZ, 0xc0, !PT ;  /* 0x0000000300377812 */ /* 0x040fe200078ec0ff */
[----:B------:R-:W-:Y:S01]  /*0310*/  IMAD R2, R27, 0x10, R2 ;  /* 0x000000101b027824 */ /* 0x000fe200078e0202 */
[----:B------:R-:W-:Y:S01]  /*0320*/  UIADD3 UR6, UR6, UR7, URZ ;  /* 0x0000000706067290 */ /* 0x000fe2000fffe03f */
[----:B------:R-:W-:Y:S02]  /*0330*/  SHF.R.S32.HI R33, RZ, 0x4, R34 ;  /* 0x00000004ff217819 */ /* 0x000fe40000011422 */
[----:B------:R-:W-:Y:S01]  /*0340*/  LEA.HI R19, R51, R0, RZ, 0x3 ;  /* 0x0000000033137211 */ /* 0x000fe200078f18ff */
[----:B------:R-:W-:Y:S01]  /*0350*/  ULDC UR7, c[0x0][0x190] ;  /* 0x0000640000077ab9 */ /* 0x000fe20000000800 */
[----:B------:R-:W-:Y:S01]  /*0360*/  SHF.R.S32.HI R3, RZ, 0x1f, R2 ;  /* 0x0000001fff037819 */ /* 0x000fe20000011402 */
[----:B------:R-:W-:Y:S01]  /*0370*/  UIMAD UR5, UR5, UR7, URZ ;  /* 0x00000007050572a4 */ /* 0x000fe2000f8e023f */
[----:B------:R-:W-:Y:S01]  /*0380*/  IMNMX R35, R35, UR6, PT ;  /* 0x0000000623237c17 */ /* 0x000fe2000b800200 */
[----:B------:R-:W-:Y:S01]  /*0390*/  IMAD R54, R0, 0x2, R33 ;  /* 0x0000000200367824 */ /* 0x000fe200078e0221 */
[----:B------:R-:W-:Y:S01]  /*03a0*/  LEA.HI R3, R3, R2, RZ, 0x5 ;  /* 0x0000000203037211 */ /* 0x000fe200078f28ff */
[----:B------:R-:W-:Y:S01]  /*03b0*/  ULDC UR7, c[0x0][0x1a0] ;  /* 0x0000680000077ab9 */ /* 0x000fe20000000800 */
[----:B------:R-:W-:Y:S01]  /*03c0*/  IMNMX R39, R39, UR6, PT ;  /* 0x0000000627277c17 */ /* 0x000fe2000b800200 */
[----:B------:R-:W-:Y:S01]  /*03d0*/  IMAD R12, R35, UR8, RZ ;  /* 0x00000008230c7c24 */ /* 0x000fe2000f8e02ff */
[----:B------:R-:W-:Y:S01]  /*03e0*/  LOP3.LUT R3, R3, 0xffffffe0, RZ, 0xc0, !PT ;  /* 0xffffffe003037812 */ /* 0x000fe200078ec0ff */
[----:B------:R-:W-:Y:S01]  /*03f0*/  UIADD3 UR12, UP0, UR5, UR12, URZ ;  /* 0x0000000c050c7290 */ /* 0x000fe2000ff1e03f */
[----:B------:R-:W-:Y:S01]  /*0400*/  IMNMX R43, R43, UR6, PT ;  /* 0x000000062b2b7c17 */ /* 0x000fe2000b800200 */
[----:B------:R-:W-:Y:S01]  /*0410*/  IMAD R14, R39, UR8, RZ ;  /* 0x00000008270e7c24 */ /* 0x000fe2000f8e02ff */
[----:B------:R-:W-:Y:S01]  /*0420*/  IMNMX R37, R37, UR6, PT ;  /* 0x0000000625257c17 */ /* 0x000fe2000b800200 */
[----:B------:R-:W-:Y:S01]  /*0430*/  IMAD.IADD R20, R2, 0x1, -R3 ;  /* 0x0000000102147824 */ /* 0x000fe200078e0a03 */
[----:B------:R-:W-:Y:S01]  /*0440*/  LOP3.LUT R55, R4, 0xfffffffc, R55, 0xe2, !PT ;  /* 0xfffffffc04377812 */ /* 0x000fe200078ee237 */
[----:B------:R-:W-:Y:S01]  /*0450*/  IMAD R22, R43, UR8, RZ ;  /* 0x000000082b167c24 */ /* 0x000fe2000f8e02ff */
[----:B------:R-:W-:Y:S01]  /*0460*/  IMNMX R47, R47, UR6, PT ;  /* 0x000000062f2f7c17 */ /* 0x000fe2000b800200 */
[----:B------:R-:W-:Y:S01]  /*0470*/  IMAD.SHL.U32 R2, R27, 0x4, RZ ;  /* 0x000000041b027824 */ /* 0x000fe200078e00ff */
[----:B------:R-:W-:Y:S01]  /*0480*/  SHF.R.S32.HI R17, RZ, 0x1f, R33 ;  /* 0x0000001fff117819 */ /* 0x000fe20000011421 */
[----:B------:R-:W-:Y:S01]  /*0490*/  IMAD R16, R37, UR8, RZ ;  /* 0x0000000825107c24 */ /* 0x000fe2000f8e02ff */
[----:B------:R-:W-:Y:S01]  /*04a0*/  IADD3 R3, P5, R33, R12, RZ ;  /* 0x0000000c21037210 */ /* 0x000fe20007fbe0ff */
[----:B------:R-:W-:Y:S01]  /*04b0*/  IMAD R26, R47, UR8, RZ ;  /* 0x000000082f1a7c24 */ /* 0x000fe2000f8e02ff */
[----:B------:R-:W-:Y:S01]  /*04c0*/  IADD3 R4, P4, R33, R14, RZ ;  /* 0x0000000e21047210 */ /* 0x000fe20007f9e0ff */
[--C-:B------:R-:W-:Y:S01]  /*04d0*/  IMAD R36, R39, 0x21, R0.reuse ;  /* 0x0000002127247824 */ /* 0x100fe200078e0200 */
[----:B------:R-:W-:Y:S01]  /*04e0*/  IADD3 R6, P2, R33, R22, RZ ;  /* 0x0000001621067210 */ /* 0x000fe20007f5e0ff */
[--C-:B------:R-:W-:Y:S01]  /*04f0*/  IMAD R35, R35, 0x21, R0.reuse ;  /* 0x0000002123237824 */ /* 0x100fe200078e0200 */
[----:B------:R-:W-:Y:S01]  /*0500*/  LEA.HI.SX32 R21, R19, R2, 0x1d ;  /* 0x0000000213157211 */ /* 0x000fe200078feaff */
[--C-:B------:R-:W-:Y:S01]  /*0510*/  IMAD R37, R37, 0x21, R0.reuse ;  /* 0x0000002125257824 */ /* 0x100fe200078e0200 */
[----:B------:R-:W-:Y:S01]  /*0520*/  IMNMX R45, R45, UR6, PT ;  /* 0x000000062d2d7c17 */ /* 0x000fe2000b800200 */
[--C-:B------:R-:W-:Y:S01]  /*0530*/  IMAD R38, R43, 0x21, R0.reuse ;  /* 0x000000212b267824 */ /* 0x100fe200078e0200 */
[-C--:B------:R-:W-:Y:S01]  /*0540*/  LEA.HI.X.SX32 R11, R12, R17.reuse, 0x1, P5 ;  /* 0x000000110c0b7211 */ /* 0x080fe200028f0eff */
[--C-:B------:R-:W-:Y:S01]  /*0550*/  IMAD R40, R47, 0x21, R0.reuse ;  /* 0x000000212f287824 */ /* 0x100fe200078e0200 */
[-C--:B------:R-:W-:Y:S01]  /*0560*/  LEA.HI.X.SX32 R12, R14, R17.reuse, 0x1, P4 ;  /* 0x000000110e0c7211 */ /* 0x080fe200020f0eff */
[C---:B------:R-:W-:Y:S01]  /*0570*/  IMAD R24, R45.reuse, UR8, RZ ;  /* 0x000000082d187c24 */ /* 0x040fe2000f8e02ff */
[----:B------:R-:W-:Y:S01]  /*0580*/  LEA.HI.X.SX32 R14, R22, R17, 0x1, P2 ;  /* 0x00000011160e7211 */ /* 0x000fe200010f0eff */
[----:B------:R-:W-:Y:S01]  /*0590*/  IMAD R39, R45, 0x21, R0 ;  /* 0x000000212d277824 */ /* 0x000fe200078e0200 */
[----:B------:R-:W-:Y:S01]  /*05a0*/  IADD3 R22, R21, 0x10, RZ ;  /* 0x0000001015167810 */ /* 0x000fe20007ffe0ff */
[----:B------:R-:W-:Y:S01]  /*05b0*/  ULEA.HI.X.SX32 UR13, UR5, UR13, 0x1, UP0 ;  /* 0x0000000d050d7291 */ /* 0x000fe200080f0e3f */
[----:B------:R-:W-:Y:S01]  /*05c0*/  IADD3 R5, P3, R33, R16, RZ ;  /* 0x0000001021057210 */ /* 0x000fe20007f7e0ff */
[----:B------:R-:W-:Y:S01]  /*05d0*/  UIMAD UR5, UR4, UR8, URZ ;  /* 0x00000008040572a4 */ /* 0x000fe2000f8e023f */
[----:B------:R-:W-:-:S02]  /*05e0*/  LOP3.LUT R19, R19, 0xfffffff8, RZ, 0xc0, !PT ;  /* 0xfffffff813137812 */ /* 0x000fc400078ec0ff */
[----:B------:R-:W-:Y:S01]  /*05f0*/  IADD3 R8, P0, R33, R26, RZ ;  /* 0x0000001a21087210 */ /* 0x000fe20007f1e0ff */
[----:B------:R-:W-:Y:S01]  /*0600*/  UMOV UR4, URZ ;  /* 0x0000003f00047c82 */ /* 0x000fe20008000000 */
[----:B------:R-:W-:Y:S02]  /*0610*/  IMNMX R23, R21, UR6, PT ;  /* 0x0000000615177c17 */ /* 0x000fe4000b800200 */
[----:B------:R-:W-:Y:S02]  /*0620*/  IMNMX R25, R22, UR6, PT ;  /* 0x0000000616197c17 */ /* 0x000fe4000b800200 */
[----:B------:R-:W-:Y:S01]  /*0630*/  IADD3 R7, P1, R33, R24, RZ ;  /* 0x0000001821077210 */ /* 0x000fe20007f3e0ff */
[----:B------:R-:W-:Y:S01]  /*0640*/  IMAD R31, R23, UR8, RZ ;  /* 0x00000008171f7c24 */ /* 0x000fe2000f8e02ff */
[----:B------:R-:W-:Y:S01]  /*0650*/  LEA.HI.X.SX32 R13, R16, R17, 0x1, P3 ;  /* 0x00000011100d7211 */ /* 0x000fe200018f0eff */
[----:B------:R-:W-:Y:S01]  /*0660*/  IMAD R53, R25, UR8, RZ ;  /* 0x0000000819357c24 */ /* 0x000fe2000f8e02ff */
[----:B------:R-:W-:-:S02]  /*0670*/  IADD3 R21, -R19, R0, RZ ;  /* 0x0000000013157210 */ /* 0x000fc40007ffe1ff */
[-C--:B------:R-:W-:Y:S02]  /*0680*/  LEA.HI.X.SX32 R16, R26, R17.reuse, 0x1, P0 ;  /* 0x000000111a107211 */ /* 0x080fe400000f0eff */
[----:B------:R-:W-:Y:S02]  /*0690*/  SHF.R.S32.HI R22, RZ, 0x1f, R23 ;  /* 0x0000001fff167819 */ /* 0x000fe40000011417 */
[----:B------:R-:W-:Y:S02]  /*06a0*/  SHF.R.S32.HI R26, RZ, 0x1f, R25 ;  /* 0x0000001fff1a7819 */ /* 0x000fe40000011419 */
[----:B------:R-:W-:Y:S02]  /*06b0*/  LOP3.LUT R19, R18, 0xfffffffe, RZ, 0xc0, !PT ;  /* 0xfffffffe12137812 */ /* 0x000fe400078ec0ff */
[----:B------:R-:W-:Y:S02]  /*06c0*/  IMNMX R49, R27, UR6, PT ;  /* 0x000000061b317c17 */ /* 0x000fe4000b800200 */
[----:B------:R-:W-:-:S02]  /*06d0*/  LEA.HI.X.SX32 R15, R24, R17, 0x1, P1 ;  /* 0x00000011180f7211 */ /* 0x000fc400008f0eff */
[----:B------:R-:W-:Y:S01]  /*06e0*/  SHF.R.S32.HI R18, RZ, 0x1f, R21 ;  /* 0x0000001fff127819 */ /* 0x000fe20000011415 */
[----:B------:R-:W-:Y:S01]  /*06f0*/  IMAD R10, R49, UR8, RZ ;  /* 0x00000008310a7c24 */ /* 0x000fe2000f8e02ff */
[----:B------:R-:W-:Y:S01]  /*0700*/  LEA.HI R24, R22, R23, RZ, 0x2 ;  /* 0x0000001716187211 */ /* 0x000fe200078f10ff */
[----:B------:R-:W-:Y:S01]  /*0710*/  IMAD.IADD R22, R0, 0x1, -R19 ;  /* 0x0000000100167824 */ /* 0x000fe200078e0a13 */
[----:B------:R-:W-:Y:S02]  /*0720*/  LEA.HI R26, R26, R25, RZ, 0x2 ;  /* 0x000000191a1a7211 */ /* 0x000fe400078f10ff */
[----:B------:R-:W-:Y:S02]  /*0730*/  IMNMX R58, R20, UR6, PT ;  /* 0x00000006143a7c17 */ /* 0x000fe4000b800200 */
[-C--:B------:R-:W-:Y:S02]  /*0740*/  LEA.HI R19, R18, R21.reuse, RZ, 0x2 ;  /* 0x0000001512137211 */ /* 0x080fe400078f10ff */
[----:B------:R-:W-:Y:S01]  /*0750*/  IMNMX R41, R41, UR6, PT ;  /* 0x0000000629297c17 */ /* 0x000fe2000b800200 */
[----:B------:R-:W-:Y:S01]  /*0760*/  USHF.R.S32.HI UR6, URZ, 0x1f, UR7 ;  /* 0x0000001f3f067899 */ /* 0x000fe20008011407 */
[----:B------:R-:W-:-:S02]  /*0770*/  LEA.HI R18, R24, R21, RZ, 0x1e ;  /* 0x0000001518127211 */ /* 0x000fc400078ff0ff */
[----:B------:R-:W-:Y:S01]  /*0780*/  LEA.HI R26, R26, R21, RZ, 0x1e ;  /* 0x000000151a1a7211 */ /* 0x000fe200078ff0ff */
[----:B------:R-:W-:Y:S01]  /*0790*/  IMAD R28, R41, UR8, RZ ;  /* 0x00000008291c7c24 */ /* 0x000fe2000f8e02ff */
[----:B------:R-:W-:Y:S01]  /*07a0*/  SHF.R.S32.HI R21, RZ, 0x1f, R58 ;  /* 0x0000001fff157819 */ /* 0x000fe2000001143a */
[----:B------:R-:W-:Y:S01]  /*07b0*/  IMAD R18, R23, 0x8, R18 ;  /* 0x0000000817127824 */ /* 0x000fe200078e0212 */
[----:B------:R-:W-:Y:S01]  /*07c0*/  IADD3 R2, P6, R33, R10, RZ ;  /* 0x0000000a21027210 */ /* 0x000fe20007fde0ff */
[----:B------:R-:W-:Y:S01]  /*07d0*/  ULEA.HI UR6, UR6, UR7, URZ, 0x5 ;  /* 0x0000000706067291 */ /* 0x000fe2000f8f283f */
[----:B------:R-:W-:Y:S01]  /*07e0*/  LEA.HI R23, R21, R58, RZ, 0x4 ;  /* 0x0000003a15177211 */ /* 0x000fe200078f20ff */
[----:B------:R-:W-:Y:S01]  /*07f0*/  IMAD R41, R41, 0x21, R0 ;  /* 0x0000002129297824 */ /* 0x000fe200078e0200 */
[----:B------:R-:W-:Y:S01]  /*0800*/  LEA.HI.X.SX32 R9, R10, R17, 0x1, P6 ;  /* 0x000000110a097211 */ /* 0x000fe200030f0eff */
[----:B------:R-:W-:Y:S01]  /*0810*/  USHF.R.S32.HI UR9, URZ, 0x5, UR6 ;  /* 0x000000053f097899 */ /* 0x000fe20008011406 */
[----:B------:R-:W-:-:S02]  /*0820*/  SHF.R.S32.HI R24, RZ, 0x2, R19 ;  /* 0x00000002ff187819 */ /* 0x000fc40000011413 */
[----:B------:R-:W-:Y:S02]  /*0830*/  IADD3 R10, P6, R33, R28, RZ ;  /* 0x0000001c210a7210 */ /* 0x000fe40007fde0ff */
[----:B------:R-:W-:Y:S01]  /*0840*/  LEA R19, R25, R26, 0x3 ;  /* 0x0000001a19137211 */ /* 0x000fe200078e18ff */
[----:B------:R-:W-:Y:S01]  /*0850*/  IMAD R25, R58, UR8, RZ ;  /* 0x000000083a197c24 */ /* 0x000fe2000f8e02ff */
[----:B------:R-:W-:Y:S02]  /*0860*/  LEA.HI.SX32 R29, R23, R22, 0x1c ;  /* 0x00000016171d7211 */ /* 0x000fe400078fe2ff */
[----:B------:R-:W-:Y:S02]  /*0870*/  LEA.HI R51, R51, R0, RZ, 0x2 ;  /* 0x0000000033337211 */ /* 0x000fe400078f10ff */
[----:B------:R-:W-:Y:S01]  /*0880*/  LEA.HI.X.SX32 R17, R28, R17, 0x1, P6 ;  /* 0x000000111c117211 */ /* 0x000fe200030f0eff */
[----:B------:R-:W-:Y:S01]  /*0890*/  IMAD R58, R58, 0x2, R29 ;  /* 0x000000023a3a7824 */ /* 0x000fe200078e021d */
[----:B------:R-:W-:Y:S01]  /*08a0*/  SHF.R.S32.HI R28, RZ, 0x1f, R22 ;  /* 0x0000001fff1c7819 */ /* 0x000fe20000011416 */
[----:B------:R-:W-:Y:S01]  /*08b0*/  IMAD.SHL.U32 R29, R27, 0x20, RZ ;  /* 0x000000201b1d7824 */ /* 0x000fe200078e00ff */
[----:B------:R-:W-:-:S02]  /*08c0*/  SHF.R.S32.HI R26, RZ, 0x1f, R24 ;  /* 0x0000001fff1a7819 */ /* 0x000fc40000011418 */
[C---:B------:R-:W-:Y:S02]  /*08d0*/  IADD3 R20, P1, R24.reuse, R31, RZ ;  /* 0x0000001f18147210 */ /* 0x040fe40007f3e0ff */
[----:B------:R-:W-:Y:S02]  /*08e0*/  IADD3 R21, P2, R24, R53, RZ ;  /* 0x0000003518157210 */ /* 0x000fe40007f5e0ff */
[----:B------:R-:W-:Y:S02]  /*08f0*/  IADD3 R22, P0, R22, R25, RZ ;  /* 0x0000001916167210 */ /* 0x000fe40007f1e0ff */
[----:B------:R-:W-:Y:S02]  /*0900*/  LOP3.LUT R57, R51, 0xfffffffc, RZ, 0xc0, !PT ;  /* 0xfffffffc33397812 */ /* 0x000fe400078ec0ff */
[----:B------:R-:W-:Y:S01]  /*0910*/  LOP3.LUT R59, R34, 0xfffffff0, RZ, 0xc0, !PT ;  /* 0xfffffff0223b7812 */ /* 0x000fe200078ec0ff */
[----:B------:R-:W-:Y:S01]  /*0920*/  IMAD R34, R49, 0x21, R0 ;  /* 0x0000002131227824 */ /* 0x000fe200078e0200 */
[----:B------:R-:W-:Y:S01]  /*0930*/  SHF.R.S32.HI R51, RZ, 0x2, R51 ;  /* 0x00000002ff337819 */ /* 0x000fe20000011433 */
[----:B------:R-:W-:Y:S01]  /*0940*/  IMAD.IADD R57, R0, 0x1, -R57 ;  /* 0x0000000100397824 */ /* 0x000fe200078e0a39 */
[----:B------:R-:W-:-:S02]  /*0950*/  LEA.HI.X.SX32 R23, R31, R26, 0x1, P1 ;  /* 0x0000001a1f177211 */ /* 0x000fc400008f0eff */
[----:B------:R-:W-:Y:S02]  /*0960*/  LEA.HI.X.SX32 R24, R53, R26, 0x1, P2 ;  /* 0x0000001a35187211 */ /* 0x000fe400010f0eff */
[----:B------:R-:W-:Y:S02]  /*0970*/  LEA.HI.X.SX32 R25, R25, R28, 0x1, P0 ;  /* 0x0000001c19197211 */ /* 0x000fe400000f0eff */
[----:B------:R-:W-:Y:S02]  /*0980*/  SHF.L.U32 R26, R27, 0x5, RZ ;  /* 0x000000051b1a7819 */ /* 0x000fe400000006ff */
[----:B------:R-:W-:Y:S01]  /*0990*/  LOP3.LUT R28, R29, 0xffffffe0, R0, 0xe2, !PT ;  /* 0xffffffe01d1c7812 */ /* 0x000fe200078ee200 */
[C---:B------:R-:W-:Y:S01]  /*09a0*/  IMAD R29, R0.reuse, 0x21, RZ ;  /* 0x00000021001d7824 */ /* 0x040fe200078e02ff */
[----:B------:R-:W-:Y:S02]  /*09b0*/  LEA R27, R27, 0x15a8, 0x7 ;  /* 0x000015a81b1b7811 */ /* 0x000fe400078e38ff */
[----:B------:R-:W-:-:S02]  /*09c0*/  IADD3 R30, R0, 0x20, RZ ;  /* 0x00000020001e7810 */ /* 0x000fc40007ffe0ff */
[C---:B------:R-:W-:Y:S02]  /*09d0*/  IADD3 R31, R0.reuse, 0x40, RZ ;  /* 0x00000040001f7810 */ /* 0x040fe40007ffe0ff */
[----:B------:R-:W-:Y:S02]  /*09e0*/  IADD3 R32, R0, 0x60, RZ ;  /* 0x0000006000207810 */ /* 0x000fe40007ffe0ff */
[----:B------:R-:W-:Y:S02]  /*09f0*/  LOP3.LUT R56, R56, 0x1c, RZ, 0xc0, !PT ;  /* 0x0000001c38387812 */ /* 0x000fe400078ec0ff */
[----:B------:R-:W-:Y:S02]  /*0a00*/  IADD3 R59, -R59, R0, RZ ;  /* 0x000000003b3b7210 */ /* 0x000fe40007ffe1ff */
[----:B------:R-:W-:Y:S02]  /*0a10*/  LEA R33, R0, R51, 0x3 ;  /* 0x0000003300217211 */ /* 0x000fe400078e18ff */
.L_x_333:
[----:B------:R-:W-:Y:S01]  /*0a20*/  USHF.R.S32.HI UR6, URZ, 0x1f, UR4 ;  /* 0x0000001f3f067899 */ /* 0x000fe20008011404 */
[----:B0-----:R-:W-:Y:S01]  /*0a30*/  IMAD R45, R9, 0x54, RZ ;  /* 0x00000054092d7824 */ /* 0x001fe200078e02ff */
[----:B------:R-:W-:Y:S01]  /*0a40*/  UIADD3 UR10, UP0, UR5, UR4, URZ ;  /* 0x00000004050a7290 */ /* 0x000fe2000ff1e03f */
[----:B------:R-:W-:Y:S01]  /*0a50*/  IMAD R51, R14, 0x54, RZ ;  /* 0x000000540e337824 */ /* 0x000fe200078e02ff */
[----:B------:R-:W-:Y:S01]  /*0a60*/  UMOV UR7, UR13 ;  /* 0x0000000d00077c82 */ /* 0x000fe20008000000 */
[----:B------:R-:W-:Y:S01]  /*0a70*/  IMAD R47, R12, 0x54, RZ ;  /* 0x000000540c2f7824 */ /* 0x000fe200078e02ff */
[----:B------:R-:W-:Y:S01]  /*0a80*/  ULEA.HI.X.SX32 UR11, UR5, UR6, 0x1, UP0 ;  /* 0x00000006050b7291 */ /* 0x000fe200080f0e3f */
[----:B------:R-:W-:-:S02]  /*0a90*/  IMAD R73, R15, 0x54, RZ ;  /* 0x000000540f497824 */ /* 0x000fc400078e02ff */
[----:B------:R-:W-:Y:S01]  /*0aa0*/  UMOV UR6, UR12 ;  /* 0x0000000c00067c82 */ /* 0x000fe20008000000 */
[----:B------:R-:W-:Y:S01]  /*0ab0*/  IMAD R49, R13, 0x54, RZ ;  /* 0x000000540d317824 */ /* 0x000fe200078e02ff */
[----:B------:R-:W-:Y:S01]  /*0ac0*/  UIMAD.WIDE.U32 UR6, UR10, 0x54, UR6 ;  /* 0x000000540a0678a5 */ /* 0x000fe2000f8e0006 */
[----:B------:R-:W-:Y:S01]  /*0ad0*/  IMAD R77, R23, 0x54, RZ ;  /* 0x00000054174d7824 */ /* 0x000fe200078e02ff */
[----:B------:R-:W-:Y:S01]  /*0ae0*/  UIMAD UR10, UR11, 0x54, URZ ;  /* 0x000000540b0a78a4 */ /* 0x000fe2000f8e023f */
[----:B------:R-:W-:Y:S02]  /*0af0*/  IMAD R79, R24, 0x54, RZ ;  /* 0x00000054184f7824 */ /* 0x000fe400078e02ff */
[----:B------:R-:W-:Y:S01]  /*0b00*/  IMAD R75, R25, 0x54, RZ ;  /* 0x00000054194b7824 */ /* 0x000fe200078e02ff */
[----:B------:R-:W-:Y:S01]  /*0b10*/  UIADD3 UR10, UR7, UR10, URZ ;  /* 0x0000000a070a7290 */ /* 0x000fe2000fffe03f */
[----:B------:R-:W-:Y:S02]  /*0b20*/  IMAD.U32 R43, RZ, RZ, UR7 ;  /* 0x00000007ff2b7e24 */ /* 0x000fe4000f8e00ff */
[----:B------:R-:W-:-:S03]  /*0b30*/  IMAD.U32 R42, RZ, RZ, UR6 ;  /* 0x00000006ff2a7e24 */ /* 0x000fc6000f8e00ff */
[----:B------:R-:W-:-:S05]  /*0b40*/  MOV R43, UR10 ;  /* 0x0000000a002b7c02 */ /* 0x000fca0008000f00 */
[----:B------:R-:W-:-:S04]  /*0b50*/  IMAD.WIDE.U32 R70, R2, 0x54, R42 ;  /* 0x0000005402467825 */ /* 0x000fc800078e002a */
[----:B------:R-:W-:Y:S02]  /*0b60*/  IMAD.IADD R71, R71, 0x1, R45 ;  /* 0x0000000147477824 */ /* 0x000fe400078e022d */
[----:B------:R-:W-:Y:S02]  /*0b70*/  IMAD R45, R11, 0x54, RZ ;  /* 0x000000540b2d7824 */ /* 0x000fe400078e02ff */
[----:B------:R-:W-:-:S04]  /*0b80*/  IMAD.WIDE.U32 R68, R3, 0x54, R42 ;  /* 0x0000005403447825 */ /* 0x000fc800078e002a */
[----:B------:R-:W-:-:S04]  /*0b90*/  IMAD.WIDE.U32 R62, R6, 0x54, R42 ;  /* 0x00000054063e7825 */ /* 0x000fc800078e002a */
[----:B------:R-:W-:-:S04]  /*0ba0*/  IMAD.WIDE.U32 R66, R4, 0x54, R42 ;  /* 0x0000005404427825 */ /* 0x000fc800078e002a */
[----:B------:R-:W-:Y:S01]  /*0bb0*/  IMAD.WIDE.U32 R52, R7, 0x54, R42 ;  /* 0x0000005407347825 */ /* 0x000fe200078e002a */
[----:B------:R-:W-:-:S03]  /*0bc0*/  IADD3 R67, R67, R47, RZ ;  /* 0x0000002f43437210 */ /* 0x000fc60007ffe0ff */
[----:B------:R-:W-:Y:S01]  /*0bd0*/  IMAD.WIDE.U32 R64, R5, 0x54, R42 ;  /* 0x0000005405407825 */ /* 0x000fe200078e002a */
[----:B------:R-:W-:-:S03]  /*0be0*/  IADD3 R53, R53, R73, RZ ;  /* 0x0000004935357210 */ /* 0x000fc60007ffe0ff */
[----:B------:R-:W-:Y:S02]  /*0bf0*/  IMAD.IADD R69, R69, 0x1, R45 ;  /* 0x0000000145457824 */ /* 0x000fe400078e022d */
[----:B------:R-:W-:Y:S02]  /*0c00*/  IMAD.IADD R63, R63, 0x1, R51 ;  /* 0x000000013f3f7824 */ /* 0x000fe400078e0233 */
[----:B------:R-:W-:Y:S02]  /*0c10*/  IMAD R45, R16, 0x54, RZ ;  /* 0x00000054102d7824 */ /* 0x000fe400078e02ff */
[----:B------:R-:W-:-:S04]  /*0c20*/  IMAD.WIDE.U32 R50, R8, 0x54, R42 ;  /* 0x0000005408327825 */ /* 0x000fc800078e002a */
[----:B------:R-:W-:Y:S02]  /*0c30*/  IMAD.IADD R65, R65, 0x1, R49 ;  /* 0x0000000141417824 */ /* 0x000fe400078e0231 */
[----:B------:R-:W-:Y:S02]  /*0c40*/  IMAD R73, R17, 0x54, RZ ;  /* 0x0000005411497824 */ /* 0x000fe400078e02ff */
[----:B------:R-:W-:-:S04]  /*0c50*/  IMAD.WIDE.U32 R48, R10, 0x54, R42 ;  /* 0x000000540a307825 */ /* 0x000fc800078e002a */
[----:B------:R-:W-:Y:S02]  /*0c60*/  IMAD.IADD R51, R51, 0x1, R45 ;  /* 0x0000000133337824 */ /* 0x000fe400078e022d */
[----:B------:R-:W-:-:S04]  /*0c70*/  IMAD.WIDE R70, R59, 0x4, R70 ;  /* 0x000000043b467825 */ /* 0x000fc800078e0246 */
[--C-:B------:R-:W-:Y:S02]  /*0c80*/  IMAD.WIDE.U32 R46, R22, 0x54, R42.reuse ;  /* 0x00000054162e7825 */ /* 0x100fe400078e002a */
[----:B------:R-:W2:Y:S02]  /*0c90*/  LDG.E.CONSTANT R71, [R70.64+0x10] ;  /* 0x0000100e46477981 */ /* 0x000ea4000c1e9900 */
[----:B------:R-:W-:Y:S01]  /*0ca0*/  IMAD.WIDE.U32 R44, R20, 0x54, R42 ;  /* 0x00000054142c7825 */ /* 0x000fe200078e002a */
[----:B------:R-:W-:-:S03]  /*0cb0*/  IADD3 R47, R47, R75, RZ ;  /* 0x0000004b2f2f7210 */ /* 0x000fc60007ffe0ff */
[----:B------:R-:W-:-:S03]  /*0cc0*/  IMAD.WIDE R68, R59, 0x4, R68 ;  /* 0x000000043b447825 */ /* 0x000fc600078e0244 */
[----:B------:R-:W3:Y:S01]  /*0cd0*/  LDG.E.CONSTANT R47, [R46.64+0x50] ;  /* 0x0000500e2e2f7981 */ /* 0x000ee2000c1e9900 */
[----:B------:R-:W-:-:S03]  /*0ce0*/  IMAD.WIDE.U32 R42, R21, 0x54, R42 ;  /* 0x00000054152a7825 */ /* 0x000fc600078e002a */
[----:B------:R-:W4:Y:S01]  /*0cf0*/  LDG.E.CONSTANT R68, [R68.64+0x10] ;  /* 0x0000100e44447981 */ /* 0x000f22000c1e9900 */
[----:B------:R-:W-:-:S04]  /*0d00*/  IMAD.WIDE R66, R59, 0x4, R66 ;  /* 0x000000043b427825 */ /* 0x000fc800078e0242 */
[----:B------:R-:W-:Y:S02]  /*0d10*/  IMAD.IADD R49, R49, 0x1, R73 ;  /* 0x0000000131317824 */ /* 0x000fe400078e0249 */
[C---:B------:R-:W-:Y:S01]  /*0d20*/  IMAD.WIDE R64, R59.reuse, 0x4, R64 ;  /* 0x000000043b407825 */ /* 0x040fe200078e0240 */
[----:B------:R-:W3:Y:S03]  /*0d30*/  LDG.E.CONSTANT R67, [R66.64+0x10] ;  /* 0x0000100e42437981 */ /* 0x000ee6000c1e9900 */
[----:B------:R-:W-:Y:S02]  /*0d40*/  IMAD.WIDE R62, R59, 0x4, R62 ;  /* 0x000000043b3e7825 */ /* 0x000fe400078e023e */
[----:B------:R-:W3:Y:S02]  /*0d50*/  LDG.E.CONSTANT R64, [R64.64+0x10] ;  /* 0x0000100e40407981 */ /* 0x000ee4000c1e9900 */
[----:B------:R-:W-:-:S02]  /*0d60*/  IMAD.IADD R45, R45, 0x1, R77 ;  /* 0x000000012d2d7824 */ /* 0x000fc400078e024d */
[----:B------:R-:W-:Y:S01]  /*0d70*/  IMAD.WIDE R52, R59, 0x4, R52 ;  /* 0x000000043b347825 */ /* 0x000fe200078e0234 */
[----:B------:R-:W3:Y:S03]  /*0d80*/  LDG.E.CONSTANT R63, [R62.64+0x10] ;  /* 0x0000100e3e3f7981 */ /* 0x000ee6000c1e9900 */
[----:B------:R-:W-:Y:S02]  /*0d90*/  IMAD.IADD R43, R43, 0x1, R79 ;  /* 0x000000012b2b7824 */ /* 0x000fe400078e024f */
[C---:B------:R-:W-:Y:S01]  /*0da0*/  IMAD.WIDE R50, R59.reuse, 0x4, R50 ;  /* 0x000000043b327825 */ /* 0x040fe200078e0232 */
[----:B------:R-:W3:Y:S03]  /*0db0*/  LDG.E.CONSTANT R52, [R52.64+0x10] ;  /* 0x0000100e34347981 */ /* 0x000ee6000c1e9900 */
[----:B------:R-:W-:-:S02]  /*0dc0*/  IMAD.WIDE R48, R59, 0x4, R48 ;  /* 0x000000043b307825 */ /* 0x000fc400078e0230 */
[----:B------:R-:W3:Y:S02]  /*0dd0*/  LDG.E.CONSTANT R51, [R50.64+0x10] ;  /* 0x0000100e32337981 */ /* 0x000ee4000c1e9900 */
[C---:B------:R-:W-:Y:S02]  /*0de0*/  IMAD.WIDE R44, R57.reuse, 0x4, R44 ;  /* 0x00000004392c7825 */ /* 0x040fe400078e022c */
[----:B------:R-:W3:Y:S02]  /*0df0*/  LDG.E.CONSTANT R48, [R48.64+0x10] ;  /* 0x0000100e30307981 */ /* 0x000ee4000c1e9900 */
[----:B------:R-:W-:Y:S02]  /*0e00*/  IMAD.WIDE R42, R57, 0x4, R42 ;  /* 0x00000004392a7825 */ /* 0x000fe400078e022a */
[----:B------:R-:W3:Y:S04]  /*0e10*/  LDG.E.CONSTANT R45, [R44.64] ;  /* 0x0000000e2c2d7981 */ /* 0x000ee8000c1e9900 */
[----:B------:R-:W3:Y:S01]  /*0e20*/  LDG.E.CONSTANT R42, [R42.64] ;  /* 0x0000000e2a2a7981 */ /* 0x000ee2000c1e9900 */
[----:B------:R-:W-:-:S02]  /*0e30*/  USHF.L.U32 UR6, UR4, 0x8, URZ ;  /* 0x0000000804067899 */ /* 0x000fc4000800063f */
[----:B------:R-:W-:Y:S02]  /*0e40*/  ULDC UR7, c[0x0][0x194] ;  /* 0x0000650000077ab9 */ /* 0x000fe40000000800 */
[----:B------:R-:W-:-:S06]  /*0e50*/  UISETP.GE.AND UP0, UPT, UR6, UR7, UPT ;  /* 0x000000070600728c */ /* 0x000fcc000bf06270 */
[----:B------:R-:W-:Y:S01]  /*0e60*/  PLOP3.LUT P0, PT, PT, PT, UP0, 0x80, 0x0 ;  /* 0x000000000000781c */ /* 0x000fe20003f0f008 */
[----:B--2---:R0:W-:Y:S04]  /*0e70*/  STS [R34.X4], R71 ;  /* 0x0000004722007388 */ /* 0x0041e80000004800 */
[----:B----4-:R0:W-:Y:S04]  /*0e80*/  STS [R35.X4], R68 ;  /* 0x0000004423007388 */ /* 0x0101e80000004800 */
[----:B---3--:R0:W-:Y:S04]  /*0e90*/  STS [R36.X4], R67 ;  /* 0x0000004324007388 */ /* 0x0081e80000004800 */
[----:B------:R0:W-:Y:S04]  /*0ea0*/  STS [R37.X4], R64 ;  /* 0x0000004025007388 */ /* 0x0001e80000004800 */
[----:B------:R0:W-:Y:S04]  /*0eb0*/  STS [R38.X4], R63 ;  /* 0x0000003f26007388 */ /* 0x0001e80000004800 */
[----:B------:R0:W-:Y:S04]  /*0ec0*/  STS [R39.X4], R52 ;  /* 0x0000003427007388 */ /* 0x0001e80000004800 */
[----:B------:R0:W-:Y:S04]  /*0ed0*/  STS [R40.X4], R51 ;  /* 0x0000003328007388 */ /* 0x0001e80000004800 */
[----:B------:R0:W-:Y:S04]  /*0ee0*/  STS [R41.X4], R48 ;  /* 0x0000003029007388 */ /* 0x0001e80000004800 */
[----:B------:R0:W-:Y:S04]  /*0ef0*/  STS [R58.X4+0x1080], R47 ;  /* 0x0010802f3a007388 */ /* 0x0001e80000004800 */
[----:B------:R0:W-:Y:S04]  /*0f00*/  STS [R18.X4+0x1188], R45 ;  /* 0x0011882d12007388 */ /* 0x0001e80000004800 */
[----:B------:R0:W-:Y:S01]  /*0f10*/  STS [R19.X4+0x1188], R42 ;  /* 0x0011882a13007388 */ /* 0x0001e20000004800 */
[----:B------:R-:W-:Y:S05]  /*0f20*/  @P0 BRA `(.L_x_332) ;  /* 0x00003ea000000947 */ /* 0x000fea0003800000 */
[----:B0-----:R-:W-:Y:S01]  /*0f30*/  IABS R45, c[0x0][0x1a8] ;  /* 0x00006a00002d7a13 */ /* 0x001fe20000000000 */
[----:B------:R-:W0:Y:S01]  /*0f40*/  S2R R66, SR_TID.X ;  /* 0x0000000000427919 */ /* 0x000e220000002100 */
[----:B------:R-:W-:Y:S01]  /*0f50*/  USHF.L.U32 UR6, UR4, 0x3, URZ ;  /* 0x0000000304067899 */ /* 0x000fe2000800063f */
[----:B------:R-:W-:Y:S01]  /*0f60*/  HFMA2.MMA R69, -RZ, RZ, 0, 2.1457672119140625e-06 ;  /* 0x00000024ff457435 */ /* 0x000fe200000001ff */
[----:B------:R-:W1:Y:S04]  /*0f70*/  I2F.RP R44, R45 ;  /* 0x0000002d002c7306 */ /* 0x000e680000209400 */
[----:B------:R-:W-:-:S05]  /*0f80*/  IMAD.U32 R67, RZ, RZ, UR6 ;  /* 0x00000006ff437e24 */ /* 0x000fca000f8e00ff */
[----:B------:R-:W-:Y:S01]  /*0f90*/  LOP3.LUT R67, R67, 0x3, R0, 0xf8, !PT ;  /* 0x0000000343437812 */ /* 0x000fe200078ef800 */
[----:B-1----:R-:W1:Y:S02]  /*0fa0*/  MUFU.RCP R44, R44 ;  /* 0x0000002c002c7308 */ /* 0x002e640000001000 */
[----:B-1----:R-:W-:-:S06]  /*0fb0*/  IADD3 R42, R44, 0xffffffe, RZ ;  /* 0x0ffffffe2c2a7810 */ /* 0x002fcc0007ffe0ff */
[----:B------:R1:W2:Y:S02]  /*0fc0*/  F2I.FTZ.U32.TRUNC.NTZ R43, R42 ;  /* 0x0000002a002b7305 */ /* 0x0002a4000021f000 */
[----:B-1----:R-:W-:Y:S01]  /*0fd0*/  IMAD.MOV.U32 R42, RZ, RZ, RZ ;  /* 0x000000ffff2a7224 */ /* 0x002fe200078e00ff */
[----:B--2---:R-:W-:-:S05]  /*0fe0*/  IADD3 R46, RZ, -R43, RZ ;  /* 0x8000002bff2e7210 */ /* 0x004fca0007ffe0ff */
[----:B------:R-:W-:Y:S01]  /*0ff0*/  IMAD R47, R46, R45, RZ ;  /* 0x0000002d2e2f7224 */ /* 0x000fe200078e02ff */
[----:B-----5:R-:W-:-:S03]  /*1000*/  IABS R46, R61 ;  /* 0x0000003d002e7213 */ /* 0x020fc60000000000 */
[----:B------:R-:W-:Y:S01]  /*1010*/  IMAD.HI.U32 R43, R43, R47, R42 ;  /* 0x0000002f2b2b7227 */ /* 0x000fe200078e002a */
[----:B------:R-:W-:-:S04]  /*1020*/  LOP3.LUT R42, R61, c[0x0][0x1a8], RZ, 0x3c, !PT ;  /* 0x00006a003d2a7a12 */ /* 0x000fc800078e3cff */
        /* <DEDUP_REMOVED lines=9> */
[----:B0-----:R-:W-:-:S09]  /*10c0*/  LEA.HI R45, R66, UR6, RZ, 0x1d ;  /* 0x00000006422d7c11 */ /* 0x001fd2000f8fe8ff */
        /* <DEDUP_REMOVED lines=13> */
[----:B------:R-:W-:-:S04]  /*11a0*/  @!P2 IADD3 R42, P3, R56, R42, RZ ;  /* 0x0000002a382aa210 */ /* 0x000fc80007f7e0ff */
[----:B------:R-:W-:-:S06]  /*11b0*/  @!P2 IADD3.X R43, RZ, R43, RZ, P3, !PT ;  /* 0x0000002bff2ba210 */ /* 0x000fcc0001ffe4ff */
[----:B------:R-:W3:Y:S01]  /*11c0*/  @!P2 LDG.E.CONSTANT R43, [R42.64+0x4] ;  /* 0x0000040e2a2ba981 */ /* 0x000ee2000c1e9900 */
[----:B------:R-:W-:Y:S01]  /*11d0*/  IMAD R79, R66, 0x84, RZ ;  /* 0x00000084424f7824 */ /* 0x000fe200078e02ff */
[----:B--2---:R-:W-:Y:S02]  /*11e0*/  @!P1 HADD2.F32 R46, -RZ, R44.H0_H0 ;  /* 0x2000002cff2e9230 */ /* 0x004fe40000004100 */
[----:B---3--:R-:W-:Y:S04]  /*11f0*/  @!P2 STS [R28.X4+0x15a8], R43 ;  /* 0x0015a82b1c00a388 */ /* 0x008fe80000004800 */
[----:B------:R-:W-:Y:S04]  /*1200*/  @!P1 STS [R55.X4+0x17a8], R46 ;  /* 0x0017a82e37009388 */ /* 0x000fe80000004800 */
[----:B------:R-:W-:Y:S06]  /*1210*/  BAR.SYNC.DEFER_BLOCKING 0x0 ;  /* 0x0000000000007b1d */ /* 0x000fec0000010000 */
[----:B------:R-:W0:Y:S04]  /*1220*/  LDS.U8 R77, [R33.X4+0x1188] ;  /* 0x00118800214d7984 */ /* 0x000e280000004000 */
[----:B------:R-:W1:Y:S04]  /*1230*/  LDS R75, [R79] ;  /* 0x000000004f4b7984 */ /* 0x000e680000000800 */
[----:B------:R-:W2:Y:S04]  /*1240*/  LDS R63, [R79+0x4] ;  /* 0x000004004f3f7984 */ /* 0x000ea80000000800 */
[----:B------:R-:W3:Y:S04]  /*1250*/  LDS.64 R52, [R27] ;  /* 0x000000001b347984 */ /* 0x000ee80000000a00 */
[----:B------:R-:W4:Y:S04]  /*1260*/  LDS R64, [R79+0x10] ;  /* 0x000010004f407984 */ /* 0x000f280000000800 */
[----:B------:R-:W-:Y:S04]  /*1270*/  LDS R62, [R79+0x8] ;  /* 0x000008004f3e7984 */ /* 0x000fe80000000800 */
[----:B------:R-:W3:Y:S04]  /*1280*/  LDS.U8 R76, [R33.X4+0x1189] ;  /* 0x00118900214c7984 */ /* 0x000ee80000004000 */
[----:B------:R-:W4:Y:S04]  /*1290*/  LDS R65, [R79+0x14] ;  /* 0x000014004f417984 */ /* 0x000f280000000800 */
[----:B------:R-:W4:Y:S04]  /*12a0*/  LDS.64 R44, [R27+0x8] ;  /* 0x000008001b2c7984 */ /* 0x000f280000000a00 */
[----:B------:R-:W4:Y:S04]  /*12b0*/  LDS.64 R46, [R27+0x10] ;  /* 0x000010001b2e7984 */ /* 0x000f280000000a00 */
[----:B------:R-:W4:Y:S04]  /*12c0*/  LDS R74, [R79+0xc] ;  /* 0x00000c004f4a7984 */ /* 0x000f280000000800 */
[----:B------:R-:W4:Y:S04]  /*12d0*/  LDS R72, [R79+0x18] ;  /* 0x000018004f487984 */ /* 0x000f280000000800 */
[----:B------:R4:W4:Y:S04]  /*12e0*/  LDS R73, [R79+0x1c] ;  /* 0x00001c004f497984 */ /* 0x0009280000000800 */
[----:B------:R-:W4:Y:S01]  /*12f0*/  LDS.64 R48, [R27+0x18] ;  /* 0x000018001b307984 */ /* 0x000f220000000a00 */
[----:B0-----:R-:W-:-:S03]  /*1300*/  SHF.R.U32.HI R42, RZ, 0x4, R77 ;  /* 0x00000004ff2a7819 */ /* 0x001fc6000001164d */
[----:B------:R-:W0:Y:S02]  /*1310*/  LDS.64 R50, [R27+0x20] ;  /* 0x000020001b327984 */ /* 0x000e240000000a00 */
[----:B------:R-:W-:Y:S01]  /*1320*/  IMAD R42, R42, 0x100, R42 ;  /* 0x000001002a2a7824 */ /* 0x000fe200078e022a */
[----:B-1----:R-:W-:Y:S01]  /*1330*/  LOP3.LUT R43, R75, 0x3030303, RZ, 0xc0, !PT ;  /* 0x030303034b2b7812 */ /* 0x002fe200078ec0ff */
[----:B------:R-:W1:Y:S02]  /*1340*/  LDS.U8 R78, [R33.X4+0x118a] ;  /* 0x00118a00214e7984 */ /* 0x000e640000004000 */
[----:B------:R-:W-:Y:S01]  /*1350*/  IMAD R81, R42, 0x10000, R42 ;  /* 0x000100002a517824 */ /* 0x000fe200078e022a */
[----:B--2---:R-:W-:-:S03]  /*1360*/  LOP3.LUT R80, R63, 0x3030303, RZ, 0xc0, !PT ;  /* 0x030303033f507812 */ /* 0x004fc600078ec0ff */
[-C--:B---3--:R-:W-:Y:S02]  /*1370*/  IDP.4A.S8.S8 R82, R81, R52.reuse, RZ ;  /* 0x0000003451527226 */ /* 0x088fe400000006ff */
[----:B------:R-:W-:Y:S01]  /*1380*/  IDP.4A.S8.S8 R52, R43, R52, RZ ;  /* 0x000000342b347226 */ /* 0x000fe200000006ff */
[----:B----4-:R-:W-:Y:S01]  /*1390*/  LOP3.LUT R79, R64, 0x3030303, RZ, 0xc0, !PT ;  /* 0x03030303404f7812 */ /* 0x010fe200078ec0ff */
[-C--:B------:R-:W-:Y:S01]  /*13a0*/  IDP.4A.S8.S8 R82, R81, R53.reuse, R82 ;  /* 0x0000003551527226 */ /* 0x080fe20000000652 */
[----:B------:R-:W-:Y:S01]  /*13b0*/  SHF.R.U32.HI R83, RZ, 0x4, R76 ;  /* 0x00000004ff537819 */ /* 0x000fe2000001164c */
[----:B------:R-:W-:Y:S01]  /*13c0*/  IDP.4A.S8.S8 R80, R80, R53, R52 ;  /* 0x0000003550507226 */ /* 0x000fe20000000634 */
[----:B------:R-:W-:Y:S01]  /*13d0*/  LOP3.LUT R53, R62, 0x3030303, RZ, 0xc0, !PT ;  /* 0x030303033e357812 */ /* 0x000fe200078ec0ff */
[----:B------:R-:W2:Y:S01]  /*13e0*/  LDS.64 R42, [R27+0x28] ;  /* 0x000028001b2a7984 */ /* 0x000ea20000000a00 */
[----:B------:R-:W-:Y:S01]  /*13f0*/  LOP3.LUT R52, R65, 0x3030303, RZ, 0xc0, !PT ;  /* 0x0303030341347812 */ /* 0x000fe200078ec0ff */
[----:B------:R-:W-:-:S02]  /*1400*/  IDP.4A.S8.S8 R82, R81, R44, R82 ;  /* 0x0000002c51527226 */ /* 0x000fc40000000652 */
[----:B------:R-:W-:Y:S01]  /*1410*/  IDP.4A.S8.S8 R84, R79, R46, RZ ;  /* 0x0000002e4f547226 */ /* 0x000fe200000006ff */
[----:B------:R-:W-:Y:S01]  /*1420*/  LEA R79, R83, R83, 0x8 ;  /* 0x00000053534f7211 */ /* 0x000fe200078e40ff */
[----:B------:R-:W-:Y:S01]  /*1430*/  IDP.4A.S8.S8 R80, R53, R44, R80 ;  /* 0x0000002c35507226 */ /* 0x000fe20000000650 */
[----:B------:R-:W-:Y:S01]  /*1440*/  LOP3.LUT R44, R74, 0x3030303, RZ, 0xc0, !PT ;  /* 0x030303034a2c7812 */ /* 0x000fe200078ec0ff */
[----:B------:R-:W-:Y:S02]  /*1450*/  IDP.4A.S8.S8 R82, R81, R45, R82 ;  /* 0x0000002d51527226 */ /* 0x000fe40000000652 */
[----:B------:R-:W-:Y:S01]  /*1460*/  IDP.4A.S8.S8 R83, R52, R47, R84 ;  /* 0x0000002f34537226 */ /* 0x000fe20000000654 */
[----:B------:R-:W-:Y:S01]  /*1470*/  LOP3.LUT R81, R72, 0x3030303, RZ, 0xc0, !PT ;  /* 0x0303030348517812 */ /* 0x000fe200078ec0ff */
[----:B------:R-:W3:Y:S01]  /*1480*/  LDS.64 R52, [R27+0x30] ;  /* 0x000030001b347984 */ /* 0x000ee20000000a00 */
[----:B------:R-:W-:Y:S01]  /*1490*/  LOP3.LUT R84, R77, 0xf, RZ, 0xc0, !PT ;  /* 0x0000000f4d547812 */ /* 0x000fe200078ec0ff */
[----:B------:R-:W-:-:S02]  /*14a0*/  IMAD R79, R79, 0x10000, R79 ;  /* 0x000100004f4f7824 */ /* 0x000fc400078e024f */
[----:B------:R-:W-:Y:S01]  /*14b0*/  IDP.4A.S8.S8 R77, R44, R45, R80 ;  /* 0x0000002d2c4d7226 */ /* 0x000fe20000000650 */
[----:B------:R-:W-:Y:S01]  /*14c0*/  LOP3.LUT R44, R73, 0x3030303, RZ, 0xc0, !PT ;  /* 0x03030303492c7812 */ /* 0x000fe200078ec0ff */
[----:B------:R-:W-:Y:S02]  /*14d0*/  IDP.4A.S8.S8 R81, R81, R48, R83 ;  /* 0x0000003051517226 */ /* 0x000fe40000000653 */
[C---:B------:R-:W-:Y:S02]  /*14e0*/  IDP.4A.S8.S8 R82, R79.reuse, R46, R82 ;  /* 0x0000002e4f527226 */ /* 0x040fe40000000652 */
[----:B------:R-:W-:Y:S02]  /*14f0*/  IDP.4A.S8.S8 R46, R44, R49, R81 ;  /* 0x000000312c2e7226 */ /* 0x000fe40000000651 */
[----:B------:R-:W4:Y:S01]  /*1500*/  LDS.64 R44, [R27+0x38] ;  /* 0x000038001b2c7984 */ /* 0x000f220000000a00 */
[----:B------:R-:W-:Y:S01]  /*1510*/  IDP.4A.S8.S8 R82, R79, R47, R82 ;  /* 0x0000002f4f527226 */ /* 0x000fe20000000652 */
[----:B------:R-:W-:-:S02]  /*1520*/  SHF.R.S32.HI R47, RZ, 0x2, R75 ;  /* 0x00000002ff2f7819 */ /* 0x000fc4000001144b */
[----:B------:R-:W-:Y:S01]  /*1530*/  SHF.R.S32.HI R80, RZ, 0x2, R63 ;  /* 0x00000002ff507819 */ /* 0x000fe2000001143f */
[----:B------:R-:W4:Y:S01]  /*1540*/  LDS.U8 R81, [R33.X4+0x118b] ;  /* 0x00118b0021517984 */ /* 0x000f220000004000 */
[----:B------:R-:W-:Y:S01]  /*1550*/  LOP3.LUT R83, R47, 0x3030303, RZ, 0xc0, !PT ;  /* 0x030303032f537812 */ /* 0x000fe200078ec0ff */
[----:B------:R-:W-:Y:S01]  /*1560*/  IMAD R77, R77, R84, RZ ;  /* 0x000000544d4d7224 */ /* 0x000fe200078e02ff */
[----:B------:R-:W-:Y:S01]  /*1570*/  LOP3.LUT R47, R76, 0xf, RZ, 0xc0, !PT ;  /* 0x0000000f4c2f7812 */ /* 0x000fe200078ec0ff */
[----:B------:R-:W-:Y:S01]  /*1580*/  IDP.4A.S8.S8 R76, R79, R48, R82 ;  /* 0x000000304f4c7226 */ /* 0x000fe20000000652 */
[----:B------:R-:W-:Y:S01]  /*1590*/  LOP3.LUT R80, R80, 0x3030303, RZ, 0xc0, !PT ;  /* 0x0303030350507812 */ /* 0x000fe200078ec0ff */
[----:B0-----:R-:W-:Y:S01]  /*15a0*/  IDP.4A.S8.S8 R85, R83, R50, RZ ;  /* 0x0000003253557226 */ /* 0x001fe200000006ff */
[----:B-1----:R-:W-:Y:S01]  /*15b0*/  SHF.R.U32.HI R48, RZ, 0x4, R78 ;  /* 0x00000004ff307819 */ /* 0x002fe2000001164e */
[----:B------:R-:W-:Y:S02]  /*15c0*/  IMAD R77, R46, R47, R77 ;  /* 0x0000002f2e4d7224 */ /* 0x000fe400078e024d */
[----:B------:R-:W-:Y:S01]  /*15d0*/  IDP.4A.S8.S8 R76, R79, R49, R76 ;  /* 0x000000314f4c7226 */ /* 0x000fe2000000064c */
[----:B------:R-:W0:Y:S01]  /*15e0*/  LDS.64 R46, [R27+0x40] ;  /* 0x000040001b2e7984 */ /* 0x000e220000000a00 */
[----:B------:R-:W-:Y:S01]  /*15f0*/  IDP.4A.S8.S8 R85, R80, R51, R85 ;  /* 0x0000003350557226 */ /* 0x000fe20000000655 */
[----:B------:R-:W-:-:S02]  /*1600*/  SHF.R.S32.HI R84, RZ, 0x2, R62 ;  /* 0x00000002ff547819 */ /* 0x000fc4000001143e */
[----:B------:R-:W1:Y:S01]  /*1610*/  LDS.U8 R79, [R33.X4+0x118c] ;  /* 0x00118c00214f7984 */ /* 0x000e620000004000 */
[----:B------:R-:W-:Y:S01]  /*1620*/  IMAD R80, R48, 0x100, R48 ;  /* 0x0000010030507824 */ /* 0x000fe200078e0230 */
[----:B------:R-:W-:Y:S02]  /*1630*/  LOP3.LUT R83, R84, 0x3030303, RZ, 0xc0, !PT ;  /* 0x0303030354537812 */ /* 0x000fe400078ec0ff */
[----:B------:R-:W-:Y:S02]  /*1640*/  SHF.R.S32.HI R49, RZ, 0x2, R64 ;  /* 0x00000002ff317819 */ /* 0x000fe40000011440 */
[----:B------:R-:W-:Y:S01]  /*1650*/  LEA R80, R80, R80, 0x10 ;  /* 0x0000005050507211 */ /* 0x000fe200078e80ff */
[----:B--2---:R-:W-:Y:S01]  /*1660*/  IDP.4A.S8.S8 R85, R83, R42, R85 ;  /* 0x0000002a53557226 */ /* 0x004fe20000000655 */
[----:B------:R-:W-:Y:S02]  /*1670*/  SHF.R.S32.HI R48, RZ, 0x2, R74 ;  /* 0x00000002ff307819 */ /* 0x000fe4000001144a */
[----:B------:R-:W-:Y:S01]  /*1680*/  SHF.R.S32.HI R82, RZ, 0x2, R65 ;  /* 0x00000002ff527819 */ /* 0x000fe20000011441 */
[----:B------:R-:W-:Y:S01]  /*1690*/  IDP.4A.S8.S8 R83, R80, R50, RZ ;  /* 0x0000003250537226 */ /* 0x000fe200000006ff */
[----:B------:R-:W-:-:S02]  /*16a0*/  LOP3.LUT R49, R49, 0x3030303, RZ, 0xc0, !PT ;  /* 0x0303030331317812 */ /* 0x000fc400078ec0ff */
[----:B------:R-:W-:Y:S01]  /*16b0*/  LOP3.LUT R48, R48, 0x3030303, RZ, 0xc0, !PT ;  /* 0x0303030330307812 */ /* 0x000fe200078ec0ff */
[----:B------:R-:W-:Y:S01]  /*16c0*/  IDP.4A.S8.S8 R83, R80, R51, R83 ;  /* 0x0000003350537226 */ /* 0x000fe20000000653 */
[----:B------:R-:W-:Y:S01]  /*16d0*/  LOP3.LUT R82, R82, 0x3030303, RZ, 0xc0, !PT ;  /* 0x0303030352527812 */ /* 0x000fe200078ec0ff */
[----:B---3--:R-:W-:Y:S01]  /*16e0*/  IDP.4A.S8.S8 R84, R49, R52, RZ ;  /* 0x0000003431547226 */ /* 0x008fe200000006ff */
[----:B------:R-:W-:Y:S01]  /*16f0*/  SHF.R.S32.HI R51, RZ, 0x2, R72 ;  /* 0x00000002ff337819 */ /* 0x000fe20000011448 */
[----:B------:R-:W-:Y:S02]  /*1700*/  IDP.4A.S8.S8 R50, R48, R43, R85 ;  /* 0x0000002b30327226 */ /* 0x000fe40000000655 */
[----:B------:R-:W2:Y:S01]  /*1710*/  LDS.64 R48, [R27+0x48] ;  /* 0x000048001b307984 */ /* 0x000ea20000000a00 */
[----:B------:R-:W-:Y:S01]  /*1720*/  IDP.4A.S8.S8 R84, R82, R53, R84 ;  /* 0x0000003552547226 */ /* 0x000fe20000000654 */
[----:B------:R-:W-:Y:S02]  /*1730*/  LOP3.LUT R51, R51, 0x3030303, RZ, 0xc0, !PT ;  /* 0x0303030333337812 */ /* 0x000fe400078ec0ff */
[----:B------:R-:W-:Y:S01]  /*1740*/  SHF.R.S32.HI R82, RZ, 0x2, R73 ;  /* 0x00000002ff527819 */ /* 0x000fe20000011449 */
[----:B------:R-:W-:-:S02]  /*1750*/  IDP.4A.S8.S8 R83, R80, R42, R83 ;  /* 0x0000002a50537226 */ /* 0x000fc40000000653 */
[----:B----4-:R-:W-:Y:S01]  /*1760*/  IDP.4A.S8.S8 R84, R51, R44, R84 ;  /* 0x0000002c33547226 */ /* 0x010fe20000000654 */
[----:B------:R-:W-:Y:S01]  /*1770*/  LOP3.LUT R82, R82, 0x3030303, RZ, 0xc0, !PT ;  /* 0x0303030352527812 */ /* 0x000fe200078ec0ff */
[----:B------:R-:W-:Y:S01]  /*1780*/  IDP.4A.S8.S8 R51, R80, R43, R83 ;  /* 0x0000002b50337226 */ /* 0x000fe20000000653 */
[----:B------:R-:W-:Y:S01]  /*1790*/  LOP3.LUT R85, R78, 0xf, RZ, 0xc0, !PT ;  /* 0x0000000f4e557812 */ /* 0x000fe200078ec0ff */
[----:B------:R-:W3:Y:S02]  /*17a0*/  LDS.U8 R80, [R33.X4+0x118d] ;  /* 0x00118d0021507984 */ /* 0x000ee40000004000 */
[----:B------:R-:W-:Y:S01]  /*17b0*/  IDP.4A.S8.S8 R83, R82, R45, R84 ;  /* 0x0000002d52537226 */ /* 0x000fe20000000654 */
[----:B------:R-:W-:Y:S01]  /*17c0*/  SHF.R.S32.HI R82, RZ, 0x4, R75 ;  /* 0x00000004ff527819 */ /* 0x000fe2000001144b */
[----:B------:R-:W4:Y:S01]  /*17d0*/  LDS.64 R42, [R27+0x50] ;  /* 0x000050001b2a7984 */ /* 0x000f220000000a00 */
[----:B------:R-:W-:Y:S01]  /*17e0*/  SHF.R.U32.HI R78, RZ, 0x4, R81 ;  /* 0x00000004ff4e7819 */ /* 0x000fe20000011651 */
[----:B------:R-:W-:Y:S01]  /*17f0*/  IMAD R50, R50, R85, RZ ;  /* 0x0000005532327224 */ /* 0x000fe200078e02ff */
[----:B------:R-:W-:-:S02]  /*1800*/  LOP3.LUT R81, R81, 0xf, RZ, 0xc0, !PT ;  /* 0x0000000f51517812 */ /* 0x000fc400078ec0ff */
[----:B------:R-:W-:Y:S02]  /*1810*/  LOP3.LUT R85, R82, 0x3030303, RZ, 0xc0, !PT ;  /* 0x0303030352557812 */ /* 0x000fe400078ec0ff */
[----:B------:R-:W-:Y:S01]  /*1820*/  SHF.R.S32.HI R84, RZ, 0x4, R63 ;  /* 0x00000004ff547819 */ /* 0x000fe2000001143f */
[----:B------:R-:W-:Y:S02]  /*1830*/  IMAD R82, R78, 0x100, R78 ;  /* 0x000001004e527824 */ /* 0x000fe400078e024e */
[----:B------:R-:W-:Y:S01]  /*1840*/  IMAD R78, R83, R81, R50 ;  /* 0x00000051534e7224 */ /* 0x000fe200078e0232 */
[----:B------:R-:W-:Y:S01]  /*1850*/  LOP3.LUT R84, R84, 0x3030303, RZ, 0xc0, !PT ;  /* 0x0303030354547812 */ /* 0x000fe200078ec0ff */
[----:B0-----:R-:W-:Y:S01]  /*1860*/  IDP.4A.S8.S8 R85, R85, R46, RZ ;  /* 0x0000002e55557226 */ /* 0x001fe200000006ff */
[----:B-1----:R-:W-:Y:S01]  /*1870*/  SHF.R.U32.HI R50, RZ, 0x4, R79 ;  /* 0x00000004ff327819 */ /* 0x002fe2000001164f */
[----:B------:R-:W-:Y:S02]  /*1880*/  IMAD R82, R82, 0x10000, R82 ;  /* 0x0001000052527824 */ /* 0x000fe400078e0252 */
[----:B------:R-:W-:Y:S01]  /*1890*/  IDP.4A.S8.S8 R85, R84, R47, R85 ;  /* 0x0000002f54557226 */ /* 0x000fe20000000655 */
[----:B------:R-:W-:Y:S01]  /*18a0*/  LEA R84, R50, R50, 0x8 ;  /* 0x0000003232547211 */ /* 0x000fe200078e40ff */
[----:B------:R-:W-:-:S02]  /*18b0*/  IDP.4A.S8.S8 R52, R82, R52, R51 ;  /* 0x0000003452347226 */ /* 0x000fc40000000633 */
[----:B------:R-:W0:Y:S01]  /*18c0*/  LDS.64 R50, [R27+0x58] ;  /* 0x000058001b327984 */ /* 0x000e220000000a00 */
[----:B------:R-:W-:-:S04]  /*18d0*/  SHF.R.S32.HI R81, RZ, 0x4, R62 ;  /* 0x00000004ff517819 */ /* 0x000fc8000001143e */
[----:B------:R-:W-:Y:S01]  /*18e0*/  LOP3.LUT R83, R81, 0x3030303, RZ, 0xc0, !PT ;  /* 0x0303030351537812 */ /* 0x000fe200078ec0ff */
[----:B------:R-:W-:Y:S01]  /*18f0*/  IMAD R81, R84, 0x10000, R84 ;  /* 0x0001000054517824 */ /* 0x000fe200078e0254 */
[----:B------:R-:W-:-:S03]  /*1900*/  SHF.R.S32.HI R84, RZ, 0x4, R74 ;  /* 0x00000004ff547819 */ /* 0x000fc6000001144a */
[----:B------:R-:W-:Y:S01]  /*1910*/  IDP.4A.S8.S8 R46, R81, R46, RZ ;  /* 0x0000002e512e7226 */ /* 0x000fe200000006ff */
[----:B------:R-:W-:Y:S01]  /*1920*/  LOP3.LUT R84, R84, 0x3030303, RZ, 0xc0, !PT ;  /* 0x0303030354547812 */ /* 0x000fe200078ec0ff */
[-C--:B--2---:R-:W-:Y:S02]  /*1930*/  IDP.4A.S8.S8 R83, R83, R48.reuse, R85 ;  /* 0x0000003053537226 */ /* 0x084fe40000000655 */
[----:B------:R-:W-:Y:S02]  /*1940*/  IDP.4A.S8.S8 R53, R82, R53, R52 ;  /* 0x0000003552357226 */ /* 0x000fe40000000634 */
[C---:B------:R-:W-:Y:S01]  /*1950*/  IDP.4A.S8.S8 R47, R81.reuse, R47, R46 ;  /* 0x0000002f512f7226 */ /* 0x040fe2000000062e */
[----:B------:R-:W1:Y:S01]  /*1960*/  LDS.U8 R52, [R33.X4+0x118e] ;  /* 0x00118e0021347984 */ /* 0x000e620000004000 */
[----:B------:R-:W-:Y:S01]  /*1970*/  SHF.R.S32.HI R46, RZ, 0x4, R64 ;  /* 0x00000004ff2e7819 */ /* 0x000fe20000011440 */
[----:B------:R-:W-:Y:S02]  /*1980*/  IDP.4A.S8.S8 R83, R84, R49, R83 ;  /* 0x0000003154537226 */ /* 0x000fe40000000653 */
[----:B------:R-:W-:Y:S01]  /*1990*/  IDP.4A.S8.S8 R84, R81, R48, R47 ;  /* 0x0000003051547226 */ /* 0x000fe2000000062f */
[----:B------:R-:W-:-:S02]  /*19a0*/  SHF.R.S32.HI R48, RZ, 0x4, R65 ;  /* 0x00000004ff307819 */ /* 0x000fc40000011441 */
[----:B------:R-:W-:Y:S01]  /*19b0*/  LOP3.LUT R85, R46, 0x3030303, RZ, 0xc0, !PT ;  /* 0x030303032e557812 */ /* 0x000fe200078ec0ff */
[----:B------:R-:W-:Y:S01]  /*19c0*/  IDP.4A.S8.S8 R84, R81, R49, R84 ;  /* 0x0000003151547226 */ /* 0x000fe20000000654 */
[----:B---3--:R-:W-:Y:S01]  /*19d0*/  SHF.R.U32.HI R49, RZ, 0x4, R80 ;  /* 0x00000004ff317819 */ /* 0x008fe20000011650 */
[----:B------:R-:W2:Y:S01]  /*19e0*/  LDS.64 R46, [R27+0x60] ;  /* 0x000060001b2e7984 */ /* 0x000ea20000000a00 */
[----:B------:R-:W-:Y:S01]  /*19f0*/  LOP3.LUT R48, R48, 0x3030303, RZ, 0xc0, !PT ;  /* 0x0303030330307812 */ /* 0x000fe200078ec0ff */
[----:B----4-:R-:W-:Y:S02]  /*1a00*/  IDP.4A.S8.S8 R85, R85, R42, RZ ;  /* 0x0000002a55557226 */ /* 0x010fe400000006ff */
[----:B------:R-:W-:Y:S02]  /*1a10*/  IMAD R49, R49, 0x100, R49 ;  /* 0x0000010031317824 */ /* 0x000fe400078e0231 */
[----:B------:R-:W-:Y:S01]  /*1a20*/  IDP.4A.S8.S8 R85, R48, R43, R85 ;  /* 0x0000002b30557226 */ /* 0x000fe20000000655 */
[----:B------:R-:W-:-:S02]  /*1a30*/  SHF.R.S32.HI R48, RZ, 0x4, R72 ;  /* 0x00000004ff307819 */ /* 0x000fc40000011448 */
[----:B------:R-:W-:Y:S02]  /*1a40*/  LEA R81, R49, R49, 0x10 ;  /* 0x0000003131517211 */ /* 0x000fe400078e80ff */
[----:B------:R-:W-:-:S03]  /*1a50*/  LOP3.LUT R49, R48, 0x3030303, RZ, 0xc0, !PT ;  /* 0x0303030330317812 */ /* 0x000fc600078ec0ff */
[----:B------:R-:W-:Y:S02]  /*1a60*/  IDP.4A.S8.S8 R84, R81, R42, R84 ;  /* 0x0000002a51547226 */ /* 0x000fe40000000654 */
[----:B0-----:R-:W-:Y:S02]  /*1a70*/  IDP.4A.S8.S8 R85, R49, R50, R85 ;  /* 0x0000003231557226 */ /* 0x001fe40000000655 */
[----:B------:R-:W0:Y:S01]  /*1a80*/  LDS.64 R48, [R27+0x68] ;  /* 0x000068001b307984 */ /* 0x000e220000000a00 */
[C---:B------:R-:W-:Y:S01]  /*1a90*/  IDP.4A.S8.S8 R53, R82.reuse, R44, R53 ;  /* 0x0000002c52357226 */ /* 0x040fe20000000635 */
[----:B------:R-:W-:Y:S01]  /*1aa0*/  SHF.R.S32.HI R42, RZ, 0x4, R73 ;  /* 0x00000004ff2a7819 */ /* 0x000fe20000011449 */
[----:B------:R-:W-:Y:S01]  /*1ab0*/  IDP.4A.S8.S8 R84, R81, R43, R84 ;  /* 0x0000002b51547226 */ /* 0x000fe20000000654 */
[----:B------:R-:W-:Y:S01]  /*1ac0*/  LOP3.LUT R44, R79, 0xf, RZ, 0xc0, !PT ;  /* 0x0000000f4f2c7812 */ /* 0x000fe200078ec0ff */
[----:B------:R-:W-:Y:S01]  /*1ad0*/  IDP.4A.S8.S8 R53, R82, R45, R53 ;  /* 0x0000002d52357226 */ /* 0x000fe20000000635 */
[----:B------:R-:W-:Y:S01]  /*1ae0*/  LOP3.LUT R42, R42, 0x3030303, RZ, 0xc0, !PT ;  /* 0x030303032a2a7812 */ /* 0x000fe200078ec0ff */
[----:B------:R-:W-:-:S02]  /*1af0*/  IDP.4A.S8.S8 R82, R81, R50, R84 ;  /* 0x0000003251527226 */ /* 0x000fc40000000654 */
[----:B------:R-:W3:Y:S01]  /*1b00*/  LDS.U8 R50, [R33.X4+0x118f] ;  /* 0x00118f0021327984 */ /* 0x000ee20000004000 */
[----:B------:R-:W-:Y:S02]  /*1b10*/  IMAD R79, R83, R44, RZ ;  /* 0x0000002c534f7224 */ /* 0x000fe400078e02ff */
[----:B------:R-:W-:Y:S01]  /*1b20*/  IDP.4A.S8.S8 R44, R42, R51, R85 ;  /* 0x000000332a2c7226 */ /* 0x000fe20000000655 */
[----:B-1----:R-:W-:Y:S02]  /*1b30*/  SHF.R.U32.HI R42, RZ, 0x4, R52 ;  /* 0x00000004ff2a7819 */ /* 0x002fe40000011634 */
[----:B------:R-:W-:Y:S02]  /*1b40*/  SHF.R.S32.HI R75, RZ, 0x6, R75 ;  /* 0x00000006ff4b7819 */ /* 0x000fe4000001144b */
[----:B------:R-:W-:Y:S01]  /*1b50*/  SHF.R.S32.HI R83, RZ, 0x6, R63 ;  /* 0x00000006ff537819 */ /* 0x000fe2000001143f */
[----:B------:R-:W-:Y:S01]  /*1b60*/  IMAD R63, R42, 0x100, R42 ;  /* 0x000001002a3f7824 */ /* 0x000fe200078e022a */
[----:B------:R-:W-:Y:S01]  /*1b70*/  LOP3.LUT R45, R75, 0x3030303, RZ, 0xc0, !PT ;  /* 0x030303034b2d7812 */ /* 0x000fe200078ec0ff */
[----:B------:R-:W1:Y:S01]  /*1b80*/  LDS.64 R42, [R27+0x70] ;  /* 0x000070001b2a7984 */ /* 0x000e620000000a00 */
[----:B------:R-:W-:-:S02]  /*1b90*/  LOP3.LUT R86, R80, 0xf, RZ, 0xc0, !PT ;  /* 0x0000000f50567812 */ /* 0x000fc400078ec0ff */
[----:B------:R-:W-:Y:S01]  /*1ba0*/  LOP3.LUT R80, R83, 0x3030303, RZ, 0xc0, !PT ;  /* 0x0303030353507812 */ /* 0x000fe200078ec0ff */
[-C--:B--2---:R-:W-:Y:S02]  /*1bb0*/  IDP.4A.S8.S8 R45, R45, R46.reuse, RZ ;  /* 0x0000002e2d2d7226 */ /* 0x084fe400000006ff */
[----:B------:R-:W-:Y:S02]  /*1bc0*/  IMAD R63, R63, 0x10000, R63 ;  /* 0x000100003f3f7824 */ /* 0x000fe400078e023f */
[----:B------:R-:W-:Y:S02]  /*1bd0*/  IDP.4A.S8.S8 R51, R81, R51, R82 ;  /* 0x0000003351337226 */ /* 0x000fe40000000652 */
[-C--:B------:R-:W-:Y:S01]  /*1be0*/  IDP.4A.S8.S8 R82, R80, R47.reuse, R45 ;  /* 0x0000002f50527226 */ /* 0x080fe2000000062d */
[----:B------:R-:W-:Y:S01]  /*1bf0*/  IADD3 R80, R26, 0x10, RZ ;  /* 0x000000101a507810 */ /* 0x000fe20007ffe0ff */
[C---:B------:R-:W-:Y:S01]  /*1c00*/  IDP.4A.S8.S8 R46, R63.reuse, R46, RZ ;  /* 0x0000002e3f2e7226 */ /* 0x040fe200000006ff */
[----:B------:R-:W-:Y:S01]  /*1c10*/  SHF.R.S32.HI R62, RZ, 0x6, R62 ;  /* 0x00000006ff3e7819 */ /* 0x000fe2000001143e */
[----:B------:R-:W-:Y:S01]  /*1c20*/  IMAD R79, R44, R86, R79 ;  /* 0x000000562c4f7224 */ /* 0x000fe200078e024f */
[----:B------:R-:W-:Y:S01]  /*1c30*/  SHF.R.S32.HI R83, RZ, 0x1f, R80 ;  /* 0x0000001fff537819 */ /* 0x000fe20000011450 */
[----:B------:R-:W-:Y:S01]  /*1c40*/  IDP.4A.S8.S8 R46, R63, R47, R46 ;  /* 0x0000002f3f2e7226 */ /* 0x000fe2000000062e */
[----:B------:R-:W2:Y:S01]  /*1c50*/  LDS.64 R44, [R27+0x78] ;  /* 0x000078001b2c7984 */ /* 0x000ea20000000a00 */
[----:B------:R-:W-:-:S02]  /*1c60*/  IADD3 R84, R26, 0x8, RZ ;  /* 0x000000081a547810 */ /* 0x000fc40007ffe0ff */
[----:B------:R-:W-:Y:S01]  /*1c70*/  LOP3.LUT R81, R62, 0x3030303, RZ, 0xc0, !PT ;  /* 0x030303033e517812 */ /* 0x000fe200078ec0ff */
[----:B0-----:R-:W-:Y:S01]  /*1c80*/  IDP.4A.S8.S8 R46, R63, R48, R46 ;  /* 0x000000303f2e7226 */ /* 0x001fe2000000062e */
[----:B------:R-:W-:Y:S02]  /*1c90*/  LEA.HI R80, R83, R80, RZ, 0x3 ;  /* 0x0000005053507211 */ /* 0x000fe400078f18ff */
[----:B------:R-:W-:Y:S01]  /*1ca0*/  SHF.R.S32.HI R83, RZ, 0x1f, R26 ;  /* 0x0000001fff537819 */ /* 0x000fe2000001141a */
[----:B------:R-:W-:Y:S01]  /*1cb0*/  IDP.4A.S8.S8 R82, R81, R48, R82 ;  /* 0x0000003051527226 */ /* 0x000fe20000000652 */
[----:B------:R-:W-:Y:S01]  /*1cc0*/  SHF.R.S32.HI R85, RZ, 0x1f, R84 ;  /* 0x0000001fff557819 */ /* 0x000fe20000011454 */
[----:B------:R-:W-:Y:S01]  /*1cd0*/  IDP.4A.S8.S8 R81, R63, R49, R46 ;  /* 0x000000313f517226 */ /* 0x000fe2000000062e */
[----:B------:R-:W-:Y:S01]  /*1ce0*/  LEA.HI R83, R83, R26, RZ, 0x3 ;  /* 0x0000001a53537211 */ /* 0x000fe200078f18ff */
[----:B------:R-:W0:Y:S01]  /*1cf0*/  LDS R46, [R54.X4+0x1080] ;  /* 0x00108000362e7984 */ /* 0x000e220000004800 */
[----:B------:R-:W-:-:S02]  /*1d00*/  LEA.HI R75, R85, R84, RZ, 0x3 ;  /* 0x00000054554b7211 */ /* 0x000fc400078f18ff */
[----:B------:R-:W-:Y:S02]  /*1d10*/  IADD3 R84, R26, 0x18, RZ ;  /* 0x000000181a547810 */ /* 0x000fe40007ffe0ff */
[----:B------:R-:W-:Y:S02]  /*1d20*/  SHF.R.S32.HI R63, RZ, 0x3, R83 ;  /* 0x00000003ff3f7819 */ /* 0x000fe40000011453 */
[----:B---3--:R-:W-:Y:S02]  /*1d30*/  SHF.R.U32.HI R83, RZ, 0x4, R50 ;  /* 0x00000004ff537819 */ /* 0x008fe40000011632 */
[----:B------:R-:W-:Y:S02]  /*1d40*/  SHF.R.S32.HI R47, RZ, 0x1f, R84 ;  /* 0x0000001fff2f7819 */ /* 0x000fe40000011454 */
[----:B------:R-:W-:Y:S02]  /*1d50*/  SHF.R.S32.HI R64, RZ, 0x6, R64 ;  /* 0x00000006ff407819 */ /* 0x000fe40000011440 */
[----:B------:R-:W-:-:S02]  /*1d60*/  SHF.R.S32.HI R48, RZ, 0x6, R65 ;  /* 0x00000006ff307819 */ /* 0x000fc40000011441 */
[----:B------:R-:W-:Y:S02]  /*1d70*/  LEA R83, R83, R83, 0x8 ;  /* 0x0000005353537211 */ /* 0x000fe400078e40ff */
[----:B------:R-:W-:Y:S02]  /*1d80*/  LEA.HI R47, R47, R84, RZ, 0x3 ;  /* 0x000000542f2f7211 */ /* 0x000fe400078f18ff */
[----:B------:R-:W-:Y:S02]  /*1d90*/  LOP3.LUT R65, R64, 0x3030303, RZ, 0xc0, !PT ;  /* 0x0303030340417812 */ /* 0x000fe400078ec0ff */
[----:B------:R-:W-:Y:S01]  /*1da0*/  LOP3.LUT R84, R48, 0x3030303, RZ, 0xc0, !PT ;  /* 0x0303030330547812 */ /* 0x000fe200078ec0ff */
[----:B------:R-:W-:Y:S01]  /*1db0*/  IMAD R48, R83, 0x10000, R83 ;  /* 0x0001000053307824 */ /* 0x000fe200078e0253 */
[----:B------:R-:W-:Y:S02]  /*1dc0*/  SHF.R.S32.HI R62, RZ, 0x3, R75 ;  /* 0x00000003ff3e7819 */ /* 0x000fe4000001144b */
[----:B------:R-:W3:Y:S01]  /*1dd0*/  LDS R75, [R63.X4+0x17a8] ;  /* 0x0017a8003f4b7984 */ /* 0x000ee20000004800 */
[-C--:B-1----:R-:W-:Y:S01]  /*1de0*/  IDP.4A.S8.S8 R65, R65, R42.reuse, RZ ;  /* 0x0000002a41417226 */ /* 0x082fe200000006ff */
[----:B------:R-:W-:Y:S01]  /*1df0*/  SHF.R.S32.HI R74, RZ, 0x6, R74 ;  /* 0x00000006ff4a7819 */ /* 0x000fe2000001144a */
[----:B------:R-:W-:Y:S01]  /*1e00*/  IDP.4A.S8.S8 R81, R48, R42, R81 ;  /* 0x0000002a30517226 */ /* 0x000fe20000000651 */
[----:B------:R-:W-:Y:S01]  /*1e10*/  SHF.R.S32.HI R64, RZ, 0x3, R80 ;  /* 0x00000003ff407819 */ /* 0x000fe20000011450 */
[----:B------:R-:W1:Y:S01]  /*1e20*/  LDS R42, [R62.X4+0x17a8] ;  /* 0x0017a8003e2a7984 */ /* 0x000e620000004800 */
[----:B------:R-:W-:Y:S01]  /*1e30*/  IDP.4A.S8.S8 R84, R84, R43, R65 ;  /* 0x0000002b54547226 */ /* 0x000fe20000000641 */
[----:B------:R-:W-:-:S02]  /*1e40*/  LOP3.LUT R74, R74, 0x3030303, RZ, 0xc0, !PT ;  /* 0x030303034a4a7812 */ /* 0x000fc400078ec0ff */
[----:B------:R-:W-:Y:S02]  /*1e50*/  SHF.R.S32.HI R65, RZ, 0x3, R47 ;  /* 0x00000003ff417819 */ /* 0x000fe4000001142f */
[----:B------:R-:W4:Y:S01]  /*1e60*/  LDS R47, [R64.X4+0x17a8] ;  /* 0x0017a800402f7984 */ /* 0x000f220000004800 */
[----:B------:R-:W-:Y:S01]  /*1e70*/  SHF.R.S32.HI R72, RZ, 0x6, R72 ;  /* 0x00000006ff487819 */ /* 0x000fe20000011448 */
[----:B------:R-:W-:Y:S01]  /*1e80*/  IDP.4A.S8.S8 R83, R48, R43, R81 ;  /* 0x0000002b30537226 */ /* 0x000fe20000000651 */
[----:B------:R-:W-:Y:S01]  /*1e90*/  SHF.R.S32.HI R73, RZ, 0x6, R73 ;  /* 0x00000006ff497819 */ /* 0x000fe20000011449 */
[----:B------:R-:W-:Y:S01]  /*1ea0*/  IDP.4A.S8.S8 R82, R74, R49, R82 ;  /* 0x000000314a527226 */ /* 0x000fe20000000652 */
[----:B------:R-:W1:Y:S01]  /*1eb0*/  LDS R43, [R65.X4+0x17a8] ;  /* 0x0017a800412b7984 */ /* 0x000e620000004800 */
[----:B------:R-:W-:Y:S01]  /*1ec0*/  LOP3.LUT R49, R72, 0x3030303, RZ, 0xc0, !PT ;  /* 0x0303030348317812 */ /* 0x000fe200078ec0ff */
[----:B------:R-:W0:Y:S01]  /*1ed0*/  I2F R76, R76 ;  /* 0x0000004c004c7306 */ /* 0x000e220000201400 */
[----:B------:R-:W-:Y:S01]  /*1ee0*/  LOP3.LUT R81, R52, 0xf, RZ, 0xc0, !PT ;  /* 0x0000000f34517812 */ /* 0x000fe200078ec0ff */
[-C--:B--2---:R-:W-:Y:S01]  /*1ef0*/  IDP.4A.S8.S8 R83, R48, R44.reuse, R83 ;  /* 0x0000002c30537226 */ /* 0x084fe20000000653 */
[----:B------:R-:W-:Y:S01]  /*1f00*/  LOP3.LUT R52, R73, 0x3030303, RZ, 0xc0, !PT ;  /* 0x0303030349347812 */ /* 0x000fe200078ec0ff */
[----:B------:R-:W-:Y:S01]  /*1f10*/  IDP.4A.S8.S8 R49, R49, R44, R84 ;  /* 0x0000002c31317226 */ /* 0x000fe20000000654 */
[----:B------:R-:W-:Y:S01]  /*1f20*/  LOP3.LUT R50, R50, 0xf, RZ, 0xc0, !PT ;  /* 0x0000000f32327812 */ /* 0x000fe200078ec0ff */
[----:B------:R-:W-:-:S02]  /*1f30*/  IDP.4A.S8.S8 R83, R48, R45, R83 ;  /* 0x0000002d30537226 */ /* 0x000fc40000000653 */
[----:B------:R-:W-:Y:S01]  /*1f40*/  I2F R77, R77 ;  /* 0x0000004d004d7306 */ /* 0x000fe20000201400 */
[----:B------:R-:W-:Y:S02]  /*1f50*/  IMAD R81, R82, R81, RZ ;  /* 0x0000005152517224 */ /* 0x000fe400078e02ff */
[----:B------:R-:W-:-:S05]  /*1f60*/  IDP.4A.S8.S8 R52, R52, R45, R49 ;  /* 0x0000002d34347226 */ /* 0x000fca0000000631 */
[----:B------:R-:W2:Y:S01]  /*1f70*/  I2F R53, R53 ;  /* 0x0000003500357306 */ /* 0x000ea20000201400 */
[----:B------:R-:W-:Y:S01]  /*1f80*/  IMAD R50, R52, R50, R81 ;  /* 0x0000003234327224 */ /* 0x000fe200078e0251 */
[----:B0-----:R-:W-:Y:S01]  /*1f90*/  HADD2.F32 R44, -RZ, R46.H1_H1 ;  /* 0x3000002eff2c7230 */ /* 0x001fe20000004100 */
[----:B------:R-:W-:-:S05]  /*1fa0*/  ULEA UR7, UR4, 0x80, 0x8 ;  /* 0x0000008004077891 */ /* 0x000fca000f8e403f */
[----:B------:R-:W0:Y:S01]  /*1fb0*/  I2F R78, R78 ;  /* 0x0000004e004e7306 */ /* 0x000e220000201400 */
[----:B------:R-:W-:-:S07]  /*1fc0*/  ULDC UR10, c[0x0][0x194] ;  /* 0x00006500000a7ab9 */ /* 0x000fce0000000800 */
[----:B------:R-:W0:Y:S01]  /*1fd0*/  I2F R51, R51 ;  /* 0x0000003300337306 */ /* 0x000e220000201400 */
[----:B------:R-:W-:Y:S01]  /*1fe0*/  HADD2.F32 R46, -RZ, R46.H0_H0 ;  /* 0x2000002eff2e7230 */ /* 0x000fe20000004100 */
[----:B------:R-:W-:Y:S01]  /*1ff0*/  UISETP.GE.AND UP0, UPT, UR7, UR10, UPT ;  /* 0x0000000a0700728c */ /* 0x000fe2000bf06270 */
[----:B------:R-:W-:-:S05]  /*2000*/  FMUL.FTZ R76, R44, R76 ;  /* 0x0000004c2c4c7220 */ /* 0x000fca0000410000 */
[----:B------:R-:W-:Y:S08]  /*2010*/  I2F R79, R79 ;  /* 0x0000004f004f7306 */ /* 0x000ff00000201400 */
[----:B------:R-:W1:Y:S01]  /*2020*/  I2F R83, R83 ;  /* 0x0000005300537306 */ /* 0x000e620000201400 */
[----:B--2---:R-:W-:Y:S01]  /*2030*/  FMUL.FTZ R53, R44, R53 ;  /* 0x000000352c357220 */ /* 0x004fe20000410000 */
[----:B------:R-:W-:Y:S01]  /*2040*/  BAR.SYNC.DEFER_BLOCKING 0x0 ;  /* 0x0000000000007b1d */ /* 0x000fe20000010000 */
[----:B------:R-:W-:-:S05]  /*2050*/  FFMA.FTZ R76, R46, R77, -R76 ;  /* 0x0000004d2e4c7223 */ /* 0x000fca000001084c */
[----:B------:R-:W2:Y:S01]  /*2060*/  I2F R50, R50 ;  /* 0x0000003200327306 */ /* 0x000ea20000201400 */
[----:B------:R-:W-:Y:S01]  /*2070*/  PLOP3.LUT P1, PT, PT, PT, UP0, 0x80, 0x0 ;  /* 0x000000000000781c */ /* 0x000fe20003f2f008 */
[----:B0-----:R-:W-:Y:S02]  /*2080*/  FFMA.FTZ R53, R46, R78, -R53 ;  /* 0x0000004e2e357223 */ /* 0x001fe40000010835 */
[----:B---3--:R-:W-:Y:S02]  /*2090*/  FFMA.FTZ R75, R76, R75, R60 ;  /* 0x0000004b4c4b7223 */ /* 0x008fe4000001003c */
[----:B------:R-:W-:Y:S02]  /*20a0*/  FMUL.FTZ R51, R44, R51 ;  /* 0x000000332c337220 */ /* 0x000fe40000410000 */
[----:B-1----:R-:W-:Y:S02]  /*20b0*/  FMUL.FTZ R83, R83, R44 ;  /* 0x0000002c53537220 */ /* 0x002fe40000410000 */
[----:B------:R-:W-:-:S02]  /*20c0*/  FFMA.FTZ R51, R46, R79, -R51 ;  /* 0x0000004f2e337223 */ /* 0x000fc40000010833 */
[----:B------:R-:W-:Y:S02]  /*20d0*/  FFMA.FTZ R42, R53, R42, R75 ;  /* 0x0000002a352a7223 */ /* 0x000fe4000001004b */
[----:B--2---:R-:W-:Y:S02]  /*20e0*/  FFMA.FTZ R50, R50, R46, -R83 ;  /* 0x0000002e32327223 */ /* 0x004fe40000010853 */
[----:B----4-:R-:W-:-:S04]  /*20f0*/  FFMA.FTZ R42, R51, R47, R42 ;  /* 0x0000002f332a7223 */ /* 0x010fc8000001002a */
[----:B------:R-:W-:Y:S01]  /*2100*/  FFMA.FTZ R60, R50, R43, R42 ;  /* 0x0000002b323c7223 */ /* 0x000fe2000001002a */
        /* <DEDUP_REMOVED lines=9> */
[----:B------:R-:W-:-:S04]  /*21a0*/  @!P2 IADD3 R42, P3, R56, R42, RZ ;  /* 0x0000002a382aa210 */ /* 0x000fc80007f7e0ff */
[----:B------:R-:W-:-:S05]  /*21b0*/  @!P2 IADD3.X R43, RZ, R43, RZ, P3, !PT ;  /* 0x0000002bff2ba210 */ /* 0x000fca0001ffe4ff */
[----:B------:R-:W3:Y:S01]  /*21c0*/  @!P2 LDG.E.CONSTANT R45, [R42.64+0x4] ;  /* 0x0000040e2a2da981 */ /* 0x000ee2000c1e9900 */
[----:B--2---:R-:W-:-:S03]  /*21d0*/  @!P1 HADD2.F32 R44, -RZ, R44.H0_H0 ;  /* 0x2000002cff2c9230 */ /* 0x004fc60000004100 */
[----:B---3--:R-:W-:Y:S04]  /*21e0*/  @!P2 STS [R28.X4+0x15a8], R45 ;  /* 0x0015a82d1c00a388 */ /* 0x008fe80000004800 */
[----:B------:R-:W-:Y:S04]  /*21f0*/  @!P1 STS [R55.X4+0x17a8], R44 ;  /* 0x0017a82c37009388 */ /* 0x000fe80000004800 */
[----:B------:R-:W-:Y:S06]  /*2200*/  BAR.SYNC.DEFER_BLOCKING 0x0 ;  /* 0x0000000000007b1d */ /* 0x000fec0000010000 */
[----:B------:R-:W0:Y:S04]  /*2210*/  LDS.U8 R78, [R33.X4+0x1190] ;  /* 0x00119000214e7984 */ /* 0x000e280000004000 */
[----:B------:R-:W1:Y:S04]  /*2220*/  LDS R77, [R29.X4+0x20] ;  /* 0x000020001d4d7984 */ /* 0x000e680000004800 */
[----:B------:R-:W-:Y:S04]  /*2230*/  LDS.64 R48, [R27] ;  /* 0x000000001b307984 */ /* 0x000fe80000000a00 */
[----:B------:R-:W2:Y:S04]  /*2240*/  LDS R76, [R29.X4+0x24] ;  /* 0x000024001d4c7984 */ /* 0x000ea80000004800 */
[----:B------:R-:W3:Y:S04]  /*2250*/  LDS.U8 R79, [R33.X4+0x1191] ;  /* 0x00119100214f7984 */ /* 0x000ee80000004000 */
[----:B------:R-:W4:Y:S04]  /*2260*/  LDS R75, [R29.X4+0x28] ;  /* 0x000028001d4b7984 */ /* 0x000f280000004800 */
[----:B------:R-:W5:Y:S04]  /*2270*/  LDS.64 R42, [R27+0x8] ;  /* 0x000008001b2a7984 */ /* 0x000f680000000a00 */
[----:B------:R-:W5:Y:S04]  /*2280*/  LDS R73, [R29.X4+0x30] ;  /* 0x000030001d497984 */ /* 0x000f680000004800 */
[----:B------:R-:W5:Y:S04]  /*2290*/  LDS R72, [R29.X4+0x34] ;  /* 0x000034001d487984 */ /* 0x000f680000004800 */
[----:B------:R-:W5:Y:S04]  /*22a0*/  LDS.64 R44, [R27+0x10] ;  /* 0x000010001b2c7984 */ /* 0x000f680000000a00 */
[----:B------:R-:W5:Y:S01]  /*22b0*/  LDS R74, [R29.X4+0x2c] ;  /* 0x00002c001d4a7984 */ /* 0x000f620000004800 */
[----:B0-----:R-:W-:-:S03]  /*22c0*/  SHF.R.U32.HI R50, RZ, 0x4, R78 ;  /* 0x00000004ff327819 */ /* 0x001fc6000001164e */
[----:B------:R-:W0:Y:S02]  /*22d0*/  LDS R52, [R29.X4+0x38] ;  /* 0x000038001d347984 */ /* 0x000e240000004800 */
[----:B------:R-:W-:Y:S02]  /*22e0*/  IMAD R50, R50, 0x100, R50 ;  /* 0x0000010032327824 */ /* 0x000fe400078e0232 */
[----:B------:R-:W0:Y:S01]  /*22f0*/  LDS R53, [R29.X4+0x3c] ;  /* 0x00003c001d357984 */ /* 0x000e220000004800 */
[----:B-1----:R-:W-:-:S03]  /*2300*/  LOP3.LUT R51, R77, 0x3030303, RZ, 0xc0, !PT ;  /* 0x030303034d337812 */ /* 0x002fc600078ec0ff */
[----:B------:R-:W1:Y:S01]  /*2310*/  LDS.64 R46, [R27+0x18] ;  /* 0x000018001b2e7984 */ /* 0x000e620000000a00 */
[----:B------:R-:W-:Y:S01]  /*2320*/  IMAD R81, R50, 0x10000, R50 ;  /* 0x0001000032517824 */ /* 0x000fe200078e0232 */
[----:B--2---:R-:W-:Y:S01]  /*2330*/  LOP3.LUT R50, R76, 0x3030303, RZ, 0xc0, !PT ;  /* 0x030303034c327812 */ /* 0x004fe200078ec0ff */
[-C--:B------:R-:W-:Y:S01]  /*2340*/  IDP.4A.S8.S8 R51, R51, R48.reuse, RZ ;  /* 0x0000003033337226 */ /* 0x080fe200000006ff */
[----:B------:R-:W-:Y:S01]  /*2350*/  LDS.U8 R80, [R33.X4+0x1192] ;  /* 0x0011920021507984 */ /* 0x000fe20000004000 */
[C---:B------:R-:W-:Y:S02]  /*2360*/  IDP.4A.S8.S8 R48, R81.reuse, R48, RZ ;  /* 0x0000003051307226 */ /* 0x040fe400000006ff */
[-C--:B------:R-:W-:Y:S02]  /*2370*/  IDP.4A.S8.S8 R50, R50, R49.reuse, R51 ;  /* 0x0000003132327226 */ /* 0x080fe40000000633 */
[----:B------:R-:W-:Y:S02]  /*2380*/  IDP.4A.S8.S8 R82, R81, R49, R48 ;  /* 0x0000003151527226 */ /* 0x000fe40000000630 */
[----:B------:R-:W2:Y:S01]  /*2390*/  LDS.64 R48, [R27+0x20] ;  /* 0x000020001b307984 */ /* 0x000ea20000000a00 */
[----:B---3--:R-:W-:-:S02]  /*23a0*/  SHF.R.U32.HI R83, RZ, 0x4, R79 ;  /* 0x00000004ff537819 */ /* 0x008fc4000001164f */
[----:B----4-:R-:W-:Y:S01]  /*23b0*/  LOP3.LUT R51, R75, 0x3030303, RZ, 0xc0, !PT ;  /* 0x030303034b337812 */ /* 0x010fe200078ec0ff */
[----:B-----5:R-:W-:Y:S01]  /*23c0*/  IDP.4A.S8.S8 R82, R81, R42, R82 ;  /* 0x0000002a51527226 */ /* 0x020fe20000000652 */
[----:B------:R-:W-:-:S03]  /*23d0*/  LEA R85, R83, R83, 0x8 ;  /* 0x0000005353557211 */ /* 0x000fc600078e40ff */
[----:B------:R-:W-:Y:S01]  /*23e0*/  IDP.4A.S8.S8 R42, R51, R42, R50 ;  /* 0x0000002a332a7226 */ /* 0x000fe20000000632 */
[----:B------:R-:W-:Y:S01]  /*23f0*/  LOP3.LUT R83, R73, 0x3030303, RZ, 0xc0, !PT ;  /* 0x0303030349537812 */ /* 0x000fe200078ec0ff */
[----:B------:R-:W3:Y:S01]  /*2400*/  LDS.64 R50, [R27+0x28] ;  /* 0x000028001b327984 */ /* 0x000ee20000000a00 */
[----:B------:R-:W-:Y:S02]  /*2410*/  IDP.4A.S8.S8 R84, R81, R43, R82 ;  /* 0x0000002b51547226 */ /* 0x000fe40000000652 */
[----:B------:R-:W-:Y:S01]  /*2420*/  IMAD R81, R85, 0x10000, R85 ;  /* 0x0001000055517824 */ /* 0x000fe200078e0255 */
[----:B------:R-:W-:Y:S01]  /*2430*/  LOP3.LUT R82, R72, 0x3030303, RZ, 0xc0, !PT ;  /* 0x0303030348527812 */ /* 0x000fe200078ec0ff */
[-C--:B------:R-:W-:Y:S02]  /*2440*/  IDP.4A.S8.S8 R83, R83, R44.reuse, RZ ;  /* 0x0000002c53537226 */ /* 0x080fe400000006ff */
[----:B------:R-:W-:Y:S01]  /*2450*/  IDP.4A.S8.S8 R84, R81, R44, R84 ;  /* 0x0000002c51547226 */ /* 0x000fe20000000654 */
[----:B------:R-:W-:Y:S01]  /*2460*/  LOP3.LUT R44, R74, 0x3030303, RZ, 0xc0, !PT ;  /* 0x030303034a2c7812 */ /* 0x000fe200078ec0ff */
[----:B------:R-:W-:-:S02]  /*2470*/  IDP.4A.S8.S8 R82, R82, R45, R83 ;  /* 0x0000002d52527226 */ /* 0x000fc40000000653 */
[----:B------:R-:W-:Y:S01]  /*2480*/  IDP.4A.S8.S8 R84, R81, R45, R84 ;  /* 0x0000002d51547226 */ /* 0x000fe20000000654 */
[----:B0-----:R-:W-:Y:S01]  /*2490*/  LOP3.LUT R45, R52, 0x3030303, RZ, 0xc0, !PT ;  /* 0x03030303342d7812 */ /* 0x001fe200078ec0ff */
[----:B------:R-:W-:Y:S01]  /*24a0*/  IDP.4A.S8.S8 R42, R44, R43, R42 ;  /* 0x0000002b2c2a7226 */ /* 0x000fe2000000062a */
[----:B------:R-:W-:Y:S02]  /*24b0*/  LOP3.LUT R83, R78, 0xf, RZ, 0xc0, !PT ;  /* 0x0000000f4e537812 */ /* 0x000fe400078ec0ff */
[----:B------:R-:W-:Y:S01]  /*24c0*/  LOP3.LUT R44, R53, 0x3030303, RZ, 0xc0, !PT ;  /* 0x03030303352c7812 */ /* 0x000fe200078ec0ff */
[-C--:B-1----:R-:W-:Y:S02]  /*24d0*/  IDP.4A.S8.S8 R78, R81, R46.reuse, R84 ;  /* 0x0000002e514e7226 */ /* 0x082fe40000000654 */
[----:B------:R-:W-:Y:S02]  /*24e0*/  IDP.4A.S8.S8 R45, R45, R46, R82 ;  /* 0x0000002e2d2d7226 */ /* 0x000fe40000000652 */
[-C--:B------:R-:W-:Y:S01]  /*24f0*/  IDP.4A.S8.S8 R78, R81, R47.reuse, R78 ;  /* 0x0000002f514e7226 */ /* 0x080fe2000000064e */
[----:B------:R-:W0:Y:S01]  /*2500*/  LDS.U8 R82, [R33.X4+0x1193] ;  /* 0x0011930021527984 */ /* 0x000e220000004000 */
[----:B------:R-:W-:Y:S01]  /*2510*/  IDP.4A.S8.S8 R46, R44, R47, R45 ;  /* 0x0000002f2c2e7226 */ /* 0x000fe2000000062d */
[----:B------:R-:W-:Y:S01]  /*2520*/  SHF.R.S32.HI R47, RZ, 0x2, R77 ;  /* 0x00000002ff2f7819 */ /* 0x000fe2000001144d */
[----:B------:R-:W-:Y:S01]  /*2530*/  IMAD R83, R42, R83, RZ ;  /* 0x000000532a537224 */ /* 0x000fe200078e02ff */
[----:B------:R-:W-:Y:S01]  /*2540*/  LOP3.LUT R79, R79, 0xf, RZ, 0xc0, !PT ;  /* 0x0000000f4f4f7812 */ /* 0x000fe200078ec0ff */
[----:B------:R-:W1:Y:S01]  /*2550*/  LDS.64 R42, [R27+0x30] ;  /* 0x000030001b2a7984 */ /* 0x000e620000000a00 */
[----:B------:R-:W-:-:S02]  /*2560*/  SHF.R.S32.HI R81, RZ, 0x2, R76 ;  /* 0x00000002ff517819 */ /* 0x000fc4000001144c */
[----:B------:R-:W-:Y:S01]  /*2570*/  LOP3.LUT R47, R47, 0x3030303, RZ, 0xc0, !PT ;  /* 0x030303032f2f7812 */ /* 0x000fe200078ec0ff */
[----:B------:R-:W-:Y:S01]  /*2580*/  IMAD R79, R46, R79, R83 ;  /* 0x0000004f2e4f7224 */ /* 0x000fe200078e0253 */
[----:B------:R-:W-:Y:S01]  /*2590*/  LOP3.LUT R46, R81, 0x3030303, RZ, 0xc0, !PT ;  /* 0x03030303512e7812 */ /* 0x000fe200078ec0ff */
[----:B------:R-:W4:Y:S02]  /*25a0*/  LDS.64 R44, [R27+0x38] ;  /* 0x000038001b2c7984 */ /* 0x000f240000000a00 */
[----:B--2---:R-:W-:Y:S01]  /*25b0*/  IDP.4A.S8.S8 R81, R47, R48, RZ ;  /* 0x000000302f517226 */ /* 0x004fe200000006ff */
[----:B------:R-:W-:Y:S02]  /*25c0*/  SHF.R.S32.HI R47, RZ, 0x2, R75 ;  /* 0x00000002ff2f7819 */ /* 0x000fe4000001144b */
[----:B------:R-:W-:Y:S01]  /*25d0*/  SHF.R.U32.HI R83, RZ, 0x4, R80 ;  /* 0x00000004ff537819 */ /* 0x000fe20000011650 */
[----:B------:R-:W-:Y:S01]  /*25e0*/  IDP.4A.S8.S8 R81, R46, R49, R81 ;  /* 0x000000312e517226 */ /* 0x000fe20000000651 */
[----:B------:R-:W-:-:S03]  /*25f0*/  LOP3.LUT R47, R47, 0x3030303, RZ, 0xc0, !PT ;  /* 0x030303032f2f7812 */ /* 0x000fc600078ec0ff */
[----:B------:R-:W-:Y:S01]  /*2600*/  IMAD R83, R83, 0x100, R83 ;  /* 0x0000010053537824 */ /* 0x000fe200078e0253 */
[----:B------:R-:W-:Y:S01]  /*2610*/  SHF.R.S32.HI R46, RZ, 0x2, R74 ;  /* 0x00000002ff2e7819 */ /* 0x000fe2000001144a */
[----:B---3--:R-:W-:Y:S02]  /*2620*/  IDP.4A.S8.S8 R47, R47, R50, R81 ;  /* 0x000000322f2f7226 */ /* 0x008fe40000000651 */
[----:B------:R-:W2:Y:S01]  /*2630*/  LDS.U8 R81, [R33.X4+0x1194] ;  /* 0x0011940021517984 */ /* 0x000ea20000004000 */
[----:B------:R-:W-:Y:S02]  /*2640*/  LEA R83, R83, R83, 0x10 ;  /* 0x0000005353537211 */ /* 0x000fe400078e80ff */
[----:B------:R-:W-:-:S03]  /*2650*/  LOP3.LUT R46, R46, 0x3030303, RZ, 0xc0, !PT ;  /* 0x030303032e2e7812 */ /* 0x000fc600078ec0ff */
[C---:B------:R-:W-:Y:S02]  /*2660*/  IDP.4A.S8.S8 R84, R83.reuse, R48, RZ ;  /* 0x0000003053547226 */ /* 0x040fe400000006ff */
[----:B------:R-:W-:Y:S02]  /*2670*/  IDP.4A.S8.S8 R48, R46, R51, R47 ;  /* 0x000000332e307226 */ /* 0x000fe4000000062f */
[----:B------:R-:W3:Y:S01]  /*2680*/  LDS.64 R46, [R27+0x40] ;  /* 0x000040001b2e7984 */ /* 0x000ee20000000a00 */
[----:B------:R-:W-:Y:S01]  /*2690*/  IDP.4A.S8.S8 R84, R83, R49, R84 ;  /* 0x0000003153547226 */ /* 0x000fe20000000654 */
[----:B------:R-:W-:-:S03]  /*26a0*/  SHF.R.S32.HI R49, RZ, 0x2, R73 ;  /* 0x00000002ff317819 */ /* 0x000fc60000011449 */
[----:B------:R-:W-:Y:S01]  /*26b0*/  IDP.4A.S8.S8 R84, R83, R50, R84 ;  /* 0x0000003253547226 */ /* 0x000fe20000000654 */
[----:B------:R-:W-:Y:S02]  /*26c0*/  LOP3.LUT R49, R49, 0x3030303, RZ, 0xc0, !PT ;  /* 0x0303030331317812 */ /* 0x000fe400078ec0ff */
[----:B------:R-:W-:Y:S01]  /*26d0*/  SHF.R.S32.HI R50, RZ, 0x2, R72 ;  /* 0x00000002ff327819 */ /* 0x000fe20000011448 */
[----:B------:R-:W-:Y:S01]  /*26e0*/  IDP.4A.S8.S8 R51, R83, R51, R84 ;  /* 0x0000003353337226 */ /* 0x000fe20000000654 */
[----:B------:R-:W-:Y:S02]  /*26f0*/  LOP3.LUT R85, R80, 0xf, RZ, 0xc0, !PT ;  /* 0x0000000f50557812 */ /* 0x000fe400078ec0ff */
[----:B0-----:R-:W-:Y:S01]  /*2700*/  SHF.R.U32.HI R80, RZ, 0x4, R82 ;  /* 0x00000004ff507819 */ /* 0x001fe20000011652 */
[----:B-1----:R-:W-:Y:S01]  /*2710*/  IDP.4A.S8.S8 R49, R49, R42, RZ ;  /* 0x0000002a31317226 */ /* 0x002fe200000006ff */
[----:B------:R-:W-:Y:S02]  /*2720*/  SHF.R.S32.HI R83, RZ, 0x2, R52 ;  /* 0x00000002ff537819 */ /* 0x000fe40000011434 */
[----:B------:R-:W-:Y:S01]  /*2730*/  LOP3.LUT R50, R50, 0x3030303, RZ, 0xc0, !PT ;  /* 0x0303030332327812 */ /* 0x000fe200078ec0ff */
[----:B------:R-:W-:Y:S01]  /*2740*/  IMAD R80, R80, 0x100, R80 ;  /* 0x0000010050507824 */ /* 0x000fe200078e0250 */
[----:B------:R-:W-:-:S03]  /*2750*/  LOP3.LUT R83, R83, 0x3030303, RZ, 0xc0, !PT ;  /* 0x0303030353537812 */ /* 0x000fc600078ec0ff */
[----:B------:R-:W-:Y:S01]  /*2760*/  IDP.4A.S8.S8 R50, R50, R43, R49 ;  /* 0x0000002b32327226 */ /* 0x000fe20000000631 */
[----:B------:R-:W-:Y:S02]  /*2770*/  SHF.R.S32.HI R49, RZ, 0x2, R53 ;  /* 0x00000002ff317819 */ /* 0x000fe40000011435 */
[----:B------:R-:W-:Y:S01]  /*2780*/  LEA R80, R80, R80, 0x10 ;  /* 0x0000005050507211 */ /* 0x000fe200078e80ff */
[----:B----4-:R-:W-:Y:S01]  /*2790*/  IDP.4A.S8.S8 R83, R83, R44, R50 ;  /* 0x0000002c53537226 */ /* 0x010fe20000000632 */
[----:B------:R-:W-:Y:S01]  /*27a0*/  LOP3.LUT R50, R49, 0x3030303, RZ, 0xc0, !PT ;  /* 0x0303030331327812 */ /* 0x000fe200078ec0ff */
[----:B------:R-:W-:Y:S02]  /*27b0*/  IMAD R85, R48, R85, RZ ;  /* 0x0000005530557224 */ /* 0x000fe400078e02ff */
[----:B------:R-:W0:Y:S01]  /*27c0*/  LDS.64 R48, [R27+0x48] ;  /* 0x000048001b307984 */ /* 0x000e220000000a00 */
[----:B------:R-:W-:Y:S01]  /*27d0*/  LOP3.LUT R82, R82, 0xf, RZ, 0xc0, !PT ;  /* 0x0000000f52527812 */ /* 0x000fe200078ec0ff */
[----:B------:R-:W-:Y:S01]  /*27e0*/  IDP.4A.S8.S8 R51, R80, R42, R51 ;  /* 0x0000002a50337226 */ /* 0x000fe20000000633 */
[----:B------:R-:W-:Y:S01]  /*27f0*/  SHF.R.S32.HI R42, RZ, 0x4, R77 ;  /* 0x00000004ff2a7819 */ /* 0x000fe2000001144d */
[----:B------:R-:W-:-:S03]  /*2800*/  IDP.4A.S8.S8 R50, R50, R45, R83 ;  /* 0x0000002d32327226 */ /* 0x000fc60000000653 */
[----:B------:R-:W-:Y:S01]  /*2810*/  LOP3.LUT R83, R42, 0x3030303, RZ, 0xc0, !PT ;  /* 0x030303032a537812 */ /* 0x000fe200078ec0ff */
[----:B------:R-:W-:Y:S01]  /*2820*/  IMAD R50, R50, R82, R85 ;  /* 0x0000005232327224 */ /* 0x000fe200078e0255 */
[----:B--2---:R-:W-:Y:S01]  /*2830*/  SHF.R.U32.HI R42, RZ, 0x4, R81 ;  /* 0x00000004ff2a7819 */ /* 0x004fe20000011651 */
[----:B------:R-:W1:Y:S01]  /*2840*/  LDS.U8 R82, [R33.X4+0x1195] ;  /* 0x0011950021527984 */ /* 0x000e620000004000 */
[----:B------:R-:W-:-:S03]  /*2850*/  IDP.4A.S8.S8 R51, R80, R43, R51 ;  /* 0x0000002b50337226 */ /* 0x000fc60000000633 */
[----:B------:R-:W-:Y:S02]  /*2860*/  IMAD R85, R42, 0x100, R42 ;  /* 0x000001002a557824 */ /* 0x000fe400078e022a */
[----:B------:R-:W2:Y:S01]  /*2870*/  LDS.64 R42, [R27+0x50] ;  /* 0x000050001b2a7984 */ /* 0x000ea20000000a00 */
[----:B---3--:R-:W-:Y:S01]  /*2880*/  IDP.4A.S8.S8 R86, R83, R46, RZ ;  /* 0x0000002e53567226 */ /* 0x008fe200000006ff */
[----:B------:R-:W-:Y:S02]  /*2890*/  SHF.R.S32.HI R84, RZ, 0x4, R76 ;  /* 0x00000004ff547819 */ /* 0x000fe4000001144c */
[----:B------:R-:W-:Y:S02]  /*28a0*/  LEA R83, R85, R85, 0x10 ;  /* 0x0000005555537211 */ /* 0x000fe400078e80ff */
[----:B------:R-:W-:-:S03]  /*28b0*/  LOP3.LUT R84, R84, 0x3030303, RZ, 0xc0, !PT ;  /* 0x0303030354547812 */ /* 0x000fc600078ec0ff */
[C---:B------:R-:W-:Y:S02]  /*28c0*/  IDP.4A.S8.S8 R46, R83.reuse, R46, RZ ;  /* 0x0000002e532e7226 */ /* 0x040fe400000006ff */
[-C--:B------:R-:W-:Y:S02]  /*28d0*/  IDP.4A.S8.S8 R84, R84, R47.reuse, R86 ;  /* 0x0000002f54547226 */ /* 0x080fe40000000656 */
[----:B------:R-:W-:Y:S02]  /*28e0*/  IDP.4A.S8.S8 R86, R83, R47, R46 ;  /* 0x0000002f53567226 */ /* 0x000fe4000000062e */
[----:B------:R-:W-:Y:S01]  /*28f0*/  IDP.4A.S8.S8 R51, R80, R44, R51 ;  /* 0x0000002c50337226 */ /* 0x000fe20000000633 */
[----:B------:R-:W3:Y:S01]  /*2900*/  LDS.64 R46, [R27+0x58] ;  /* 0x000058001b2e7984 */ /* 0x000ee20000000a00 */
[----:B------:R-:W-:-:S04]  /*2910*/  SHF.R.S32.HI R44, RZ, 0x4, R75 ;  /* 0x00000004ff2c7819 */ /* 0x000fc8000001144b */
[----:B------:R-:W-:Y:S02]  /*2920*/  LOP3.LUT R85, R44, 0x3030303, RZ, 0xc0, !PT ;  /* 0x030303032c557812 */ /* 0x000fe400078ec0ff */
[----:B------:R-:W-:-:S03]  /*2930*/  SHF.R.S32.HI R44, RZ, 0x4, R74 ;  /* 0x00000004ff2c7819 */ /* 0x000fc6000001144a */
[-C--:B0-----:R-:W-:Y:S01]  /*2940*/  IDP.4A.S8.S8 R84, R85, R48.reuse, R84 ;  /* 0x0000003055547226 */ /* 0x081fe20000000654 */
[----:B------:R-:W-:Y:S01]  /*2950*/  LOP3.LUT R44, R44, 0x3030303, RZ, 0xc0, !PT ;  /* 0x030303032c2c7812 */ /* 0x000fe200078ec0ff */
[C---:B------:R-:W-:Y:S02]  /*2960*/  IDP.4A.S8.S8 R86, R83.reuse, R48, R86 ;  /* 0x0000003053567226 */ /* 0x040fe40000000656 */
[----:B------:R-:W-:Y:S02]  /*2970*/  IDP.4A.S8.S8 R51, R80, R45, R51 ;  /* 0x0000002d50337226 */ /* 0x000fe40000000633 */
[-C--:B------:R-:W-:Y:S01]  /*2980*/  IDP.4A.S8.S8 R84, R44, R49.reuse, R84 ;  /* 0x000000312c547226 */ /* 0x080fe20000000654 */
[----:B------:R-:W-:Y:S01]  /*2990*/  SHF.R.S32.HI R44, RZ, 0x4, R73 ;  /* 0x00000004ff2c7819 */ /* 0x000fe20000011449 */
[----:B------:R-:W0:Y:S01]  /*29a0*/  LDS.U8 R80, [R33.X4+0x1196] ;  /* 0x0011960021507984 */ /* 0x000e220000004000 */
[----:B------:R-:W-:Y:S01]  /*29b0*/  IDP.4A.S8.S8 R45, R83, R49, R86 ;  /* 0x00000031532d7226 */ /* 0x000fe20000000656 */
[----:B-1----:R-:W-:-:S02]  /*29c0*/  SHF.R.U32.HI R85, RZ, 0x4, R82 ;  /* 0x00000004ff557819 */ /* 0x002fc40000011652 */
[----:B------:R-:W-:Y:S02]  /*29d0*/  LOP3.LUT R49, R44, 0x3030303, RZ, 0xc0, !PT ;  /* 0x030303032c317812 */ /* 0x000fe400078ec0ff */
[----:B------:R-:W-:Y:S01]  /*29e0*/  SHF.R.S32.HI R48, RZ, 0x4, R72 ;  /* 0x00000004ff307819 */ /* 0x000fe20000011448 */
[----:B------:R-:W-:Y:S01]  /*29f0*/  IMAD R85, R85, 0x100, R85 ;  /* 0x0000010055557824 */ /* 0x000fe200078e0255 */
[----:B------:R-:W-:Y:S01]  /*2a00*/  LOP3.LUT R83, R81, 0xf, RZ, 0xc0, !PT ;  /* 0x0000000f51537812 */ /* 0x000fe200078ec0ff */
[----:B--2---:R-:W-:Y:S01]  /*2a10*/  IDP.4A.S8.S8 R49, R49, R42, RZ ;  /* 0x0000002a31317226 */ /* 0x004fe200000006ff */
[----:B------:R-:W-:-:S03]  /*2a20*/  LOP3.LUT R48, R48, 0x3030303, RZ, 0xc0, !PT ;  /* 0x0303030330307812 */ /* 0x000fc600078ec0ff */
[----:B------:R-:W-:Y:S01]  /*2a30*/  IMAD R83, R84, R83, RZ ;  /* 0x0000005354537224 */ /* 0x000fe200078e02ff */
[----:B------:R-:W-:Y:S01]  /*2a40*/  LEA R84, R85, R85, 0x10 ;  /* 0x0000005555547211 */ /* 0x000fe200078e80ff */
[-C--:B------:R-:W-:Y:S01]  /*2a50*/  IDP.4A.S8.S8 R85, R48, R43.reuse, R49 ;  /* 0x0000002b30557226 */ /* 0x080fe20000000631 */
[----:B------:R-:W-:Y:S01]  /*2a60*/  SHF.R.S32.HI R44, RZ, 0x4, R52 ;  /* 0x00000004ff2c7819 */ /* 0x000fe20000011434 */
[----:B------:R-:W1:Y:S02]  /*2a70*/  LDS.64 R48, [R27+0x60] ;  /* 0x000060001b307984 */ /* 0x000e640000000a00 */
[----:B------:R-:W-:Y:S01]  /*2a80*/  IDP.4A.S8.S8 R81, R84, R42, R45 ;  /* 0x0000002a54517226 */ /* 0x000fe2000000062d */
[----:B------:R-:W-:Y:S02]  /*2a90*/  LOP3.LUT R45, R44, 0x3030303, RZ, 0xc0, !PT ;  /* 0x030303032c2d7812 */ /* 0x000fe400078ec0ff */
[----:B------:R-:W-:Y:S01]  /*2aa0*/  SHF.R.S32.HI R42, RZ, 0x4, R53 ;  /* 0x00000004ff2a7819 */ /* 0x000fe20000011435 */
[----:B------:R-:W-:-:S02]  /*2ab0*/  IDP.4A.S8.S8 R43, R84, R43, R81 ;  /* 0x0000002b542b7226 */ /* 0x000fc40000000651 */
[-C--:B---3--:R-:W-:Y:S01]  /*2ac0*/  IDP.4A.S8.S8 R85, R45, R46.reuse, R85 ;  /* 0x0000002e2d557226 */ /* 0x088fe20000000655 */
[----:B------:R-:W-:Y:S04]  /*2ad0*/  LDS.U8 R81, [R33.X4+0x1197] ;  /* 0x0011970021517984 */ /* 0x000fe80000004000 */
[----:B------:R-:W2:Y:S01]  /*2ae0*/  LDS.64 R44, [R27+0x68] ;  /* 0x000068001b2c7984 */ /* 0x000ea20000000a00 */
[----:B------:R-:W-:Y:S02]  /*2af0*/  LOP3.LUT R42, R42, 0x3030303, RZ, 0xc0, !PT ;  /* 0x030303032a2a7812 */ /* 0x000fe400078ec0ff */
[----:B------:R-:W-:Y:S01]  /*2b00*/  LOP3.LUT R82, R82, 0xf, RZ, 0xc0, !PT ;  /* 0x0000000f52527812 */ /* 0x000fe200078ec0ff */
[----:B------:R-:W-:Y:S02]  /*2b10*/  IDP.4A.S8.S8 R46, R84, R46, R43 ;  /* 0x0000002e542e7226 */ /* 0x000fe4000000062b */
[----:B------:R-:W-:-:S02]  /*2b20*/  IDP.4A.S8.S8 R86, R42, R47, R85 ;  /* 0x0000002f2a567226 */ /* 0x000fc40000000655 */
[----:B------:R-:W3:Y:S02]  /*2b30*/  LDS.64 R42, [R27+0x70] ;  /* 0x000070001b2a7984 */ /* 0x000ee40000000a00 */
[----:B------:R-:W-:Y:S02]  /*2b40*/  IMAD R83, R86, R82, R83 ;  /* 0x0000005256537224 */ /* 0x000fe400078e0253 */
[----:B------:R-:W-:Y:S01]  /*2b50*/  IDP.4A.S8.S8 R82, R84, R47, R46 ;  /* 0x0000002f54527226 */ /* 0x000fe2000000062e */
[----:B0-----:R-:W-:Y:S02]  /*2b60*/  SHF.R.U32.HI R46, RZ, 0x4, R80 ;  /* 0x00000004ff2e7819 */ /* 0x001fe40000011650 */
[----:B------:R-:W-:Y:S02]  /*2b70*/  SHF.R.S32.HI R77, RZ, 0x6, R77 ;  /* 0x00000006ff4d7819 */ /* 0x000fe4000001144d */
[----:B------:R-:W-:Y:S01]  /*2b80*/  SHF.R.S32.HI R76, RZ, 0x6, R76 ;  /* 0x00000006ff4c7819 */ /* 0x000fe2000001144c */
[----:B------:R-:W-:Y:S01]  /*2b90*/  IMAD R46, R46, 0x100, R46 ;  /* 0x000001002e2e7824 */ /* 0x000fe200078e022e */
[----:B------:R-:W-:-:S02]  /*2ba0*/  LOP3.LUT R77, R77, 0x3030303, RZ, 0xc0, !PT ;  /* 0x030303034d4d7812 */ /* 0x000fc400078ec0ff */
[----:B------:R-:W-:Y:S02]  /*2bb0*/  LOP3.LUT R84, R76, 0x3030303, RZ, 0xc0, !PT ;  /* 0x030303034c547812 */ /* 0x000fe400078ec0ff */
[----:B------:R-:W-:Y:S02]  /*2bc0*/  LEA R76, R46, R46, 0x10 ;  /* 0x0000002e2e4c7211 */ /* 0x000fe400078e80ff */
[----:B------:R-:W0:Y:S01]  /*2bd0*/  LDS.64 R46, [R27+0x78] ;  /* 0x000078001b2e7984 */ /* 0x000e220000000a00 */
[----:B------:R-:W-:Y:S01]  /*2be0*/  SHF.R.S32.HI R75, RZ, 0x6, R75 ;  /* 0x00000006ff4b7819 */ /* 0x000fe2000001144b */
[-C--:B-1----:R-:W-:Y:S02]  /*2bf0*/  IDP.4A.S8.S8 R77, R77, R48.reuse, RZ ;  /* 0x000000304d4d7226 */ /* 0x082fe400000006ff */
[----:B------:R-:W-:Y:S01]  /*2c00*/  IDP.4A.S8.S8 R48, R76, R48, RZ ;  /* 0x000000304c307226 */ /* 0x000fe200000006ff */
[----:B------:R-:W-:Y:S01]  /*2c10*/  LOP3.LUT R75, R75, 0x3030303, RZ, 0xc0, !PT ;  /* 0x030303034b4b7812 */ /* 0x000fe200078ec0ff */
[----:B------:R-:W-:-:S02]  /*2c20*/  IDP.4A.S8.S8 R84, R84, R49, R77 ;  /* 0x0000003154547226 */ /* 0x000fc4000000064d */
[C---:B------:R-:W-:Y:S02]  /*2c30*/  IDP.4A.S8.S8 R49, R76.reuse, R49, R48 ;  /* 0x000000314c317226 */ /* 0x040fe40000000630 */
[----:B------:R-:W1:Y:S01]  /*2c40*/  LDS R48, [R54.X4+0x1080] ;  /* 0x0010800036307984 */ /* 0x000e620000004800 */
[----:B------:R-:W-:Y:S01]  /*2c50*/  SHF.R.S32.HI R74, RZ, 0x6, R74 ;  /* 0x00000006ff4a7819 */ /* 0x000fe2000001144a */
[-C--:B--2---:R-:W-:Y:S02]  /*2c60*/  IDP.4A.S8.S8 R84, R75, R44.reuse, R84 ;  /* 0x0000002c4b547226 */ /* 0x084fe40000000654 */
[----:B------:R-:W-:Y:S01]  /*2c70*/  IDP.4A.S8.S8 R75, R76, R44, R49 ;  /* 0x0000002c4c4b7226 */ /* 0x000fe20000000631 */
[----:B------:R-:W-:Y:S01]  /*2c80*/  SHF.R.U32.HI R44, RZ, 0x4, R81 ;  /* 0x00000004ff2c7819 */ /* 0x000fe20000011651 */
[----:B------:R-:W2:Y:S01]  /*2c90*/  LDS R49, [R63.X4+0x17a8] ;  /* 0x0017a8003f317984 */ /* 0x000ea20000004800 */
[----:B------:R-:W-:Y:S02]  /*2ca0*/  SHF.R.S32.HI R73, RZ, 0x6, R73 ;  /* 0x00000006ff497819 */ /* 0x000fe40000011449 */
[----:B------:R-:W-:Y:S01]  /*2cb0*/  LOP3.LUT R74, R74, 0x3030303, RZ, 0xc0, !PT ;  /* 0x030303034a4a7812 */ /* 0x000fe200078ec0ff */
[----:B------:R-:W-:Y:S01]  /*2cc0*/  IMAD R44, R44, 0x100, R44 ;  /* 0x000001002c2c7824 */ /* 0x000fe200078e022c */
[----:B------:R-:W-:Y:S01]  /*2cd0*/  SHF.R.S32.HI R72, RZ, 0x6, R72 ;  /* 0x00000006ff487819 */ /* 0x000fe20000011448 */
[-C--:B------:R-:W-:Y:S01]  /*2ce0*/  IDP.4A.S8.S8 R75, R76, R45.reuse, R75 ;  /* 0x0000002d4c4b7226 */ /* 0x080fe2000000064b */
[----:B------:R-:W-:Y:S01]  /*2cf0*/  LOP3.LUT R73, R73, 0x3030303, RZ, 0xc0, !PT ;  /* 0x0303030349497812 */ /* 0x000fe200078ec0ff */
[----:B------:R-:W-:Y:S01]  /*2d00*/  IDP.4A.S8.S8 R84, R74, R45, R84 ;  /* 0x0000002d4a547226 */ /* 0x000fe20000000654 */
[----:B------:R-:W-:Y:S01]  /*2d10*/  LEA R44, R44, R44, 0x10 ;  /* 0x0000002c2c2c7211 */ /* 0x000fe200078e80ff */
[----:B------:R-:W4:Y:S01]  /*2d20*/  LDS R45, [R62.X4+0x17a8] ;  /* 0x0017a8003e2d7984 */ /* 0x000f220000004800 */
[----:B------:R-:W-:Y:S01]  /*2d30*/  LOP3.LUT R72, R72, 0x3030303, RZ, 0xc0, !PT ;  /* 0x0303030348487812 */ /* 0x000fe200078ec0ff */
[----:B---3--:R-:W-:-:S02]  /*2d40*/  IDP.4A.S8.S8 R73, R73, R42, RZ ;  /* 0x0000002a49497226 */ /* 0x008fc400000006ff */
[----:B------:R-:W-:Y:S01]  /*2d50*/  IDP.4A.S8.S8 R75, R44, R42, R75 ;  /* 0x0000002a2c4b7226 */ /* 0x000fe2000000064b */
[----:B------:R-:W-:Y:S01]  /*2d60*/  SHF.R.S32.HI R52, RZ, 0x6, R52 ;  /* 0x00000006ff347819 */ /* 0x000fe20000011434 */
[----:B------:R-:W3:Y:S01]  /*2d70*/  LDS R42, [R64.X4+0x17a8] ;  /* 0x0017a800402a7984 */ /* 0x000ee20000004800 */
[-C--:B------:R-:W-:Y:S01]  /*2d80*/  IDP.4A.S8.S8 R74, R72, R43.reuse, R73 ;  /* 0x0000002b484a7226 */ /* 0x080fe20000000649 */
[----:B------:R-:W-:Y:S01]  /*2d90*/  SHF.R.S32.HI R72, RZ, 0x6, R53 ;  /* 0x00000006ff487819 */ /* 0x000fe20000011435 */
[----:B------:R-:W-:Y:S01]  /*2da0*/  IDP.4A.S8.S8 R75, R44, R43, R75 ;  /* 0x0000002b2c4b7226 */ /* 0x000fe2000000064b */
[----:B------:R-:W-:Y:S01]  /*2db0*/  LOP3.LUT R53, R52, 0x3030303, RZ, 0xc0, !PT ;  /* 0x0303030334357812 */ /* 0x000fe200078ec0ff */
[----:B------:R-:W5:Y:S01]  /*2dc0*/  LDS R43, [R65.X4+0x17a8] ;  /* 0x0017a800412b7984 */ /* 0x000f620000004800 */
[----:B------:R-:W1:Y:S01]  /*2dd0*/  I2F R78, R78 ;  /* 0x0000004e004e7306 */ /* 0x000e620000201400 */
[----:B------:R-:W-:Y:S01]  /*2de0*/  LOP3.LUT R73, R80, 0xf, RZ, 0xc0, !PT ;  /* 0x0000000f50497812 */ /* 0x000fe200078ec0ff */
[-C--:B0-----:R-:W-:Y:S01]  /*2df0*/  IDP.4A.S8.S8 R75, R44, R46.reuse, R75 ;  /* 0x0000002e2c4b7226 */ /* 0x081fe2000000064b */
[----:B------:R-:W-:Y:S01]  /*2e00*/  LOP3.LUT R72, R72, 0x3030303, RZ, 0xc0, !PT ;  /* 0x0303030348487812 */ /* 0x000fe200078ec0ff */
[----:B------:R-:W-:Y:S01]  /*2e10*/  IDP.4A.S8.S8 R53, R53, R46, R74 ;  /* 0x0000002e35357226 */ /* 0x000fe2000000064a */
[----:B------:R-:W-:Y:S01]  /*2e20*/  LOP3.LUT R81, R81, 0xf, RZ, 0xc0, !PT ;  /* 0x0000000f51517812 */ /* 0x000fe200078ec0ff */
[----:B------:R-:W-:-:S02]  /*2e30*/  IDP.4A.S8.S8 R75, R44, R47, R75 ;  /* 0x0000002f2c4b7226 */ /* 0x000fc4000000064b */
[----:B------:R-:W-:Y:S01]  /*2e40*/  I2F R79, R79 ;  /* 0x0000004f004f7306 */ /* 0x000fe20000201400 */
[----:B------:R-:W-:Y:S02]  /*2e50*/  IMAD R73, R84, R73, RZ ;  /* 0x0000004954497224 */ /* 0x000fe400078e02ff */
[----:B------:R-:W-:-:S05]  /*2e60*/  IDP.4A.S8.S8 R72, R72, R47, R53 ;  /* 0x0000002f48487226 */ /* 0x000fca0000000635 */
[----:B------:R-:W0:Y:S01]  /*2e70*/  I2F R51, R51 ;  /* 0x0000003300337306 */ /* 0x000e220000201400 */
[----:B------:R-:W-:Y:S01]  /*2e80*/  IMAD R72, R72, R81, R73 ;  /* 0x0000005148487224 */ /* 0x000fe200078e0249 */
[----:B-1----:R-:W-:Y:S01]  /*2e90*/  HADD2.F32 R44, -RZ, R48.H1_H1 ;  /* 0x30000030ff2c7230 */ /* 0x002fe20000004100 */
[----:B------:R-:W-:-:S05]  /*2ea0*/  ULEA UR7, UR4, 0x100, 0x8 ;  /* 0x0000010004077891 */ /* 0x000fca000f8e403f */
[----:B------:R-:W1:Y:S01]  /*2eb0*/  I2F R50, R50 ;  /* 0x0000003200327306 */ /* 0x000e620000201400 */
[----:B------:R-:W-:-:S07]  /*2ec0*/  ULDC UR10, c[0x0][0x194] ;  /* 0x00006500000a7ab9 */ /* 0x000fce0000000800 */
[----:B------:R-:W0:Y:S01]  /*2ed0*/  I2F R82, R82 ;  /* 0x0000005200527306 */ /* 0x000e220000201400 */
[----:B------:R-:W-:Y:S01]  /*2ee0*/  HADD2.F32 R48, -RZ, R48.H0_H0 ;  /* 0x20000030ff307230 */ /* 0x000fe20000004100 */
[----:B------:R-:W-:Y:S01]  /*2ef0*/  UISETP.GE.AND UP0, UPT, UR7, UR10, UPT ;  /* 0x0000000a0700728c */ /* 0x000fe2000bf06270 */
[----:B------:R-:W-:-:S05]  /*2f00*/  FMUL.FTZ R78, R44, R78 ;  /* 0x0000004e2c4e7220 */ /* 0x000fca0000410000 */
[----:B------:R-:W-:Y:S08]  /*2f10*/  I2F R83, R83 ;  /* 0x0000005300537306 */ /* 0x000ff00000201400 */
[----:B------:R-:W3:Y:S01]  /*2f20*/  I2F R75, R75 ;  /* 0x0000004b004b7306 */ /* 0x000ee20000201400 */
[----:B0-----:R-:W-:Y:S01]  /*2f30*/  FMUL.FTZ R51, R44, R51 ;  /* 0x000000332c337220 */ /* 0x001fe20000410000 */
[----:B------:R-:W-:Y:S01]  /*2f40*/  BAR.SYNC.DEFER_BLOCKING 0x0 ;  /* 0x0000000000007b1d */ /* 0x000fe20000010000 */
[----:B------:R-:W-:-:S05]  /*2f50*/  FFMA.FTZ R78, R48, R79, -R78 ;  /* 0x0000004f304e7223 */ /* 0x000fca000001084e */
[----:B------:R-:W0:Y:S01]  /*2f60*/  I2F R72, R72 ;  /* 0x0000004800487306 */ /* 0x000e220000201400 */
[----:B------:R-:W-:Y:S01]  /*2f70*/  PLOP3.LUT P1, PT, PT, PT, UP0, 0x80, 0x0 ;  /* 0x000000000000781c */ /* 0x000fe20003f2f008 */
[----:B-1----:R-:W-:Y:S02]  /*2f80*/  FFMA.FTZ R50, R48, R50, -R51 ;  /* 0x0000003230327223 */ /* 0x002fe40000010833 */
[----:B--2---:R-:W-:Y:S02]  /*2f90*/  FFMA.FTZ R78, R78, R49, R60 ;  /* 0x000000314e4e7223 */ /* 0x004fe4000001003c */
[----:B------:R-:W-:Y:S02]  /*2fa0*/  FMUL.FTZ R82, R44, R82 ;  /* 0x000000522c527220 */ /* 0x000fe40000410000 */
[----:B---3--:R-:W-:Y:S02]  /*2fb0*/  FMUL.FTZ R75, R75, R44 ;  /* 0x0000002c4b4b7220 */ /* 0x008fe40000410000 */
[----:B------:R-:W-:-:S02]  /*2fc0*/  FFMA.FTZ R82, R48, R83, -R82 ;  /* 0x0000005330527223 */ /* 0x000fc40000010852 */
[----:B----4-:R-:W-:Y:S02]  /*2fd0*/  FFMA.FTZ R45, R50, R45, R78 ;  /* 0x0000002d322d7223 */ /* 0x010fe4000001004e */
[----:B0-----:R-:W-:Y:S02]  /*2fe0*/  FFMA.FTZ R72, R72, R48, -R75 ;  /* 0x0000003048487223 */ /* 0x001fe4000001084b */
[----:B------:R-:W-:-:S04]  /*2ff0*/  FFMA.FTZ R42, R82, R42, R45 ;  /* 0x0000002a522a7223 */ /* 0x000fc8000001002d */
[----:B-----5:R-:W-:Y:S01]  /*3000*/  FFMA.FTZ R60, R72, R43, R42 ;  /* 0x0000002b483c7223 */ /* 0x020fe2000001002a */
        /* <DEDUP_REMOVED lines=18> */
[----:B------:R-:W2:Y:S04]  /*3130*/  LDS.64 R48, [R27] ;  /* 0x000000001b307984 */ /* 0x000ea80000000a00 */
[----:B------:R-:W3:Y:S04]  /*3140*/  LDS R76, [R29.X4+0x44] ;  /* 0x000044001d4c7984 */ /* 0x000ee80000004800 */
[----:B------:R-:W4:Y:S04]  /*3150*/  LDS.U8 R79, [R33.X4+0x1199] ;  /* 0x00119900214f7984 */ /* 0x000f280000004000 */
[----:B------:R-:W5:Y:S04]  /*3160*/  LDS R75, [R29.X4+0x48] ;  /* 0x000048001d4b7984 */ /* 0x000f680000004800 */
        /* <DEDUP_REMOVED lines=11> */
[----:B------:R-:W-:Y:S01]  /*3220*/  LEA R81, R50, R50, 0x10 ;  /* 0x0000003232517211 */ /* 0x000fe200078e80ff */
[-C--:B--2---:R-:W-:Y:S01]  /*3230*/  IDP.4A.S8.S8 R51, R51, R48.reuse, RZ ;  /* 0x0000003033337226 */ /* 0x084fe200000006ff */
[----:B---3--:R-:W-:Y:S01]  /*3240*/  LOP3.LUT R50, R76, 0x3030303, RZ, 0xc0, !PT ;  /* 0x030303034c327812 */ /* 0x008fe200078ec0ff */
[----:B------:R-:W-:Y:S02]  /*3250*/  LDS.U8 R80, [R33.X4+0x119a] ;  /* 0x00119a0021507984 */ /* 0x000fe40000004000 */
[C---:B------:R-:W-:Y:S02]  /*3260*/  IDP.4A.S8.S8 R48, R81.reuse, R48, RZ ;  /* 0x0000003051307226 */ /* 0x040fe400000006ff */
[-C--:B------:R-:W-:Y:S02]  /*3270*/  IDP.4A.S8.S8 R50, R50, R49.reuse, R51 ;  /* 0x0000003132327226 */ /* 0x080fe40000000633 */
[----:B------:R-:W-:Y:S01]  /*3280*/  IDP.4A.S8.S8 R82, R81, R49, R48 ;  /* 0x0000003151527226 */ /* 0x000fe20000000630 */
[----:B----4-:R-:W-:Y:S01]  /*3290*/  SHF.R.U32.HI R83, RZ, 0x4, R79 ;  /* 0x00000004ff537819 */ /* 0x010fe2000001164f */
[----:B------:R-:W2:Y:S01]  /*32a0*/  LDS.64 R48, [R27+0x20] ;  /* 0x000020001b307984 */ /* 0x000ea20000000a00 */
[----:B-----5:R-:W-:Y:S01]  /*32b0*/  LOP3.LUT R51, R75, 0x3030303, RZ, 0xc0, !PT ;  /* 0x030303034b337812 */ /* 0x020fe200078ec0ff */
[----:B------:R-:W-:-:S02]  /*32c0*/  IDP.4A.S8.S8 R82, R81, R42, R82 ;  /* 0x0000002a51527226 */ /* 0x000fc40000000652 */
[----:B------:R-:W-:Y:S02]  /*32d0*/  IMAD R85, R83, 0x100, R83 ;  /* 0x0000010053557824 */ /* 0x000fe400078e0253 */
[----:B------:R-:W-:Y:S01]  /*32e0*/  IDP.4A.S8.S8 R42, R51, R42, R50 ;  /* 0x0000002a332a7226 */ /* 0x000fe20000000632 */
[----:B------:R-:W-:Y:S01]  /*32f0*/  LOP3.LUT R83, R73, 0x3030303, RZ, 0xc0, !PT ;  /* 0x0303030349537812 */ /* 0x000fe200078ec0ff */
[----:B------:R-:W-:Y:S01]  /*3300*/  IDP.4A.S8.S8 R84, R81, R43, R82 ;  /* 0x0000002b51547226 */ /* 0x000fe20000000652 */
[----:B------:R-:W3:Y:S01]  /*3310*/  LDS.64 R50, [R27+0x28] ;  /* 0x000028001b327984 */ /* 0x000ee20000000a00 */
[----:B------:R-:W-:Y:S02]  /*3320*/  LEA R81, R85, R85, 0x10 ;  /* 0x0000005555517211 */ /* 0x000fe400078e80ff */
        /* <DEDUP_REMOVED lines=208> */
[----:B------:R-:W2:Y:S04]  /*4030*/  LDS R72, [R29.X4+0x64] ;  /* 0x000064001d487984 */ /* 0x000ea80000004800 */
[----:B------:R-:W3:Y:S04]  /*4040*/  LDS.64 R50, [R27] ;  /* 0x000000001b327984 */ /* 0x000ee80000000a00 */
[----:B------:R-:W4:Y:S04]  /*4050*/  LDS R67, [R29.X4+0x68] ;  /* 0x000068001d437984 */ /* 0x000f280000004800 */
[----:B------:R-:W5:Y:S04]  /*4060*/  LDS.U8 R53, [R33.X4+0x11a1] ;  /* 0x0011a10021357984 */ /* 0x000f680000004000 */
        /* <DEDUP_REMOVED lines=8> */
[----:B------:R-:W-:Y:S04]  /*40f0*/  LDS R66, [R29.X4+0x7c] ;  /* 0x00007c001d427984 */ /* 0x000fe80000004800 */
[----:B------:R-:W0:Y:S01]  /*4100*/  LDS.64 R46, [R27+0x18] ;  /* 0x000018001b2e7984 */ /* 0x000e220000000a00 */
[----:B-1----:R-:W-:Y:S02]  /*4110*/  LOP3.LUT R49, R73, 0x3030303, RZ, 0xc0, !PT ;  /* 0x0303030349317812 */ /* 0x002fe400078ec0ff */
[----:B------:R-:W-:Y:S01]  /*4120*/  LEA R78, R48, R48, 0x10 ;  /* 0x00000030304e7211 */ /* 0x000fe200078e80ff */
[----:B------:R-:W1:Y:S01]  /*4130*/  LDS.U8 R52, [R33.X4+0x11a2] ;  /* 0x0011a20021347984 */ /* 0x000e620000004000 */
[----:B--2---:R-:W-:Y:S01]  /*4140*/  LOP3.LUT R76, R72, 0x3030303, RZ, 0xc0, !PT ;  /* 0x03030303484c7812 */ /* 0x004fe200078ec0ff */
[----:B---3--:R-:W-:-:S02]  /*4150*/  IDP.4A.S8.S8 R77, R49, R50, RZ ;  /* 0x00000032314d7226 */ /* 0x008fc400000006ff */
[----:B------:R-:W-:Y:S01]  /*4160*/  IDP.4A.S8.S8 R50, R78, R50, RZ ;  /* 0x000000324e327226 */ /* 0x000fe200000006ff */
[----:B----4-:R-:W-:Y:S01]  /*4170*/  LOP3.LUT R75, R67, 0x3030303, RZ, 0xc0, !PT ;  /* 0x03030303434b7812 */ /* 0x010fe200078ec0ff */
[-C--:B------:R-:W-:Y:S01]  /*4180*/  IDP.4A.S8.S8 R76, R76, R51.reuse, R77 ;  /* 0x000000334c4c7226 */ /* 0x080fe2000000064d */
[----:B------:R-:W2:Y:S01]  /*4190*/  LDS.64 R48, [R27+0x20] ;  /* 0x000020001b307984 */ /* 0x000ea20000000a00 */
[C---:B------:R-:W-:Y:S01]  /*41a0*/  IDP.4A.S8.S8 R51, R78.reuse, R51, R50 ;  /* 0x000000334e337226 */ /* 0x040fe20000000632 */
[----:B-----5:R-:W-:Y:S01]  /*41b0*/  SHF.R.U32.HI R50, RZ, 0x4, R53 ;  /* 0x00000004ff327819 */ /* 0x020fe20000011635 */
[-C--:B------:R-:W-:Y:S01]  /*41c0*/  IDP.4A.S8.S8 R76, R75, R42.reuse, R76 ;  /* 0x0000002a4b4c7226 */ /* 0x080fe2000000064c */
[----:B------:R-:W-:Y:S01]  /*41d0*/  LDS R63, [R63.X4+0x17a8] ;  /* 0x0017a8003f3f7984 */ /* 0x000fe20000004800 */
[----:B------:R-:W-:Y:S02]  /*41e0*/  IDP.4A.S8.S8 R79, R78, R42, R51 ;  /* 0x0000002a4e4f7226 */ /* 0x000fe40000000633 */
[----:B------:R-:W-:Y:S01]  /*41f0*/  IMAD R75, R50, 0x100, R50 ;  /* 0x00000100324b7824 */ /* 0x000fe200078e0232 */
[----:B------:R-:W-:Y:S01]  /*4200*/  LDS R62, [R62.X4+0x17a8] ;  /* 0x0017a8003e3e7984 */ /* 0x000fe20000004800 */
[----:B------:R-:W-:-:S03]  /*4210*/  LOP3.LUT R77, R69, 0x3030303, RZ, 0xc0, !PT ;  /* 0x03030303454d7812 */ /* 0x000fc600078ec0ff */
[----:B------:R-:W3:Y:S01]  /*4220*/  LDS.64 R50, [R27+0x28] ;  /* 0x000028001b327984 */ /* 0x000ee20000000a00 */
[----:B------:R-:W-:Y:S01]  /*4230*/  LEA R75, R75, R75, 0x10 ;  /* 0x0000004b4b4b7211 */ /* 0x000fe200078e80ff */
[-C--:B------:R-:W-:Y:S01]  /*4240*/  IDP.4A.S8.S8 R79, R78, R43.reuse, R79 ;  /* 0x0000002b4e4f7226 */ /* 0x080fe2000000064f */
[----:B------:R-:W-:Y:S01]  /*4250*/  LOP3.LUT R42, R71, 0x3030303, RZ, 0xc0, !PT ;  /* 0x03030303472a7812 */ /* 0x000fe200078ec0ff */
[-C--:B------:R-:W-:Y:S01]  /*4260*/  IDP.4A.S8.S8 R80, R77, R44.reuse, RZ ;  /* 0x0000002c4d507226 */ /* 0x080fe200000006ff */
[----:B------:R-:W-:Y:S01]  /*4270*/  LDS R64, [R64.X4+0x17a8] ;  /* 0x0017a80040407984 */ /* 0x000fe20000004800 */
[C---:B------:R-:W-:Y:S01]  /*4280*/  IDP.4A.S8.S8 R82, R75.reuse, R44, R79 ;  /* 0x0000002c4b527226 */ /* 0x040fe2000000064f */
[----:B------:R-:W-:Y:S01]  /*4290*/  LOP3.LUT R44, R70, 0x3030303, RZ, 0xc0, !PT ;  /* 0x03030303462c7812 */ /* 0x000fe200078ec0ff */
[----:B------:R-:W-:Y:S01]  /*42a0*/  IDP.4A.S8.S8 R78, R42, R43, R76 ;  /* 0x0000002b2a4e7226 */ /* 0x000fe2000000064c */
[----:B------:R-:W-:Y:S01]  /*42b0*/  LDS R65, [R65.X4+0x17a8] ;  /* 0x0017a80041417984 */ /* 0x000fe20000004800 */
[----:B0-----:R-:W-:Y:S01]  /*42c0*/  LOP3.LUT R77, R68, 0x3030303, RZ, 0xc0, !PT ;  /* 0x03030303444d7812 */ /* 0x001fe200078ec0ff */
[----:B------:R-:W-:-:S02]  /*42d0*/  IDP.4A.S8.S8 R82, R75, R45, R82 ;  /* 0x0000002d4b527226 */ /* 0x000fc40000000652 */
[----:B------:R-:W0:Y:S01]  /*42e0*/  LDS.64 R42, [R27+0x30] ;  /* 0x000030001b2a7984 */ /* 0x000e220000000a00 */
[----:B------:R-:W-:-:S03]  /*42f0*/  IDP.4A.S8.S8 R80, R44, R45, R80 ;  /* 0x0000002d2c507226 */ /* 0x000fc60000000650 */
[----:B------:R-:W4:Y:S01]  /*4300*/  LDS.U8 R76, [R33.X4+0x11a3] ;  /* 0x0011a300214c7984 */ /* 0x000f220000004000 */
[----:B------:R-:W-:Y:S01]  /*4310*/  LOP3.LUT R45, R74, 0xf, RZ, 0xc0, !PT ;  /* 0x0000000f4a2d7812 */ /* 0x000fe200078ec0ff */
[-C--:B------:R-:W-:Y:S01]  /*4320*/  IDP.4A.S8.S8 R74, R75, R46.reuse, R82 ;  /* 0x0000002e4b4a7226 */ /* 0x080fe20000000652 */
[----:B------:R-:W-:Y:S01]  /*4330*/  LOP3.LUT R44, R66, 0x3030303, RZ, 0xc0, !PT ;  /* 0x03030303422c7812 */ /* 0x000fe200078ec0ff */
[----:B------:R-:W-:Y:S02]  /*4340*/  IDP.4A.S8.S8 R77, R77, R46, R80 ;  /* 0x0000002e4d4d7226 */ /* 0x000fe40000000650 */
[----:B------:R-:W-:Y:S02]  /*4350*/  IDP.4A.S8.S8 R74, R75, R47, R74 ;  /* 0x0000002f4b4a7226 */ /* 0x000fe4000000064a */
[----:B------:R-:W-:Y:S02]  /*4360*/  IMAD R78, R78, R45, RZ ;  /* 0x0000002d4e4e7224 */ /* 0x000fe400078e02ff */
[----:B------:R-:W-:Y:S01]  /*4370*/  IDP.4A.S8.S8 R75, R44, R47, R77 ;  /* 0x0000002f2c4b7226 */ /* 0x000fe2000000064d */
[----:B------:R-:W-:Y:S01]  /*4380*/  SHF.R.S32.HI R46, RZ, 0x2, R73 ;  /* 0x00000002ff2e7819 */ /* 0x000fe20000011449 */
[----:B------:R-:W5:Y:S01]  /*4390*/  LDS.64 R44, [R27+0x38] ;  /* 0x000038001b2c7984 */ /* 0x000f620000000a00 */
[----:B-1----:R-:W-:-:S02]  /*43a0*/  SHF.R.U32.HI R80, RZ, 0x4, R52 ;  /* 0x00000004ff507819 */ /* 0x002fc40000011634 */
[----:B------:R-:W-:Y:S02]  /*43b0*/  SHF.R.S32.HI R77, RZ, 0x2, R72 ;  /* 0x00000002ff4d7819 */ /* 0x000fe40000011448 */
[----:B------:R-:W-:Y:S02]  /*43c0*/  LOP3.LUT R47, R46, 0x3030303, RZ, 0xc0, !PT ;  /* 0x030303032e2f7812 */ /* 0x000fe400078ec0ff */
[----:B------:R-:W-:Y:S01]  /*43d0*/  LOP3.LUT R53, R53, 0xf, RZ, 0xc0, !PT ;  /* 0x0000000f35357812 */ /* 0x000fe200078ec0ff */
[----:B------:R-:W-:Y:S01]  /*43e0*/  IMAD R80, R80, 0x100, R80 ;  /* 0x0000010050507824 */ /* 0x000fe200078e0250 */
[----:B------:R-:W-:Y:S01]  /*43f0*/  SHF.R.S32.HI R79, RZ, 0x2, R67 ;  /* 0x00000002ff4f7819 */ /* 0x000fe20000011443 */
[----:B--2---:R-:W-:Y:S01]  /*4400*/  IDP.4A.S8.S8 R47, R47, R48, RZ ;  /* 0x000000302f2f7226 */ /* 0x004fe200000006ff */
[----:B------:R-:W-:Y:S01]  /*4410*/  LOP3.LUT R46, R77, 0x3030303, RZ, 0xc0, !PT ;  /* 0x030303034d2e7812 */ /* 0x000fe200078ec0ff */
[----:B------:R-:W-:Y:S01]  /*4420*/  IMAD R75, R75, R53, R78 ;  /* 0x000000354b4b7224 */ /* 0x000fe200078e024e */
[----:B------:R-:W-:Y:S01]  /*4430*/  LEA R53, R80, R80, 0x10 ;  /* 0x0000005050357211 */ /* 0x000fe200078e80ff */
[----:B------:R-:W1:Y:S01]  /*4440*/  LDS.U8 R78, [R33.X4+0x11a4] ;  /* 0x0011a400214e7984 */ /* 0x000e620000004000 */
[----:B------:R-:W-:Y:S01]  /*4450*/  LOP3.LUT R79, R79, 0x3030303, RZ, 0xc0, !PT ;  /* 0x030303034f4f7812 */ /* 0x000fe200078ec0ff */
[----:B------:R-:W-:-:S02]  /*4460*/  IDP.4A.S8.S8 R77, R46, R49, R47 ;  /* 0x000000312e4d7226 */ /* 0x000fc4000000062f */
[----:B------:R-:W-:Y:S01]  /*4470*/  IDP.4A.S8.S8 R80, R53, R48, RZ ;  /* 0x0000003035507226 */ /* 0x000fe200000006ff */
[----:B------:R-:W2:Y:S01]  /*4480*/  LDS.64 R46, [R27+0x40] ;  /* 0x000040001b2e7984 */ /* 0x000ea20000000a00 */
[-C--:B---3--:R-:W-:Y:S01]  /*4490*/  IDP.4A.S8.S8 R82, R79, R50.reuse, R77 ;  /* 0x000000324f527226 */ /* 0x088fe2000000064d */
[----:B------:R-:W-:Y:S01]  /*44a0*/  SHF.R.S32.HI R77, RZ, 0x2, R69 ;  /* 0x00000002ff4d7819 */ /* 0x000fe20000011445 */
[----:B------:R-:W-:Y:S01]  /*44b0*/  IDP.4A.S8.S8 R81, R53, R49, R80 ;  /* 0x0000003135517226 */ /* 0x000fe20000000650 */
[----:B------:R-:W-:Y:S02]  /*44c0*/  SHF.R.S32.HI R48, RZ, 0x2, R71 ;  /* 0x00000002ff307819 */ /* 0x000fe40000011447 */
[----:B------:R-:W-:Y:S02]  /*44d0*/  SHF.R.S32.HI R79, RZ, 0x2, R70 ;  /* 0x00000002ff4f7819 */ /* 0x000fe40000011446 */
[----:B------:R-:W-:Y:S01]  /*44e0*/  LOP3.LUT R77, R77, 0x3030303, RZ, 0xc0, !PT ;  /* 0x030303034d4d7812 */ /* 0x000fe200078ec0ff */
[----:B------:R-:W-:Y:S01]  /*44f0*/  IDP.4A.S8.S8 R84, R53, R50, R81 ;  /* 0x0000003235547226 */ /* 0x000fe20000000651 */
[----:B------:R-:W-:-:S02]  /*4500*/  LOP3.LUT R80, R48, 0x3030303, RZ, 0xc0, !PT ;  /* 0x0303030330507812 */ /* 0x000fc400078ec0ff */
[----:B------:R-:W-:Y:S01]  /*4510*/  LOP3.LUT R50, R79, 0x3030303, RZ, 0xc0, !PT ;  /* 0x030303034f327812 */ /* 0x000fe200078ec0ff */
[----:B------:R-:W3:Y:S01]  /*4520*/  LDS.64 R48, [R27+0x48] ;  /* 0x000048001b307984 */ /* 0x000ee20000000a00 */
[----:B0-----:R-:W-:Y:S01]  /*4530*/  IDP.4A.S8.S8 R81, R77, R42, RZ ;  /* 0x0000002a4d517226 */ /* 0x001fe200000006ff */
[----:B----4-:R-:W-:Y:S01]  /*4540*/  SHF.R.U32.HI R79, RZ, 0x4, R76 ;  /* 0x00000004ff4f7819 */ /* 0x010fe2000001164c */
[-C--:B------:R-:W-:Y:S01]  /*4550*/  IDP.4A.S8.S8 R83, R53, R51.reuse, R84 ;  /* 0x0000003335537226 */ /* 0x080fe20000000654 */
[----:B------:R-:W-:Y:S01]  /*4560*/  SHF.R.S32.HI R53, RZ, 0x2, R68 ;  /* 0x00000002ff357819 */ /* 0x000fe20000011444 */
[----:B------:R-:W-:Y:S02]  /*4570*/  IDP.4A.S8.S8 R77, R80, R51, R82 ;  /* 0x00000033504d7226 */ /* 0x000fe40000000652 */
[----:B------:R-:W-:Y:S02]  /*4580*/  IDP.4A.S8.S8 R84, R50, R43, R81 ;  /* 0x0000002b32547226 */ /* 0x000fe40000000651 */
[----:B------:R-:W0:Y:S01]  /*4590*/  LDS.64 R50, [R27+0x50] ;  /* 0x000050001b327984 */ /* 0x000e220000000a00 */
[----:B------:R-:W-:Y:S01]  /*45a0*/  IMAD R80, R79, 0x100, R79 ;  /* 0x000001004f507824 */ /* 0x000fe200078e024f */
[----:B------:R-:W-:-:S02]  /*45b0*/  LOP3.LUT R53, R53, 0x3030303, RZ, 0xc0, !PT ;  /* 0x0303030335357812 */ /* 0x000fc400078ec0ff */
[----:B------:R-:W-:Y:S01]  /*45c0*/  SHF.R.S32.HI R79, RZ, 0x2, R66 ;  /* 0x00000002ff4f7819 */ /* 0x000fe20000011442 */
[----:B------:R-:W4:Y:S01]  /*45d0*/  LDS.U8 R81, [R33.X4+0x11a5] ;  /* 0x0011a50021517984 */ /* 0x000f220000004000 */
[----:B------:R-:W-:Y:S01]  /*45e0*/  LOP3.LUT R82, R52, 0xf, RZ, 0xc0, !PT ;  /* 0x0000000f34527812 */ /* 0x000fe200078ec0ff */
[----:B-----5:R-:W-:Y:S01]  /*45f0*/  IDP.4A.S8.S8 R53, R53, R44, R84 ;  /* 0x0000002c35357226 */ /* 0x020fe20000000654 */
[----:B------:R-:W-:Y:S02]  /*4600*/  LEA R80, R80, R80, 0x10 ;  /* 0x0000005050507211 */ /* 0x000fe400078e80ff */
[----:B------:R-:W-:-:S03]  /*4610*/  LOP3.LUT R52, R79, 0x3030303, RZ, 0xc0, !PT ;  /* 0x030303034f347812 */ /* 0x000fc600078ec0ff */
[----:B------:R-:W-:Y:S02]  /*4620*/  IDP.4A.S8.S8 R83, R80, R42, R83 ;  /* 0x0000002a50537226 */ /* 0x000fe40000000653 */
[----:B------:R-:W-:Y:S02]  /*4630*/  IDP.4A.S8.S8 R42, R52, R45, R53 ;  /* 0x0000002d342a7226 */ /* 0x000fe40000000635 */
[----:B------:R-:W5:Y:S01]  /*4640*/  LDS.64 R52, [R27+0x58] ;  /* 0x000058001b347984 */ /* 0x000f620000000a00 */
[----:B------:R-:W-:Y:S01]  /*4650*/  LOP3.LUT R79, R76, 0xf, RZ, 0xc0, !PT ;  /* 0x0000000f4c4f7812 */ /* 0x000fe200078ec0ff */
[----:B------:R-:W-:Y:S01]  /*4660*/  IMAD R77, R77, R82, RZ ;  /* 0x000000524d4d7224 */ /* 0x000fe200078e02ff */
[----:B------:R-:W-:Y:S01]  /*4670*/  SHF.R.S32.HI R76, RZ, 0x4, R73 ;  /* 0x00000004ff4c7819 */ /* 0x000fe20000011449 */
[----:B------:R-:W-:Y:S01]  /*4680*/  IDP.4A.S8.S8 R83, R80, R43, R83 ;  /* 0x0000002b50537226 */ /* 0x000fe20000000653 */
[----:B-1----:R-:W-:Y:S01]  /*4690*/  SHF.R.U32.HI R82, RZ, 0x4, R78 ;  /* 0x00000004ff527819 */ /* 0x002fe2000001164e */
[----:B------:R-:W-:Y:S01]  /*46a0*/  IMAD R79, R42, R79, R77 ;  /* 0x0000004f2a4f7224 */ /* 0x000fe200078e024d */
[----:B------:R-:W-:-:S02]  /*46b0*/  SHF.R.S32.HI R42, RZ, 0x4, R72 ;  /* 0x00000004ff2a7819 */ /* 0x000fc40000011448 */
[----:B------:R-:W-:Y:S02]  /*46c0*/  LOP3.LUT R43, R76, 0x3030303, RZ, 0xc0, !PT ;  /* 0x030303034c2b7812 */ /* 0x000fe400078ec0ff */
[----:B------:R-:W1:Y:S01]  /*46d0*/  LDS.U8 R76, [R33.X4+0x11a6] ;  /* 0x0011a600214c7984 */ /* 0x000e620000004000 */
[----:B------:R-:W-:Y:S01]  /*46e0*/  IDP.4A.S8.S8 R77, R80, R44, R83 ;  /* 0x0000002c504d7226 */ /* 0x000fe20000000653 */
[----:B------:R-:W-:Y:S01]  /*46f0*/  SHF.R.S32.HI R44, RZ, 0x4, R67 ;  /* 0x00000004ff2c7819 */ /* 0x000fe20000011443 */
[----:B------:R-:W-:Y:S01]  /*4700*/  IMAD R82, R82, 0x100, R82 ;  /* 0x0000010052527824 */ /* 0x000fe200078e0252 */
[----:B------:R-:W-:Y:S01]  /*4710*/  LOP3.LUT R42, R42, 0x3030303, RZ, 0xc0, !PT ;  /* 0x030303032a2a7812 */ /* 0x000fe200078ec0ff */
[----:B--2---:R-:W-:Y:S01]  /*4720*/  IDP.4A.S8.S8 R83, R43, R46, RZ ;  /* 0x0000002e2b537226 */ /* 0x004fe200000006ff */
[----:B------:R-:W-:Y:S01]  /*4730*/  LOP3.LUT R43, R44, 0x3030303, RZ, 0xc0, !PT ;  /* 0x030303032c2b7812 */ /* 0x000fe200078ec0ff */
[----:B------:R-:W-:Y:S01]  /*4740*/  IDP.4A.S8.S8 R77, R80, R45, R77 ;  /* 0x0000002d504d7226 */ /* 0x000fe2000000064d */
[----:B------:R-:W-:Y:S01]  /*4750*/  LEA R80, R82, R82, 0x10 ;  /* 0x0000005252507211 */ /* 0x000fe200078e80ff */
[----:B------:R-:W-:Y:S01]  /*4760*/  IDP.4A.S8.S8 R42, R42, R47, R83 ;  /* 0x0000002f2a2a7226 */ /* 0x000fe20000000653 */
[----:B------:R-:W-:-:S02]  /*4770*/  SHF.R.S32.HI R44, RZ, 0x4, R71 ;  /* 0x00000004ff2c7819 */ /* 0x000fc40000011447 */
[----:B------:R-:W-:Y:S01]  /*4780*/  SHF.R.S32.HI R45, RZ, 0x4, R69 ;  /* 0x00000004ff2d7819 */ /* 0x000fe20000011445 */
[----:B------:R-:W-:Y:S01]  /*4790*/  IDP.4A.S8.S8 R82, R80, R46, RZ ;  /* 0x0000002e50527226 */ /* 0x000fe200000006ff */
[----:B------:R-:W-:Y:S01]  /*47a0*/  LOP3.LUT R44, R44, 0x3030303, RZ, 0xc0, !PT ;  /* 0x030303032c2c7812 */ /* 0x000fe200078ec0ff */
[----:B---3--:R-:W-:Y:S01]  /*47b0*/  IDP.4A.S8.S8 R83, R43, R48, R42 ;  /* 0x000000302b537226 */ /* 0x008fe2000000062a */
[----:B------:R-:W-:Y:S01]  /*47c0*/  SHF.R.S32.HI R46, RZ, 0x4, R70 ;  /* 0x00000004ff2e7819 */ /* 0x000fe20000011446 */
[----:B------:R-:W2:Y:S01]  /*47d0*/  LDS.64 R42, [R27+0x60] ;  /* 0x000060001b2a7984 */ /* 0x000ea20000000a00 */
[----:B------:R-:W-:Y:S01]  /*47e0*/  LOP3.LUT R45, R45, 0x3030303, RZ, 0xc0, !PT ;  /* 0x030303032d2d7812 */ /* 0x000fe200078ec0ff */
[----:B------:R-:W-:Y:S01]  /*47f0*/  IDP.4A.S8.S8 R47, R80, R47, R82 ;  /* 0x0000002f502f7226 */ /* 0x000fe20000000652 */
[----:B------:R-:W-:Y:S01]  /*4800*/  LOP3.LUT R46, R46, 0x3030303, RZ, 0xc0, !PT ;  /* 0x030303032e2e7812 */ /* 0x000fe200078ec0ff */
[----:B------:R-:W-:Y:S02]  /*4810*/  IDP.4A.S8.S8 R82, R44, R49, R83 ;  /* 0x000000312c527226 */ /* 0x000fe40000000653 */
[----:B0-----:R-:W-:-:S02]  /*4820*/  IDP.4A.S8.S8 R83, R45, R50, RZ ;  /* 0x000000322d537226 */ /* 0x001fc400000006ff */
[----:B------:R-:W-:Y:S01]  /*4830*/  IDP.4A.S8.S8 R48, R80, R48, R47 ;  /* 0x0000003050307226 */ /* 0x000fe2000000062f */
[----:B------:R-:W-:Y:S01]  /*4840*/  SHF.R.S32.HI R47, RZ, 0x4, R68 ;  /* 0x00000004ff2f7819 */ /* 0x000fe20000011444 */
[----:B------:R-:W-:Y:S01]  /*4850*/  IDP.4A.S8.S8 R83, R46, R51, R83 ;  /* 0x000000332e537226 */ /* 0x000fe20000000653 */
[----:B----4-:R-:W-:Y:S01]  /*4860*/  SHF.R.U32.HI R46, RZ, 0x4, R81 ;  /* 0x00000004ff2e7819 */ /* 0x010fe20000011651 */
[----:B------:R-:W-:Y:S01]  /*4870*/  IDP.4A.S8.S8 R49, R80, R49, R48 ;  /* 0x0000003150317226 */ /* 0x000fe20000000630 */
[----:B------:R-:W-:Y:S01]  /*4880*/  LOP3.LUT R47, R47, 0x3030303, RZ, 0xc0, !PT ;  /* 0x030303032f2f7812 */ /* 0x000fe200078ec0ff */
[----:B------:R-:W0:Y:S02]  /*4890*/  LDS.U8 R80, [R33.X4+0x11a7] ;  /* 0x0011a70021507984 */ /* 0x000e240000004000 */
[----:B------:R-:W-:Y:S01]  /*48a0*/  IMAD R46, R46, 0x100, R46 ;  /* 0x000001002e2e7824 */ /* 0x000fe200078e022e */
[----:B------:R-:W-:Y:S01]  /*48b0*/  SHF.R.S32.HI R48, RZ, 0x4, R66 ;  /* 0x00000004ff307819 */ /* 0x000fe20000011442 */
[----:B-----5:R-:W-:Y:S01]  /*48c0*/  IDP.4A.S8.S8 R84, R47, R52, R83 ;  /* 0x000000342f547226 */ /* 0x020fe20000000653 */
[----:B------:R-:W-:Y:S01]  /*48d0*/  LOP3.LUT R83, R78, 0xf, RZ, 0xc0, !PT ;  /* 0x0000000f4e537812 */ /* 0x000fe200078ec0ff */
[----:B------:R-:W3:Y:S01]  /*48e0*/  LDS.64 R44, [R27+0x68] ;  /* 0x000068001b2c7984 */ /* 0x000ee20000000a00 */
[----:B------:R-:W-:-:S02]  /*48f0*/  LEA R78, R46, R46, 0x10 ;  /* 0x0000002e2e4e7211 */ /* 0x000fc400078e80ff */
[----:B------:R-:W-:Y:S01]  /*4900*/  LOP3.LUT R48, R48, 0x3030303, RZ, 0xc0, !PT ;  /* 0x0303030330307812 */ /* 0x000fe200078ec0ff */
[----:B------:R-:W-:Y:S01]  /*4910*/  IMAD R82, R82, R83, RZ ;  /* 0x0000005352527224 */ /* 0x000fe200078e02ff */
[----:B------:R-:W4:Y:S01]  /*4920*/  LDS.64 R46, [R27+0x70] ;  /* 0x000070001b2e7984 */ /* 0x000f220000000a00 */
[----:B------:R-:W-:Y:S01]  /*4930*/  IDP.4A.S8.S8 R49, R78, R50, R49 ;  /* 0x000000324e317226 */ /* 0x000fe20000000631 */
[----:B------:R-:W-:Y:S01]  /*4940*/  LOP3.LUT R50, R81, 0xf, RZ, 0xc0, !PT ;  /* 0x0000000f51327812 */ /* 0x000fe200078ec0ff */
[----:B------:R-:W-:Y:S01]  /*4950*/  IDP.4A.S8.S8 R83, R48, R53, R84 ;  /* 0x0000003530537226 */ /* 0x000fe20000000654 */
[----:B-1----:R-:W-:Y:S01]  /*4960*/  SHF.R.U32.HI R48, RZ, 0x4, R76 ;  /* 0x00000004ff307819 */ /* 0x002fe2000001164c */
[----:B------:R-:W-:Y:S01]  /*4970*/  IDP.4A.S8.S8 R81, R78, R51, R49 ;  /* 0x000000334e517226 */ /* 0x000fe20000000631 */
[----:B------:R-:W-:Y:S01]  /*4980*/  SHF.R.S32.HI R73, RZ, 0x6, R73 ;  /* 0x00000006ff497819 */ /* 0x000fe20000011449 */
[----:B------:R-:W-:Y:S02]  /*4990*/  IMAD R51, R83, R50, R82 ;  /* 0x0000003253337224 */ /* 0x000fe400078e0252 */
[----:B------:R-:W-:Y:S01]  /*49a0*/  IMAD R50, R48, 0x100, R48 ;  /* 0x0000010030327824 */ /* 0x000fe200078e0230 */
[----:B------:R-:W-:Y:S01]  /*49b0*/  LOP3.LUT R73, R73, 0x3030303, RZ, 0xc0, !PT ;  /* 0x0303030349497812 */ /* 0x000fe200078ec0ff */
[----:B------:R-:W1:Y:S01]  /*49c0*/  LDS.64 R48, [R27+0x78] ;  /* 0x000078001b307984 */ /* 0x000e620000000a00 */
[----:B------:R-:W-:-:S02]  /*49d0*/  SHF.R.S32.HI R72, RZ, 0x6, R72 ;  /* 0x00000006ff487819 */ /* 0x000fc40000011448 */
[----:B------:R-:W-:Y:S01]  /*49e0*/  LEA R50, R50, R50, 0x10 ;  /* 0x0000003232327211 */ /* 0x000fe200078e80ff */
[----:B--2---:R-:W-:Y:S01]  /*49f0*/  IDP.4A.S8.S8 R73, R73, R42, RZ ;  /* 0x0000002a49497226 */ /* 0x004fe200000006ff */
[----:B------:R-:W-:-:S03]  /*4a00*/  LOP3.LUT R72, R72, 0x3030303, RZ, 0xc0, !PT ;  /* 0x0303030348487812 */ /* 0x000fc600078ec0ff */
[----:B------:R-:W-:Y:S02]  /*4a10*/  IDP.4A.S8.S8 R42, R50, R42, RZ ;  /* 0x0000002a322a7226 */ /* 0x000fe400000006ff */
[-C--:B------:R-:W-:Y:S02]  /*4a20*/  IDP.4A.S8.S8 R72, R72, R43.reuse, R73 ;  /* 0x0000002b48487226 */ /* 0x080fe40000000649 */
[----:B------:R-:W-:Y:S02]  /*4a30*/  IDP.4A.S8.S8 R43, R50, R43, R42 ;  /* 0x0000002b322b7226 */ /* 0x000fe4000000062a */
[----:B------:R-:W2:Y:S01]  /*4a40*/  LDS R42, [R54.X4+0x1084] ;  /* 0x00108400362a7984 */ /* 0x000ea20000004800 */
[----:B------:R-:W-:Y:S01]  /*4a50*/  IDP.4A.S8.S8 R81, R78, R52, R81 ;  /* 0x000000344e517226 */ /* 0x000fe20000000651 */
[----:B0-----:R-:W-:Y:S02]  /*4a60*/  SHF.R.U32.HI R52, RZ, 0x4, R80 ;  /* 0x00000004ff347819 */ /* 0x001fe40000011650 */
[----:B------:R-:W-:-:S03]  /*4a70*/  SHF.R.S32.HI R69, RZ, 0x6, R69 ;  /* 0x00000006ff457819 */ /* 0x000fc60000011445 */
[----:B------:R-:W-:Y:S01]  /*4a80*/  IMAD R52, R52, 0x100, R52 ;  /* 0x0000010034347824 */ /* 0x000fe200078e0234 */
[----:B------:R-:W-:Y:S01]  /*4a90*/  SHF.R.S32.HI R67, RZ, 0x6, R67 ;  /* 0x00000006ff437819 */ /* 0x000fe20000011443 */
[C---:B---3--:R-:W-:Y:S01]  /*4aa0*/  IDP.4A.S8.S8 R43, R50.reuse, R44, R43 ;  /* 0x0000002c322b7226 */ /* 0x048fe2000000062b */
[----:B------:R-:W-:Y:S02]  /*4ab0*/  SHF.R.S32.HI R70, RZ, 0x6, R70 ;  /* 0x00000006ff467819 */ /* 0x000fe40000011446 */
[----:B------:R-:W-:Y:S01]  /*4ac0*/  LOP3.LUT R69, R69, 0x3030303, RZ, 0xc0, !PT ;  /* 0x0303030345457812 */ /* 0x000fe200078ec0ff */
[----:B------:R-:W-:Y:S01]  /*4ad0*/  IDP.4A.S8.S8 R43, R50, R45, R43 ;  /* 0x0000002d322b7226 */ /* 0x000fe2000000062b */
[----:B------:R-:W-:Y:S02]  /*4ae0*/  LEA R52, R52, R52, 0x10 ;  /* 0x0000003434347211 */ /* 0x000fe400078e80ff */
[----:B------:R-:W-:Y:S01]  /*4af0*/  LOP3.LUT R67, R67, 0x3030303, RZ, 0xc0, !PT ;  /* 0x0303030343437812 */ /* 0x000fe200078ec0ff */
[-C--:B----4-:R-:W-:Y:S01]  /*4b00*/  IDP.4A.S8.S8 R69, R69, R46.reuse, RZ ;  /* 0x0000002e45457226 */ /* 0x090fe200000006ff */
[----:B------:R-:W-:Y:S01]  /*4b10*/  LOP3.LUT R70, R70, 0x3030303, RZ, 0xc0, !PT ;  /* 0x0303030346467812 */ /* 0x000fe200078ec0ff */
[----:B------:R-:W-:Y:S01]  /*4b20*/  IDP.4A.S8.S8 R43, R52, R46, R43 ;  /* 0x0000002e342b7226 */ /* 0x000fe2000000062b */
[----:B------:R-:W-:Y:S01]  /*4b30*/  SHF.R.S32.HI R71, RZ, 0x6, R71 ;  /* 0x00000006ff477819 */ /* 0x000fe20000011447 */
[----:B------:R-:W-:Y:S01]  /*4b40*/  IDP.4A.S8.S8 R67, R67, R44, R72 ;  /* 0x0000002c43437226 */ /* 0x000fe20000000648 */
[----:B------:R-:W-:Y:S01]  /*4b50*/  SHF.R.S32.HI R68, RZ, 0x6, R68 ;  /* 0x00000006ff447819 */ /* 0x000fe20000011444 */
[-C--:B------:R-:W-:Y:S01]  /*4b60*/  IDP.4A.S8.S8 R69, R70, R47.reuse, R69 ;  /* 0x0000002f46457226 */ /* 0x080fe20000000645 */
[----:B------:R-:W-:Y:S01]  /*4b70*/  LOP3.LUT R44, R71, 0x3030303, RZ, 0xc0, !PT ;  /* 0x03030303472c7812 */ /* 0x000fe200078ec0ff */
[----:B------:R-:W-:Y:S01]  /*4b80*/  IDP.4A.S8.S8 R47, R52, R47, R43 ;  /* 0x0000002f342f7226 */ /* 0x000fe2000000062b */
[----:B------:R-:W-:-:S02]  /*4b90*/  SHF.R.S32.HI R66, RZ, 0x6, R66 ;  /* 0x00000006ff427819 */ /* 0x000fc40000011442 */
[----:B------:R-:W-:Y:S01]  /*4ba0*/  LOP3.LUT R43, R68, 0x3030303, RZ, 0xc0, !PT ;  /* 0x03030303442b7812 */ /* 0x000fe200078ec0ff */
[----:B------:R-:W0:Y:S01]  /*4bb0*/  I2F R74, R74 ;  /* 0x0000004a004a7306 */ /* 0x000e220000201400 */
[----:B------:R-:W-:Y:S01]  /*4bc0*/  IDP.4A.S8.S8 R44, R44, R45, R67 ;  /* 0x0000002d2c2c7226 */ /* 0x000fe20000000643 */
[----:B------:R-:W-:Y:S01]  /*4bd0*/  LOP3.LUT R45, R76, 0xf, RZ, 0xc0, !PT ;  /* 0x0000000f4c2d7812 */ /* 0x000fe200078ec0ff */
[-C--:B-1----:R-:W-:Y:S01]  /*4be0*/  IDP.4A.S8.S8 R47, R52, R48.reuse, R47 ;  /* 0x00000030342f7226 */ /* 0x082fe2000000062f */
[----:B------:R-:W-:Y:S01]  /*4bf0*/  LOP3.LUT R66, R66, 0x3030303, RZ, 0xc0, !PT ;  /* 0x0303030342427812 */ /* 0x000fe200078ec0ff */
[----:B------:R-:W-:Y:S01]  /*4c00*/  IDP.4A.S8.S8 R43, R43, R48, R69 ;  /* 0x000000302b2b7226 */ /* 0x000fe20000000645 */
[----:B------:R-:W-:Y:S01]  /*4c10*/  LOP3.LUT R80, R80, 0xf, RZ, 0xc0, !PT ;  /* 0x0000000f50507812 */ /* 0x000fe200078ec0ff */
[----:B------:R-:W-:Y:S01]  /*4c20*/  IDP.4A.S8.S8 R53, R78, R53, R81 ;  /* 0x000000354e357226 */ /* 0x000fe20000000651 */
[----:B------:R-:W1:Y:S01]  /*4c30*/  I2F R75, R75 ;  /* 0x0000004b004b7306 */ /* 0x000e620000201400 */
[----:B------:R-:W-:-:S02]  /*4c40*/  IDP.4A.S8.S8 R47, R52, R49, R47 ;  /* 0x00000031342f7226 */ /* 0x000fc4000000062f */
[----:B------:R-:W-:Y:S02]  /*4c50*/  IMAD R44, R44, R45, RZ ;  /* 0x0000002d2c2c7224 */ /* 0x000fe400078e02ff */
[----:B------:R-:W-:-:S03]  /*4c60*/  IDP.4A.S8.S8 R43, R66, R49, R43 ;  /* 0x00000031422b7226 */ /* 0x000fc6000000062b */
[----:B------:R-:W3:Y:S01]  /*4c70*/  I2F R46, R77 ;  /* 0x0000004d002e7306 */ /* 0x000ee20000201400 */
[----:B------:R-:W-:Y:S01]  /*4c80*/  IMAD R43, R43, R80, R44 ;  /* 0x000000502b2b7224 */ /* 0x000fe200078e022c */
[----:B--2---:R-:W-:-:S06]  /*4c90*/  HADD2.F32 R45, -RZ, R42.H1_H1 ;  /* 0x3000002aff2d7230 */ /* 0x004fcc0000004100 */
[----:B------:R-:W2:Y:S01]  /*4ca0*/  I2F R79, R79 ;  /* 0x0000004f004f7306 */ /* 0x000ea20000201400 */
[----:B------:R-:W-:-:S07]  /*4cb0*/  HADD2.F32 R44, -RZ, R42.H0_H0 ;  /* 0x2000002aff2c7230 */ /* 0x000fce0000004100 */
[----:B------:R-:W4:Y:S01]  /*4cc0*/  I2F R50, R53 ;  /* 0x0000003500327306 */ /* 0x000f220000201400 */
[----:B0-----:R-:W-:-:S07]  /*4cd0*/  FMUL.FTZ R74, R45, R74 ;  /* 0x0000004a2d4a7220 */ /* 0x001fce0000410000 */
[----:B------:R-:W-:Y:S08]  /*4ce0*/  I2F R51, R51 ;  /* 0x0000003300337306 */ /* 0x000ff00000201400 */
[----:B------:R-:W0:Y:S01]  /*4cf0*/  I2F R47, R47 ;  /* 0x0000002f002f7306 */ /* 0x000e220000201400 */
[----:B-1----:R-:W-:Y:S02]  /*4d00*/  FFMA.FTZ R74, R44, R75, -R74 ;  /* 0x0000004b2c4a7223 */ /* 0x002fe4000001084a */
[----:B---3--:R-:W-:-:S05]  /*4d10*/  FMUL.FTZ R46, R45, R46 ;  /* 0x0000002e2d2e7220 */ /* 0x008fca0000410000 */
[----:B------:R-:W1:Y:S01]  /*4d20*/  I2F R43, R43 ;  /* 0x0000002b002b7306 */ /* 0x000e620000201400 */
[----:B------:R-:W-:Y:S02]  /*4d30*/  FFMA.FTZ R63, R74, R63, R60 ;  /* 0x0000003f4a3f7223 */ /* 0x000fe4000001003c */
[----:B--2---:R-:W-:Y:S02]  /*4d40*/  FFMA.FTZ R46, R44, R79, -R46 ;  /* 0x0000004f2c2e7223 */ /* 0x004fe4000001082e */
[----:B----4-:R-:W-:Y:S02]  /*4d50*/  FMUL.FTZ R50, R45, R50 ;  /* 0x000000322d327220 */ /* 0x010fe40000410000 */
[----:B------:R-:W-:Y:S02]  /*4d60*/  FFMA.FTZ R63, R46, R62, R63 ;  /* 0x0000003e2e3f7223 */ /* 0x000fe4000001003f */
[----:B0-----:R-:W-:Y:S02]  /*4d70*/  FMUL.FTZ R42, R47, R45 ;  /* 0x0000002d2f2a7220 */ /* 0x001fe40000410000 */
[----:B------:R-:W-:-:S04]  /*4d80*/  FFMA.FTZ R50, R44, R51, -R50 ;  /* 0x000000332c327223 */ /* 0x000fc80000010832 */
[----:B------:R-:W-:Y:S02]  /*4d90*/  FFMA.FTZ R50, R50, R64, R63 ;  /* 0x0000004032327223 */ /* 0x000fe4000001003f */
[----:B-1----:R-:W-:-:S04]  /*4da0*/  FFMA.FTZ R42, R43, R44, -R42 ;  /* 0x0000002c2b2a7223 */ /* 0x002fc8000001082a */
[----:B------:R-:W-:Y:S01]  /*4db0*/  FFMA.FTZ R60, R42, R65, R50 ;  /* 0x000000412a3c7223 */ /* 0x000fe20000010032 */
[----:B------:R-:W-:Y:S06]  /*4dc0*/  BAR.SYNC.DEFER_BLOCKING 0x0 ;  /* 0x0000000000007b1d */ /* 0x000fec0000010000 */
.L_x_332:
[----:B------:R-:W-:-:S04]  /*4dd0*/  UIADD3 UR4, UR4, 0x2, URZ ;  /* 0x0000000204047890 */ /* 0x000fc8000fffe03f */
[----:B------:R-:W-:-:S06]  /*4de0*/  UISETP.GE.AND UP0, UPT, UR4, UR8, UPT ;  /* 0x000000080400728c */ /* 0x000fcc000bf06270 */
[----:B------:R-:W-:-:S13]  /*4df0*/  PLOP3.LUT P0, PT, PT, PT, UP0, 0x80, 0x0 ;  /* 0x000000000000781c */ /* 0x000fda0003f0f008 */
[----:B------:R-:W-:Y:S01]  /*4e00*/  @P0 CALL.REL.NOINC `(.L_x_331) ;  /* 0x0000001000000944 */ /* 0x000fe20003c00000 */
[----:B------:R-:W-:Y:S05]  /*4e10*/  BRA `(.L_x_333) ;  /* 0xffffbc0000007947 */ /* 0x000fea000383ffff */
.L_x_331:
        /* <DEDUP_REMOVED lines=11> */
[----:B------:R-:W-:Y:S01]  /*4ed0*/  IMAD R2, R61, c[0x0][0x1a4], R0 ;  /* 0x000069003d027a24 */ /* 0x000fe200078e0200 */
[----:B------:R-:W-:-:S08]  /*4ee0*/  F2FP.BF16.PACK_AB R60, RZ, R60 ;  /* 0x0000003cff3c723e */ /* 0x000fd000000010ff */
[----:B------:R-:W-:-:S05]  /*4ef0*/  IMAD.WIDE.U32 R2, R2, R3, c[0x0][0x170] ;  /* 0x00005c0002027625 */ /* 0x000fca00078e0003 */
[----:B------:R-:W-:Y:S01]  /*4f00*/  STG.E.U16 [R2.64], R60 ;  /* 0x0000003c02007986 */ /* 0x000fe2000c10150e */
[----:B------:R-:W-:Y:S05]  /*4f10*/  EXIT ;  /* 0x000000000000794d */ /* 0x000fea0003800000 */
.L_x_334:
        /* <DEDUP_REMOVED lines=14> */
.L_x_1267:


//--------------------- .text._Z8moe_q2_KIN3c108BFloat16ELb0EEvPKvS3_PT_PKiS7_S7_iiiiiii --------------------------
	.section	.text._Z8moe_q2_KIN3c108BFloat16ELb0EEvPKvS3_PT_PKiS7_S7_iiiiiii,"ax",@progbits
	.sectioninfo	@"SHI_REGISTERS=69"
	.align	128
.text._Z8moe_q2_KIN3c108BFloat16ELb0EEvPKvS3_PT_PKiS7_S7_iiiiiii:
        .type           _Z8moe_q2_KIN3c108BFloat16ELb0EEvPKvS3_PT_PKiS7_S7_iiiiiii,@function
        .size           _Z8moe_q2_KIN3c108BFloat16ELb0EEvPKvS3_PT_PKiS7_S7_iiiiiii,(.L_x_1268 - _Z8moe_q2_KIN3c108BFloat16ELb0EEvPKvS3_PT_PKiS7_S7_iiiiiii)
        .other          _Z8moe_q2_KIN3c108BFloat16ELb0EEvPKvS3_PT_PKiS7_S7_iiiiiii,@"STO_CUDA_ENTRY STV_DEFAULT"
_Z8moe_q2_KIN3c108BFloat16ELb0EEvPKvS3_PT_PKiS7_S7_iiiiiii:
        /* <DEDUP_REMOVED lines=25> */
[C---:B------:R-:W-:Y:S01]  /*0190*/  SHF.L.U32 R5, R21.reuse, 0x2, RZ ;  /* 0x0000000215057819 */ /* 0x040fe200000006ff */
[----:B------:R-:W-:Y:S01]  /*01a0*/  IMAD.SHL.U32 R15, R21, 0x4, RZ ;  /* 0x00000004150f7824 */ /* 0x000fe200078e00ff */
[----:B------:R-:W1:Y:S01]  /*01b0*/  S2UR UR4, SR_CTAID.X ;  /* 0x00000000000479c3 */ /* 0x000e620000002500 */
[----:B------:R-:W-:Y:S01]  /*01c0*/  IMAD R25, R13, c[0x0][0x190], RZ ;  /* 0x000064000d197a24 */ /* 0x000fe200078e02ff */
[----:B------:R-:W-:Y:S01]  /*01d0*/  ULDC UR6, c[0x0][0x1a0] ;  /* 0x0000680000067ab9 */ /* 0x000fe20000000800 */
[----:B------:R-:W-:Y:S01]  /*01e0*/  HFMA2.MMA R40, -RZ, RZ, 0, 0 ;  /* 0x00000000ff287435 */ /* 0x000fe200000001ff */
[----:B------:R-:W-:Y:S01]  /*01f0*/  USHF.R.S32.HI UR5, URZ, 0x1f, UR6 ;  /* 0x0000001f3f057899 */ /* 0x000fe20008011406 */
[----:B------:R-:W-:-:S03]  /*0200*/  IMAD.SHL.U32 R13, R21, 0x20, RZ ;  /* 0x00000020150d7824 */ /* 0x000fc600078e00ff */
[----:B------:R-:W-:-:S04]  /*0210*/  ULEA.HI UR5, UR5, UR6, URZ, 0x5 ;  /* 0x0000000605057291 */ /* 0x000fc8000f8f283f */
[----:B------:R-:W-:Y:S01]  /*0220*/  USHF.R.S32.HI UR5, URZ, 0x5, UR5 ;  /* 0x000000053f057899 */ /* 0x000fe20008011405 */
[CC--:B0-----:R-:W-:Y:S01]  /*0230*/  LEA.HI R0, R2.reuse, R2.reuse, RZ, 0x1 ;  /* 0x0000000202007211 */ /* 0x0c1fe200078f08ff */
[C---:B------:R-:W-:Y:S01]  /*0240*/  IMAD.SHL.U32 R22, R2.reuse, 0x4, RZ ;  /* 0x0000000402167824 */ /* 0x040fe200078e00ff */
[----:B------:R-:W-:Y:S01]  /*0250*/  SHF.R.S32.HI R23, RZ, 0x1f, R2 ;  /* 0x0000001fff177819 */ /* 0x000fe20000011402 */
[----:B-1----:R-:W-:Y:S01]  /*0260*/  USHF.L.U32 UR4, UR4, 0x5, URZ ;  /* 0x0000000504047899 */ /* 0x002fe2000800063f */
[----:B------:R-:W-:Y:S01]  /*0270*/  SHF.R.S32.HI R3, RZ, 0x1, R0 ;  /* 0x00000001ff037819 */ /* 0x000fe20000011400 */
[----:B------:R-:W-:Y:S01]  /*0280*/  IMAD R16, R21, 0x21, R2 ;  /* 0x0000002115107824 */ /* 0x000fe200078e0202 */
[----:B------:R-:W-:Y:S02]  /*0290*/  LEA.HI R6, R23, R2, RZ, 0x3 ;  /* 0x0000000217067211 */ /* 0x000fe400078f18ff */
[----:B------:R-:W-:Y:S01]  /*02a0*/  LOP3.LUT R8, R2, 0x3, RZ, 0xc0, !PT ;  /* 0x0000000302087812 */ /* 0x000fe200078ec0ff */
[----:B------:R-:W-:Y:S01]  /*02b0*/  IMAD R4, R21, 0x10, R3 ;  /* 0x0000001015047824 */ /* 0x000fe200078e0203 */
[----:B------:R-:W-:-:S02]  /*02c0*/  LEA.HI.SX32 R9, R6, R5, 0x1d ;  /* 0x0000000506097211 */ /* 0x000fc400078feaff */
[----:B------:R-:W-:Y:S02]  /*02d0*/  LOP3.LUT R7, R6, 0xfffffff8, RZ, 0xc0, !PT ;  /* 0xfffffff806077812 */ /* 0x000fe400078ec0ff */
[----:B------:R-:W-:Y:S02]  /*02e0*/  SHF.R.S32.HI R3, RZ, 0x1f, R4 ;  /* 0x0000001fff037819 */ /* 0x000fe40000011404 */
[----:B------:R-:W-:Y:S01]  /*02f0*/  IADD3 R10, R9, 0x10, RZ ;  /* 0x00000010090a7810 */ /* 0x000fe20007ffe0ff */
[----:B------:R-:W-:Y:S01]  /*0300*/  IMAD.IADD R7, R2, 0x1, -R7 ;  /* 0x0000000102077824 */ /* 0x000fe200078e0a07 */
[----:B------:R-:W-:Y:S02]  /*0310*/  LEA.HI R3, R3, R4, RZ, 0x5 ;  /* 0x0000000403037211 */ /* 0x000fe400078f28ff */
[----:B------:R-:W-:Y:S02]  /*0320*/  SHF.R.S32.HI R11, RZ, 0x1f, R10 ;  /* 0x0000001fff0b7819 */ /* 0x000fe4000001140a */
[----:B------:R-:W-:-:S02]  /*0330*/  LOP3.LUT R5, R3, 0xffffffe0, RZ, 0xc0, !PT ;  /* 0xffffffe003057812 */ /* 0x000fc400078ec0ff */
[----:B------:R-:W-:Y:S02]  /*0340*/  LOP3.LUT R3, R15, 0xfffffffc, R8, 0xe2, !PT ;  /* 0xfffffffc0f037812 */ /* 0x000fe400078ee208 */
[----:B------:R-:W-:Y:S02]  /*0350*/  SHF.R.S32.HI R8, RZ, 0x1f, R9 ;  /* 0x0000001fff087819 */ /* 0x000fe40000011409 */
[----:B------:R-:W-:Y:S02]  /*0360*/  IADD3 R12, R4, -R5, RZ ;  /* 0x80000005040c7210 */ /* 0x000fe40007ffe0ff */
[----:B------:R-:W-:Y:S02]  /*0370*/  LEA.HI R8, R8, R9, RZ, 0x2 ;  /* 0x0000000908087211 */ /* 0x000fe400078f10ff */
[----:B------:R-:W-:Y:S02]  /*0380*/  LEA.HI R10, R11, R10, RZ, 0x2 ;  /* 0x0000000a0b0a7211 */ /* 0x000fe400078f10ff */
[----:B------:R-:W-:-:S02]  /*0390*/  SHF.R.S32.HI R4, RZ, 0x8, R14 ;  /* 0x00000008ff047819 */ /* 0x000fc4000001140e */
[----:B------:R-:W-:Y:S02]  /*03a0*/  SHF.R.S32.HI R6, RZ, 0x1f, R7 ;  /* 0x0000001fff067819 */ /* 0x000fe40000011407 */
[----:B------:R-:W-:Y:S01]  /*03b0*/  LOP3.LUT R5, R0, 0xfffffffe, RZ, 0xc0, !PT ;  /* 0xfffffffe00057812 */ /* 0x000fe200078ec0ff */
[-C--:B------:R-:W-:Y:S01]  /*03c0*/  IMAD R17, R9, R4.reuse, RZ ;  /* 0x0000000409117224 */ /* 0x080fe200078e02ff */
[-C--:B------:R-:W-:Y:S01]  /*03d0*/  LEA.HI R0, R8, R7.reuse, RZ, 0x1e ;  /* 0x0000000708007211 */ /* 0x080fe200078ff0ff */
[----:B------:R-:W-:Y:S01]  /*03e0*/  IMAD R24, R21, R4, RZ ;  /* 0x0000000415187224 */ /* 0x000fe200078e02ff */
[-C--:B------:R-:W-:Y:S01]  /*03f0*/  LEA.HI R6, R6, R7.reuse, RZ, 0x2 ;  /* 0x0000000706067211 */ /* 0x080fe200078f10ff */
[----:B------:R-:W-:Y:S01]  /*0400*/  IMAD.IADD R11, R2, 0x1, -R5 ;  /* 0x00000001020b7824 */ /* 0x000fe200078e0a05 */
[----:B------:R-:W-:Y:S01]  /*0410*/  LEA.HI R10, R10, R7, RZ, 0x1e ;  /* 0x000000070a0a7211 */ /* 0x000fe200078ff0ff */
[----:B------:R-:W-:Y:S01]  /*0420*/  IMAD R5, R9, 0x8, R0 ;  /* 0x0000000809057824 */ /* 0x000fe200078e0200 */
[----:B------:R-:W-:-:S02]  /*0430*/  SHF.R.S32.HI R7, RZ, 0x1f, R12 ;  /* 0x0000001fff077819 */ /* 0x000fc4000001140c */
[----:B------:R-:W-:Y:S02]  /*0440*/  SHF.R.S32.HI R8, RZ, 0x2, R6 ;  /* 0x00000002ff087819 */ /* 0x000fe40000011406 */
[----:B------:R-:W-:Y:S02]  /*0450*/  LEA.HI R0, R7, R12, RZ, 0x4 ;  /* 0x0000000c07007211 */ /* 0x000fe400078f20ff */
[-C--:B------:R-:W-:Y:S02]  /*0460*/  LEA R19, R4, R17.reuse, 0x4 ;  /* 0x0000001104137211 */ /* 0x080fe400078e20ff */
[----:B------:R-:W-:Y:S02]  /*0470*/  SHF.R.S32.HI R14, RZ, 0x1f, R8 ;  /* 0x0000001fff0e7819 */ /* 0x000fe40000011408 */
[----:B------:R-:W-:Y:S02]  /*0480*/  IADD3 R6, P0, R8, R17, RZ ;  /* 0x0000001108067210 */ /* 0x000fe40007f1e0ff */
[----:B------:R-:W-:Y:S01]  /*0490*/  LEA.HI.SX32 R15, R0, R11, 0x1c ;  /* 0x0000000b000f7211 */ /* 0x000fe200078fe2ff */
[----:B------:R-:W-:Y:S01]  /*04a0*/  IMAD R11, R12, R4, R11 ;  /* 0x000000040c0b7224 */ /* 0x000fe200078e020b */
[----:B------:R-:W-:Y:S01]  /*04b0*/  IADD3 R7, P1, R8, R19, RZ ;  /* 0x0000001308077210 */ /* 0x000fe20007f3e0ff */
[----:B------:R-:W-:Y:S01]  /*04c0*/  IMAD R8, R9, 0x8, R10 ;  /* 0x0000000809087824 */ /* 0x000fe200078e020a */
[----:B------:R-:W-:-:S02]  /*04d0*/  LEA.HI R0, R23, R2, RZ, 0x4 ;  /* 0x0000000217007211 */ /* 0x000fc400078f20ff */
[----:B------:R-:W-:Y:S01]  /*04e0*/  LEA.HI.X.SX32 R9, R17, R14, 0x1, P0 ;  /* 0x0000000e11097211 */ /* 0x000fe200000f0eff */
[----:B------:R-:W-:Y:S01]  /*04f0*/  IMAD R17, R2, 0x21, RZ ;  /* 0x0000002102117824 */ /* 0x000fe200078e02ff */
[----:B------:R-:W-:Y:S02]  /*0500*/  IADD3 R48, P0, R25, c[0x0][0x160], RZ ;  /* 0x0000580019307a10 */ /* 0x000fe40007f1e0ff */
[----:B------:R-:W-:Y:S01]  /*0510*/  LEA.HI R26, R23, R2, RZ, 0x2 ;  /* 0x00000002171a7211 */ /* 0x000fe200078f10ff */
[----:B------:R-:W-:Y:S01]  /*0520*/  IMAD R23, R4, UR4, RZ ;  /* 0x0000000404177c24 */ /* 0x000fe2000f8e02ff */
[----:B------:R-:W-:Y:S01]  /*0530*/  SHF.R.S32.HI R27, RZ, 0x4, R0 ;  /* 0x00000004ff1b7819 */ /* 0x000fe20000011400 */
[----:B------:R-:W-:Y:S01]  /*0540*/  UMOV UR4, URZ ;  /* 0x0000003f00047c82 */ /* 0x000fe20008000000 */
[----:B------:R-:W-:Y:S02]  /*0550*/  LEA.HI.X.SX32 R49, R25, c[0x0][0x164], 0x1, P0 ;  /* 0x0000590019317a11 */ /* 0x000fe400000f0eff */
[----:B------:R-:W-:-:S02]  /*0560*/  SHF.R.S32.HI R28, RZ, 0x1f, R24 ;  /* 0x0000001fff1c7819 */ /* 0x000fc40000011418 */
[----:B------:R-:W-:Y:S01]  /*0570*/  LEA R12, R12, R15, 0x1 ;  /* 0x0000000f0c0c7211 */ /* 0x000fe200078e08ff */
[----:B------:R-:W-:Y:S01]  /*0580*/  IMAD.SHL.U32 R15, R21, 0x20, RZ ;  /* 0x00000020150f7824 */ /* 0x000fe200078e00ff */
[----:B------:R-:W-:Y:S02]  /*0590*/  IADD3 R24, P0, R27, R24, RZ ;  /* 0x000000181b187210 */ /* 0x000fe40007f1e0ff */
[----:B------:R-:W-:Y:S02]  /*05a0*/  LOP3.LUT R29, R26, 0xfffffffc, RZ, 0xc0, !PT ;  /* 0xfffffffc1a1d7812 */ /* 0x000fe400078ec0ff */
[----:B------:R-:W-:Y:S02]  /*05b0*/  LOP3.LUT R25, R0, 0xfffffff0, RZ, 0xc0, !PT ;  /* 0xfffffff000197812 */ /* 0x000fe400078ec0ff */
[----:B------:R-:W-:Y:S02]  /*05c0*/  SHF.R.S32.HI R31, RZ, 0x2, R26 ;  /* 0x00000002ff1f7819 */ /* 0x000fe4000001141a */
[----:B------:R-:W-:-:S02]  /*05d0*/  LEA.HI.X.SX32 R10, R19, R14, 0x1, P1 ;  /* 0x0000000e130a7211 */ /* 0x000fc400008f0eff */
[----:B------:R-:W-:Y:S01]  /*05e0*/  LEA.HI.X.SX32 R26, R27, R28, 0x1, P0 ;  /* 0x0000001c1b1a7211 */ /* 0x000fe200000f0eff */
[----:B------:R-:W-:Y:S01]  /*05f0*/  IMAD.IADD R28, R2, 0x1, -R29 ;  /* 0x00000001021c7824 */ /* 0x000fe200078e0a1d */
[----:B------:R-:W-:Y:S01]  /*0600*/  LEA R14, R21, 0x15a8, 0x7 ;  /* 0x000015a8150e7811 */ /* 0x000fe200078e38ff */
[----:B------:R-:W-:Y:S01]  /*0610*/  IMAD.SHL.U32 R21, R4, 0x4, RZ ;  /* 0x0000000404157824 */ /* 0x000fe200078e00ff */
[----:B------:R-:W-:Y:S01]  /*0620*/  LOP3.LUT R15, R15, 0xffffffe0, R2, 0xe2, !PT ;  /* 0xffffffe00f0f7812 */ /* 0x000fe200078ee202 */
[C---:B------:R-:W-:Y:S01]  /*0630*/  IMAD R27, R2.reuse, 0x2, R27 ;  /* 0x00000002021b7824 */ /* 0x040fe200078e021b */
[C---:B------:R-:W-:Y:S02]  /*0640*/  IADD3 R18, R2.reuse, 0x20, RZ ;  /* 0x0000002002127810 */ /* 0x040fe40007ffe0ff */
[C---:B------:R-:W-:Y:S02]  /*0650*/  IADD3 R19, R2.reuse, 0x40, RZ ;  /* 0x0000004002137810 */ /* 0x040fe40007ffe0ff */
[----:B------:R-:W-:-:S02]  /*0660*/  IADD3 R20, R2, 0x60, RZ ;  /* 0x0000006002147810 */ /* 0x000fc40007ffe0ff */
[----:B------:R-:W-:Y:S02]  /*0670*/  LOP3.LUT R22, R22, 0x1c, RZ, 0xc0, !PT ;  /* 0x0000001c16167812 */ /* 0x000fe400078ec0ff */
[----:B------:R-:W-:Y:S02]  /*0680*/  IADD3 R25, -R25, R2, RZ ;  /* 0x0000000219197210 */ /* 0x000fe40007ffe1ff */
[----:B------:R-:W-:Y:S02]  /*0690*/  LEA R29, R2, R31, 0x3 ;  /* 0x0000001f021d7211 */ /* 0x000fe400078e18ff */
[----:B------:R-:W-:Y:S02]  /*06a0*/  SHF.R.S32.HI R0, RZ, 0x1f, R11 ;  /* 0x0000001fff007819 */ /* 0x000fe4000001140b */
.L_x_337:
[----:B------:R-:W-:Y:S01]  /*06b0*/  USHF.R.S32.HI UR6, URZ, 0x1f, UR4 ;  /* 0x0000001f3f067899 */ /* 0x000fe20008011404 */
[----:B0-----:R-:W-:Y:S01]  /*06c0*/  IADD3 R33, P0, R23, UR4, RZ ;  /* 0x0000000417217c10 */ /* 0x001fe2000ff1e0ff */
[----:B------:R-:W-:Y:S02]  /*06d0*/  IMAD R35, R26, 0x54, RZ ;  /* 0x000000541a237824 */ /* 0x000fe400078e02ff */
[----:B------:R-:W-:-:S02]  /*06e0*/  IMAD R39, R9, 0x54, RZ ;  /* 0x0000005409277824 */ /* 0x000fc400078e02ff */
[----:B------:R-:W-:Y:S01]  /*06f0*/  LEA.HI.X.SX32 R30, R23, UR6, 0x1, P0 ;  /* 0x00000006171e7c11 */ /* 0x000fe200080f0eff */
[----:B------:R-:W-:-:S04]  /*0700*/  IMAD.WIDE.U32 R32, R33, 0x54, R48 ;  /* 0x0000005421207825 */ /* 0x000fc800078e0030 */
[----:B------:R-:W-:Y:S02]  /*0710*/  IMAD R31, R30, 0x54, RZ ;  /* 0x000000541e1f7824 */ /* 0x000fe400078e02ff */
[----:B------:R-:W-:Y:S02]  /*0720*/  IMAD R37, R0, 0x54, RZ ;  /* 0x0000005400257824 */ /* 0x000fe400078e02ff */
[----:B------:R-:W-:Y:S02]  /*0730*/  IMAD.IADD R33, R33, 0x1, R31 ;  /* 0x0000000121217824 */ /* 0x000fe400078e021f */
[----:B------:R-:W-:Y:S02]  /*0740*/  IMAD R55, R10, 0x54, RZ ;  /* 0x000000540a377824 */ /* 0x000fe400078e02ff */
[----:B------:R-:W-:-:S04]  /*0750*/  IMAD.WIDE.U32 R30, R24, 0x54, R32 ;  /* 0x00000054181e7825 */ /* 0x000fc800078e0020 */
[----:B------:R-:W-:Y:S02]  /*0760*/  IMAD.IADD R31, R31, 0x1, R35 ;  /* 0x000000011f1f7824 */ /* 0x000fe400078e0223 */
[----:B------:R-:W-:-:S04]  /*0770*/  IMAD.WIDE.U32 R34, R11, 0x54, R32 ;  /* 0x000000540b227825 */ /* 0x000fc800078e0020 */
[----:B------:R-:W-:Y:S01]  /*0780*/  IMAD.WIDE R52, R25, 0x4, R30 ;  /* 0x0000000419347825 */ /* 0x000fe200078e021e */
[----:B------:R-:W-:-:S03]  /*0790*/  IADD3 R35, R35, R37, RZ ;  /* 0x0000002523237210 */ /* 0x000fc60007ffe0ff */
[----:B------:R-:W-:-:S03]  /*07a0*/  IMAD.WIDE.U32 R30, R6, 0x54, R32 ;  /* 0x00000054061e7825 */ /* 0x000fc600078e0020 */
[----:B------:R-:W2:Y:S01]  /*07b0*/  LDG.E.CONSTANT R35, [R34.64+0x50] ;  /* 0x0000500822237981 */ /* 0x000ea2000c1e9900 */
[----:B------:R-:W-:-:S03]  /*07c0*/  IMAD.WIDE R50, R21, 0x54, R52 ;  /* 0x0000005415327825 */ /* 0x000fc600078e0234 */
[----:B------:R-:W3:Y:S01]  /*07d0*/  LDG.E.CONSTANT R53, [R52.64+0x10] ;  /* 0x0000100834357981 */ /* 0x000ee2000c1e9900 */
[----:B------:R-:W-:Y:S02]  /*07e0*/  IMAD.IADD R31, R31, 0x1, R39 ;  /* 0x000000011f1f7824 */ /* 0x000fe400078e0227 */
[----:B------:R-:W-:Y:S02]  /*07f0*/  IMAD.WIDE R46, R21, 0x54, R50 ;  /* 0x00000054152e7825 */ /* 0x000fe400078e0232 */
[----:B------:R-:W4:Y:S02]  /*0800*/  LDG.E.CONSTANT R51, [R50.64+0x10] ;  /* 0x0000100832337981 */ /* 0x000f24000c1e9900 */
[----:B------:R-:W-:-:S04]  /*0810*/  IMAD.WIDE.U32 R32, R7, 0x54, R32 ;  /* 0x0000005407207825 */ /* 0x000fc800078e0020 */
[----:B------:R-:W-:Y:S02]  /*0820*/  IMAD.WIDE R44, R21, 0x54, R46 ;  /* 0x00000054152c7825 */ /* 0x000fe400078e022e */
[----:B------:R-:W2:Y:S02]  /*0830*/  LDG.E.CONSTANT R47, [R46.64+0x10] ;  /* 0x000010082e2f7981 */ /* 0x000ea4000c1e9900 */
[----:B------:R-:W-:Y:S02]  /*0840*/  IMAD.IADD R33, R33, 0x1, R55 ;  /* 0x0000000121217824 */ /* 0x000fe400078e0237 */
[C---:B------:R-:W-:Y:S02]  /*0850*/  IMAD.WIDE R42, R21.reuse, 0x54, R44 ;  /* 0x00000054152a7825 */ /* 0x040fe400078e022c */
[----:B------:R-:W2:Y:S04]  /*0860*/  LDG.E.CONSTANT R45, [R44.64+0x10] ;  /* 0x000010082c2d7981 */ /* 0x000ea8000c1e9900 */
[----:B------:R-:W-:-:S02]  /*0870*/  IMAD.WIDE R38, R21, 0x54, R42 ;  /* 0x0000005415267825 */ /* 0x000fc400078e022a */
[----:B------:R-:W2:Y:S04]  /*0880*/  LDG.E.CONSTANT R43, [R42.64+0x10] ;  /* 0x000010082a2b7981 */ /* 0x000ea8000c1e9900 */
[----:B------:R-:W-:Y:S02]  /*0890*/  IMAD.WIDE R36, R21, 0x54, R38 ;  /* 0x0000005415247825 */ /* 0x000fe400078e0226 */
[----:B------:R-:W2:Y:S02]  /*08a0*/  LDG.E.CONSTANT R39, [R38.64+0x10] ;  /* 0x0000100826277981 */ /* 0x000ea4000c1e9900 */
[----:B------:R-:W-:-:S04]  /*08b0*/  IMAD.WIDE R30, R28, 0x4, R30 ;  /* 0x000000041c1e7825 */ /* 0x000fc800078e021e */
[----:B------:R-:W-:Y:S02]  /*08c0*/  IMAD.WIDE R54, R21, 0x54, R36 ;  /* 0x0000005415367825 */ /* 0x000fe400078e0224 */
[----:B------:R-:W2:Y:S02]  /*08d0*/  LDG.E.CONSTANT R37, [R36.64+0x10] ;  /* 0x0000100824257981 */ /* 0x000ea4000c1e9900 */
[----:B------:R-:W-:Y:S02]  /*08e0*/  IMAD.WIDE R32, R28, 0x4, R32 ;  /* 0x000000041c207825 */ /* 0x000fe400078e0220 */
[----:B------:R-:W2:Y:S04]  /*08f0*/  LDG.E.CONSTANT R55, [R54.64+0x10] ;  /* 0x0000100836377981 */ /* 0x000ea8000c1e9900 */
[----:B------:R-:W2:Y:S04]  /*0900*/  LDG.E.CONSTANT R30, [R30.64] ;  /* 0x000000081e1e7981 */ /* 0x000ea8000c1e9900 */
[----:B------:R-:W2:Y:S01]  /*0910*/  LDG.E.CONSTANT R33, [R32.64] ;  /* 0x0000000820217981 */ /* 0x000ea2000c1e9900 */
[----:B------:R-:W-:-:S02]  /*0920*/  USHF.L.U32 UR6, UR4, 0x8, URZ ;  /* 0x0000000804067899 */ /* 0x000fc4000800063f */
[----:B------:R-:W-:Y:S02]  /*0930*/  ULDC UR7, c[0x0][0x194] ;  /* 0x0000650000077ab9 */ /* 0x000fe40000000800 */
[----:B------:R-:W-:-:S06]  /*0940*/  UISETP.GE.AND UP0, UPT, UR6, UR7, UPT ;  /* 0x000000070600728c */ /* 0x000fcc000bf06270 */
[----:B------:R-:W-:Y:S01]  /*0950*/  PLOP3.LUT P0, PT, PT, PT, UP0, 0x80, 0x0 ;  /* 0x000000000000781c */ /* 0x000fe20003f0f008 */
[----:B---3--:R0:W-:Y:S04]  /*0960*/  STS [R16.X4], R53 ;  /* 0x0000003510007388 */ /* 0x0081e80000004800 */
[----:B----4-:R0:W-:Y:S04]  /*0970*/  STS [R16.X4+0x210], R51 ;  /* 0x0002103310007388 */ /* 0x0101e80000004800 */
[----:B--2---:R0:W-:Y:S04]  /*0980*/  STS [R16.X4+0x420], R47 ;  /* 0x0004202f10007388 */ /* 0x0041e80000004800 */
        /* <DEDUP_REMOVED lines=49> */
[----:B------:R-:W-:-:S05]  /*0ca0*/  @!P2 IADD3.X R31, RZ, R31, RZ, P3, !PT ;  /* 0x0000001fff1fa210 */ /* 0x000fca0001ffe4ff */
        /* <DEDUP_REMOVED lines=11> */
[----:B------:R-:W4:Y:S04]  /*0d60*/  LDS.64 R34, [R14+0x8] ;  /* 0x000008000e227984 */ /* 0x000f280000000a00 */
[----:B------:R-:W4:Y:S04]  /*0d70*/  LDS R45, [R59+0xc] ;  /* 0x00000c003b2d7984 */ /* 0x000f280000000800 */
[----:B------:R-:W4:Y:S04]  /*0d80*/  LDS.U8 R56, [R29.X4+0x1189] ;  /* 0x001189001d387984 */ /* 0x000f280000004000 */
[----:B------:R-:W4:Y:S04]  /*0d90*/  LDS R44, [R59+0x10] ;  /* 0x000010003b2c7984 */ /* 0x000f280000000800 */
[----:B------:R-:W4:Y:S04]  /*0da0*/  LDS R43, [R59+0x14] ;  /* 0x000014003b2b7984 */ /* 0x000f280000000800 */
[----:B------:R-:W4:Y:S01]  /*0db0*/  LDS.64 R30, [R14+0x10] ;  /* 0x000010000e1e7984 */ /* 0x000f220000000a00 */
[----:B0-----:R-:W-:-:S03]  /*0dc0*/  SHF.R.U32.HI R36, RZ, 0x4, R57 ;  /* 0x00000004ff247819 */ /* 0x001fc60000011639 */
[----:B------:R-:W0:Y:S02]  /*0dd0*/  LDS R42, [R59+0x18] ;  /* 0x000018003b2a7984 */ /* 0x000e240000000800 */
[----:B------:R-:W-:Y:S02]  /*0de0*/  IMAD R58, R36, 0x100, R36 ;  /* 0x00000100243a7824 */ /* 0x000fe400078e0224 */
[----:B------:R4:W0:Y:S01]  /*0df0*/  LDS R52, [R59+0x1c] ;  /* 0x00001c003b347984 */ /* 0x0008220000000800 */
[----:B-1----:R-:W-:-:S03]  /*0e00*/  LOP3.LUT R61, R55, 0x3030303, RZ, 0xc0, !PT ;  /* 0x03030303373d7812 */ /* 0x002fc600078ec0ff */
[----:B------:R-:W1:Y:S01]  /*0e10*/  LDS.64 R36, [R14+0x18] ;  /* 0x000018000e247984 */ /* 0x000e620000000a00 */
[----:B------:R-:W-:Y:S01]  /*0e20*/  IMAD R60, R58, 0x10000, R58 ;  /* 0x000100003a3c7824 */ /* 0x000fe200078e023a */
[----:B--2---:R-:W-:Y:S01]  /*0e30*/  LOP3.LUT R58, R54, 0x3030303, RZ, 0xc0, !PT ;  /* 0x03030303363a7812 */ /* 0x004fe200078ec0ff */
[-C--:B---3--:R-:W-:Y:S02]  /*0e40*/  IDP.4A.S8.S8 R61, R61, R32.reuse, RZ ;  /* 0x000000203d3d7226 */ /* 0x088fe400000006ff */
[----:B------:R-:W-:Y:S02]  /*0e50*/  IDP.4A.S8.S8 R32, R60, R32, RZ ;  /* 0x000000203c207226 */ /* 0x000fe400000006ff */
[-C--:B------:R-:W-:Y:S02]  /*0e60*/  IDP.4A.S8.S8 R61, R58, R33.reuse, R61 ;  /* 0x000000213a3d7226 */ /* 0x080fe4000000063d */
[----:B------:R-:W2:Y:S01]  /*0e70*/  LDS.U8 R58, [R29.X4+0x118a] ;  /* 0x00118a001d3a7984 */ /* 0x000ea20000004000 */
[----:B------:R-:W-:Y:S01]  /*0e80*/  IDP.4A.S8.S8 R63, R60, R33, R32 ;  /* 0x000000213c3f7226 */ /* 0x000fe20000000620 */
[----:B----4-:R-:W-:-:S03]  /*0e90*/  LOP3.LUT R33, R53, 0x3030303, RZ, 0xc0, !PT ;  /* 0x0303030335217812 */ /* 0x010fc600078ec0ff */
[CC--:B------:R-:W-:Y:S02]  /*0ea0*/  IDP.4A.S8.S8 R32, R60.reuse, R34.reuse, R63 ;  /* 0x000000223c207226 */ /* 0x0c0fe4000000063f */
[----:B------:R-:W-:Y:S01]  /*0eb0*/  IDP.4A.S8.S8 R33, R33, R34, R61 ;  /* 0x0000002221217226 */ /* 0x000fe2000000063d */
[----:B------:R-:W-:Y:S01]  /*0ec0*/  LOP3.LUT R34, R45, 0x3030303, RZ, 0xc0, !PT ;  /* 0x030303032d227812 */ /* 0x000fe200078ec0ff */
[----:B------:R-:W-:Y:S01]  /*0ed0*/  IDP.4A.S8.S8 R32, R60, R35, R32 ;  /* 0x000000233c207226 */ /* 0x000fe20000000620 */
[----:B------:R-:W-:-:S03]  /*0ee0*/  SHF.R.U32.HI R60, RZ, 0x4, R56 ;  /* 0x00000004ff3c7819 */ /* 0x000fc60000011638 */
[----:B------:R-:W-:Y:S02]  /*0ef0*/  IDP.4A.S8.S8 R33, R34, R35, R33 ;  /* 0x0000002322217226 */ /* 0x000fe40000000621 */
[----:B------:R-:W3:Y:S01]  /*0f00*/  LDS.64 R34, [R14+0x20] ;  /* 0x000020000e227984 */ /* 0x000ee20000000a00 */
[----:B------:R-:W-:Y:S02]  /*0f10*/  LOP3.LUT R59, R44, 0x3030303, RZ, 0xc0, !PT ;  /* 0x030303032c3b7812 */ /* 0x000fe400078ec0ff */
[----:B------:R-:W-:Y:S02]  /*0f20*/  LEA R61, R60, R60, 0x8 ;  /* 0x0000003c3c3d7211 */ /* 0x000fe400078e40ff */
[----:B------:R-:W-:Y:S01]  /*0f30*/  LOP3.LUT R60, R43, 0x3030303, RZ, 0xc0, !PT ;  /* 0x030303032b3c7812 */ /* 0x000fe200078ec0ff */
[-C--:B------:R-:W-:Y:S02]  /*0f40*/  IDP.4A.S8.S8 R62, R59, R30.reuse, RZ ;  /* 0x0000001e3b3e7226 */ /* 0x080fe400000006ff */
[----:B------:R-:W-:Y:S01]  /*0f50*/  IMAD R59, R61, 0x10000, R61 ;  /* 0x000100003d3b7824 */ /* 0x000fe200078e023d */
[----:B0-----:R-:W-:Y:S01]  /*0f60*/  LOP3.LUT R61, R42, 0x3030303, RZ, 0xc0, !PT ;  /* 0x030303032a3d7812 */ /* 0x001fe200078ec0ff */
[----:B------:R-:W-:Y:S01]  /*0f70*/  IDP.4A.S8.S8 R62, R60, R31, R62 ;  /* 0x0000001f3c3e7226 */ /* 0x000fe2000000063e */
[----:B------:R-:W-:Y:S01]  /*0f80*/  LOP3.LUT R60, R57, 0xf, RZ, 0xc0, !PT ;  /* 0x0000000f393c7812 */ /* 0x000fe200078ec0ff */
[----:B------:R-:W-:Y:S01]  /*0f90*/  IDP.4A.S8.S8 R30, R59, R30, R32 ;  /* 0x0000001e3b1e7226 */ /* 0x000fe20000000620 */
[----:B------:R-:W-:Y:S01]  /*0fa0*/  LOP3.LUT R32, R52, 0x3030303, RZ, 0xc0, !PT ;  /* 0x0303030334207812 */ /* 0x000fe200078ec0ff */
[----:B-1----:R-:W-:Y:S01]  /*0fb0*/  IDP.4A.S8.S8 R61, R61, R36, R62 ;  /* 0x000000243d3d7226 */ /* 0x002fe2000000063e */
[----:B------:R-:W-:Y:S01]  /*0fc0*/  LOP3.LUT R56, R56, 0xf, RZ, 0xc0, !PT ;  /* 0x0000000f38387812 */ /* 0x000fe200078ec0ff */
[----:B------:R-:W-:-:S02]  /*0fd0*/  IMAD R60, R33, R60, RZ ;  /* 0x0000003c213c7224 */ /* 0x000fc400078e02ff */
[----:B------:R-:W-:Y:S02]  /*0fe0*/  IDP.4A.S8.S8 R61, R32, R37, R61 ;  /* 0x00000025203d7226 */ /* 0x000fe4000000063d */
[----:B------:R-:W0:Y:S01]  /*0ff0*/  LDS.64 R32, [R14+0x28] ;  /* 0x000028000e207984 */ /* 0x000e220000000a00 */
[----:B------:R-:W-:Y:S02]  /*1000*/  IDP.4A.S8.S8 R57, R59, R31, R30 ;  /* 0x0000001f3b397226 */ /* 0x000fe4000000061e */
[----:B------:R-:W-:Y:S01]  /*1010*/  IMAD R56, R61, R56, R60 ;  /* 0x000000383d387224 */ /* 0x000fe200078e023c */
[----:B------:R-:W1:Y:S01]  /*1020*/  LDS.64 R30, [R14+0x30] ;  /* 0x000030000e1e7984 */ /* 0x000e620000000a00 */
[C---:B------:R-:W-:Y:S01]  /*1030*/  IDP.4A.S8.S8 R36, R59.reuse, R36, R57 ;  /* 0x000000243b247226 */ /* 0x040fe20000000639 */
[----:B--2---:R-:W-:Y:S02]  /*1040*/  SHF.R.U32.HI R61, RZ, 0x4, R58 ;  /* 0x00000004ff3d7819 */ /* 0x004fe4000001163a */
[----:B------:R-:W-:Y:S01]  /*1050*/  SHF.R.S32.HI R60, RZ, 0x2, R55 ;  /* 0x00000002ff3c7819 */ /* 0x000fe20000011437 */
[----:B------:R-:W-:-:S02]  /*1060*/  IDP.4A.S8.S8 R57, R59, R37, R36 ;  /* 0x000000253b397226 */ /* 0x000fc40000000624 */
[----:B------:R-:W-:Y:S01]  /*1070*/  IMAD R59, R61, 0x100, R61 ;  /* 0x000001003d3b7824 */ /* 0x000fe200078e023d */
[----:B------:R-:W-:Y:S01]  /*1080*/  LOP3.LUT R61, R60, 0x3030303, RZ, 0xc0, !PT ;  /* 0x030303033c3d7812 */ /* 0x000fe200078ec0ff */
[----:B------:R-:W2:Y:S01]  /*1090*/  LDS.64 R36, [R14+0x38] ;  /* 0x000038000e247984 */ /* 0x000ea20000000a00 */
[----:B------:R-:W-:Y:S02]  /*10a0*/  SHF.R.S32.HI R60, RZ, 0x2, R54 ;  /* 0x00000002ff3c7819 */ /* 0x000fe40000011436 */
[----:B------:R-:W-:Y:S02]  /*10b0*/  LEA R59, R59, R59, 0x10 ;  /* 0x0000003b3b3b7211 */ /* 0x000fe400078e80ff */
[----:B------:R-:W-:Y:S01]  /*10c0*/  LOP3.LUT R60, R60, 0x3030303, RZ, 0xc0, !PT ;  /* 0x030303033c3c7812 */ /* 0x000fe200078ec0ff */
[-C--:B---3--:R-:W-:Y:S02]  /*10d0*/  IDP.4A.S8.S8 R61, R61, R34.reuse, RZ ;  /* 0x000000223d3d7226 */ /* 0x088fe400000006ff */
[----:B------:R-:W-:-:S02]  /*10e0*/  IDP.4A.S8.S8 R34, R59, R34, RZ ;  /* 0x000000223b227226 */ /* 0x000fc400000006ff */
[-C--:B------:R-:W-:Y:S02]  /*10f0*/  IDP.4A.S8.S8 R62, R60, R35.reuse, R61 ;  /* 0x000000233c3e7226 */ /* 0x080fe4000000063d */
[----:B------:R-:W-:Y:S01]  /*1100*/  IDP.4A.S8.S8 R63, R59, R35, R34 ;  /* 0x000000233b3f7226 */ /* 0x000fe20000000622 */
[----:B------:R-:W-:Y:S01]  /*1110*/  SHF.R.S32.HI R35, RZ, 0x2, R44 ;  /* 0x00000002ff237819 */ /* 0x000fe2000001142c */
[----:B------:R-:W3:Y:S03]  /*1120*/  LDS.U8 R34, [R29.X4+0x118b] ;  /* 0x00118b001d227984 */ /* 0x000ee60000004000 */
[----:B------:R-:W-:Y:S02]  /*1130*/  LOP3.LUT R61, R35, 0x3030303, RZ, 0xc0, !PT ;  /* 0x03030303233d7812 */ /* 0x000fe400078ec0ff */
[----:B------:R-:W-:-:S04]  /*1140*/  SHF.R.S32.HI R35, RZ, 0x2, R53 ;  /* 0x00000002ff237819 */ /* 0x000fc80000011435 */
[----:B------:R-:W-:Y:S02]  /*1150*/  LOP3.LUT R35, R35, 0x3030303, RZ, 0xc0, !PT ;  /* 0x0303030323237812 */ /* 0x000fe400078ec0ff */
[----:B------:R-:W-:Y:S01]  /*1160*/  SHF.R.S32.HI R60, RZ, 0x2, R43 ;  /* 0x00000002ff3c7819 */ /* 0x000fe2000001142b */
[-C--:B0-----:R-:W-:Y:S02]  /*1170*/  IDP.4A.S8.S8 R64, R59, R32.reuse, R63 ;  /* 0x000000203b407226 */ /* 0x081fe4000000063f */
[----:B------:R-:W-:Y:S01]  /*1180*/  IDP.4A.S8.S8 R62, R35, R32, R62 ;  /* 0x00000020233e7226 */ /* 0x000fe2000000063e */
[----:B------:R-:W-:Y:S01]  /*1190*/  SHF.R.S32.HI R32, RZ, 0x2, R45 ;  /* 0x00000002ff207819 */ /* 0x000fe2000001142d */
[----:B-1----:R-:W-:Y:S01]  /*11a0*/  IDP.4A.S8.S8 R61, R61, R30, RZ ;  /* 0x0000001e3d3d7226 */ /* 0x002fe200000006ff */
[----:B------:R-:W-:Y:S02]  /*11b0*/  LOP3.LUT R60, R60, 0x3030303, RZ, 0xc0, !PT ;  /* 0x030303033c3c7812 */ /* 0x000fe400078ec0ff */
[----:B------:R-:W-:-:S02]  /*11c0*/  LOP3.LUT R32, R32, 0x3030303, RZ, 0xc0, !PT ;  /* 0x0303030320207812 */ /* 0x000fc400078ec0ff */
[----:B------:R-:W-:Y:S01]  /*11d0*/  SHF.R.S32.HI R35, RZ, 0x2, R42 ;  /* 0x00000002ff237819 */ /* 0x000fe2000001142a */
[----:B------:R-:W-:Y:S02]  /*11e0*/  IDP.4A.S8.S8 R60, R60, R31, R61 ;  /* 0x0000001f3c3c7226 */ /* 0x000fe4000000063d */
[-C--:B------:R-:W-:Y:S02]  /*11f0*/  IDP.4A.S8.S8 R62, R32, R33.reuse, R62 ;  /* 0x00000021203e7226 */ /* 0x080fe4000000063e */
[----:B------:R-:W-:Y:S01]  /*1200*/  IDP.4A.S8.S8 R61, R59, R33, R64 ;  /* 0x000000213b3d7226 */ /* 0x000fe20000000640 */
[----:B------:R-:W-:Y:S01]  /*1210*/  LOP3.LUT R35, R35, 0x3030303, RZ, 0xc0, !PT ;  /* 0x0303030323237812 */ /* 0x000fe200078ec0ff */
[----:B------:R-:W0:Y:S04]  /*1220*/  LDS.U8 R59, [R29.X4+0x118c] ;  /* 0x00118c001d3b7984 */ /* 0x000e280000004000 */
[----:B------:R-:W1:Y:S01]  /*1230*/  LDS.64 R32, [R14+0x40] ;  /* 0x000040000e207984 */ /* 0x000e620000000a00 */
[----:B--2---:R-:W-:Y:S01]  /*1240*/  IDP.4A.S8.S8 R60, R35, R36, R60 ;  /* 0x00000024233c7226 */ /* 0x004fe2000000063c */
[----:B------:R-:W-:-:S02]  /*1250*/  SHF.R.S32.HI R35, RZ, 0x2, R52 ;  /* 0x00000002ff237819 */ /* 0x000fc40000011434 */
[----:B------:R-:W-:Y:S02]  /*1260*/  LOP3.LUT R63, R58, 0xf, RZ, 0xc0, !PT ;  /* 0x0000000f3a3f7812 */ /* 0x000fe400078ec0ff */
[----:B------:R-:W-:-:S05]  /*1270*/  LOP3.LUT R58, R35, 0x3030303, RZ, 0xc0, !PT ;  /* 0x03030303233a7812 */ /* 0x000fca00078ec0ff */
[----:B------:R-:W-:Y:S01]  /*1280*/  IDP.4A.S8.S8 R35, R58, R37, R60 ;  /* 0x000000253a237226 */ /* 0x000fe2000000063c */
[----:B---3--:R-:W-:Y:S01]  /*1290*/  SHF.R.U32.HI R60, RZ, 0x4, R34 ;  /* 0x00000004ff3c7819 */ /* 0x008fe20000011622 */
[----:B------:R-:W-:Y:S01]  /*12a0*/  IMAD R62, R62, R63, RZ ;  /* 0x0000003f3e3e7224 */ /* 0x000fe200078e02ff */
[----:B------:R-:W-:-:S03]  /*12b0*/  LOP3.LUT R58, R34, 0xf, RZ, 0xc0, !PT ;  /* 0x0000000f223a7812 */ /* 0x000fc600078ec0ff */
[----:B------:R-:W-:Y:S02]  /*12c0*/  IMAD R60, R60, 0x100, R60 ;  /* 0x000001003c3c7824 */ /* 0x000fe400078e023c */
[----:B------:R-:W-:Y:S02]  /*12d0*/  IMAD R58, R35, R58, R62 ;  /* 0x0000003a233a7224 */ /* 0x000fe400078e023e */
[----:B------:R-:W2:Y:S01]  /*12e0*/  LDS.64 R34, [R14+0x48] ;  /* 0x000048000e227984 */ /* 0x000ea20000000a00 */
[----:B------:R-:W-:-:S04]  /*12f0*/  IMAD R60, R60, 0x10000, R60 ;  /* 0x000100003c3c7824 */ /* 0x000fc800078e023c */
[----:B------:R-:W-:Y:S01]  /*1300*/  IDP.4A.S8.S8 R61, R60, R30, R61 ;  /* 0x0000001e3c3d7226 */ /* 0x000fe2000000063d */
[----:B------:R-:W-:-:S03]  /*1310*/  SHF.R.S32.HI R30, RZ, 0x4, R55 ;  /* 0x00000004ff1e7819 */ /* 0x000fc60000011437 */
[----:B------:R-:W-:Y:S01]  /*1320*/  IDP.4A.S8.S8 R61, R60, R31, R61 ;  /* 0x0000001f3c3d7226 */ /* 0x000fe2000000063d */
[----:B------:R-:W-:Y:S02]  /*1330*/  LOP3.LUT R31, R30, 0x3030303, RZ, 0xc0, !PT ;  /* 0x030303031e1f7812 */ /* 0x000fe400078ec0ff */
[----:B------:R-:W-:Y:S01]  /*1340*/  SHF.R.S32.HI R62, RZ, 0x4, R54 ;  /* 0x00000004ff3e7819 */ /* 0x000fe20000011436 */
[----:B------:R-:W-:Y:S01]  /*1350*/  IDP.4A.S8.S8 R61, R60, R36, R61 ;  /* 0x000000243c3d7226 */ /* 0x000fe2000000063d */
[----:B0-----:R-:W-:Y:S02]  /*1360*/  SHF.R.U32.HI R30, RZ, 0x4, R59 ;  /* 0x00000004ff1e7819 */ /* 0x001fe4000001163b */
[----:B------:R-:W-:Y:S01]  /*1370*/  LOP3.LUT R62, R62, 0x3030303, RZ, 0xc0, !PT ;  /* 0x030303033e3e7812 */ /* 0x000fe200078ec0ff */
[----:B-1----:R-:W-:Y:S02]  /*1380*/  IDP.4A.S8.S8 R31, R31, R32, RZ ;  /* 0x000000201f1f7226 */ /* 0x002fe400000006ff */
[----:B------:R-:W-:Y:S01]  /*1390*/  IDP.4A.S8.S8 R37, R60, R37, R61 ;  /* 0x000000253c257226 */ /* 0x000fe2000000063d */
[----:B------:R-:W-:Y:S01]  /*13a0*/  LEA R61, R30, R30, 0x8 ;  /* 0x0000001e1e3d7211 */ /* 0x000fe200078e40ff */
[----:B------:R-:W-:Y:S01]  /*13b0*/  IDP.4A.S8.S8 R62, R62, R33, R31 ;  /* 0x000000213e3e7226 */ /* 0x000fe2000000061f */
[----:B------:R-:W-:Y:S01]  /*13c0*/  SHF.R.S32.HI R36, RZ, 0x4, R53 ;  /* 0x00000004ff247819 */ /* 0x000fe20000011435 */
[----:B------:R-:W0:Y:S02]  /*13d0*/  LDS.64 R30, [R14+0x50] ;  /* 0x000050000e1e7984 */ /* 0x000e240000000a00 */
[----:B------:R-:W-:-:S02]  /*13e0*/  IMAD R61, R61, 0x10000, R61 ;  /* 0x000100003d3d7824 */ /* 0x000fc400078e023d */
[----:B------:R-:W1:Y:S02]  /*13f0*/  LDS.U8 R60, [R29.X4+0x118d] ;  /* 0x00118d001d3c7984 */ /* 0x000e640000004000 */
[----:B------:R-:W-:Y:S01]  /*1400*/  IDP.4A.S8.S8 R32, R61, R32, RZ ;  /* 0x000000203d207226 */ /* 0x000fe200000006ff */
[----:B------:R-:W-:-:S03]  /*1410*/  LOP3.LUT R63, R36, 0x3030303, RZ, 0xc0, !PT ;  /* 0x03030303243f7812 */ /* 0x000fc600078ec0ff */
[----:B------:R-:W-:Y:S02]  /*1420*/  IDP.4A.S8.S8 R36, R61, R33, R32 ;  /* 0x000000213d247226 */ /* 0x000fe40000000620 */
[----:B------:R-:W3:Y:S01]  /*1430*/  LDS.64 R32, [R14+0x58] ;  /* 0x000058000e207984 */ /* 0x000ee20000000a00 */
[-C--:B--2---:R-:W-:Y:S02]  /*1440*/  IDP.4A.S8.S8 R62, R63, R34.reuse, R62 ;  /* 0x000000223f3e7226 */ /* 0x084fe4000000063e */
[----:B------:R-:W-:Y:S01]  /*1450*/  IDP.4A.S8.S8 R36, R61, R34, R36 ;  /* 0x000000223d247226 */ /* 0x000fe20000000624 */
[----:B------:R-:W-:-:S04]  /*1460*/  SHF.R.S32.HI R34, RZ, 0x4, R45 ;  /* 0x00000004ff227819 */ /* 0x000fc8000001142d */
[----:B------:R-:W-:Y:S01]  /*1470*/  LOP3.LUT R34, R34, 0x3030303, RZ, 0xc0, !PT ;  /* 0x0303030322227812 */ /* 0x000fe200078ec0ff */
[----:B------:R-:W-:-:S04]  /*1480*/  IDP.4A.S8.S8 R61, R61, R35, R36 ;  /* 0x000000233d3d7226 */ /* 0x000fc80000000624 */
[----:B------:R-:W-:Y:S01]  /*1490*/  IDP.4A.S8.S8 R34, R34, R35, R62 ;  /* 0x0000002322227226 */ /* 0x000fe2000000063e */
[----:B------:R-:W-:Y:S02]  /*14a0*/  SHF.R.S32.HI R35, RZ, 0x4, R44 ;  /* 0x00000004ff237819 */ /* 0x000fe4000001142c */
[----:B------:R-:W-:Y:S02]  /*14b0*/  SHF.R.S32.HI R36, RZ, 0x4, R43 ;  /* 0x00000004ff247819 */ /* 0x000fe4000001142b */
[----:B------:R-:W-:Y:S02]  /*14c0*/  LOP3.LUT R35, R35, 0x3030303, RZ, 0xc0, !PT ;  /* 0x0303030323237812 */ /* 0x000fe400078ec0ff */
[----:B------:R-:W-:-:S03]  /*14d0*/  LOP3.LUT R36, R36, 0x3030303, RZ, 0xc0, !PT ;  /* 0x0303030324247812 */ /* 0x000fc600078ec0ff */
[----:B0-----:R-:W-:-:S04]  /*14e0*/  IDP.4A.S8.S8 R35, R35, R30, RZ ;  /* 0x0000001e23237226 */ /* 0x001fc800000006ff */
[----:B------:R-:W-:Y:S01]  /*14f0*/  IDP.4A.S8.S8 R36, R36, R31, R35 ;  /* 0x0000001f24247226 */ /* 0x000fe20000000623 */
[----:B------:R-:W-:Y:S02]  /*1500*/  SHF.R.S32.HI R35, RZ, 0x4, R42 ;  /* 0x00000004ff237819 */ /* 0x000fe4000001142a */
[----:B------:R-:W-:Y:S02]  /*1510*/  LOP3.LUT R59, R59, 0xf, RZ, 0xc0, !PT ;  /* 0x0000000f3b3b7812 */ /* 0x000fe400078ec0ff */
[----:B------:R-:W-:-:S03]  /*1520*/  LOP3.LUT R35, R35, 0x3030303, RZ, 0xc0, !PT ;  /* 0x0303030323237812 */ /* 0x000fc600078ec0ff */
[----:B------:R-:W-:Y:S01]  /*1530*/  IMAD R59, R34, R59, RZ ;  /* 0x0000003b223b7224 */ /* 0x000fe200078e02ff */
[----:B-1----:R-:W-:Y:S01]  /*1540*/  SHF.R.U32.HI R34, RZ, 0x4, R60 ;  /* 0x00000004ff227819 */ /* 0x002fe2000001163c */
[----:B---3--:R-:W-:Y:S02]  /*1550*/  IDP.4A.S8.S8 R63, R35, R32, R36 ;  /* 0x00000020233f7226 */ /* 0x008fe40000000624 */
[----:B------:R-:W0:Y:S02]  /*1560*/  LDS.U8 R36, [R29.X4+0x118e] ;  /* 0x00118e001d247984 */ /* 0x000e240000004000 */
[----:B------:R-:W-:Y:S01]  /*1570*/  IMAD R62, R34, 0x100, R34 ;  /* 0x00000100223e7824 */ /* 0x000fe200078e0222 */
[----:B------:R-:W-:-:S04]  /*1580*/  SHF.R.S32.HI R34, RZ, 0x4, R52 ;  /* 0x00000004ff227819 */ /* 0x000fc80000011434 */
[----:B------:R-:W-:Y:S02]  /*1590*/  LOP3.LUT R64, R34, 0x3030303, RZ, 0xc0, !PT ;  /* 0x0303030322407812 */ /* 0x000fe400078ec0ff */
[----:B------:R-:W-:Y:S01]  /*15a0*/  LEA R62, R62, R62, 0x10 ;  /* 0x0000003e3e3e7211 */ /* 0x000fe200078e80ff */
[----:B------:R-:W1:Y:S04]  /*15b0*/  LDS.64 R34, [R14+0x60] ;  /* 0x000060000e227984 */ /* 0x000e680000000a00 */
[----:B------:R-:W-:Y:S01]  /*15c0*/  IDP.4A.S8.S8 R61, R62, R30, R61 ;  /* 0x0000001e3e3d7226 */ /* 0x000fe2000000063d */
[----:B------:R-:W-:Y:S01]  /*15d0*/  LOP3.LUT R60, R60, 0xf, RZ, 0xc0, !PT ;  /* 0x0000000f3c3c7812 */ /* 0x000fe200078ec0ff */
[----:B------:R-:W-:Y:S02]  /*15e0*/  IDP.4A.S8.S8 R64, R64, R33, R63 ;  /* 0x0000002140407226 */ /* 0x000fe4000000063f */
[----:B------:R-:W-:-:S02]  /*15f0*/  IDP.4A.S8.S8 R61, R62, R31, R61 ;  /* 0x0000001f3e3d7226 */ /* 0x000fc4000000063d */
[----:B------:R-:W2:Y:S01]  /*1600*/  LDS.64 R30, [R14+0x68] ;  /* 0x000068000e1e7984 */ /* 0x000ea20000000a00 */
[----:B------:R-:W-:-:S03]  /*1610*/  IMAD R60, R64, R60, R59 ;  /* 0x0000003c403c7224 */ /* 0x000fc600078e023b */
[----:B------:R-:W3:Y:S01]  /*1620*/  LDS.U8 R59, [R29.X4+0x118f] ;  /* 0x00118f001d3b7984 */ /* 0x000ee20000004000 */
[----:B------:R-:W-:-:S04]  /*1630*/  IDP.4A.S8.S8 R61, R62, R32, R61 ;  /* 0x000000203e3d7226 */ /* 0x000fc8000000063d */
[----:B------:R-:W-:Y:S02]  /*1640*/  IDP.4A.S8.S8 R61, R62, R33, R61 ;  /* 0x000000213e3d7226 */ /* 0x000fe4000000063d */
[----:B------:R-:W4:Y:S01]  /*1650*/  LDS.64 R32, [R14+0x70] ;  /* 0x000070000e207984 */ /* 0x000f220000000a00 */
[----:B------:R-:W-:Y:S02]  /*1660*/  SHF.R.S32.HI R55, RZ, 0x6, R55 ;  /* 0x00000006ff377819 */ /* 0x000fe40000011437 */
[----:B------:R-:W-:Y:S02]  /*1670*/  SHF.R.S32.HI R54, RZ, 0x6, R54 ;  /* 0x00000006ff367819 */ /* 0x000fe40000011436 */
[----:B0-----:R-:W-:Y:S02]  /*1680*/  SHF.R.U32.HI R62, RZ, 0x4, R36 ;  /* 0x00000004ff3e7819 */ /* 0x001fe40000011624 */
[----:B------:R-:W-:-:S03]  /*1690*/  LOP3.LUT R55, R55, 0x3030303, RZ, 0xc0, !PT ;  /* 0x0303030337377812 */ /* 0x000fc600078ec0ff */
[----:B------:R-:W-:Y:S01]  /*16a0*/  IMAD R63, R62, 0x100, R62 ;  /* 0x000001003e3f7824 */ /* 0x000fe200078e023e */
[----:B------:R-:W-:-:S03]  /*16b0*/  LOP3.LUT R62, R54, 0x3030303, RZ, 0xc0, !PT ;  /* 0x03030303363e7812 */ /* 0x000fc600078ec0ff */
[----:B------:R-:W-:Y:S02]  /*16c0*/  IMAD R54, R63, 0x10000, R63 ;  /* 0x000100003f367824 */ /* 0x000fe400078e023f */
[-C--:B-1----:R-:W-:Y:S02]  /*16d0*/  IDP.4A.S8.S8 R55, R55, R34.reuse, RZ ;  /* 0x0000002237377226 */ /* 0x082fe400000006ff */
[----:B------:R-:W-:Y:S01]  /*16e0*/  IDP.4A.S8.S8 R34, R54, R34, RZ ;  /* 0x0000002236227226 */ /* 0x000fe200000006ff */
[----:B------:R-:W-:Y:S01]  /*16f0*/  SHF.R.S32.HI R53, RZ, 0x6, R53 ;  /* 0x00000006ff357819 */ /* 0x000fe20000011435 */
[-C--:B------:R-:W-:Y:S01]  /*1700*/  IDP.4A.S8.S8 R55, R62, R35.reuse, R55 ;  /* 0x000000233e377226 */ /* 0x080fe20000000637 */
[----:B------:R-:W-:Y:S01]  /*1710*/  SHF.R.S32.HI R45, RZ, 0x6, R45 ;  /* 0x00000006ff2d7819 */ /* 0x000fe2000001142d */
[C---:B------:R-:W-:Y:S01]  /*1720*/  IDP.4A.S8.S8 R35, R54.reuse, R35, R34 ;  /* 0x0000002336237226 */ /* 0x040fe20000000622 */
[----:B------:R-:W-:Y:S02]  /*1730*/  LOP3.LUT R53, R53, 0x3030303, RZ, 0xc0, !PT ;  /* 0x0303030335357812 */ /* 0x000fe400078ec0ff */
[----:B------:R-:W-:Y:S01]  /*1740*/  LOP3.LUT R62, R45, 0x3030303, RZ, 0xc0, !PT ;  /* 0x030303032d3e7812 */ /* 0x000fe200078ec0ff */
[----:B--2---:R-:W-:-:S02]  /*1750*/  IDP.4A.S8.S8 R45, R54, R30, R35 ;  /* 0x0000001e362d7226 */ /* 0x004fc40000000623 */
[----:B------:R-:W0:Y:S01]  /*1760*/  LDS.64 R34, [R14+0x78] ;  /* 0x000078000e227984 */ /* 0x000e220000000a00 */
[----:B------:R-:W-:Y:S01]  /*1770*/  IDP.4A.S8.S8 R53, R53, R30, R55 ;  /* 0x0000001e35357226 */ /* 0x000fe20000000637 */
[----:B---3--:R-:W-:Y:S02]  /*1780*/  SHF.R.U32.HI R55, RZ, 0x4, R59 ;  /* 0x00000004ff377819 */ /* 0x008fe4000001163b */
[----:B------:R-:W-:Y:S01]  /*1790*/  SHF.R.S32.HI R44, RZ, 0x6, R44 ;  /* 0x00000006ff2c7819 */ /* 0x000fe2000001142c */
[-C--:B------:R-:W-:Y:S02]  /*17a0*/  IDP.4A.S8.S8 R30, R62, R31.reuse, R53 ;  /* 0x0000001f3e1e7226 */ /* 0x080fe40000000635 */
[----:B------:R-:W-:Y:S01]  /*17b0*/  IDP.4A.S8.S8 R53, R54, R31, R45 ;  /* 0x0000001f36357226 */ /* 0x000fe2000000062d */
[----:B------:R-:W-:Y:S02]  /*17c0*/  LEA R31, R55, R55, 0x8 ;  /* 0x00000037371f7211 */ /* 0x000fe400078e40ff */
[----:B------:R-:W-:-:S02]  /*17d0*/  SHF.R.S32.HI R45, RZ, 0x6, R43 ;  /* 0x00000006ff2d7819 */ /* 0x000fc4000001142b */
[----:B------:R-:W-:Y:S01]  /*17e0*/  LOP3.LUT R43, R44, 0x3030303, RZ, 0xc0, !PT ;  /* 0x030303032c2b7812 */ /* 0x000fe200078ec0ff */
[----:B------:R-:W-:Y:S01]  /*17f0*/  IMAD R31, R31, 0x10000, R31 ;  /* 0x000100001f1f7824 */ /* 0x000fe200078e021f */
[----:B------:R-:W-:-:S03]  /*1800*/  IADD3 R62, R13, 0x8, RZ ;  /* 0x000000080d3e7810 */ /* 0x000fc60007ffe0ff */
[-C--:B----4-:R-:W-:Y:S01]  /*1810*/  IDP.4A.S8.S8 R43, R43, R32.reuse, RZ ;  /* 0x000000202b2b7226 */ /* 0x090fe200000006ff */
[----:B------:R-:W-:Y:S01]  /*1820*/  SHF.R.S32.HI R55, RZ, 0x1f, R62 ;  /* 0x0000001fff377819 */ /* 0x000fe2000001143e */
[----:B------:R-:W-:Y:S01]  /*1830*/  IDP.4A.S8.S8 R32, R31, R32, R53 ;  /* 0x000000201f207226 */ /* 0x000fe20000000635 */
[----:B------:R-:W-:Y:S02]  /*1840*/  LOP3.LUT R54, R45, 0x3030303, RZ, 0xc0, !PT ;  /* 0x030303032d367812 */ /* 0x000fe400078ec0ff */
[----:B------:R-:W-:Y:S01]  /*1850*/  LEA.HI R44, R55, R62, RZ, 0x3 ;  /* 0x0000003e372c7211 */ /* 0x000fe200078f18ff */
[-C--:B------:R-:W-:Y:S01]  /*1860*/  IDP.4A.S8.S8 R53, R31, R33.reuse, R32 ;  /* 0x000000211f357226 */ /* 0x080fe20000000620 */
[----:B------:R-:W-:Y:S01]  /*1870*/  SHF.R.S32.HI R62, RZ, 0x1f, R13 ;  /* 0x0000001fff3e7819 */ /* 0x000fe2000001140d */
[----:B------:R-:W1:Y:S01]  /*1880*/  LDS R32, [R27.X4+0x1080] ;  /* 0x001080001b207984 */ /* 0x000e620000004800 */
[----:B------:R-:W-:Y:S01]  /*1890*/  IDP.4A.S8.S8 R45, R54, R33, R43 ;  /* 0x00000021362d7226 */ /* 0x000fe2000000062b */
[----:B------:R-:W-:-:S02]  /*18a0*/  IADD3 R54, R13, 0x10, RZ ;  /* 0x000000100d367810 */ /* 0x000fc40007ffe0ff */
[----:B------:R-:W-:Y:S02]  /*18b0*/  LEA.HI R43, R62, R13, RZ, 0x3 ;  /* 0x0000000d3e2b7211 */ /* 0x000fe400078f18ff */
[----:B------:R-:W-:Y:S02]  /*18c0*/  IADD3 R62, R13, 0x18, RZ ;  /* 0x000000180d3e7810 */ /* 0x000fe40007ffe0ff */
[----:B------:R-:W-:Y:S02]  /*18d0*/  SHF.R.S32.HI R55, RZ, 0x1f, R54 ;  /* 0x0000001fff377819 */ /* 0x000fe40000011436 */
[----:B------:R-:W-:Y:S02]  /*18e0*/  SHF.R.S32.HI R42, RZ, 0x6, R42 ;  /* 0x00000006ff2a7819 */ /* 0x000fe4000001142a */
[----:B------:R-:W-:Y:S02]  /*18f0*/  SHF.R.S32.HI R33, RZ, 0x1f, R62 ;  /* 0x0000001fff217819 */ /* 0x000fe4000001143e */
[----:B------:R-:W-:-:S02]  /*1900*/  SHF.R.S32.HI R43, RZ, 0x3, R43 ;  /* 0x00000003ff2b7819 */ /* 0x000fc4000001142b */
[----:B------:R-:W-:Y:S02]  /*1910*/  LEA.HI R63, R55, R54, RZ, 0x3 ;  /* 0x00000036373f7211 */ /* 0x000fe400078f18ff */
[----:B------:R-:W-:Y:S02]  /*1920*/  LOP3.LUT R54, R42, 0x3030303, RZ, 0xc0, !PT ;  /* 0x030303032a367812 */ /* 0x000fe400078ec0ff */
[----:B------:R-:W-:Y:S02]  /*1930*/  LEA.HI R55, R33, R62, RZ, 0x3 ;  /* 0x0000003e21377211 */ /* 0x000fe400078f18ff */
[----:B------:R-:W-:Y:S01]  /*1940*/  SHF.R.S32.HI R42, RZ, 0x3, R44 ;  /* 0x00000003ff2a7819 */ /* 0x000fe2000001142c */
[----:B------:R-:W2:Y:S01]  /*1950*/  LDS R33, [R43.X4+0x17a8] ;  /* 0x0017a8002b217984 */ /* 0x000ea20000004800 */
[-C--:B0-----:R-:W-:Y:S01]  /*1960*/  IDP.4A.S8.S8 R54, R54, R34.reuse, R45 ;  /* 0x0000002236367226 */ /* 0x081fe2000000062d */
[----:B------:R-:W-:Y:S01]  /*1970*/  SHF.R.S32.HI R44, RZ, 0x3, R63 ;  /* 0x00000003ff2c7819 */ /* 0x000fe2000001143f */
[----:B------:R-:W-:-:S02]  /*1980*/  IDP.4A.S8.S8 R62, R31, R34, R53 ;  /* 0x000000221f3e7226 */ /* 0x000fc40000000635 */
[----:B------:R-:W0:Y:S01]  /*1990*/  LDS R34, [R42.X4+0x17a8] ;  /* 0x0017a8002a227984 */ /* 0x000e220000004800 */
[----:B------:R-:W-:-:S03]  /*19a0*/  SHF.R.S32.HI R45, RZ, 0x3, R55 ;  /* 0x00000003ff2d7819 */ /* 0x000fc60000011437 */
[----:B------:R-:W3:Y:S01]  /*19b0*/  LDS R53, [R44.X4+0x17a8] ;  /* 0x0017a8002c357984 */ /* 0x000ee20000004800 */
[----:B------:R-:W-:-:S03]  /*19c0*/  SHF.R.S32.HI R55, RZ, 0x6, R52 ;  /* 0x00000006ff377819 */ /* 0x000fc60000011434 */
[----:B------:R-:W4:Y:S01]  /*19d0*/  LDS R52, [R45.X4+0x17a8] ;  /* 0x0017a8002d347984 */ /* 0x000f220000004800 */
[----:B------:R-:W0:Y:S01]  /*19e0*/  I2F R57, R57 ;  /* 0x0000003900397306 */ /* 0x000e220000201400 */
[----:B------:R-:W-:Y:S02]  /*19f0*/  LOP3.LUT R63, R36, 0xf, RZ, 0xc0, !PT ;  /* 0x0000000f243f7812 */ /* 0x000fe400078ec0ff */
[----:B------:R-:W-:Y:S01]  /*1a00*/  LOP3.LUT R55, R55, 0x3030303, RZ, 0xc0, !PT ;  /* 0x0303030337377812 */ /* 0x000fe200078ec0ff */
[----:B------:R-:W-:Y:S01]  /*1a10*/  IDP.4A.S8.S8 R62, R31, R35, R62 ;  /* 0x000000231f3e7226 */ /* 0x000fe2000000063e */
[----:B------:R-:W-:Y:S01]  /*1a20*/  LOP3.LUT R59, R59, 0xf, RZ, 0xc0, !PT ;  /* 0x0000000f3b3b7812 */ /* 0x000fe200078ec0ff */
[----:B------:R-:W-:Y:S02]  /*1a30*/  IMAD R30, R30, R63, RZ ;  /* 0x0000003f1e1e7224 */ /* 0x000fe400078e02ff */
[----:B------:R-:W-:Y:S01]  /*1a40*/  I2F R56, R56 ;  /* 0x0000003800387306 */ /* 0x000fe20000201400 */
[----:B------:R-:W-:-:S07]  /*1a50*/  IDP.4A.S8.S8 R55, R55, R35, R54 ;  /* 0x0000002337377226 */ /* 0x000fce0000000636 */
[----:B------:R-:W0:Y:S01]  /*1a60*/  I2F R37, R37 ;  /* 0x0000002500257306 */ /* 0x000e220000201400 */
[----:B------:R-:W-:Y:S01]  /*1a70*/  IMAD R30, R55, R59, R30 ;  /* 0x0000003b371e7224 */ /* 0x000fe200078e021e */
[----:B-1----:R-:W-:Y:S01]  /*1a80*/  HADD2.F32 R36, -RZ, R32.H1_H1 ;  /* 0x30000020ff247230 */ /* 0x002fe20000004100 */
[----:B------:R-:W-:-:S05]  /*1a90*/  ULEA UR7, UR4, 0x80, 0x8 ;  /* 0x0000008004077891 */ /* 0x000fca000f8e403f */
[----:B------:R-:W1:Y:S01]  /*1aa0*/  I2F R58, R58 ;  /* 0x0000003a003a7306 */ /* 0x000e620000201400 */
[----:B------:R-:W-:-:S07]  /*1ab0*/  ULDC UR10, c[0x0][0x194] ;  /* 0x00006500000a7ab9 */ /* 0x000fce0000000800 */
[----:B------:R-:W1:Y:S01]  /*1ac0*/  I2F R61, R61 ;  /* 0x0000003d003d7306 */ /* 0x000e620000201400 */
[----:B------:R-:W-:Y:S01]  /*1ad0*/  HADD2.F32 R35, -RZ, R32.H0_H0 ;  /* 0x20000020ff237230 */ /* 0x000fe20000004100 */
[----:B------:R-:W-:Y:S01]  /*1ae0*/  UISETP.GE.AND UP0, UPT, UR7, UR10, UPT ;  /* 0x0000000a0700728c */ /* 0x000fe2000bf06270 */
[----:B0-----:R-:W-:-:S05]  /*1af0*/  FMUL.FTZ R57, R36, R57 ;  /* 0x0000003924397220 */ /* 0x001fca0000410000 */
[----:B------:R-:W-:Y:S08]  /*1b00*/  I2F R60, R60 ;  /* 0x0000003c003c7306 */ /* 0x000ff00000201400 */
[----:B------:R-:W0:Y:S01]  /*1b10*/  I2F R62, R62 ;  /* 0x0000003e003e7306 */ /* 0x000e220000201400 */
[----:B------:R-:W-:Y:S01]  /*1b20*/  FMUL.FTZ R37, R36, R37 ;  /* 0x0000002524257220 */ /* 0x000fe20000410000 */
[----:B------:R-:W-:Y:S01]  /*1b30*/  BAR.SYNC.DEFER_BLOCKING 0x0 ;  /* 0x0000000000007b1d */ /* 0x000fe20000010000 */
[----:B------:R-:W-:-:S05]  /*1b40*/  FFMA.FTZ R56, R35, R56, -R57 ;  /* 0x0000003823387223 */ /* 0x000fca0000010839 */
[----:B------:R-:W3:Y:S01]  /*1b50*/  I2F R30, R30 ;  /* 0x0000001e001e7306 */ /* 0x000ee20000201400 */
[----:B------:R-:W-:Y:S01]  /*1b60*/  PLOP3.LUT P1, PT, PT, PT, UP0, 0x80, 0x0 ;  /* 0x000000000000781c */ /* 0x000fe20003f2f008 */
[C---:B-1----:R-:W-:Y:S02]  /*1b70*/  FFMA.FTZ R37, R35.reuse, R58, -R37 ;  /* 0x0000003a23257223 */ /* 0x042fe40000010825 */
[----:B--2---:R-:W-:Y:S02]  /*1b80*/  FFMA.FTZ R33, R56, R33, R40 ;  /* 0x0000002138217223 */ /* 0x004fe40000010028 */
[----:B------:R-:W-:Y:S02]  /*1b90*/  FMUL.FTZ R61, R36, R61 ;  /* 0x0000003d243d7220 */ /* 0x000fe40000410000 */
[----:B0-----:R-:W-:Y:S02]  /*1ba0*/  FMUL.FTZ R31, R62, R36 ;  /* 0x000000243e1f7220 */ /* 0x001fe40000410000 */
[----:B------:R-:W-:-:S02]  /*1bb0*/  FFMA.FTZ R60, R35, R60, -R61 ;  /* 0x0000003c233c7223 */ /* 0x000fc4000001083d */
[----:B------:R-:W-:Y:S02]  /*1bc0*/  FFMA.FTZ R34, R37, R34, R33 ;  /* 0x0000002225227223 */ /* 0x000fe40000010021 */
[----:B---3--:R-:W-:Y:S02]  /*1bd0*/  FFMA.FTZ R31, R30, R35, -R31 ;  /* 0x000000231e1f7223 */ /* 0x008fe4000001081f */
[----:B------:R-:W-:-:S04]  /*1be0*/  FFMA.FTZ R34, R60, R53, R34 ;  /* 0x000000353c227223 */ /* 0x000fc80000010022 */
[----:B----4-:R-:W-:Y:S01]  /*1bf0*/  FFMA.FTZ R40, R31, R52, R34 ;  /* 0x000000341f287223 */ /* 0x010fe20000010022 */
        /* <DEDUP_REMOVED lines=21> */
[----:B------:R-:W5:Y:S04]  /*1d50*/  LDS.64 R34, [R14+0x8] ;  /* 0x000008000e227984 */ /* 0x000f680000000a00 */
[----:B------:R-:W5:Y:S04]  /*1d60*/  LDS R53, [R17.X4+0x2c] ;  /* 0x00002c0011357984 */ /* 0x000f680000004800 */
[----:B------:R-:W5:Y:S04]  /*1d70*/  LDS.U8 R59, [R29.X4+0x1191] ;  /* 0x001191001d3b7984 */ /* 0x000f680000004000 */
[----:B------:R-:W5:Y:S04]  /*1d80*/  LDS R37, [R17.X4+0x30] ;  /* 0x0000300011257984 */ /* 0x000f680000004800 */
[----:B------:R-:W5:Y:S01]  /*1d90*/  LDS.64 R30, [R14+0x10] ;  /* 0x000010000e1e7984 */ /* 0x000f620000000a00 */
[----:B0-----:R-:W-:-:S05]  /*1da0*/  SHF.R.U32.HI R36, RZ, 0x4, R58 ;  /* 0x00000004ff247819 */ /* 0x001fca000001163a */
[----:B------:R-:W-:Y:S01]  /*1db0*/  IMAD R36, R36, 0x100, R36 ;  /* 0x0000010024247824 */ /* 0x000fe200078e0224 */
[----:B-1----:R-:W-:-:S03]  /*1dc0*/  LOP3.LUT R55, R57, 0x3030303, RZ, 0xc0, !PT ;  /* 0x0303030339377812 */ /* 0x002fc600078ec0ff */
[----:B------:R-:W-:Y:S01]  /*1dd0*/  IMAD R60, R36, 0x10000, R36 ;  /* 0x00010000243c7824 */ /* 0x000fe200078e0224 */
[----:B--2---:R-:W-:Y:S01]  /*1de0*/  LOP3.LUT R52, R56, 0x3030303, RZ, 0xc0, !PT ;  /* 0x0303030338347812 */ /* 0x004fe200078ec0ff */
[----:B------:R-:W0:Y:S01]  /*1df0*/  LDS R36, [R17.X4+0x34] ;  /* 0x0000340011247984 */ /* 0x000e220000004800 */
[-C--:B---3--:R-:W-:Y:S02]  /*1e00*/  IDP.4A.S8.S8 R55, R55, R32.reuse, RZ ;  /* 0x0000002037377226 */ /* 0x088fe400000006ff */
[----:B------:R-:W-:Y:S02]  /*1e10*/  IDP.4A.S8.S8 R32, R60, R32, RZ ;  /* 0x000000203c207226 */ /* 0x000fe400000006ff */
[-C--:B------:R-:W-:Y:S01]  /*1e20*/  IDP.4A.S8.S8 R61, R52, R33.reuse, R55 ;  /* 0x00000021343d7226 */ /* 0x080fe20000000637 */
[----:B----4-:R-:W-:Y:S01]  /*1e30*/  LOP3.LUT R55, R54, 0x3030303, RZ, 0xc0, !PT ;  /* 0x0303030336377812 */ /* 0x010fe200078ec0ff */
[C---:B------:R-:W-:Y:S01]  /*1e40*/  IDP.4A.S8.S8 R33, R60.reuse, R33, R32 ;  /* 0x000000213c217226 */ /* 0x040fe20000000620 */
[----:B------:R-:W1:Y:S03]  /*1e50*/  LDS R52, [R17.X4+0x38] ;  /* 0x0000380011347984 */ /* 0x000e660000004800 */
[----:B-----5:R-:W-:-:S02]  /*1e60*/  IDP.4A.S8.S8 R62, R60, R34, R33 ;  /* 0x000000223c3e7226 */ /* 0x020fc40000000621 */
[----:B------:R-:W-:Y:S01]  /*1e70*/  IDP.4A.S8.S8 R61, R55, R34, R61 ;  /* 0x00000022373d7226 */ /* 0x000fe2000000063d */
[----:B------:R-:W2:Y:S04]  /*1e80*/  LDS.64 R32, [R14+0x18] ;  /* 0x000018000e207984 */ /* 0x000ea80000000a00 */
[----:B------:R-:W3:Y:S01]  /*1e90*/  LDS R55, [R17.X4+0x3c] ;  /* 0x00003c0011377984 */ /* 0x000ee20000004800 */
[----:B------:R-:W-:Y:S01]  /*1ea0*/  LOP3.LUT R34, R53, 0x3030303, RZ, 0xc0, !PT ;  /* 0x0303030335227812 */ /* 0x000fe200078ec0ff */
[-C--:B------:R-:W-:Y:S02]  /*1eb0*/  IDP.4A.S8.S8 R63, R60, R35.reuse, R62 ;  /* 0x000000233c3f7226 */ /* 0x080fe4000000063e */
[----:B------:R-:W4:Y:S02]  /*1ec0*/  LDS.U8 R60, [R29.X4+0x1192] ;  /* 0x001192001d3c7984 */ /* 0x000f240000004000 */
[----:B------:R-:W-:Y:S01]  /*1ed0*/  IDP.4A.S8.S8 R61, R34, R35, R61 ;  /* 0x00000023223d7226 */ /* 0x000fe2000000063d */
[----:B------:R-:W-:-:S02]  /*1ee0*/  SHF.R.U32.HI R34, RZ, 0x4, R59 ;  /* 0x00000004ff227819 */ /* 0x000fc4000001163b */
[----:B------:R-:W-:Y:S02]  /*1ef0*/  LOP3.LUT R58, R58, 0xf, RZ, 0xc0, !PT ;  /* 0x0000000f3a3a7812 */ /* 0x000fe400078ec0ff */
[----:B------:R-:W-:Y:S02]  /*1f00*/  LEA R34, R34, R34, 0x8 ;  /* 0x0000002222227211 */ /* 0x000fe400078e40ff */
[----:B------:R-:W-:Y:S01]  /*1f10*/  LOP3.LUT R35, R37, 0x3030303, RZ, 0xc0, !PT ;  /* 0x0303030325237812 */ /* 0x000fe200078ec0ff */
[----:B------:R-:W-:Y:S02]  /*1f20*/  IMAD R61, R61, R58, RZ ;  /* 0x0000003a3d3d7224 */ /* 0x000fe400078e02ff */
[----:B------:R-:W-:Y:S02]  /*1f30*/  IMAD R58, R34, 0x10000, R34 ;  /* 0x00010000223a7824 */ /* 0x000fe400078e0222 */
[-C--:B------:R-:W-:Y:S02]  /*1f40*/  IDP.4A.S8.S8 R62, R35, R30.reuse, RZ ;  /* 0x0000001e233e7226 */ /* 0x080fe400000006ff */
[----:B------:R-:W5:Y:S01]  /*1f50*/  LDS.64 R34, [R14+0x20] ;  /* 0x000020000e227984 */ /* 0x000f620000000a00 */
[----:B------:R-:W-:Y:S01]  /*1f60*/  IDP.4A.S8.S8 R63, R58, R30, R63 ;  /* 0x0000001e3a3f7226 */ /* 0x000fe2000000063f */
[----:B0-----:R-:W-:-:S03]  /*1f70*/  LOP3.LUT R30, R36, 0x3030303, RZ, 0xc0, !PT ;  /* 0x03030303241e7812 */ /* 0x001fc600078ec0ff */
[-C--:B------:R-:W-:Y:S02]  /*1f80*/  IDP.4A.S8.S8 R63, R58, R31.reuse, R63 ;  /* 0x0000001f3a3f7226 */ /* 0x080fe4000000063f */
[----:B------:R-:W-:Y:S01]  /*1f90*/  IDP.4A.S8.S8 R30, R30, R31, R62 ;  /* 0x0000001f1e1e7226 */ /* 0x000fe2000000063e */
[----:B-1----:R-:W-:-:S05]  /*1fa0*/  LOP3.LUT R31, R52, 0x3030303, RZ, 0xc0, !PT ;  /* 0x03030303341f7812 */ /* 0x002fca00078ec0ff */
[-C--:B--2---:R-:W-:Y:S01]  /*1fb0*/  IDP.4A.S8.S8 R31, R31, R32.reuse, R30 ;  /* 0x000000201f1f7226 */ /* 0x084fe2000000061e */
[----:B---3--:R-:W-:Y:S01]  /*1fc0*/  LOP3.LUT R30, R55, 0x3030303, RZ, 0xc0, !PT ;  /* 0x03030303371e7812 */ /* 0x008fe200078ec0ff */
[----:B------:R-:W-:Y:S01]  /*1fd0*/  IDP.4A.S8.S8 R63, R58, R32, R63 ;  /* 0x000000203a3f7226 */ /* 0x000fe2000000063f */
[----:B------:R-:W-:-:S03]  /*1fe0*/  LOP3.LUT R59, R59, 0xf, RZ, 0xc0, !PT ;  /* 0x0000000f3b3b7812 */ /* 0x000fc600078ec0ff */
[----:B------:R-:W-:Y:S02]  /*1ff0*/  IDP.4A.S8.S8 R32, R30, R33, R31 ;  /* 0x000000211e207226 */ /* 0x000fe4000000061f */
[----:B------:R-:W0:Y:S02]  /*2000*/  LDS.64 R30, [R14+0x28] ;  /* 0x000028000e1e7984 */ /* 0x000e240000000a00 */
[----:B------:R-:W-:Y:S01]  /*2010*/  IMAD R59, R32, R59, R61 ;  /* 0x0000003b203b7224 */ /* 0x000fe200078e023d */
[----:B----4-:R-:W-:Y:S01]  /*2020*/  SHF.R.U32.HI R61, RZ, 0x4, R60 ;  /* 0x00000004ff3d7819 */ /* 0x010fe2000001163c */
[----:B------:R-:W-:Y:S01]  /*2030*/  IDP.4A.S8.S8 R58, R58, R33, R63 ;  /* 0x000000213a3a7226 */ /* 0x000fe2000000063f */
[----:B------:R-:W-:-:S03]  /*2040*/  SHF.R.S32.HI R33, RZ, 0x2, R57 ;  /* 0x00000002ff217819 */ /* 0x000fc60000011439 */
[----:B------:R-:W-:Y:S01]  /*2050*/  IMAD R61, R61, 0x100, R61 ;  /* 0x000001003d3d7824 */ /* 0x000fe200078e023d */
[----:B------:R-:W-:Y:S02]  /*2060*/  LOP3.LUT R33, R33, 0x3030303, RZ, 0xc0, !PT ;  /* 0x0303030321217812 */ /* 0x000fe400078ec0ff */
[----:B------:R-:W-:Y:S02]  /*2070*/  SHF.R.S32.HI R32, RZ, 0x2, R56 ;  /* 0x00000002ff207819 */ /* 0x000fe40000011438 */
[----:B------:R-:W-:Y:S02]  /*2080*/  LEA R62, R61, R61, 0x10 ;  /* 0x0000003d3d3e7211 */ /* 0x000fe400078e80ff */
[----:B------:R-:W1:Y:S01]  /*2090*/  LDS.U8 R61, [R29.X4+0x1193] ;  /* 0x001193001d3d7984 */ /* 0x000e620000004000 */
[-C--:B-----5:R-:W-:Y:S01]  /*20a0*/  IDP.4A.S8.S8 R33, R33, R34.reuse, RZ ;  /* 0x0000002221217226 */ /* 0x0a0fe200000006ff */
[----:B------:R-:W-:Y:S01]  /*20b0*/  LOP3.LUT R32, R32, 0x3030303, RZ, 0xc0, !PT ;  /* 0x0303030320207812 */ /* 0x000fe200078ec0ff */
[----:B------:R-:W-:-:S04]  /*20c0*/  IDP.4A.S8.S8 R34, R62, R34, RZ ;  /* 0x000000223e227226 */ /* 0x000fc800000006ff */
[-C--:B------:R-:W-:Y:S02]  /*20d0*/  IDP.4A.S8.S8 R63, R32, R35.reuse, R33 ;  /* 0x00000023203f7226 */ /* 0x080fe40000000621 */
[----:B------:R-:W-:Y:S02]  /*20e0*/  IDP.4A.S8.S8 R65, R62, R35, R34 ;  /* 0x000000233e417226 */ /* 0x000fe40000000622 */
[----:B------:R-:W2:Y:S01]  /*20f0*/  LDS.64 R34, [R14+0x30] ;  /* 0x000030000e227984 */ /* 0x000ea20000000a00 */
[----:B------:R-:W-:-:S04]  /*2100*/  SHF.R.S32.HI R32, RZ, 0x2, R54 ;  /* 0x00000002ff207819 */ /* 0x000fc80000011436 */
[----:B------:R-:W-:-:S05]  /*2110*/  LOP3.LUT R33, R32, 0x3030303, RZ, 0xc0, !PT ;  /* 0x0303030320217812 */ /* 0x000fca00078ec0ff */
[-C--:B0-----:R-:W-:Y:S02]  /*2120*/  IDP.4A.S8.S8 R63, R33, R30.reuse, R63 ;  /* 0x0000001e213f7226 */ /* 0x081fe4000000063f */
[----:B------:R-:W0:Y:S01]  /*2130*/  LDS.64 R32, [R14+0x38] ;  /* 0x000038000e207984 */ /* 0x000e220000000a00 */
[----:B------:R-:W-:Y:S01]  /*2140*/  IDP.4A.S8.S8 R65, R62, R30, R65 ;  /* 0x0000001e3e417226 */ /* 0x000fe20000000641 */
[----:B------:R-:W-:-:S04]  /*2150*/  SHF.R.S32.HI R30, RZ, 0x2, R53 ;  /* 0x00000002ff1e7819 */ /* 0x000fc80000011435 */
[----:B------:R-:W-:-:S05]  /*2160*/  LOP3.LUT R30, R30, 0x3030303, RZ, 0xc0, !PT ;  /* 0x030303031e1e7812 */ /* 0x000fca00078ec0ff */
[-C--:B------:R-:W-:Y:S02]  /*2170*/  IDP.4A.S8.S8 R63, R30, R31.reuse, R63 ;  /* 0x0000001f1e3f7226 */ /* 0x080fe4000000063f */
[----:B------:R-:W-:Y:S01]  /*2180*/  IDP.4A.S8.S8 R31, R62, R31, R65 ;  /* 0x0000001f3e1f7226 */ /* 0x000fe20000000641 */
[----:B-1----:R-:W-:Y:S02]  /*2190*/  SHF.R.U32.HI R62, RZ, 0x4, R61 ;  /* 0x00000004ff3e7819 */ /* 0x002fe4000001163d */
[----:B------:R-:W-:-:S03]  /*21a0*/  SHF.R.S32.HI R30, RZ, 0x2, R37 ;  /* 0x00000002ff1e7819 */ /* 0x000fc60000011425 */
[----:B------:R-:W-:Y:S01]  /*21b0*/  IMAD R62, R62, 0x100, R62 ;  /* 0x000001003e3e7824 */ /* 0x000fe200078e023e */
[----:B------:R-:W-:Y:S02]  /*21c0*/  LOP3.LUT R65, R30, 0x3030303, RZ, 0xc0, !PT ;  /* 0x030303031e417812 */ /* 0x000fe400078ec0ff */
[----:B------:R-:W-:Y:S02]  /*21d0*/  SHF.R.S32.HI R30, RZ, 0x2, R36 ;  /* 0x00000002ff1e7819 */ /* 0x000fe40000011424 */
[----:B------:R-:W-:Y:S01]  /*21e0*/  LEA R64, R62, R62, 0x10 ;  /* 0x0000003e3e407211 */ /* 0x000fe200078e80ff */
[-C--:B--2---:R-:W-:Y:S01]  /*21f0*/  IDP.4A.S8.S8 R65, R65, R34.reuse, RZ ;  /* 0x0000002241417226 */ /* 0x084fe200000006ff */
[----:B------:R-:W-:Y:S01]  /*2200*/  LOP3.LUT R30, R30, 0x3030303, RZ, 0xc0, !PT ;  /* 0x030303031e1e7812 */ /* 0x000fe200078ec0ff */
[----:B------:R-:W1:Y:S04]  /*2210*/  LDS.U8 R62, [R29.X4+0x1194] ;  /* 0x001194001d3e7984 */ /* 0x000e680000004000 */
[----:B------:R-:W-:Y:S01]  /*2220*/  IDP.4A.S8.S8 R65, R30, R35, R65 ;  /* 0x000000231e417226 */ /* 0x000fe20000000641 */
[----:B------:R-:W-:Y:S01]  /*2230*/  SHF.R.S32.HI R30, RZ, 0x2, R52 ;  /* 0x00000002ff1e7819 */ /* 0x000fe20000011434 */
[----:B------:R-:W-:-:S03]  /*2240*/  IDP.4A.S8.S8 R34, R64, R34, R31 ;  /* 0x0000002240227226 */ /* 0x000fc6000000061f */
[----:B------:R-:W-:-:S05]  /*2250*/  LOP3.LUT R31, R30, 0x3030303, RZ, 0xc0, !PT ;  /* 0x030303031e1f7812 */ /* 0x000fca00078ec0ff */
[----:B0-----:R-:W-:Y:S02]  /*2260*/  IDP.4A.S8.S8 R65, R31, R32, R65 ;  /* 0x000000201f417226 */ /* 0x001fe40000000641 */
[----:B------:R-:W0:Y:S01]  /*2270*/  LDS.64 R30, [R14+0x40] ;  /* 0x000040000e1e7984 */ /* 0x000e220000000a00 */
[----:B------:R-:W-:Y:S01]  /*2280*/  IDP.4A.S8.S8 R35, R64, R35, R34 ;  /* 0x0000002340237226 */ /* 0x000fe20000000622 */
[----:B------:R-:W-:Y:S02]  /*2290*/  SHF.R.S32.HI R34, RZ, 0x2, R55 ;  /* 0x00000002ff227819 */ /* 0x000fe40000011437 */
[----:B------:R-:W-:Y:S02]  /*22a0*/  LOP3.LUT R60, R60, 0xf, RZ, 0xc0, !PT ;  /* 0x0000000f3c3c7812 */ /* 0x000fe400078ec0ff */
[----:B------:R-:W-:Y:S02]  /*22b0*/  LOP3.LUT R34, R34, 0x3030303, RZ, 0xc0, !PT ;  /* 0x0303030322227812 */ /* 0x000fe400078ec0ff */
[----:B------:R-:W-:Y:S01]  /*22c0*/  LOP3.LUT R61, R61, 0xf, RZ, 0xc0, !PT ;  /* 0x0000000f3d3d7812 */ /* 0x000fe200078ec0ff */
[----:B------:R-:W-:-:S02]  /*22d0*/  IMAD R60, R63, R60, RZ ;  /* 0x0000003c3f3c7224 */ /* 0x000fc400078e02ff */
[----:B------:R-:W-:Y:S02]  /*22e0*/  IDP.4A.S8.S8 R65, R34, R33, R65 ;  /* 0x0000002122417226 */ /* 0x000fe40000000641 */
[C---:B------:R-:W-:Y:S02]  /*22f0*/  IDP.4A.S8.S8 R35, R64.reuse, R32, R35 ;  /* 0x0000002040237226 */ /* 0x040fe40000000623 */
[----:B------:R-:W-:Y:S02]  /*2300*/  IMAD R60, R65, R61, R60 ;  /* 0x0000003d413c7224 */ /* 0x000fe400078e023c */
[----:B------:R-:W-:Y:S02]  /*2310*/  IDP.4A.S8.S8 R61, R64, R33, R35 ;  /* 0x00000021403d7226 */ /* 0x000fe40000000623 */
[----:B------:R-:W2:Y:S01]  /*2320*/  LDS.64 R32, [R14+0x48] ;  /* 0x000048000e207984 */ /* 0x000ea20000000a00 */
[----:B-1----:R-:W-:-:S05]  /*2330*/  SHF.R.U32.HI R34, RZ, 0x4, R62 ;  /* 0x00000004ff227819 */ /* 0x002fca000001163e */
[----:B------:R-:W-:Y:S01]  /*2340*/  IMAD R35, R34, 0x100, R34 ;  /* 0x0000010022237824 */ /* 0x000fe200078e0222 */
[----:B------:R-:W-:-:S04]  /*2350*/  SHF.R.S32.HI R34, RZ, 0x4, R57 ;  /* 0x00000004ff227819 */ /* 0x000fc80000011439 */
[----:B------:R-:W-:Y:S02]  /*2360*/  LOP3.LUT R63, R34, 0x3030303, RZ, 0xc0, !PT ;  /* 0x03030303223f7812 */ /* 0x000fe400078ec0ff */
[----:B------:R-:W-:Y:S02]  /*2370*/  LEA R35, R35, R35, 0x10 ;  /* 0x0000002323237211 */ /* 0x000fe400078e80ff */
[----:B------:R-:W-:Y:S01]  /*2380*/  SHF.R.S32.HI R34, RZ, 0x4, R56 ;  /* 0x00000004ff227819 */ /* 0x000fe20000011438 */
[----:B0-----:R-:W-:-:S03]  /*2390*/  IDP.4A.S8.S8 R63, R63, R30, RZ ;  /* 0x0000001e3f3f7226 */ /* 0x001fc600000006ff */
[----:B------:R-:W-:Y:S01]  /*23a0*/  LOP3.LUT R34, R34, 0x3030303, RZ, 0xc0, !PT ;  /* 0x0303030322227812 */ /* 0x000fe200078ec0ff */
[----:B------:R-:W-:-:S04]  /*23b0*/  IDP.4A.S8.S8 R30, R35, R30, RZ ;  /* 0x0000001e231e7226 */ /* 0x000fc800000006ff */
[-C--:B------:R-:W-:Y:S02]  /*23c0*/  IDP.4A.S8.S8 R64, R34, R31.reuse, R63 ;  /* 0x0000001f22407226 */ /* 0x080fe4000000063f */
[----:B------:R-:W-:Y:S01]  /*23d0*/  IDP.4A.S8.S8 R65, R35, R31, R30 ;  /* 0x0000001f23417226 */ /* 0x000fe2000000061e */
[----:B------:R-:W-:Y:S04]  /*23e0*/  LDS.U8 R34, [R29.X4+0x1195] ;  /* 0x001195001d227984 */ /* 0x000fe80000004000 */
[----:B------:R-:W0:Y:S01]  /*23f0*/  LDS.64 R30, [R14+0x50] ;  /* 0x000050000e1e7984 */ /* 0x000e220000000a00 */
[----:B------:R-:W-:-:S04]  /*2400*/  SHF.R.S32.HI R63, RZ, 0x4, R54 ;  /* 0x00000004ff3f7819 */ /* 0x000fc80000011436 */
[----:B------:R-:W-:-:S05]  /*2410*/  LOP3.LUT R63, R63, 0x3030303, RZ, 0xc0, !PT ;  /* 0x030303033f3f7812 */ /* 0x000fca00078ec0ff */
[-C--:B--2---:R-:W-:Y:S02]  /*2420*/  IDP.4A.S8.S8 R63, R63, R32.reuse, R64 ;  /* 0x000000203f3f7226 */ /* 0x084fe40000000640 */
[----:B------:R-:W-:Y:S01]  /*2430*/  IDP.4A.S8.S8 R64, R35, R32, R65 ;  /* 0x0000002023407226 */ /* 0x000fe20000000641 */
[----:B------:R-:W-:-:S04]  /*2440*/  SHF.R.S32.HI R32, RZ, 0x4, R53 ;  /* 0x00000004ff207819 */ /* 0x000fc80000011435 */
[----:B------:R-:W-:Y:S01]  /*2450*/  LOP3.LUT R32, R32, 0x3030303, RZ, 0xc0, !PT ;  /* 0x0303030320207812 */ /* 0x000fe200078ec0ff */
[----:B------:R-:W-:Y:S01]  /*2460*/  IDP.4A.S8.S8 R35, R35, R33, R64 ;  /* 0x0000002123237226 */ /* 0x000fe20000000640 */
[----:B------:R-:W-:-:S03]  /*2470*/  SHF.R.S32.HI R64, RZ, 0x4, R37 ;  /* 0x00000004ff407819 */ /* 0x000fc60000011425 */
[----:B------:R-:W-:Y:S02]  /*2480*/  IDP.4A.S8.S8 R63, R32, R33, R63 ;  /* 0x00000021203f7226 */ /* 0x000fe4000000063f */
[----:B------:R-:W1:Y:S01]  /*2490*/  LDS.64 R32, [R14+0x58] ;  /* 0x000058000e207984 */ /* 0x000e620000000a00 */
[----:B------:R-:W-:Y:S02]  /*24a0*/  LOP3.LUT R65, R64, 0x3030303, RZ, 0xc0, !PT ;  /* 0x0303030340417812 */ /* 0x000fe400078ec0ff */
[----:B------:R-:W-:-:S04]  /*24b0*/  SHF.R.S32.HI R64, RZ, 0x4, R36 ;  /* 0x00000004ff407819 */ /* 0x000fc80000011424 */
[----:B------:R-:W-:Y:S01]  /*24c0*/  LOP3.LUT R64, R64, 0x3030303, RZ, 0xc0, !PT ;  /* 0x0303030340407812 */ /* 0x000fe200078ec0ff */
[----:B0-----:R-:W-:-:S04]  /*24d0*/  IDP.4A.S8.S8 R65, R65, R30, RZ ;  /* 0x0000001e41417226 */ /* 0x001fc800000006ff */
[----:B------:R-:W-:Y:S01]  /*24e0*/  IDP.4A.S8.S8 R65, R64, R31, R65 ;  /* 0x0000001f40417226 */ /* 0x000fe20000000641 */
[----:B------:R-:W-:-:S05]  /*24f0*/  SHF.R.U32.HI R64, RZ, 0x4, R34 ;  /* 0x00000004ff407819 */ /* 0x000fca0000011622 */
[----:B------:R-:W-:-:S05]  /*2500*/  IMAD R64, R64, 0x100, R64 ;  /* 0x0000010040407824 */ /* 0x000fca00078e0240 */
[----:B------:R-:W-:-:S05]  /*2510*/  LEA R64, R64, R64, 0x10 ;  /* 0x0000004040407211 */ /* 0x000fca00078e80ff */
[----:B------:R-:W-:Y:S01]  /*2520*/  IDP.4A.S8.S8 R30, R64, R30, R35 ;  /* 0x0000001e401e7226 */ /* 0x000fe20000000623 */
[----:B------:R-:W-:-:S04]  /*2530*/  SHF.R.S32.HI R35, RZ, 0x4, R52 ;  /* 0x00000004ff237819 */ /* 0x000fc80000011434 */
[----:B------:R-:W-:-:S05]  /*2540*/  LOP3.LUT R35, R35, 0x3030303, RZ, 0xc0, !PT ;  /* 0x0303030323237812 */ /* 0x000fca00078ec0ff */
[----:B-1----:R-:W-:Y:S01]  /*2550*/  IDP.4A.S8.S8 R65, R35, R32, R65 ;  /* 0x0000002023417226 */ /* 0x002fe20000000641 */
[----:B------:R-:W-:Y:S02]  /*2560*/  SHF.R.S32.HI R35, RZ, 0x4, R55 ;  /* 0x00000004ff237819 */ /* 0x000fe40000011437 */
[----:B------:R-:W-:Y:S02]  /*2570*/  LOP3.LUT R66, R62, 0xf, RZ, 0xc0, !PT ;  /* 0x0000000f3e427812 */ /* 0x000fe400078ec0ff */
[----:B------:R-:W-:Y:S01]  /*2580*/  LOP3.LUT R62, R35, 0x3030303, RZ, 0xc0, !PT ;  /* 0x03030303233e7812 */ /* 0x000fe200078ec0ff */
[----:B------:R-:W-:Y:S02]  /*2590*/  IDP.4A.S8.S8 R35, R64, R31, R30 ;  /* 0x0000001f40237226 */ /* 0x000fe4000000061e */
[----:B------:R-:W0:Y:S01]  /*25a0*/  LDS.64 R30, [R14+0x60] ;  /* 0x000060000e1e7984 */ /* 0x000e220000000a00 */
[----:B------:R-:W-:Y:S02]  /*25b0*/  IMAD R63, R63, R66, RZ ;  /* 0x000000423f3f7224 */ /* 0x000fe400078e02ff */
[----:B------:R-:W-:-:S02]  /*25c0*/  IDP.4A.S8.S8 R66, R62, R33, R65 ;  /* 0x000000213e427226 */ /* 0x000fc40000000641 */
[----:B------:R-:W1:Y:S01]  /*25d0*/  LDS.U8 R62, [R29.X4+0x1196] ;  /* 0x001196001d3e7984 */ /* 0x000e620000004000 */
[----:B------:R-:W-:Y:S01]  /*25e0*/  IDP.4A.S8.S8 R35, R64, R32, R35 ;  /* 0x0000002040237226 */ /* 0x000fe20000000623 */
[----:B------:R-:W-:-:S03]  /*25f0*/  SHF.R.S32.HI R57, RZ, 0x6, R57 ;  /* 0x00000006ff397819 */ /* 0x000fc60000011439 */
[----:B------:R-:W-:Y:S02]  /*2600*/  IDP.4A.S8.S8 R64, R64, R33, R35 ;  /* 0x0000002140407226 */ /* 0x000fe40000000623 */
[----:B------:R-:W2:Y:S01]  /*2610*/  LDS.64 R32, [R14+0x68] ;  /* 0x000068000e207984 */ /* 0x000ea20000000a00 */
[----:B------:R-:W-:Y:S02]  /*2620*/  SHF.R.S32.HI R56, RZ, 0x6, R56 ;  /* 0x00000006ff387819 */ /* 0x000fe40000011438 */
[----:B------:R-:W-:Y:S02]  /*2630*/  LOP3.LUT R57, R57, 0x3030303, RZ, 0xc0, !PT ;  /* 0x0303030339397812 */ /* 0x000fe400078ec0ff */
[----:B------:R-:W-:Y:S02]  /*2640*/  LOP3.LUT R56, R56, 0x3030303, RZ, 0xc0, !PT ;  /* 0x0303030338387812 */ /* 0x000fe400078ec0ff */
[----:B------:R-:W-:-:S05]  /*2650*/  LOP3.LUT R34, R34, 0xf, RZ, 0xc0, !PT ;  /* 0x0000000f22227812 */ /* 0x000fca00078ec0ff */
[----:B------:R-:W-:Y:S02]  /*2660*/  IMAD R63, R66, R34, R63 ;  /* 0x00000022423f7224 */ /* 0x000fe400078e023f */
[----:B0-----:R-:W-:-:S04]  /*2670*/  IDP.4A.S8.S8 R57, R57, R30, RZ ;  /* 0x0000001e39397226 */ /* 0x001fc800000006ff */
[----:B------:R-:W-:Y:S01]  /*2680*/  IDP.4A.S8.S8 R65, R56, R31, R57 ;  /* 0x0000001f38417226 */ /* 0x000fe20000000639 */
[----:B-1----:R-:W-:Y:S01]  /*2690*/  SHF.R.U32.HI R34, RZ, 0x4, R62 ;  /* 0x00000004ff227819 */ /* 0x002fe2000001163e */
[----:B------:R-:W0:Y:S04]  /*26a0*/  LDS.U8 R56, [R29.X4+0x1197] ;  /* 0x001197001d387984 */ /* 0x000e280000004000 */
[----:B------:R-:W-:-:S05]  /*26b0*/  IMAD R34, R34, 0x100, R34 ;  /* 0x0000010022227824 */ /* 0x000fca00078e0222 */
[----:B------:R-:W-:Y:S02]  /*26c0*/  LEA R57, R34, R34, 0x10 ;  /* 0x0000002222397211 */ /* 0x000fe400078e80ff */
[----:B------:R-:W1:Y:S03]  /*26d0*/  LDS.64 R34, [R14+0x70] ;  /* 0x000070000e227984 */ /* 0x000e660000000a00 */
[----:B------:R-:W-:-:S04]  /*26e0*/  IDP.4A.S8.S8 R30, R57, R30, RZ ;  /* 0x0000001e391e7226 */ /* 0x000fc800000006ff */
[----:B------:R-:W-:Y:S01]  /*26f0*/  IDP.4A.S8.S8 R30, R57, R31, R30 ;  /* 0x0000001f391e7226 */ /* 0x000fe2000000061e */
[----:B------:R-:W-:-:S03]  /*2700*/  SHF.R.S32.HI R54, RZ, 0x6, R54 ;  /* 0x00000006ff367819 */ /* 0x000fc60000011436 */
[----:B--2---:R-:W-:Y:S02]  /*2710*/  IDP.4A.S8.S8 R66, R57, R32, R30 ;  /* 0x0000002039427226 */ /* 0x004fe4000000061e */
[----:B------:R-:W2:Y:S01]  /*2720*/  LDS.64 R30, [R14+0x78] ;  /* 0x000078000e1e7984 */ /* 0x000ea20000000a00 */
[----:B------:R-:W-:Y:S02]  /*2730*/  LOP3.LUT R54, R54, 0x3030303, RZ, 0xc0, !PT ;  /* 0x0303030336367812 */ /* 0x000fe400078ec0ff */
[----:B------:R-:W-:-:S03]  /*2740*/  SHF.R.S32.HI R53, RZ, 0x6, R53 ;  /* 0x00000006ff357819 */ /* 0x000fc60000011435 */
[----:B------:R-:W-:Y:S01]  /*2750*/  IDP.4A.S8.S8 R54, R54, R32, R65 ;  /* 0x0000002036367226 */ /* 0x000fe20000000641 */
[----:B------:R-:W-:Y:S01]  /*2760*/  LOP3.LUT R32, R53, 0x3030303, RZ, 0xc0, !PT ;  /* 0x0303030335207812 */ /* 0x000fe200078ec0ff */
[----:B------:R-:W-:Y:S01]  /*2770*/  IDP.4A.S8.S8 R57, R57, R33, R66 ;  /* 0x0000002139397226 */ /* 0x000fe20000000642 */
[----:B------:R-:W-:-:S03]  /*2780*/  SHF.R.S32.HI R36, RZ, 0x6, R36 ;  /* 0x00000006ff247819 */ /* 0x000fc60000011424 */
[----:B------:R-:W-:Y:S01]  /*2790*/  IDP.4A.S8.S8 R32, R32, R33, R54 ;  /* 0x0000002120207226 */ /* 0x000fe20000000636 */
[----:B0-----:R-:W-:Y:S02]  /*27a0*/  SHF.R.U32.HI R33, RZ, 0x4, R56 ;  /* 0x00000004ff217819 */ /* 0x001fe40000011638 */
[----:B------:R-:W-:Y:S02]  /*27b0*/  SHF.R.S32.HI R37, RZ, 0x6, R37 ;  /* 0x00000006ff257819 */ /* 0x000fe40000011425 */
[----:B------:R-:W-:Y:S01]  /*27c0*/  LOP3.LUT R54, R36, 0x3030303, RZ, 0xc0, !PT ;  /* 0x0303030324367812 */ /* 0x000fe200078ec0ff */
[----:B------:R-:W-:Y:S02]  /*27d0*/  IMAD R36, R33, 0x100, R33 ;  /* 0x0000010021247824 */ /* 0x000fe400078e0221 */
[----:B------:R-:W0:Y:S01]  /*27e0*/  LDS R33, [R27.X4+0x1080] ;  /* 0x001080001b217984 */ /* 0x000e220000004800 */
[----:B------:R-:W-:Y:S02]  /*27f0*/  LOP3.LUT R37, R37, 0x3030303, RZ, 0xc0, !PT ;  /* 0x0303030325257812 */ /* 0x000fe400078ec0ff */
[----:B------:R-:W-:-:S03]  /*2800*/  LEA R36, R36, R36, 0x10 ;  /* 0x0000002424247211 */ /* 0x000fc600078e80ff */
[-C--:B-1----:R-:W-:Y:S01]  /*2810*/  IDP.4A.S8.S8 R37, R37, R34.reuse, RZ ;  /* 0x0000002225257226 */ /* 0x082fe200000006ff */
[----:B------:R-:W-:Y:S01]  /*2820*/  SHF.R.S32.HI R52, RZ, 0x6, R52 ;  /* 0x00000006ff347819 */ /* 0x000fe20000011434 */
[----:B------:R-:W-:Y:S02]  /*2830*/  IDP.4A.S8.S8 R57, R36, R34, R57 ;  /* 0x0000002224397226 */ /* 0x000fe40000000639 */
[-C--:B------:R-:W-:Y:S02]  /*2840*/  IDP.4A.S8.S8 R54, R54, R35.reuse, R37 ;  /* 0x0000002336367226 */ /* 0x080fe40000000625 */
[----:B------:R-:W1:Y:S01]  /*2850*/  LDS R37, [R43.X4+0x17a8] ;  /* 0x0017a8002b257984 */ /* 0x000e620000004800 */
[----:B------:R-:W-:Y:S01]  /*2860*/  LOP3.LUT R53, R52, 0x3030303, RZ, 0xc0, !PT ;  /* 0x0303030334357812 */ /* 0x000fe200078ec0ff */
[----:B------:R-:W-:Y:S02]  /*2870*/  IDP.4A.S8.S8 R57, R36, R35, R57 ;  /* 0x0000002324397226 */ /* 0x000fe40000000639 */
[----:B------:R-:W3:Y:S02]  /*2880*/  LDS R35, [R42.X4+0x17a8] ;  /* 0x0017a8002a237984 */ /* 0x000ee40000004800 */
[----:B--2---:R-:W-:-:S02]  /*2890*/  IDP.4A.S8.S8 R34, R53, R30, R54 ;  /* 0x0000001e35227226 */ /* 0x004fc40000000636 */
[----:B------:R-:W-:Y:S01]  /*28a0*/  IDP.4A.S8.S8 R57, R36, R30, R57 ;  /* 0x0000001e24397226 */ /* 0x000fe20000000639 */
[----:B------:R-:W-:Y:S04]  /*28b0*/  LDS R52, [R45.X4+0x17a8] ;  /* 0x0017a8002d347984 */ /* 0x000fe80000004800 */
[----:B------:R-:W2:Y:S01]  /*28c0*/  LDS R30, [R44.X4+0x17a8] ;  /* 0x0017a8002c1e7984 */ /* 0x000ea20000004800 */
[----:B------:R-:W-:Y:S01]  /*28d0*/  SHF.R.S32.HI R55, RZ, 0x6, R55 ;  /* 0x00000006ff377819 */ /* 0x000fe20000011437 */
[----:B------:R-:W4:Y:S01]  /*28e0*/  I2F R58, R58 ;  /* 0x0000003a003a7306 */ /* 0x000f220000201400 */
[----:B------:R-:W-:Y:S02]  /*28f0*/  LOP3.LUT R53, R62, 0xf, RZ, 0xc0, !PT ;  /* 0x0000000f3e357812 */ /* 0x000fe400078ec0ff */
[----:B------:R-:W-:Y:S01]  /*2900*/  LOP3.LUT R55, R55, 0x3030303, RZ, 0xc0, !PT ;  /* 0x0303030337377812 */ /* 0x000fe200078ec0ff */
[----:B------:R-:W-:Y:S01]  /*2910*/  IDP.4A.S8.S8 R57, R36, R31, R57 ;  /* 0x0000001f24397226 */ /* 0x000fe20000000639 */
[----:B------:R-:W-:Y:S01]  /*2920*/  LOP3.LUT R56, R56, 0xf, RZ, 0xc0, !PT ;  /* 0x0000000f38387812 */ /* 0x000fe200078ec0ff */
[----:B------:R-:W-:-:S02]  /*2930*/  IMAD R32, R32, R53, RZ ;  /* 0x0000003520207224 */ /* 0x000fc400078e02ff */
[----:B------:R-:W-:Y:S01]  /*2940*/  I2F R59, R59 ;  /* 0x0000003b003b7306 */ /* 0x000fe20000201400 */
[----:B------:R-:W-:-:S07]  /*2950*/  IDP.4A.S8.S8 R55, R55, R31, R34 ;  /* 0x0000001f37377226 */ /* 0x000fce0000000622 */
[----:B------:R-:W5:Y:S01]  /*2960*/  I2F R61, R61 ;  /* 0x0000003d003d7306 */ /* 0x000f620000201400 */
        /* <DEDUP_REMOVED lines=8> */
[----:B----4-:R-:W-:-:S05]  /*29f0*/  FMUL.FTZ R58, R31, R58 ;  /* 0x0000003a1f3a7220 */ /* 0x010fca0000410000 */
[----:B------:R-:W-:Y:S08]  /*2a00*/  I2F R63, R63 ;  /* 0x0000003f003f7306 */ /* 0x000ff00000201400 */
[----:B------:R-:W4:Y:S01]  /*2a10*/  I2F R57, R57 ;  /* 0x0000003900397306 */ /* 0x000f220000201400 */
[----:B-----5:R-:W-:Y:S01]  /*2a20*/  FMUL.FTZ R61, R31, R61 ;  /* 0x0000003d1f3d7220 */ /* 0x020fe20000410000 */
[----:B------:R-:W-:Y:S01]  /*2a30*/  BAR.SYNC.DEFER_BLOCKING 0x0 ;  /* 0x0000000000007b1d */ /* 0x000fe20000010000 */
[----:B------:R-:W-:-:S05]  /*2a40*/  FFMA.FTZ R58, R34, R59, -R58 ;  /* 0x0000003b223a7223 */ /* 0x000fca000001083a */
[----:B------:R-:W5:Y:S01]  /*2a50*/  I2F R32, R32 ;  /* 0x0000002000207306 */ /* 0x000f620000201400 */
[----:B------:R-:W-:Y:S01]  /*2a60*/  PLOP3.LUT P1, PT, PT, PT, UP0, 0x80, 0x0 ;  /* 0x000000000000781c */ /* 0x000fe20003f2f008 */
[----:B0-----:R-:W-:Y:S02]  /*2a70*/  FFMA.FTZ R60, R34, R60, -R61 ;  /* 0x0000003c223c7223 */ /* 0x001fe4000001083d */
[----:B-1----:R-:W-:Y:S02]  /*2a80*/  FFMA.FTZ R58, R58, R37, R40 ;  /* 0x000000253a3a7223 */ /* 0x002fe40000010028 */
[----:B------:R-:W-:Y:S02]  /*2a90*/  FMUL.FTZ R64, R31, R64 ;  /* 0x000000401f407220 */ /* 0x000fe40000410000 */
[----:B----4-:R-:W-:Y:S02]  /*2aa0*/  FMUL.FTZ R57, R57, R31 ;  /* 0x0000001f39397220 */ /* 0x010fe40000410000 */
[----:B------:R-:W-:-:S02]  /*2ab0*/  FFMA.FTZ R63, R34, R63, -R64 ;  /* 0x0000003f223f7223 */ /* 0x000fc40000010840 */
[----:B---3--:R-:W-:Y:S02]  /*2ac0*/  FFMA.FTZ R35, R60, R35, R58 ;  /* 0x000000233c237223 */ /* 0x008fe4000001003a */
[----:B-----5:R-:W-:Y:S02]  /*2ad0*/  FFMA.FTZ R57, R32, R34, -R57 ;  /* 0x0000002220397223 */ /* 0x020fe40000010839 */
[----:B--2---:R-:W-:-:S04]  /*2ae0*/  FFMA.FTZ R30, R63, R30, R35 ;  /* 0x0000001e3f1e7223 */ /* 0x004fc80000010023 */
        /* <DEDUP_REMOVED lines=29> */
[----:B-1----:R-:W-:-:S04]  /*2cc0*/  LOP3.LUT R55, R57, 0x3030303, RZ, 0xc0, !PT ;  /* 0x0303030339377812 */ /* 0x002fc800078ec0ff */
[----:B------:R-:W-:Y:S02]  /*2cd0*/  LEA R60, R36, R36, 0x10 ;  /* 0x00000024243c7211 */ /* 0x000fe400078e80ff */
        /* <DEDUP_REMOVED lines=17> */
[----:B------:R-:W-:-:S03]  /*2df0*/  LOP3.LUT R58, R58, 0xf, RZ, 0xc0, !PT ;  /* 0x0000000f3a3a7812 */ /* 0x000fc600078ec0ff */
[----:B------:R-:W-:Y:S01]  /*2e00*/  IMAD R34, R34, 0x100, R34 ;  /* 0x0000010022227824 */ /* 0x000fe200078e0222 */
[----:B------:R-:W-:Y:S01]  /*2e10*/  LOP3.LUT R35, R37, 0x3030303, RZ, 0xc0, !PT ;  /* 0x0303030325237812 */ /* 0x000fe200078ec0ff */
[----:B------:R-:W-:-:S03]  /*2e20*/  IMAD R61, R61, R58, RZ ;  /* 0x0000003a3d3d7224 */ /* 0x000fc600078e02ff */
[----:B------:R-:W-:Y:S01]  /*2e30*/  LEA R58, R34, R34, 0x10 ;  /* 0x00000022223a7211 */ /* 0x000fe200078e80ff */
[-C--:B------:R-:W-:Y:S02]  /*2e40*/  IDP.4A.S8.S8 R62, R35, R30.reuse, RZ ;  /* 0x0000001e233e7226 */ /* 0x080fe400000006ff */
[----:B------:R-:W5:Y:S02]  /*2e50*/  LDS.64 R34, [R14+0x20] ;  /* 0x000020000e227984 */ /* 0x000f640000000a00 */
        /* <DEDUP_REMOVED lines=208> */
[----:B------:R-:W5:Y:S04]  /*3b60*/  LDS R51, [R17.X4+0x6c] ;  /* 0x00006c0011337984 */ /* 0x000f680000004800 */
[----:B------:R-:W5:Y:S04]  /*3b70*/  LDS.64 R32, [R14+0x8] ;  /* 0x000008000e207984 */ /* 0x000f680000000a00 */
[----:B------:R-:W5:Y:S04]  /*3b80*/  LDS R50, [R17.X4+0x70] ;  /* 0x0000700011327984 */ /* 0x000f680000004800 */
[----:B------:R-:W5:Y:S04]  /*3b90*/  LDS R47, [R17.X4+0x74] ;  /* 0x00007400112f7984 */ /* 0x000f680000004800 */
[----:B------:R-:W5:Y:S01]  /*3ba0*/  LDS.64 R34, [R14+0x10] ;  /* 0x000010000e227984 */ /* 0x000f620000000a00 */
[----:B0-----:R-:W-:-:S03]  /*3bb0*/  SHF.R.U32.HI R38, RZ, 0x4, R59 ;  /* 0x00000004ff267819 */ /* 0x001fc6000001163b */
[----:B------:R-:W0:Y:S04]  /*3bc0*/  LDS R46, [R17.X4+0x78] ;  /* 0x00007800112e7984 */ /* 0x000e280000004800 */
[----:B------:R-:W0:Y:S01]  /*3bd0*/  LDS.64 R36, [R14+0x18] ;  /* 0x000018000e247984 */ /* 0x000e220000000a00 */
[----:B------:R-:W-:-:S03]  /*3be0*/  IMAD R56, R38, 0x100, R38 ;  /* 0x0000010026387824 */ /* 0x000fc600078e0226 */
[----:B------:R-:W0:Y:S01]  /*3bf0*/  LDS.U8 R58, [R29.X4+0x11a2] ;  /* 0x0011a2001d3a7984 */ /* 0x000e220000004000 */
[----:B-1----:R-:W-:Y:S02]  /*3c00*/  LOP3.LUT R55, R54, 0x3030303, RZ, 0xc0, !PT ;  /* 0x0303030336377812 */ /* 0x002fe400078ec0ff */
[----:B------:R-:W-:Y:S01]  /*3c10*/  LEA R56, R56, R56, 0x10 ;  /* 0x0000003838387211 */ /* 0x000fe200078e80ff */
[----:B------:R-:W1:Y:S01]  /*3c20*/  LDS.64 R38, [R14+0x20] ;  /* 0x000020000e267984 */ /* 0x000e620000000a00 */
[----:B--2---:R-:W-:Y:S01]  /*3c30*/  LOP3.LUT R60, R53, 0x3030303, RZ, 0xc0, !PT ;  /* 0x03030303353c7812 */ /* 0x004fe200078ec0ff */
[-C--:B---3--:R-:W-:Y:S02]  /*3c40*/  IDP.4A.S8.S8 R61, R55, R30.reuse, RZ ;  /* 0x0000001e373d7226 */ /* 0x088fe400000006ff */
[----:B------:R-:W-:Y:S01]  /*3c50*/  IDP.4A.S8.S8 R30, R56, R30, RZ ;  /* 0x0000001e381e7226 */ /* 0x000fe200000006ff */
[----:B----4-:R-:W-:Y:S01]  /*3c60*/  LOP3.LUT R55, R52, 0x3030303, RZ, 0xc0, !PT ;  /* 0x0303030334377812 */ /* 0x010fe200078ec0ff */
[-C--:B------:R-:W-:Y:S01]  /*3c70*/  IDP.4A.S8.S8 R61, R60, R31.reuse, R61 ;  /* 0x0000001f3c3d7226 */ /* 0x080fe2000000063d */
[----:B------:R-:W-:Y:S01]  /*3c80*/  LDS R43, [R43.X4+0x17a8] ;  /* 0x0017a8002b2b7984 */ /* 0x000fe20000004800 */
[----:B------:R-:W-:Y:S01]  /*3c90*/  IDP.4A.S8.S8 R31, R56, R31, R30 ;  /* 0x0000001f381f7226 */ /* 0x000fe2000000061e */
[----:B-----5:R-:W-:-:S02]  /*3ca0*/  SHF.R.U32.HI R30, RZ, 0x4, R57 ;  /* 0x00000004ff1e7819 */ /* 0x020fc40000011639 */
[----:B------:R-:W-:Y:S01]  /*3cb0*/  LOP3.LUT R60, R51, 0x3030303, RZ, 0xc0, !PT ;  /* 0x03030303333c7812 */ /* 0x000fe200078ec0ff */
[-C--:B------:R-:W-:Y:S01]  /*3cc0*/  IDP.4A.S8.S8 R61, R55, R32.reuse, R61 ;  /* 0x00000020373d7226 */ /* 0x080fe2000000063d */
[----:B------:R-:W-:Y:S01]  /*3cd0*/  LDS R42, [R42.X4+0x17a8] ;  /* 0x0017a8002a2a7984 */ /* 0x000fe20000004800 */
[----:B------:R-:W-:Y:S02]  /*3ce0*/  IDP.4A.S8.S8 R31, R56, R32, R31 ;  /* 0x00000020381f7226 */ /* 0x000fe4000000061f */
[----:B------:R-:W-:Y:S01]  /*3cf0*/  IMAD R30, R30, 0x100, R30 ;  /* 0x000001001e1e7824 */ /* 0x000fe200078e021e */
[----:B------:R-:W2:Y:S01]  /*3d00*/  LDS R55, [R17.X4+0x7c] ;  /* 0x00007c0011377984 */ /* 0x000ea20000004800 */
[-C--:B------:R-:W-:Y:S01]  /*3d10*/  IDP.4A.S8.S8 R60, R60, R33.reuse, R61 ;  /* 0x000000213c3c7226 */ /* 0x080fe2000000063d */
[----:B------:R-:W-:Y:S01]  /*3d20*/  LOP3.LUT R61, R50, 0x3030303, RZ, 0xc0, !PT ;  /* 0x03030303323d7812 */ /* 0x000fe200078ec0ff */
[----:B------:R-:W-:Y:S01]  /*3d30*/  IDP.4A.S8.S8 R33, R56, R33, R31 ;  /* 0x0000002138217226 */ /* 0x000fe2000000061f */
[----:B------:R-:W-:Y:S01]  /*3d40*/  LEA R32, R30, R30, 0x10 ;  /* 0x0000001e1e207211 */ /* 0x000fe200078e80ff */
[----:B------:R-:W-:Y:S01]  /*3d50*/  LDS R44, [R44.X4+0x17a8] ;  /* 0x0017a8002c2c7984 */ /* 0x000fe20000004800 */
[----:B------:R-:W-:-:S03]  /*3d60*/  LOP3.LUT R56, R47, 0x3030303, RZ, 0xc0, !PT ;  /* 0x030303032f387812 */ /* 0x000fc600078ec0ff */
[----:B------:R-:W3:Y:S01]  /*3d70*/  LDS.64 R30, [R14+0x28] ;  /* 0x000028000e1e7984 */ /* 0x000ee20000000a00 */
[-C--:B------:R-:W-:Y:S02]  /*3d80*/  IDP.4A.S8.S8 R61, R61, R34.reuse, RZ ;  /* 0x000000223d3d7226 */ /* 0x080fe400000006ff */
[----:B------:R-:W-:Y:S01]  /*3d90*/  IDP.4A.S8.S8 R34, R32, R34, R33 ;  /* 0x0000002220227226 */ /* 0x000fe20000000621 */
[----:B0-----:R-:W-:Y:S01]  /*3da0*/  LOP3.LUT R33, R46, 0x3030303, RZ, 0xc0, !PT ;  /* 0x030303032e217812 */ /* 0x001fe200078ec0ff */
[-C--:B------:R-:W-:Y:S01]  /*3db0*/  IDP.4A.S8.S8 R56, R56, R35.reuse, R61 ;  /* 0x0000002338387226 */ /* 0x080fe2000000063d */
[----:B------:R-:W-:Y:S01]  /*3dc0*/  SHF.R.S32.HI R61, RZ, 0x2, R54 ;  /* 0x00000002ff3d7819 */ /* 0x000fe20000011436 */
[C---:B------:R-:W-:Y:S01]  /*3dd0*/  IDP.4A.S8.S8 R35, R32.reuse, R35, R34 ;  /* 0x0000002320237226 */ /* 0x040fe20000000622 */
[----:B------:R-:W-:Y:S01]  /*3de0*/  LDS R45, [R45.X4+0x17a8] ;  /* 0x0017a8002d2d7984 */ /* 0x000fe20000004800 */
[-C--:B------:R-:W-:Y:S01]  /*3df0*/  IDP.4A.S8.S8 R34, R33, R36.reuse, R56 ;  /* 0x0000002421227226 */ /* 0x080fe20000000638 */
[----:B------:R-:W-:Y:S01]  /*3e00*/  SHF.R.U32.HI R56, RZ, 0x4, R58 ;  /* 0x00000004ff387819 */ /* 0x000fe2000001163a */
[----:B------:R-:W-:Y:S01]  /*3e10*/  IDP.4A.S8.S8 R35, R32, R36, R35 ;  /* 0x0000002420237226 */ /* 0x000fe20000000623 */
[----:B------:R-:W-:Y:S01]  /*3e20*/  LOP3.LUT R61, R61, 0x3030303, RZ, 0xc0, !PT ;  /* 0x030303033d3d7812 */ /* 0x000fe200078ec0ff */
[----:B------:R-:W0:Y:S01]  /*3e30*/  LDS.U8 R36, [R29.X4+0x11a3] ;  /* 0x0011a3001d247984 */ /* 0x000e220000004000 */
[----:B------:R-:W-:Y:S01]  /*3e40*/  SHF.R.S32.HI R33, RZ, 0x2, R53 ;  /* 0x00000002ff217819 */ /* 0x000fe20000011435 */
[----:B------:R-:W-:-:S03]  /*3e50*/  IMAD R56, R56, 0x100, R56 ;  /* 0x0000010038387824 */ /* 0x000fc600078e0238 */
[----:B------:R-:W-:Y:S01]  /*3e60*/  LOP3.LUT R62, R33, 0x3030303, RZ, 0xc0, !PT ;  /* 0x03030303213e7812 */ /* 0x000fe200078ec0ff */
[----:B-1----:R-:W-:Y:S01]  /*3e70*/  IDP.4A.S8.S8 R33, R61, R38, RZ ;  /* 0x000000263d217226 */ /* 0x002fe200000006ff */
[----:B------:R-:W-:Y:S01]  /*3e80*/  LEA R61, R56, R56, 0x10 ;  /* 0x00000038383d7211 */ /* 0x000fe200078e80ff */
[----:B------:R-:W-:Y:S02]  /*3e90*/  IDP.4A.S8.S8 R56, R32, R37, R35 ;  /* 0x0000002520387226 */ /* 0x000fe40000000623 */
[----:B------:R-:W-:Y:S02]  /*3ea0*/  IDP.4A.S8.S8 R62, R62, R39, R33 ;  /* 0x000000273e3e7226 */ /* 0x000fe40000000621 */
[----:B------:R-:W1:Y:S01]  /*3eb0*/  LDS.64 R32, [R14+0x30] ;  /* 0x000030000e207984 */ /* 0x000e620000000a00 */
[----:B------:R-:W-:Y:S01]  /*3ec0*/  IDP.4A.S8.S8 R38, R61, R38, RZ ;  /* 0x000000263d267226 */ /* 0x000fe200000006ff */
[----:B------:R-:W-:-:S03]  /*3ed0*/  SHF.R.S32.HI R35, RZ, 0x2, R52 ;  /* 0x00000002ff237819 */ /* 0x000fc60000011434 */
[----:B------:R-:W-:Y:S01]  /*3ee0*/  IDP.4A.S8.S8 R38, R61, R39, R38 ;  /* 0x000000273d267226 */ /* 0x000fe20000000626 */
[----:B------:R-:W-:Y:S02]  /*3ef0*/  LOP3.LUT R35, R35, 0x3030303, RZ, 0xc0, !PT ;  /* 0x0303030323237812 */ /* 0x000fe400078ec0ff */
[----:B--2---:R-:W-:-:S05]  /*3f00*/  LOP3.LUT R39, R55, 0x3030303, RZ, 0xc0, !PT ;  /* 0x0303030337277812 */ /* 0x004fca00078ec0ff */
[----:B------:R-:W-:Y:S02]  /*3f10*/  IDP.4A.S8.S8 R39, R39, R37, R34 ;  /* 0x0000002527277226 */ /* 0x000fe40000000622 */
[-C--:B---3--:R-:W-:Y:S01]  /*3f20*/  IDP.4A.S8.S8 R62, R35, R30.reuse, R62 ;  /* 0x0000001e233e7226 */ /* 0x088fe2000000063e */
[----:B------:R-:W-:Y:S01]  /*3f30*/  LOP3.LUT R59, R59, 0xf, RZ, 0xc0, !PT ;  /* 0x0000000f3b3b7812 */ /* 0x000fe200078ec0ff */
[----:B------:R-:W2:Y:S01]  /*3f40*/  LDS.64 R34, [R14+0x38] ;  /* 0x000038000e227984 */ /* 0x000ea20000000a00 */
[----:B------:R-:W-:Y:S01]  /*3f50*/  IDP.4A.S8.S8 R38, R61, R30, R38 ;  /* 0x0000001e3d267226 */ /* 0x000fe20000000626 */
[----:B------:R-:W-:Y:S02]  /*3f60*/  SHF.R.S32.HI R30, RZ, 0x2, R51 ;  /* 0x00000002ff1e7819 */ /* 0x000fe40000011433 */
[----:B------:R-:W3:Y:S02]  /*3f70*/  LDS.U8 R37, [R29.X4+0x11a4] ;  /* 0x0011a4001d257984 */ /* 0x000ee40000004000 */
[----:B------:R-:W-:Y:S01]  /*3f80*/  LOP3.LUT R30, R30, 0x3030303, RZ, 0xc0, !PT ;  /* 0x030303031e1e7812 */ /* 0x000fe200078ec0ff */
[----:B------:R-:W-:Y:S01]  /*3f90*/  IMAD R60, R60, R59, RZ ;  /* 0x0000003b3c3c7224 */ /* 0x000fe200078e02ff */
[----:B------:R-:W-:-:S03]  /*3fa0*/  LOP3.LUT R59, R58, 0xf, RZ, 0xc0, !PT ;  /* 0x0000000f3a3b7812 */ /* 0x000fc600078ec0ff */
[-C--:B------:R-:W-:Y:S01]  /*3fb0*/  IDP.4A.S8.S8 R62, R30, R31.reuse, R62 ;  /* 0x0000001f1e3e7226 */ /* 0x080fe2000000063e */
[----:B------:R-:W-:Y:S02]  /*3fc0*/  SHF.R.S32.HI R30, RZ, 0x2, R50 ;  /* 0x00000002ff1e7819 */ /* 0x000fe40000011432 */
[----:B0-----:R-:W-:Y:S01]  /*3fd0*/  SHF.R.U32.HI R58, RZ, 0x4, R36 ;  /* 0x00000004ff3a7819 */ /* 0x001fe20000011624 */
[----:B------:R-:W-:Y:S01]  /*3fe0*/  IDP.4A.S8.S8 R61, R61, R31, R38 ;  /* 0x0000001f3d3d7226 */ /* 0x000fe20000000626 */
[----:B------:R-:W-:Y:S02]  /*3ff0*/  LOP3.LUT R31, R30, 0x3030303, RZ, 0xc0, !PT ;  /* 0x030303031e1f7812 */ /* 0x000fe400078ec0ff */
[----:B------:R-:W-:Y:S01]  /*4000*/  SHF.R.S32.HI R30, RZ, 0x2, R47 ;  /* 0x00000002ff1e7819 */ /* 0x000fe2000001142f */
[----:B------:R-:W-:-:S03]  /*4010*/  IMAD R58, R58, 0x100, R58 ;  /* 0x000001003a3a7824 */ /* 0x000fc600078e023a */
[----:B------:R-:W-:Y:S01]  /*4020*/  LOP3.LUT R30, R30, 0x3030303, RZ, 0xc0, !PT ;  /* 0x030303031e1e7812 */ /* 0x000fe200078ec0ff */
[----:B-1----:R-:W-:Y:S01]  /*4030*/  IDP.4A.S8.S8 R31, R31, R32, RZ ;  /* 0x000000201f1f7226 */ /* 0x002fe200000006ff */
[----:B------:R-:W-:Y:S01]  /*4040*/  LEA R58, R58, R58, 0x10 ;  /* 0x0000003a3a3a7211 */ /* 0x000fe200078e80ff */
[----:B------:R-:W-:Y:S02]  /*4050*/  IMAD R38, R62, R59, RZ ;  /* 0x0000003b3e267224 */ /* 0x000fe400078e02ff */
[----:B------:R-:W-:Y:S02]  /*4060*/  IDP.4A.S8.S8 R59, R30, R33, R31 ;  /* 0x000000211e3b7226 */ /* 0x000fe4000000061f */
[----:B------:R-:W0:Y:S01]  /*4070*/  LDS.64 R30, [R14+0x40] ;  /* 0x000040000e1e7984 */ /* 0x000e220000000a00 */
[----:B------:R-:W-:Y:S01]  /*4080*/  IDP.4A.S8.S8 R61, R58, R32, R61 ;  /* 0x000000203a3d7226 */ /* 0x000fe2000000063d */
[----:B------:R-:W-:-:S03]  /*4090*/  SHF.R.S32.HI R32, RZ, 0x2, R46 ;  /* 0x00000002ff207819 */ /* 0x000fc6000001142e */
[----:B------:R-:W-:Y:S01]  /*40a0*/  IDP.4A.S8.S8 R61, R58, R33, R61 ;  /* 0x000000213a3d7226 */ /* 0x000fe2000000063d */
[----:B------:R-:W-:Y:S02]  /*40b0*/  LOP3.LUT R33, R32, 0x3030303, RZ, 0xc0, !PT ;  /* 0x0303030320217812 */ /* 0x000fe400078ec0ff */
[----:B------:R-:W-:-:S03]  /*40c0*/  SHF.R.S32.HI R32, RZ, 0x2, R55 ;  /* 0x00000002ff207819 */ /* 0x000fc60000011437 */
[-C--:B--2---:R-:W-:Y:S01]  /*40d0*/  IDP.4A.S8.S8 R59, R33, R34.reuse, R59 ;  /* 0x00000022213b7226 */ /* 0x084fe2000000063b */
[----:B------:R-:W-:Y:S02]  /*40e0*/  LOP3.LUT R62, R32, 0x3030303, RZ, 0xc0, !PT ;  /* 0x03030303203e7812 */ /* 0x000fe400078ec0ff */
[----:B------:R-:W1:Y:S01]  /*40f0*/  LDS.64 R32, [R14+0x48] ;  /* 0x000048000e207984 */ /* 0x000e620000000a00 */
[----:B------:R-:W-:Y:S02]  /*4100*/  LOP3.LUT R36, R36, 0xf, RZ, 0xc0, !PT ;  /* 0x0000000f24247812 */ /* 0x000fe400078ec0ff */
[----:B------:R-:W-:Y:S01]  /*4110*/  IDP.4A.S8.S8 R59, R62, R35, R59 ;  /* 0x000000233e3b7226 */ /* 0x000fe2000000063b */
[----:B------:R-:W-:Y:S01]  /*4120*/  LOP3.LUT R57, R57, 0xf, RZ, 0xc0, !PT ;  /* 0x0000000f39397812 */ /* 0x000fe200078ec0ff */
[----:B------:R-:W-:Y:S02]  /*4130*/  IDP.4A.S8.S8 R61, R58, R34, R61 ;  /* 0x000000223a3d7226 */ /* 0x000fe4000000063d */
[----:B------:R-:W-:-:S02]  /*4140*/  IMAD R38, R59, R36, R38 ;  /* 0x000000243b267224 */ /* 0x000fc400078e0226 */
[----:B------:R-:W2:Y:S01]  /*4150*/  LDS.U8 R36, [R29.X4+0x11a5] ;  /* 0x0011a5001d247984 */ /* 0x000ea20000004000 */
[----:B------:R-:W-:Y:S02]  /*4160*/  IMAD R39, R39, R57, R60 ;  /* 0x0000003927277224 */ /* 0x000fe400078e023c */
[----:B------:R-:W-:Y:S02]  /*4170*/  IDP.4A.S8.S8 R57, R58, R35, R61 ;  /* 0x000000233a397226 */ /* 0x000fe4000000063d */
[----:B------:R-:W4:Y:S01]  /*4180*/  LDS.64 R34, [R14+0x50] ;  /* 0x000050000e227984 */ /* 0x000f220000000a00 */
[----:B---3--:R-:W-:Y:S02]  /*4190*/  SHF.R.U32.HI R59, RZ, 0x4, R37 ;  /* 0x00000004ff3b7819 */ /* 0x008fe40000011625 */
[----:B------:R-:W-:Y:S02]  /*41a0*/  SHF.R.S32.HI R58, RZ, 0x4, R54 ;  /* 0x00000004ff3a7819 */ /* 0x000fe40000011436 */
[----:B------:R-:W-:Y:S01]  /*41b0*/  SHF.R.S32.HI R60, RZ, 0x4, R53 ;  /* 0x00000004ff3c7819 */ /* 0x000fe20000011435 */
[----:B------:R-:W-:Y:S01]  /*41c0*/  IMAD R61, R59, 0x100, R59 ;  /* 0x000001003b3d7824 */ /* 0x000fe200078e023b */
[----:B------:R-:W-:-:S02]  /*41d0*/  LOP3.LUT R59, R58, 0x3030303, RZ, 0xc0, !PT ;  /* 0x030303033a3b7812 */ /* 0x000fc400078ec0ff */
[----:B------:R-:W-:Y:S02]  /*41e0*/  LOP3.LUT R60, R60, 0x3030303, RZ, 0xc0, !PT ;  /* 0x030303033c3c7812 */ /* 0x000fe400078ec0ff */
[----:B------:R-:W-:Y:S01]  /*41f0*/  LEA R58, R61, R61, 0x10 ;  /* 0x0000003d3d3a7211 */ /* 0x000fe200078e80ff */
[----:B0-----:R-:W-:-:S04]  /*4200*/  IDP.4A.S8.S8 R59, R59, R30, RZ ;  /* 0x0000001e3b3b7226 */ /* 0x001fc800000006ff */
[-C--:B------:R-:W-:Y:S01]  /*4210*/  IDP.4A.S8.S8 R61, R60, R31.reuse, R59 ;  /* 0x0000001f3c3d7226 */ /* 0x080fe2000000063b */
[----:B------:R-:W-:Y:S01]  /*4220*/  SHF.R.S32.HI R59, RZ, 0x4, R52 ;  /* 0x00000004ff3b7819 */ /* 0x000fe20000011434 */
[C---:B------:R-:W-:Y:S01]  /*4230*/  IDP.4A.S8.S8 R30, R58.reuse, R30, RZ ;  /* 0x0000001e3a1e7226 */ /* 0x040fe200000006ff */
[----:B------:R-:W-:Y:S02]  /*4240*/  SHF.R.S32.HI R60, RZ, 0x4, R51 ;  /* 0x00000004ff3c7819 */ /* 0x000fe40000011433 */
[----:B------:R-:W-:Y:S01]  /*4250*/  LOP3.LUT R59, R59, 0x3030303, RZ, 0xc0, !PT ;  /* 0x030303033b3b7812 */ /* 0x000fe200078ec0ff */
[----:B------:R-:W-:Y:S02]  /*4260*/  IDP.4A.S8.S8 R63, R58, R31, R30 ;  /* 0x0000001f3a3f7226 */ /* 0x000fe4000000061e */
[----:B------:R-:W0:Y:S01]  /*4270*/  LDS.64 R30, [R14+0x58] ;  /* 0x000058000e1e7984 */ /* 0x000e220000000a00 */
[----:B------:R-:W-:Y:S01]  /*4280*/  LOP3.LUT R60, R60, 0x3030303, RZ, 0xc0, !PT ;  /* 0x030303033c3c7812 */ /* 0x000fe200078ec0ff */
[----:B-1----:R-:W-:-:S02]  /*4290*/  IDP.4A.S8.S8 R59, R59, R32, R61 ;  /* 0x000000203b3b7226 */ /* 0x002fc4000000063d */
[----:B------:R-:W-:Y:S01]  /*42a0*/  IDP.4A.S8.S8 R63, R58, R32, R63 ;  /* 0x000000203a3f7226 */ /* 0x000fe2000000063f */
[----:B------:R-:W-:Y:S01]  /*42b0*/  SHF.R.S32.HI R32, RZ, 0x4, R50 ;  /* 0x00000004ff207819 */ /* 0x000fe20000011432 */
[-C--:B------:R-:W-:Y:S02]  /*42c0*/  IDP.4A.S8.S8 R59, R60, R33.reuse, R59 ;  /* 0x000000213c3b7226 */ /* 0x080fe4000000063b */
[----:B------:R-:W-:Y:S01]  /*42d0*/  IDP.4A.S8.S8 R63, R58, R33, R63 ;  /* 0x000000213a3f7226 */ /* 0x000fe2000000063f */
[----:B------:R-:W-:Y:S02]  /*42e0*/  LOP3.LUT R33, R32, 0x3030303, RZ, 0xc0, !PT ;  /* 0x0303030320217812 */ /* 0x000fe400078ec0ff */
[----:B--2---:R-:W-:Y:S02]  /*42f0*/  SHF.R.U32.HI R32, RZ, 0x4, R36 ;  /* 0x00000004ff207819 */ /* 0x004fe40000011624 */
[----:B------:R-:W-:-:S03]  /*4300*/  SHF.R.S32.HI R58, RZ, 0x4, R47 ;  /* 0x00000004ff3a7819 */ /* 0x000fc6000001142f */
[----:B------:R-:W-:Y:S01]  /*4310*/  IMAD R32, R32, 0x100, R32 ;  /* 0x0000010020207824 */ /* 0x000fe200078e0220 */
[----:B------:R-:W-:Y:S01]  /*4320*/  LOP3.LUT R58, R58, 0x3030303, RZ, 0xc0, !PT ;  /* 0x030303033a3a7812 */ /* 0x000fe200078ec0ff */
[----:B----4-:R-:W-:-:S03]  /*4330*/  IDP.4A.S8.S8 R33, R33, R34, RZ ;  /* 0x0000002221217226 */ /* 0x010fc600000006ff */
[----:B------:R-:W-:Y:S01]  /*4340*/  LEA R60, R32, R32, 0x10 ;  /* 0x00000020203c7211 */ /* 0x000fe200078e80ff */
[----:B------:R-:W-:Y:S01]  /*4350*/  IDP.4A.S8.S8 R62, R58, R35, R33 ;  /* 0x000000233a3e7226 */ /* 0x000fe20000000621 */
[----:B------:R-:W-:Y:S01]  /*4360*/  SHF.R.S32.HI R32, RZ, 0x4, R46 ;  /* 0x00000004ff207819 */ /* 0x000fe2000001142e */
[----:B------:R-:W1:Y:S03]  /*4370*/  LDS.U8 R58, [R29.X4+0x11a6] ;  /* 0x0011a6001d3a7984 */ /* 0x000e660000004000 */
[----:B------:R-:W-:Y:S02]  /*4380*/  LOP3.LUT R61, R32, 0x3030303, RZ, 0xc0, !PT ;  /* 0x03030303203d7812 */ /* 0x000fe400078ec0ff */
[----:B------:R-:W2:Y:S01]  /*4390*/  LDS.64 R32, [R14+0x60] ;  /* 0x000060000e207984 */ /* 0x000ea20000000a00 */
[----:B------:R-:W-:Y:S01]  /*43a0*/  IDP.4A.S8.S8 R63, R60, R34, R63 ;  /* 0x000000223c3f7226 */ /* 0x000fe2000000063f */
[----:B------:R-:W-:-:S04]  /*43b0*/  SHF.R.S32.HI R34, RZ, 0x4, R55 ;  /* 0x00000004ff227819 */ /* 0x000fc80000011437 */
[----:B------:R-:W-:Y:S01]  /*43c0*/  LOP3.LUT R34, R34, 0x3030303, RZ, 0xc0, !PT ;  /* 0x0303030322227812 */ /* 0x000fe200078ec0ff */
[----:B0-----:R-:W-:Y:S01]  /*43d0*/  IDP.4A.S8.S8 R64, R61, R30, R62 ;  /* 0x0000001e3d407226 */ /* 0x001fe2000000063e */
[----:B------:R-:W-:Y:S01]  /*43e0*/  LOP3.LUT R62, R37, 0xf, RZ, 0xc0, !PT ;  /* 0x0000000f253e7812 */ /* 0x000fe200078ec0ff */
[----:B------:R-:W-:Y:S02]  /*43f0*/  IDP.4A.S8.S8 R63, R60, R35, R63 ;  /* 0x000000233c3f7226 */ /* 0x000fe4000000063f */
[----:B------:R-:W-:Y:S02]  /*4400*/  IDP.4A.S8.S8 R64, R34, R31, R64 ;  /* 0x0000001f22407226 */ /* 0x000fe40000000640 */
[----:B------:R-:W-:Y:S01]  /*4410*/  IMAD R61, R59, R62, RZ ;  /* 0x0000003e3b3d7224 */ /* 0x000fe200078e02ff */
[----:B------:R-:W0:Y:S04]  /*4420*/  LDS.64 R34, [R14+0x68] ;  /* 0x000068000e227984 */ /* 0x000e280000000a00 */
[----:B------:R-:W3:Y:S01]  /*4430*/  LDS.U8 R59, [R29.X4+0x11a7] ;  /* 0x0011a7001d3b7984 */ /* 0x000ee20000004000 */
[----:B------:R-:W-:Y:S01]  /*4440*/  IDP.4A.S8.S8 R63, R60, R30, R63 ;  /* 0x0000001e3c3f7226 */ /* 0x000fe2000000063f */
[----:B------:R-:W-:-:S03]  /*4450*/  LOP3.LUT R36, R36, 0xf, RZ, 0xc0, !PT ;  /* 0x0000000f24247812 */ /* 0x000fc600078ec0ff */
[----:B------:R-:W-:Y:S01]  /*4460*/  IDP.4A.S8.S8 R60, R60, R31, R63 ;  /* 0x0000001f3c3c7226 */ /* 0x000fe2000000063f */
[----:B------:R-:W-:Y:S01]  /*4470*/  SHF.R.S32.HI R54, RZ, 0x6, R54 ;  /* 0x00000006ff367819 */ /* 0x000fe20000011436 */
[----:B------:R-:W4:Y:S01]  /*4480*/  LDS.64 R30, [R14+0x70] ;  /* 0x000070000e1e7984 */ /* 0x000f220000000a00 */
[----:B------:R-:W-:Y:S01]  /*4490*/  IMAD R61, R64, R36, R61 ;  /* 0x00000024403d7224 */ /* 0x000fe200078e023d */
[----:B------:R-:W-:Y:S02]  /*44a0*/  SHF.R.S32.HI R53, RZ, 0x6, R53 ;  /* 0x00000006ff357819 */ /* 0x000fe40000011435 */
[----:B------:R-:W-:Y:S02]  /*44b0*/  LOP3.LUT R37, R54, 0x3030303, RZ, 0xc0, !PT ;  /* 0x0303030336257812 */ /* 0x000fe400078ec0ff */
[----:B-1----:R-:W-:-:S05]  /*44c0*/  SHF.R.U32.HI R36, RZ, 0x4, R58 ;  /* 0x00000004ff247819 */ /* 0x002fca000001163a */
[----:B------:R-:W-:Y:S01]  /*44d0*/  IMAD R54, R36, 0x100, R36 ;  /* 0x0000010024367824 */ /* 0x000fe200078e0224 */
[----:B------:R-:W-:Y:S01]  /*44e0*/  LOP3.LUT R36, R53, 0x3030303, RZ, 0xc0, !PT ;  /* 0x0303030335247812 */ /* 0x000fe200078ec0ff */
[----:B--2---:R-:W-:-:S03]  /*44f0*/  IDP.4A.S8.S8 R37, R37, R32, RZ ;  /* 0x0000002025257226 */ /* 0x004fc600000006ff */
[----:B------:R-:W-:Y:S01]  /*4500*/  LEA R53, R54, R54, 0x10 ;  /* 0x0000003636357211 */ /* 0x000fe200078e80ff */
[----:B------:R-:W-:Y:S02]  /*4510*/  IDP.4A.S8.S8 R54, R36, R33, R37 ;  /* 0x0000002124367226 */ /* 0x000fe40000000625 */
[----:B------:R-:W1:Y:S02]  /*4520*/  LDS.64 R36, [R14+0x78] ;  /* 0x000078000e247984 */ /* 0x000e640000000a00 */
[----:B------:R-:W-:Y:S01]  /*4530*/  IDP.4A.S8.S8 R32, R53, R32, RZ ;  /* 0x0000002035207226 */ /* 0x000fe200000006ff */
[----:B------:R-:W-:-:S03]  /*4540*/  SHF.R.S32.HI R52, RZ, 0x6, R52 ;  /* 0x00000006ff347819 */ /* 0x000fc60000011434 */
[----:B------:R-:W-:Y:S01]  /*4550*/  IDP.4A.S8.S8 R62, R53, R33, R32 ;  /* 0x00000021353e7226 */ /* 0x000fe20000000620 */
[----:B------:R-:W-:Y:S01]  /*4560*/  LOP3.LUT R33, R52, 0x3030303, RZ, 0xc0, !PT ;  /* 0x0303030334217812 */ /* 0x000fe200078ec0ff */
[----:B------:R-:W2:Y:S01]  /*4570*/  LDS R32, [R27.X4+0x1084] ;  /* 0x001084001b207984 */ /* 0x000ea20000004800 */
[----:B------:R-:W-:-:S03]  /*4580*/  SHF.R.S32.HI R50, RZ, 0x6, R50 ;  /* 0x00000006ff327819 */ /* 0x000fc60000011432 */
[-C--:B0-----:R-:W-:Y:S01]  /*4590*/  IDP.4A.S8.S8 R52, R33, R34.reuse, R54 ;  /* 0x0000002221347226 */ /* 0x081fe20000000636 */
[----:B---3--:R-:W-:Y:S02]  /*45a0*/  SHF.R.U32.HI R54, RZ, 0x4, R59 ;  /* 0x00000004ff367819 */ /* 0x008fe4000001163b */
[----:B------:R-:W-:Y:S02]  /*45b0*/  SHF.R.S32.HI R47, RZ, 0x6, R47 ;  /* 0x00000006ff2f7819 */ /* 0x000fe4000001142f */
[----:B------:R-:W-:Y:S01]  /*45c0*/  LOP3.LUT R33, R50, 0x3030303, RZ, 0xc0, !PT ;  /* 0x0303030332217812 */ /* 0x000fe200078ec0ff */
[----:B------:R-:W-:Y:S01]  /*45d0*/  IMAD R54, R54, 0x100, R54 ;  /* 0x0000010036367824 */ /* 0x000fe200078e0236 */
[----:B------:R-:W-:Y:S01]  /*45e0*/  LOP3.LUT R50, R47, 0x3030303, RZ, 0xc0, !PT ;  /* 0x030303032f327812 */ /* 0x000fe200078ec0ff */
[----:B------:R-:W-:Y:S02]  /*45f0*/  IDP.4A.S8.S8 R34, R53, R34, R62 ;  /* 0x0000002235227226 */ /* 0x000fe4000000063e */
[----:B----4-:R-:W-:Y:S01]  /*4600*/  IDP.4A.S8.S8 R47, R33, R30, RZ ;  /* 0x0000001e212f7226 */ /* 0x010fe200000006ff */
[----:B------:R-:W-:Y:S01]  /*4610*/  LEA R33, R54, R54, 0x10 ;  /* 0x0000003636217211 */ /* 0x000fe200078e80ff */
[----:B------:R-:W-:Y:S01]  /*4620*/  IDP.4A.S8.S8 R34, R53, R35, R34 ;  /* 0x0000002335227226 */ /* 0x000fe20000000622 */
[----:B------:R-:W-:-:S02]  /*4630*/  SHF.R.S32.HI R51, RZ, 0x6, R51 ;  /* 0x00000006ff337819 */ /* 0x000fc40000011433 */
[----:B------:R-:W-:Y:S01]  /*4640*/  SHF.R.S32.HI R46, RZ, 0x6, R46 ;  /* 0x00000006ff2e7819 */ /* 0x000fe2000001142e */
[----:B------:R-:W-:Y:S01]  /*4650*/  IDP.4A.S8.S8 R34, R33, R30, R34 ;  /* 0x0000001e21227226 */ /* 0x000fe20000000622 */
[----:B------:R-:W-:Y:S01]  /*4660*/  LOP3.LUT R51, R51, 0x3030303, RZ, 0xc0, !PT ;  /* 0x0303030333337812 */ /* 0x000fe200078ec0ff */
[-C--:B------:R-:W-:Y:S01]  /*4670*/  IDP.4A.S8.S8 R47, R50, R31.reuse, R47 ;  /* 0x0000001f322f7226 */ /* 0x080fe2000000062f */
[----:B------:R-:W-:Y:S01]  /*4680*/  SHF.R.S32.HI R55, RZ, 0x6, R55 ;  /* 0x00000006ff377819 */ /* 0x000fe20000011437 */
[----:B------:R-:W-:Y:S01]  /*4690*/  IDP.4A.S8.S8 R34, R33, R31, R34 ;  /* 0x0000001f21227226 */ /* 0x000fe20000000622 */
[----:B------:R-:W-:Y:S01]  /*46a0*/  LOP3.LUT R31, R46, 0x3030303, RZ, 0xc0, !PT ;  /* 0x030303032e1f7812 */ /* 0x000fe200078ec0ff */
[----:B------:R-:W0:Y:S01]  /*46b0*/  I2F R56, R56 ;  /* 0x0000003800387306 */ /* 0x000e220000201400 */
[----:B------:R-:W-:Y:S01]  /*46c0*/  IDP.4A.S8.S8 R52, R51, R35, R52 ;  /* 0x0000002333347226 */ /* 0x000fe20000000634 */
[----:B------:R-:W-:Y:S02]  /*46d0*/  LOP3.LUT R35, R58, 0xf, RZ, 0xc0, !PT ;  /* 0x0000000f3a237812 */ /* 0x000fe400078ec0ff */
[----:B------:R-:W-:Y:S01]  /*46e0*/  LOP3.LUT R30, R55, 0x3030303, RZ, 0xc0, !PT ;  /* 0x03030303371e7812 */ /* 0x000fe200078ec0ff */
[----:B-1----:R-:W-:-:S02]  /*46f0*/  IDP.4A.S8.S8 R34, R33, R36, R34 ;  /* 0x0000002421227226 */ /* 0x002fc40000000622 */
[----:B------:R-:W-:Y:S01]  /*4700*/  IDP.4A.S8.S8 R31, R31, R36, R47 ;  /* 0x000000241f1f7226 */ /* 0x000fe2000000062f */
[----:B------:R-:W1:Y:S01]  /*4710*/  I2F R39, R39 ;  /* 0x0000002700277306 */ /* 0x000e620000201400 */
[----:B------:R-:W-:Y:S01]  /*4720*/  LOP3.LUT R59, R59, 0xf, RZ, 0xc0, !PT ;  /* 0x0000000f3b3b7812 */ /* 0x000fe200078ec0ff */
[----:B------:R-:W-:Y:S02]  /*4730*/  IDP.4A.S8.S8 R34, R33, R37, R34 ;  /* 0x0000002521227226 */ /* 0x000fe40000000622 */
[----:B------:R-:W-:Y:S02]  /*4740*/  IMAD R35, R52, R35, RZ ;  /* 0x0000002334237224 */ /* 0x000fe400078e02ff */
[----:B------:R-:W-:Y:S02]  /*4750*/  IDP.4A.S8.S8 R30, R30, R37, R31 ;  /* 0x000000251e1e7226 */ /* 0x000fe4000000061f */
[----:B------:R-:W3:Y:S01]  /*4760*/  I2F R57, R57 ;  /* 0x0000003900397306 */ /* 0x000ee20000201400 */
[----:B--2---:R-:W-:Y:S01]  /*4770*/  HADD2.F32 R31, -RZ, R32.H1_H1 ;  /* 0x30000020ff1f7230 */ /* 0x004fe20000004100 */
[----:B------:R-:W-:-:S06]  /*4780*/  IMAD R30, R30, R59, R35 ;  /* 0x0000003b1e1e7224 */ /* 0x000fcc00078e0223 */
        /* <DEDUP_REMOVED lines=19> */
.L_x_336:
[----:B------:R-:W-:-:S06]  /*48c0*/  UIADD3 UR4, UR4, 0x2, URZ ;  /* 0x0000000204047890 */ /* 0x000fcc000fffe03f */
[----:B------:R-:W-:-:S13]  /*48d0*/  ISETP.LE.AND P0, PT, R4, UR4, PT ;  /* 0x0000000404007c0c */ /* 0x000fda000bf03270 */
[----:B------:R-:W-:Y:S01]  /*48e0*/  @P0 CALL.REL.NOINC `(.L_x_335) ;  /* 0x0000001000000944 */ /* 0x000fe20003c00000 */
[----:B------:R-:W-:Y:S05]  /*48f0*/  BRA `(.L_x_337) ;  /* 0xffffbdb000007947 */ /* 0x000fea000383ffff */
.L_x_335:
        /* <DEDUP_REMOVED lines=16> */
.L_x_338:
        /* <DEDUP_REMOVED lines=16> */
.L_x_1268:


//--------------------- .text._Z8moe_q8_0IN3c108BFloat16ELb1EEvPKvS3_PT_PKiS7_S7_iiiiiii --------------------------
	.section	.text._Z8moe_q8_0IN3c108BFloat16ELb1EEvPKvS3_PT_PKiS7_S7_iiiiiii,"ax",@progbits
	.sectioninfo	@"SHI_REGISTERS=48"
	.align	128
.text._Z8moe_q8_0IN3c108BFloat16ELb1EEvPKvS3_PT_PKiS7_S7_iiiiiii:
        .type           _Z8moe_q8_0IN3c108BFloat16ELb1EEvPKvS3_PT_PKiS7_S7_iiiiiii,@function
        .size           _Z8moe_q8_0IN3c108BFloat16ELb1EEvPKvS3_PT_PKiS7_S7_iiiiiii,(.L_x_1269 - _Z8moe_q8_0IN3c108BFloat16ELb1EEvPKvS3_PT_PKiS7_S7_iiiiiii)
        .other          _Z8moe_q8_0IN3c108BFloat16ELb1EEvPKvS3_PT_PKiS7_S7_iiiiiii,@"STO_CUDA_ENTRY STV_DEFAULT"
_Z8moe_q8_0IN3c108BFloat16ELb1EEvPKvS3_PT_PKiS7_S7_iiiiiii:
[----:B------:R-:W-:Y:S02]  /*0000*/  MOV R1, c[0x0][0x28] ;  /* 0x00000a0000017a02 */ /* 0x000fe40000000f00 */
        /* <DEDUP_REMOVED lines=10> */
[----:B------:R-:W-:-:S03]  /*00b0*/  SHF.L.U32 R3, R7, 0x2, RZ ;  /* 0x0000000207037819 */ /* 0x000fc600000006ff */
[----:B------:R-:W0:Y:S01]  /*00c0*/  S2R R6, SR_TID.Y ;  /* 0x0000000000067919 */ /* 0x000e220000002200 */
[C---:B--2---:R-:W-:Y:S01]  /*00d0*/  ISETP.GT.U32.AND P0, PT, R3.reuse, R4, PT ;  /* 0x000000040300720c */ /* 0x044fe20003f04070 */
[----:B0-----:R-:W-:-:S04]  /*00e0*/  IMAD.IADD R3, R3, 0x1, R6 ;  /* 0x0000000103037824 */ /* 0x001fc800078e0206 */
[----:B------:R-:W-:-:S08]  /*00f0*/  IMAD.WIDE.U32 R2, R3, R8, c[0x0][0x178] ;  /* 0x00005e0003027625 */ /* 0x000fd000078e0008 */
[----:B------:R-:W-:Y:S05]  /*0100*/  @P0 EXIT ;  /* 0x000000000000094d */ /* 0x000fea0003800000 */
[----:B------:R0:W5:Y:S01]  /*0110*/  LDG.E.CONSTANT R39, [R2.64] ;  /* 0x0000000a02277981 */ /* 0x000162000c1e9900 */
[----:B------:R-:W-:Y:S01]  /*0120*/  ULDC UR7, c[0x0][0x194] ;  /* 0x0000650000077ab9 */ /* 0x000fe20000000800 */
[----:B------:R-:W-:Y:S01]  /*0130*/  HFMA2.MMA R40, -RZ, RZ, 0, 0 ;  /* 0x00000000ff287435 */ /* 0x000fe200000001ff */
[----:B------:R-:W-:Y:S02]  /*0140*/  UISETP.GE.AND UP0, UPT, UR7, 0x20, UPT ;  /* 0x000000200700788c */ /* 0x000fe4000bf06270 */
[----:B------:R-:W-:-:S04]  /*0150*/  USHF.R.S32.HI UR4, URZ, 0x1f, UR7 ;  /* 0x0000001f3f047899 */ /* 0x000fc80008011407 */
[----:B------:R-:W-:Y:S01]  /*0160*/  PLOP3.LUT P0, PT, PT, PT, UP0, 0x80, 0x0 ;  /* 0x000000000000781c */ /* 0x000fe20003f0f008 */
[----:B------:R-:W-:-:S12]  /*0170*/  ULEA.HI UR7, UR4, UR7, URZ, 0x5 ;  /* 0x0000000704077291 */ /* 0x000fd8000f8f283f */
[----:B------:R-:W-:Y:S05]  /*0180*/  @!P0 BRA `(.L_x_339) ;  /* 0x0000141000008947 */ /* 0x000fea0003800000 */
[----:B0-----:R-:W0:Y:S01]  /*0190*/  S2R R5, SR_TID.X ;  /* 0x0000000000057919 */ /* 0x001e220000002100 */
[----:B------:R-:W1:Y:S01]  /*01a0*/  S2UR UR4, SR_CTAID.X ;  /* 0x00000000000479c3 */ /* 0x000e620000002500 */
[----:B------:R-:W-:Y:S01]  /*01b0*/  ULDC UR6, c[0x0][0x198] ;  /* 0x0000660000067ab9 */ /* 0x000fe20000000800 */
[----:B------:R-:W-:Y:S01]  /*01c0*/  IMAD R10, R0, c[0x0][0x190], RZ ;  /* 0x00006400000a7a24 */ /* 0x000fe200078e02ff */
[----:B------:R-:W-:Y:S01]  /*01d0*/  USHF.R.S32.HI UR7, URZ, 0x5, UR7 ;  /* 0x000000053f077899 */ /* 0x000fe20008011407 */
[C---:B------:R-:W-:Y:S01]  /*01e0*/  IADD3 R9, R6.reuse, 0x4, RZ ;  /* 0x0000000406097810 */ /* 0x040fe20007ffe0ff */
[----:B------:R-:W-:Y:S01]  /*01f0*/  ULDC UR9, c[0x0][0x1a0] ;  /* 0x0000680000097ab9 */ /* 0x000fe20000000800 */
[C---:B------:R-:W-:Y:S01]  /*0200*/  IADD3 R20, R6.reuse, 0x1c, RZ ;  /* 0x0000001c06147810 */ /* 0x040fe20007ffe0ff */
[----:B------:R-:W-:Y:S01]  /*0210*/  USHF.R.S32.HI UR8, URZ, 0x1f, UR9 ;  /* 0x0000001f3f087899 */ /* 0x000fe20008011409 */
[C---:B------:R-:W-:Y:S02]  /*0220*/  IADD3 R11, R6.reuse, 0x8, RZ ;  /* 0x00000008060b7810 */ /* 0x040fe40007ffe0ff */
[C---:B------:R-:W-:Y:S01]  /*0230*/  IADD3 R13, R6.reuse, 0xc, RZ ;  /* 0x0000000c060d7810 */ /* 0x040fe20007ffe0ff */
[----:B------:R-:W-:Y:S01]  /*0240*/  ULEA.HI UR8, UR8, UR9, URZ, 0x5 ;  /* 0x0000000908087291 */ /* 0x000fe2000f8f283f */
[----:B------:R-:W-:-:S02]  /*0250*/  IADD3 R15, R6, 0x10, RZ ;  /* 0x00000010060f7810 */ /* 0x000fc40007ffe0ff */
[C---:B------:R-:W-:Y:S01]  /*0260*/  IADD3 R17, R6.reuse, 0x14, RZ ;  /* 0x0000001406117810 */ /* 0x040fe20007ffe0ff */
[----:B------:R-:W-:Y:S01]  /*0270*/  USHF.R.S32.HI UR8, URZ, 0x5, UR8 ;  /* 0x000000053f087899 */ /* 0x000fe20008011408 */
[C---:B------:R-:W-:Y:S02]  /*0280*/  IADD3 R19, R6.reuse, 0x18, RZ ;  /* 0x0000001806137810 */ /* 0x040fe40007ffe0ff */
[----:B------:R-:W-:Y:S02]  /*0290*/  SHF.L.U32 R0, R6, 0x5, RZ ;  /* 0x0000000506007819 */ /* 0x000fe400000006ff */
[----:B------:R-:W-:Y:S02]  /*02a0*/  MOV R40, RZ ;  /* 0x000000ff00287202 */ /* 0x000fe40000000f00 */
[----:B0-----:R-:W-:Y:S01]  /*02b0*/  SHF.R.S32.HI R8, RZ, 0x1f, R5 ;  /* 0x0000001fff087819 */ /* 0x001fe20000011405 */
[----:B-1----:R-:W-:Y:S01]  /*02c0*/  USHF.L.U32 UR4, UR4, 0x5, URZ ;  /* 0x0000000504047899 */ /* 0x002fe2000800063f */
[----:B------:R-:W-:-:S02]  /*02d0*/  LOP3.LUT R33, R5, 0x3, RZ, 0xc0, !PT ;  /* 0x0000000305217812 */ /* 0x000fc400078ec0ff */
[CC--:B------:R-:W-:Y:S01]  /*02e0*/  LEA.HI R2, R8.reuse, R5.reuse, RZ, 0x2 ;  /* 0x0000000508027211 */ /* 0x0c0fe200078f10ff */
[----:B------:R-:W-:Y:S01]  /*02f0*/  ULOP3.LUT UR5, URZ, UR4, URZ, 0x33, !UPT ;  /* 0x000000043f057292 */ /* 0x000fe2000f8e333f */
[-C--:B------:R-:W-:Y:S02]  /*0300*/  LEA.HI R8, R8, R5.reuse, RZ, 0x3 ;  /* 0x0000000508087211 */ /* 0x080fe400078f18ff */
[----:B------:R-:W-:Y:S01]  /*0310*/  SHF.R.S32.HI R3, RZ, 0x2, R2 ;  /* 0x00000002ff037819 */ /* 0x000fe20000011402 */
[----:B------:R-:W-:Y:S01]  /*0320*/  UIADD3 UR6, UR5, UR6, URZ ;  /* 0x0000000605067290 */ /* 0x000fe2000fffe03f */
[----:B------:R-:W-:Y:S01]  /*0330*/  LOP3.LUT R2, R2, 0xfffffffc, RZ, 0xc0, !PT ;  /* 0xfffffffc02027812 */ /* 0x000fe200078ec0ff */
[----:B------:R-:W-:Y:S01]  /*0340*/  UIMAD UR5, UR4, UR7, URZ ;  /* 0x00000007040572a4 */ /* 0x000fe2000f8e023f */
[----:B------:R-:W-:Y:S01]  /*0350*/  SHF.R.S32.HI R38, RZ, 0x3, R8 ;  /* 0x00000003ff267819 */ /* 0x000fe20000011408 */
[----:B------:R-:W-:Y:S01]  /*0360*/  IMAD R3, R6, 0x8, R3 ;  /* 0x0000000806037824 */ /* 0x000fe200078e0203 */
[----:B------:R-:W-:Y:S01]  /*0370*/  IADD3 R2, -R2, R5, RZ ;  /* 0x0000000502027210 */ /* 0x000fe20007ffe1ff */
[----:B------:R-:W-:Y:S01]  /*0380*/  UMOV UR4, URZ ;  /* 0x0000003f00047c82 */ /* 0x000fe20008000000 */
[----:B------:R-:W-:-:S02]  /*0390*/  IMNMX R14, R13, UR6, PT ;  /* 0x000000060d0e7c17 */ /* 0x000fc4000b800200 */
[----:B------:R-:W-:Y:S02]  /*03a0*/  IMNMX R36, R3, UR6, PT ;  /* 0x0000000603247c17 */ /* 0x000fe4000b800200 */
[----:B------:R-:W-:Y:S01]  /*03b0*/  SHF.R.S32.HI R12, RZ, 0x1f, R2 ;  /* 0x0000001fff0c7819 */ /* 0x000fe20000011402 */
[----:B------:R-:W-:Y:S01]  /*03c0*/  IMAD R24, R14, UR7, RZ ;  /* 0x000000070e187c24 */ /* 0x000fe2000f8e02ff */
[----:B------:R-:W-:Y:S01]  /*03d0*/  SHF.R.S32.HI R7, RZ, 0x1f, R36 ;  /* 0x0000001fff077819 */ /* 0x000fe20000011424 */
[----:B------:R-:W-:Y:S01]  /*03e0*/  IMAD R3, R36, UR7, RZ ;  /* 0x0000000724037c24 */ /* 0x000fe2000f8e02ff */
[----:B------:R-:W-:Y:S01]  /*03f0*/  IMNMX R16, R15, UR6, PT ;  /* 0x000000060f107c17 */ /* 0x000fe2000b800200 */
[--C-:B------:R-:W-:Y:S01]  /*0400*/  IMAD R23, R14, 0x21, R5.reuse ;  /* 0x000000210e177824 */ /* 0x100fe200078e0205 */
[----:B------:R-:W-:Y:S02]  /*0410*/  LEA.HI R7, R7, R36, RZ, 0x3 ;  /* 0x0000002407077211 */ /* 0x000fe400078f18ff */
[----:B------:R-:W-:Y:S01]  /*0420*/  IADD3 R4, P0, R2, R3, RZ ;  /* 0x0000000302047210 */ /* 0x000fe20007f1e0ff */
[C---:B------:R-:W-:Y:S01]  /*0430*/  IMAD R22, R16.reuse, UR7, RZ ;  /* 0x0000000710167c24 */ /* 0x040fe2000f8e02ff */
[----:B------:R-:W-:Y:S01]  /*0440*/  LEA.HI.SX32 R7, R7, R2, 0x1d ;  /* 0x0000000207077211 */ /* 0x000fe200078feaff */
[----:B------:R-:W-:Y:S01]  /*0450*/  IMAD R21, R16, 0x21, R5 ;  /* 0x0000002110157824 */ /* 0x000fe200078e0205 */
[----:B------:R-:W-:Y:S01]  /*0460*/  LEA.HI.X.SX32 R3, R3, R12, 0x1, P0 ;  /* 0x0000000c03037211 */ /* 0x000fe200000f0eff */
[----:B------:R-:W-:Y:S01]  /*0470*/  IMAD.SHL.U32 R12, R6, 0x4, RZ ;  /* 0x00000004060c7824 */ /* 0x000fe200078e00ff */
[----:B------:R-:W-:Y:S01]  /*0480*/  IADD3 R42, P0, R10, c[0x0][0x160], RZ ;  /* 0x000058000a2a7a10 */ /* 0x000fe20007f1e0ff */
[----:B------:R-:W-:Y:S01]  /*0490*/  IMAD R36, R36, 0x4, R7 ;  /* 0x0000000424247824 */ /* 0x000fe200078e0207 */
[----:B------:R-:W-:Y:S01]  /*04a0*/  IMNMX R18, R17, UR6, PT ;  /* 0x0000000611127c17 */ /* 0x000fe2000b800200 */
[----:B------:R-:W-:Y:S01]  /*04b0*/  IMAD.SHL.U32 R7, R5, 0x4, RZ ;  /* 0x0000000405077824 */ /* 0x000fe200078e00ff */
[----:B------:R-:W-:-:S02]  /*04c0*/  LEA.HI.X.SX32 R43, R10, c[0x0][0x164], 0x1, P0 ;  /* 0x000059000a2b7a11 */ /* 0x000fc400000f0eff */
[----:B------:R-:W-:Y:S01]  /*04d0*/  LOP3.LUT R10, R8, 0xfffffff8, RZ, 0xc0, !PT ;  /* 0xfffffff8080a7812 */ /* 0x000fe200078ec0ff */
[----:B------:R-:W-:Y:S01]  /*04e0*/  IMAD.IADD R32, R38, 0x1, R7 ;  /* 0x0000000126207824 */ /* 0x000fe200078e0207 */
[----:B------:R-:W-:Y:S02]  /*04f0*/  IMNMX R8, R6, UR6, PT ;  /* 0x0000000606087c17 */ /* 0x000fe4000b800200 */
[----:B------:R-:W-:Y:S02]  /*0500*/  IADD3 R37, -R10, R5, RZ ;  /* 0x000000050a257210 */ /* 0x000fe40007ffe1ff */
[----:B------:R-:W-:Y:S01]  /*0510*/  IMNMX R10, R9, UR6, PT ;  /* 0x00000006090a7c17 */ /* 0x000fe2000b800200 */
[----:B------:R-:W-:Y:S01]  /*0520*/  IMAD R30, R8, UR7, RZ ;  /* 0x00000007081e7c24 */ /* 0x000fe2000f8e02ff */
[----:B------:R-:W-:Y:S01]  /*0530*/  LOP3.LUT R31, R12, 0xfffffffc, R33, 0xe2, !PT ;  /* 0xfffffffc0c1f7812 */ /* 0x000fe200078ee221 */
[--C-:B------:R-:W-:Y:S01]  /*0540*/  IMAD R29, R8, 0x21, R5.reuse ;  /* 0x00000021081d7824 */ /* 0x100fe200078e0205 */
[----:B------:R-:W-:Y:S01]  /*0550*/  IMNMX R9, R20, UR6, PT ;  /* 0x0000000614097c17 */ /* 0x000fe2000b800200 */
[C---:B------:R-:W-:Y:S01]  /*0560*/  IMAD R28, R10.reuse, UR7, RZ ;  /* 0x000000070a1c7c24 */ /* 0x040fe2000f8e02ff */
[----:B------:R-:W-:Y:S01]  /*0570*/  IMNMX R12, R11, UR6, PT ;  /* 0x000000060b0c7c17 */ /* 0x000fe2000b800200 */
[--C-:B------:R-:W-:Y:S01]  /*0580*/  IMAD R27, R10, 0x21, R5.reuse ;  /* 0x000000210a1b7824 */ /* 0x100fe200078e0205 */
[----:B------:R-:W-:Y:S01]  /*0590*/  IMNMX R44, R19, UR6, PT ;  /* 0x00000006132c7c17 */ /* 0x000fe2000b800200 */
[----:B------:R-:W-:Y:S01]  /*05a0*/  IMAD R8, R9, UR7, RZ ;  /* 0x0000000709087c24 */ /* 0x000fe2000f8e02ff */
[--C-:B------:R-:W-:Y:S01]  /*05b0*/  LOP3.LUT R35, R0, 0xffffffe0, R5.reuse, 0xe2, !PT ;  /* 0xffffffe000237812 */ /* 0x100fe200078ee205 */
[----:B------:R-:W-:Y:S01]  /*05c0*/  IMAD R0, R5, 0x84, RZ ;  /* 0x0000008405007824 */ /* 0x000fe200078e02ff */
[----:B------:R-:W-:Y:S01]  /*05d0*/  LOP3.LUT R34, R7, 0x1c, RZ, 0xc0, !PT ;  /* 0x0000001c07227812 */ /* 0x000fe200078ec0ff */
[----:B------:R-:W-:Y:S01]  /*05e0*/  IMAD R26, R12, UR7, RZ ;  /* 0x000000070c1a7c24 */ /* 0x000fe2000f8e02ff */
[----:B------:R-:W-:Y:S01]  /*05f0*/  LEA R2, R6, 0x1290, 0x7 ;  /* 0x0000129006027811 */ /* 0x000fe200078e38ff */
[----:B------:R-:W-:-:S02]  /*0600*/  IMAD R25, R12, 0x21, R5 ;  /* 0x000000210c197824 */ /* 0x000fc400078e0205 */
[C---:B------:R-:W-:Y:S02]  /*0610*/  IMAD R20, R18.reuse, UR7, RZ ;  /* 0x0000000712147c24 */ /* 0x040fe4000f8e02ff */
[--C-:B------:R-:W-:Y:S02]  /*0620*/  IMAD R11, R18, 0x21, R5.reuse ;  /* 0x00000021120b7824 */ /* 0x100fe400078e0205 */
[C---:B------:R-:W-:Y:S02]  /*0630*/  IMAD R10, R44.reuse, UR7, RZ ;  /* 0x000000072c0a7c24 */ /* 0x040fe4000f8e02ff */
[--C-:B------:R-:W-:Y:S02]  /*0640*/  IMAD R7, R44, 0x21, R5.reuse ;  /* 0x000000212c077824 */ /* 0x100fe400078e0205 */
[----:B------:R-:W-:Y:S02]  /*0650*/  IMAD R9, R9, 0x21, R5 ;  /* 0x0000002109097824 */ /* 0x000fe400078e0205 */
.L_x_345:
[----:B------:R-:W-:Y:S02]  /*0660*/  USHF.R.S32.HI UR6, URZ, 0x1f, UR4 ;  /* 0x0000001f3f067899 */ /* 0x000fe40008011404 */
[----:B------:R-:W-:-:S04]  /*0670*/  UIADD3 UR9, UP0, UR5, UR4, URZ ;  /* 0x0000000405097290 */ /* 0x000fc8000ff1e03f */
[----:B------:R-:W-:Y:S02]  /*0680*/  ULEA.HI.X.SX32 UR6, UR5, UR6, 0x1, UP0 ;  /* 0x0000000605067291 */ /* 0x000fe400080f0e3f */
[----:B------:R-:W-:-:S04]  /*0690*/  IADD3 R17, P0, R38, UR9, RZ ;  /* 0x0000000926117c10 */ /* 0x000fc8000ff1e0ff */
[----:B------:R-:W-:Y:S02]  /*06a0*/  LEA.HI.X.SX32 R15, R38, UR6, 0x1, P0 ;  /* 0x00000006260f7c11 */ /* 0x000fe400080f0eff */
[----:B------:R-:W-:-:S04]  /*06b0*/  IADD3 R13, P0, R30, R17, RZ ;  /* 0x000000111e0d7210 */ /* 0x000fc80007f1e0ff */
[----:B------:R-:W-:-:S05]  /*06c0*/  LEA.HI.X.SX32 R12, R30, R15, 0x1, P0 ;  /* 0x0000000f1e0c7211 */ /* 0x000fca00000f0eff */
[----:B------:R-:W-:Y:S02]  /*06d0*/  IMAD R19, R12, 0x22, RZ ;  /* 0x000000220c137824 */ /* 0x000fe400078e02ff */
[----:B------:R-:W-:-:S05]  /*06e0*/  IMAD.WIDE.U32 R12, R13, 0x22, R42 ;  /* 0x000000220d0c7825 */ /* 0x000fca00078e002a */
[----:B------:R-:W-:-:S05]  /*06f0*/  IADD3 R13, R13, R19, RZ ;  /* 0x000000130d0d7210 */ /* 0x000fca0007ffe0ff */
[----:B0-----:R-:W-:-:S05]  /*0700*/  IMAD.WIDE R18, R37, 0x4, R12 ;  /* 0x0000000425127825 */ /* 0x001fca00078e020c */
[----:B------:R-:W2:Y:S04]  /*0710*/  LDG.E.U16.CONSTANT R14, [R18.64+0x2] ;  /* 0x0000020a120e7981 */ /* 0x000ea8000c1e9500 */
[----:B------:R-:W2:Y:S02]  /*0720*/  LDG.E.U16.CONSTANT R13, [R18.64+0x4] ;  /* 0x0000040a120d7981 */ /* 0x000ea4000c1e9500 */
[----:B--2---:R-:W-:Y:S02]  /*0730*/  PRMT R14, R14, 0x5410, R13 ;  /* 0x000054100e0e7816 */ /* 0x004fe4000000000d */
[----:B------:R-:W-:-:S04]  /*0740*/  IADD3 R13, P0, R28, R17, RZ ;  /* 0x000000111c0d7210 */ /* 0x000fc80007f1e0ff */
[----:B------:R-:W-:-:S05]  /*0750*/  LEA.HI.X.SX32 R12, R28, R15, 0x1, P0 ;  /* 0x0000000f1c0c7211 */ /* 0x000fca00000f0eff */
[----:B------:R-:W-:Y:S02]  /*0760*/  IMAD R41, R12, 0x22, RZ ;  /* 0x000000220c297824 */ /* 0x000fe400078e02ff */
[----:B------:R-:W-:-:S05]  /*0770*/  IMAD.WIDE.U32 R12, R13, 0x22, R42 ;  /* 0x000000220d0c7825 */ /* 0x000fca00078e002a */
[----:B------:R-:W-:-:S05]  /*0780*/  IADD3 R13, R13, R41, RZ ;  /* 0x000000290d0d7210 */ /* 0x000fca0007ffe0ff */
[----:B------:R-:W-:-:S05]  /*0790*/  IMAD.WIDE R44, R37, 0x4, R12 ;  /* 0x00000004252c7825 */ /* 0x000fca00078e020c */
[----:B------:R-:W2:Y:S04]  /*07a0*/  LDG.E.U16.CONSTANT R16, [R44.64+0x2] ;  /* 0x0000020a2c107981 */ /* 0x000ea8000c1e9500 */
[----:B------:R-:W2:Y:S04]  /*07b0*/  LDG.E.U16.CONSTANT R13, [R44.64+0x4] ;  /* 0x0000040a2c0d7981 */ /* 0x000ea8000c1e9500 */
[----:B------:R0:W-:Y:S01]  /*07c0*/  STS [R29.X4], R14 ;  /* 0x0000000e1d007388 */ /* 0x0001e20000004800 */
[----:B--2---:R-:W-:Y:S02]  /*07d0*/  PRMT R16, R16, 0x5410, R13 ;  /* 0x0000541010107816 */ /* 0x004fe4000000000d */
[----:B------:R-:W-:-:S04]  /*07e0*/  IADD3 R13, P0, R26, R17, RZ ;  /* 0x000000111a0d7210 */ /* 0x000fc80007f1e0ff */
[----:B------:R-:W-:-:S05]  /*07f0*/  LEA.HI.X.SX32 R12, R26, R15, 0x1, P0 ;  /* 0x0000000f1a0c7211 */ /* 0x000fca00000f0eff */
[----:B------:R-:W-:Y:S02]  /*0800*/  IMAD R19, R12, 0x22, RZ ;  /* 0x000000220c137824 */ /* 0x000fe400078e02ff */
[----:B------:R-:W-:-:S04]  /*0810*/  IMAD.WIDE.U32 R12, R13, 0x22, R42 ;  /* 0x000000220d0c7825 */ /* 0x000fc800078e002a */
[----:B------:R-:W-:-:S04]  /*0820*/  IMAD.IADD R13, R13, 0x1, R19 ;  /* 0x000000010d0d7824 */ /* 0x000fc800078e0213 */
[----:B------:R-:W-:-:S05]  /*0830*/  IMAD.WIDE R18, R37, 0x4, R12 ;  /* 0x0000000425127825 */ /* 0x000fca00078e020c */
[----:B------:R-:W0:Y:S04]  /*0840*/  LDG.E.U16.CONSTANT R12, [R18.64+0x2] ;  /* 0x0000020a120c7981 */ /* 0x000e28000c1e9500 */
[----:B------:R-:W0:Y:S04]  /*0850*/  LDG.E.U16.CONSTANT R13, [R18.64+0x4] ;  /* 0x0000040a120d7981 */ /* 0x000e28000c1e9500 */
[----:B------:R1:W-:Y:S01]  /*0860*/  STS [R27.X4], R16 ;  /* 0x000000101b007388 */ /* 0x0003e20000004800 */
[----:B0-----:R-:W-:Y:S02]  /*0870*/  PRMT R14, R12, 0x5410, R13 ;  /* 0x000054100c0e7816 */ /* 0x001fe4000000000d */
[----:B------:R-:W-:-:S04]  /*0880*/  IADD3 R13, P0, R24, R17, RZ ;  /* 0x00000011180d7210 */ /* 0x000fc80007f1e0ff */
[----:B------:R-:W-:-:S05]  /*0890*/  LEA.HI.X.SX32 R12, R24, R15, 0x1, P0 ;  /* 0x0000000f180c7211 */ /* 0x000fca00000f0eff */
[----:B------:R-:W-:Y:S02]  /*08a0*/  IMAD R41, R12, 0x22, RZ ;  /* 0x000000220c297824 */ /* 0x000fe400078e02ff */
[----:B------:R-:W-:-:S05]  /*08b0*/  IMAD.WIDE.U32 R12, R13, 0x22, R42 ;  /* 0x000000220d0c7825 */ /* 0x000fca00078e002a */
[----:B------:R-:W-:-:S05]  /*08c0*/  IADD3 R13, R13, R41, RZ ;  /* 0x000000290d0d7210 */ /* 0x000fca0007ffe0ff */
[----:B------:R-:W-:-:S05]  /*08d0*/  IMAD.WIDE R44, R37, 0x4, R12 ;  /* 0x00000004252c7825 */ /* 0x000fca00078e020c */
[----:B------:R-:W1:Y:S04]  /*08e0*/  LDG.E.U16.CONSTANT R12, [R44.64+0x2] ;  /* 0x0000020a2c0c7981 */ /* 0x000e68000c1e9500 */
[----:B------:R-:W1:Y:S04]  /*08f0*/  LDG.E.U16.CONSTANT R13, [R44.64+0x4] ;  /* 0x0000040a2c0d7981 */ /* 0x000e68000c1e9500 */
[----:B------:R0:W-:Y:S01]  /*0900*/  STS [R25.X4], R14 ;  /* 0x0000000e19007388 */ /* 0x0001e20000004800 */
[----:B-1----:R-:W-:Y:S02]  /*0910*/  PRMT R16, R12, 0x5410, R13 ;  /* 0x000054100c107816 */ /* 0x002fe4000000000d */
[----:B------:R-:W-:-:S04]  /*0920*/  IADD3 R13, P0, R22, R17, RZ ;  /* 0x00000011160d7210 */ /* 0x000fc80007f1e0ff */
[----:B------:R-:W-:-:S05]  /*0930*/  LEA.HI.X.SX32 R12, R22, R15, 0x1, P0 ;  /* 0x0000000f160c7211 */ /* 0x000fca00000f0eff */
[----:B------:R-:W-:Y:S02]  /*0940*/  IMAD R19, R12, 0x22, RZ ;  /* 0x000000220c137824 */ /* 0x000fe400078e02ff */
[----:B------:R-:W-:-:S05]  /*0950*/  IMAD.WIDE.U32 R12, R13, 0x22, R42 ;  /* 0x000000220d0c7825 */ /* 0x000fca00078e002a */
[----:B------:R-:W-:-:S05]  /*0960*/  IADD3 R13, R13, R19, RZ ;  /* 0x000000130d0d7210 */ /* 0x000fca0007ffe0ff */
[----:B------:R-:W-:-:S05]  /*0970*/  IMAD.WIDE R18, R37, 0x4, R12 ;  /* 0x0000000425127825 */ /* 0x000fca00078e020c */
[----:B------:R-:W0:Y:S04]  /*0980*/  LDG.E.U16.CONSTANT R12, [R18.64+0x2] ;  /* 0x0000020a120c7981 */ /* 0x000e28000c1e9500 */
[----:B------:R-:W0:Y:S04]  /*0990*/  LDG.E.U16.CONSTANT R13, [R18.64+0x4] ;  /* 0x0000040a120d7981 */ /* 0x000e28000c1e9500 */
[----:B------:R1:W-:Y:S01]  /*09a0*/  STS [R23.X4], R16 ;  /* 0x0000001017007388 */ /* 0x0003e20000004800 */
[----:B0-----:R-:W-:Y:S02]  /*09b0*/  PRMT R14, R12, 0x5410, R13 ;  /* 0x000054100c0e7816 */ /* 0x001fe4000000000d */
[----:B------:R-:W-:-:S04]  /*09c0*/  IADD3 R13, P0, R20, R17, RZ ;  /* 0x00000011140d7210 */ /* 0x000fc80007f1e0ff */
[----:B------:R-:W-:Y:S02]  /*09d0*/  LEA.HI.X.SX32 R12, R20, R15, 0x1, P0 ;  /* 0x0000000f140c7211 */ /* 0x000fe400000f0eff */
[----:B------:R-:W-:-:S03]  /*09e0*/  IADD3 R45, P0, R10, R17, RZ ;  /* 0x000000110a2d7210 */ /* 0x000fc60007f1e0ff */
[----:B------:R-:W-:Y:S01]  /*09f0*/  IMAD R41, R12, 0x22, RZ ;  /* 0x000000220c297824 */ /* 0x000fe200078e02ff */
[----:B-1----:R-:W-:Y:S01]  /*0a00*/  LEA.HI.X.SX32 R16, R10, R15, 0x1, P0 ;  /* 0x0000000f0a107211 */ /* 0x002fe200000f0eff */
[----:B------:R-:W-:-:S04]  /*0a10*/  IMAD.WIDE.U32 R44, R45, 0x22, R42 ;  /* 0x000000222d2c7825 */ /* 0x000fc800078e002a */
[----:B------:R-:W-:Y:S02]  /*0a20*/  IMAD R19, R16, 0x22, RZ ;  /* 0x0000002210137824 */ /* 0x000fe400078e02ff */
[----:B------:R-:W-:-:S03]  /*0a30*/  IMAD.WIDE.U32 R12, R13, 0x22, R42 ;  /* 0x000000220d0c7825 */ /* 0x000fc600078e002a */
[----:B------:R-:W-:Y:S01]  /*0a40*/  IADD3 R45, R45, R19, RZ ;  /* 0x000000132d2d7210 */ /* 0x000fe20007ffe0ff */
[----:B------:R-:W-:Y:S01]  /*0a50*/  IMAD.IADD R13, R13, 0x1, R41 ;  /* 0x000000010d0d7824 */ /* 0x000fe200078e0229 */
[----:B------:R-:W-:-:S03]  /*0a60*/  IADD3 R19, P0, R8, R17, RZ ;  /* 0x0000001108137210 */ /* 0x000fc60007f1e0ff */
[C---:B------:R-:W-:Y:S01]  /*0a70*/  IMAD.WIDE R12, R37.reuse, 0x4, R12 ;  /* 0x00000004250c7825 */ /* 0x040fe200078e020c */
[----:B------:R-:W-:Y:S01]  /*0a80*/  LEA.HI.X.SX32 R15, R8, R15, 0x1, P0 ;  /* 0x0000000f080f7211 */ /* 0x000fe200000f0eff */
[----:B------:R0:W-:Y:S04]  /*0a90*/  STS [R21.X4], R14 ;  /* 0x0000000e15007388 */ /* 0x0001e80000004800 */
[----:B------:R1:W2:Y:S04]  /*0aa0*/  LDG.E.U16.CONSTANT R41, [R12.64+0x2] ;  /* 0x0000020a0c297981 */ /* 0x0002a8000c1e9500 */
[----:B------:R1:W2:Y:S01]  /*0ab0*/  LDG.E.U16.CONSTANT R18, [R12.64+0x4] ;  /* 0x0000040a0c127981 */ /* 0x0002a2000c1e9500 */
[----:B------:R-:W-:-:S05]  /*0ac0*/  IMAD.WIDE R44, R37, 0x4, R44 ;  /* 0x00000004252c7825 */ /* 0x000fca00078e022c */
[----:B------:R3:W4:Y:S01]  /*0ad0*/  LDG.E.U16.CONSTANT R17, [R44.64+0x2] ;  /* 0x0000020a2c117981 */ /* 0x000722000c1e9500 */
[----:B-1----:R-:W-:-:S03]  /*0ae0*/  IMAD R13, R15, 0x22, RZ ;  /* 0x000000220f0d7824 */ /* 0x002fc600078e02ff */
[----:B------:R3:W4:Y:S01]  /*0af0*/  LDG.E.U16.CONSTANT R16, [R44.64+0x4] ;  /* 0x0000040a2c107981 */ /* 0x000722000c1e9500 */
[----:B0-----:R-:W-:-:S05]  /*0b00*/  IMAD.WIDE.U32 R14, R19, 0x22, R42 ;  /* 0x00000022130e7825 */ /* 0x001fca00078e002a */
[----:B------:R-:W-:Y:S02]  /*0b10*/  IADD3 R15, R15, R13, RZ ;  /* 0x0000000d0f0f7210 */ /* 0x000fe40007ffe0ff */
[----:B------:R-:W-:-:S04]  /*0b20*/  IADD3 R13, P0, R4, UR9, RZ ;  /* 0x00000009040d7c10 */ /* 0x000fc8000ff1e0ff */
[----:B------:R-:W-:Y:S01]  /*0b30*/  IADD3.X R19, R3, UR6, RZ, P0, !PT ;  /* 0x0000000603137c10 */ /* 0x000fe200087fe4ff */
[----:B------:R-:W-:-:S04]  /*0b40*/  IMAD.WIDE.U32 R12, R13, 0x22, R42 ;  /* 0x000000220d0c7825 */ /* 0x000fc800078e002a */
[----:B------:R-:W-:Y:S02]  /*0b50*/  IMAD R19, R19, 0x22, RZ ;  /* 0x0000002213137824 */ /* 0x000fe400078e02ff */
[----:B------:R-:W-:-:S04]  /*0b60*/  IMAD.WIDE R14, R37, 0x4, R14 ;  /* 0x00000004250e7825 */ /* 0x000fc800078e020e */
[----:B------:R-:W-:Y:S01]  /*0b70*/  IMAD.IADD R13, R13, 0x1, R19 ;  /* 0x000000010d0d7824 */ /* 0x000fe200078e0213 */
[----:B---3--:R-:W3:Y:S04]  /*0b80*/  LDG.E.U16.CONSTANT R44, [R14.64+0x4] ;  /* 0x0000040a0e2c7981 */ /* 0x008ee8000c1e9500 */
[----:B------:R-:W3:Y:S04]  /*0b90*/  LDG.E.U16.CONSTANT R19, [R14.64+0x2] ;  /* 0x0000020a0e137981 */ /* 0x000ee8000c1e9500 */
[----:B------:R-:W3:Y:S01]  /*0ba0*/  LDG.E.U16.CONSTANT R12, [R12.64] ;  /* 0x0000000a0c0c7981 */ /* 0x000ee2000c1e9500 */
[----:B------:R-:W-:-:S02]  /*0bb0*/  USHF.L.U32 UR6, UR4, 0x5, URZ ;  /* 0x0000000504067899 */ /* 0x000fc4000800063f */
[----:B------:R-:W-:Y:S02]  /*0bc0*/  ULDC UR9, c[0x0][0x194] ;  /* 0x0000650000097ab9 */ /* 0x000fe40000000800 */
[----:B------:R-:W-:-:S06]  /*0bd0*/  UISETP.GE.AND UP0, UPT, UR6, UR9, UPT ;  /* 0x000000090600728c */ /* 0x000fcc000bf06270 */
[----:B------:R-:W-:Y:S02]  /*0be0*/  PLOP3.LUT P0, PT, PT, PT, UP0, 0x80, 0x0 ;  /* 0x000000000000781c */ /* 0x000fe40003f0f008 */
[----:B--2---:R-:W-:-:S05]  /*0bf0*/  PRMT R18, R41, 0x5410, R18 ;  /* 0x0000541029127816 */ /* 0x004fca0000000012 */
[----:B------:R0:W-:Y:S01]  /*0c00*/  STS [R11.X4], R18 ;  /* 0x000000120b007388 */ /* 0x0001e20000004800 */
[----:B----4-:R-:W-:-:S05]  /*0c10*/  PRMT R16, R17, 0x5410, R16 ;  /* 0x0000541011107816 */ /* 0x010fca0000000010 */
[----:B------:R0:W-:Y:S01]  /*0c20*/  STS [R7.X4], R16 ;  /* 0x0000001007007388 */ /* 0x0001e20000004800 */
[----:B---3--:R-:W-:Y:S01]  /*0c30*/  PRMT R44, R19, 0x5410, R44 ;  /* 0x00005410132c7816 */ /* 0x008fe2000000002c */
[----:B------:R-:W-:-:S04]  /*0c40*/  HADD2.F32 R41, -RZ, R12.H0_H0 ;  /* 0x2000000cff297230 */ /* 0x000fc80000004100 */
[----:B------:R0:W-:Y:S04]  /*0c50*/  STS [R9.X4], R44 ;  /* 0x0000002c09007388 */ /* 0x0001e80000004800 */
[----:B------:R0:W-:Y:S01]  /*0c60*/  STS [R36.X4+0x1080], R41 ;  /* 0x0010802924007388 */ /* 0x0001e20000004800 */
[----:B------:R-:W-:Y:S05]  /*0c70*/  @P0 BRA `(.L_x_340) ;  /* 0x000008d000000947 */ /* 0x000fea0003800000 */
[----:B------:R-:W-:Y:S01]  /*0c80*/  IABS R14, c[0x0][0x1a8] ;  /* 0x00006a00000e7a13 */ /* 0x000fe20000000000 */
[----:B------:R-:W-:Y:S01]  /*0c90*/  BSSY B0, `(.L_x_341) ;  /* 0x0000024000007945 */ /* 0x000fe20003800000 */
[----:B0----5:R-:W-:Y:S02]  /*0ca0*/  IABS R16, R39 ;  /* 0x0000002700107213 */ /* 0x021fe40000000000 */
[----:B------:R-:W0:Y:S08]  /*0cb0*/  I2F.RP R15, R14 ;  /* 0x0000000e000f7306 */ /* 0x000e300000209400 */
[----:B0-----:R-:W0:Y:S02]  /*0cc0*/  MUFU.RCP R15, R15 ;  /* 0x0000000f000f7308 */ /* 0x001e240000001000 */
[----:B0-----:R-:W-:-:S06]  /*0cd0*/  IADD3 R12, R15, 0xffffffe, RZ ;  /* 0x0ffffffe0f0c7810 */ /* 0x001fcc0007ffe0ff */
[----:B------:R0:W1:Y:S02]  /*0ce0*/  F2I.FTZ.U32.TRUNC.NTZ R13, R12 ;  /* 0x0000000c000d7305 */ /* 0x000064000021f000 */
[----:B0-----:R-:W-:Y:S01]  /*0cf0*/  HFMA2.MMA R12, -RZ, RZ, 0, 0 ;  /* 0x00000000ff0c7435 */ /* 0x001fe200000001ff */
[----:B-1----:R-:W-:-:S05]  /*0d00*/  IADD3 R17, RZ, -R13, RZ ;  /* 0x8000000dff117210 */ /* 0x002fca0007ffe0ff */
[----:B------:R-:W-:-:S04]  /*0d10*/  IMAD R17, R17, R14, RZ ;  /* 0x0000000e11117224 */ /* 0x000fc800078e02ff */
        /* <DEDUP_REMOVED lines=12> */
[----:B------:R-:W-:-:S04]  /*0de0*/  @P0 IADD3 R13, R13, 0x1, RZ ;  /* 0x000000010d0d0810 */ /* 0x000fc80007ffe0ff */
[----:B------:R-:W-:-:S05]  /*0df0*/  MOV R14, R13 ;  /* 0x0000000d000e7202 */ /* 0x000fca0000000f00 */
[----:B------:R-:W-:Y:S01]  /*0e00*/  @!P1 IMAD.MOV R14, RZ, RZ, -R14 ;  /* 0x000000ffff0e9224 */ /* 0x000fe200078e0a0e */
[----:B------:R-:W-:Y:S02]  /*0e10*/  @!P2 LOP3.LUT R14, RZ, c[0x0][0x1a8], RZ, 0x33, !PT ;  /* 0x00006a00ff0eaa12 */ /* 0x000fe400078e33ff */
[----:B------:R-:W-:Y:S02]  /*0e20*/  ISETP.GT.U32.AND P1, PT, R5, 0x3, PT ;  /* 0x000000030500780c */ /* 0x000fe40003f24070 */
[----:B------:R-:W-:-:S04]  /*0e30*/  ISETP.GE.AND P0, PT, R14, c[0x0][0x19c], PT ;  /* 0x000067000e007a0c */ /* 0x000fc80003f06270 */
[----:B------:R-:W-:-:S13]  /*0e40*/  ISETP.GE.OR P2, PT, R15, UR8, P0 ;  /* 0x000000080f007c0c */ /* 0x000fda0008746670 */
[----:B------:R-:W-:Y:S05]  /*0e50*/  @P2 BRA `(.L_x_342) ;  /* 0x0000007000002947 */ /* 0x000fea0003800000 */
[----:B------:R-:W-:Y:S01]  /*0e60*/  MOV R13, 0x24 ;  /* 0x00000024000d7802 */ /* 0x000fe20000000f00 */
[----:B------:R-:W-:-:S04]  /*0e70*/  IMAD R12, R14, UR8, R15 ;  /* 0x000000080e0c7c24 */ /* 0x000fc8000f8e020f */
[----:B------:R-:W-:-:S05]  /*0e80*/  IMAD.WIDE R12, R12, R13, c[0x0][0x168] ;  /* 0x00005a000c0c7625 */ /* 0x000fca00078e020d */
[----:B------:R-:W-:-:S04]  /*0e90*/  IADD3 R12, P2, R34, R12, RZ ;  /* 0x0000000c220c7210 */ /* 0x000fc80007f5e0ff */
[----:B------:R-:W-:-:S05]  /*0ea0*/  IADD3.X R13, RZ, R13, RZ, P2, !PT ;  /* 0x0000000dff0d7210 */ /* 0x000fca00017fe4ff */
[----:B------:R-:W2:Y:S04]  /*0eb0*/  LDG.E.CONSTANT R12, [R12.64+0x4] ;  /* 0x0000040a0c0c7981 */ /* 0x000ea8000c1e9900 */
[----:B--2---:R0:W-:Y:S02]  /*0ec0*/  STS [R35.X4+0x1290], R12 ;  /* 0x0012900c23007388 */ /* 0x0041e40000004800 */
.L_x_342:
[----:B------:R-:W-:Y:S05]  /*0ed0*/  BSYNC B0 ;  /* 0x0000000000007941 */ /* 0x000fea0003800000 */
.L_x_341:
[----:B------:R-:W-:Y:S01]  /*0ee0*/  BSSY B0, `(.L_x_343) ;  /* 0x000000b000007945 */ /* 0x000fe20003800000 */
[----:B------:R-:W-:Y:S05]  /*0ef0*/  @P1 BRA `(.L_x_344) ;  /* 0x0000009000001947 */ /* 0x000fea0003800000 */
[----:B------:R-:W-:-:S04]  /*0f00*/  IADD3 R13, R33, UR4, RZ ;  /* 0x00000004210d7c10 */ /* 0x000fc8000fffe0ff */
[----:B------:R-:W-:-:S13]  /*0f10*/  ISETP.GE.OR P0, PT, R13, UR8, P0 ;  /* 0x000000080d007c0c */ /* 0x000fda0008706670 */
[----:B------:R-:W-:Y:S05]  /*0f20*/  @P0 BRA `(.L_x_344) ;  /* 0x0000006000000947 */ /* 0x000fea0003800000 */
[----:B------:R-:W-:Y:S02]  /*0f30*/  IMAD.MOV.U32 R15, RZ, RZ, 0x24 ;  /* 0x00000024ff0f7424 */ /* 0x000fe400078e00ff */
[----:B0-----:R-:W-:-:S04]  /*0f40*/  IMAD R12, R14, UR8, R13 ;  /* 0x000000080e0c7c24 */ /* 0x001fc8000f8e020d */
[----:B------:R-:W-:-:S06]  /*0f50*/  IMAD.WIDE R12, R12, R15, c[0x0][0x168] ;  /* 0x00005a000c0c7625 */ /* 0x000fcc00078e020f */
[----:B------:R-:W2:Y:S02]  /*0f60*/  LDG.E.U16.CONSTANT R12, [R12.64] ;  /* 0x0000000a0c0c7981 */ /* 0x000ea4000c1e9500 */
[----:B--2---:R-:W-:-:S05]  /*0f70*/  HADD2.F32 R14, -RZ, R12.H0_H0 ;  /* 0x2000000cff0e7230 */ /* 0x004fca0000004100 */
[----:B------:R0:W-:Y:S02]  /*0f80*/  STS [R31.X4+0x1490], R14 ;  /* 0x0014900e1f007388 */ /* 0x0001e40000004800 */
.L_x_344:
[----:B------:R-:W-:Y:S05]  /*0f90*/  BSYNC B0 ;  /* 0x0000000000007941 */ /* 0x000fea0003800000 */
.L_x_343:
[----:B------:R-:W-:Y:S06]  /*0fa0*/  BAR.SYNC.DEFER_BLOCKING 0x0 ;  /* 0x0000000000007b1d */ /* 0x000fec0000010000 */
[----:B------:R-:W-:Y:S04]  /*0fb0*/  LDS R17, [R0] ;  /* 0x0000000000117984 */ /* 0x000fe80000000800 */
[----:B0-----:R-:W0:Y:S04]  /*0fc0*/  LDS.128 R12, [R2] ;  /* 0x00000000020c7984 */ /* 0x001e280000000c00 */
[----:B------:R-:W1:Y:S04]  /*0fd0*/  LDS R18, [R0+0x4] ;  /* 0x0000040000127984 */ /* 0x000e680000000800 */
[----:B------:R-:W2:Y:S04]  /*0fe0*/  LDS R19, [R0+0x8] ;  /* 0x0000080000137984 */ /* 0x000ea80000000800 */
[----:B------:R-:W3:Y:S04]  /*0ff0*/  LDS R16, [R0+0xc] ;  /* 0x00000c0000107984 */ /* 0x000ee80000000800 */
[----:B------:R-:W-:Y:S01]  /*1000*/  LDS R41, [R0+0x20] ;  /* 0x0000200000297984 */ /* 0x000fe20000000800 */
[----:B0-----:R-:W-:-:S04]  /*1010*/  IDP.4A.S8.S8 R12, R17, R12, RZ ;  /* 0x0000000c110c7226 */ /* 0x001fc800000006ff */
[----:B-1----:R-:W-:Y:S02]  /*1020*/  IDP.4A.S8.S8 R13, R18, R13, R12 ;  /* 0x0000000d120d7226 */ /* 0x002fe4000000060c */
[----:B------:R-:W-:Y:S02]  /*1030*/  LDS R18, [R0+0x10] ;  /* 0x0000100000127984 */ /* 0x000fe40000000800 */
[----:B--2---:R-:W-:Y:S02]  /*1040*/  IDP.4A.S8.S8 R13, R19, R14, R13 ;  /* 0x0000000e130d7226 */ /* 0x004fe4000000060d */
[----:B------:R-:W-:Y:S02]  /*1050*/  LDS R19, [R0+0x18] ;  /* 0x0000180000137984 */ /* 0x000fe40000000800 */
[----:B---3--:R-:W-:Y:S02]  /*1060*/  IDP.4A.S8.S8 R17, R16, R15, R13 ;  /* 0x0000000f10117226 */ /* 0x008fe4000000060d */
[----:B------:R-:W0:Y:S04]  /*1070*/  LDS.128 R12, [R2+0x10] ;  /* 0x00001000020c7984 */ /* 0x000e280000000c00 */
[----:B------:R-:W1:Y:S01]  /*1080*/  LDS R16, [R0+0x14] ;  /* 0x0000140000107984 */ /* 0x000e620000000800 */
[----:B0-----:R-:W-:-:S04]  /*1090*/  IDP.4A.S8.S8 R12, R18, R12, R17 ;  /* 0x0000000c120c7226 */ /* 0x001fc80000000611 */
[----:B-1----:R-:W-:Y:S02]  /*10a0*/  IDP.4A.S8.S8 R13, R16, R13, R12 ;  /* 0x0000000d100d7226 */ /* 0x002fe4000000060c */
[----:B------:R-:W-:Y:S02]  /*10b0*/  LDS R12, [R0+0x24] ;  /* 0x00002400000c7984 */ /* 0x000fe40000000800 */
[----:B------:R-:W-:Y:S02]  /*10c0*/  IDP.4A.S8.S8 R14, R19, R14, R13 ;  /* 0x0000000e130e7226 */ /* 0x000fe4000000060d */
[----:B------:R-:W0:Y:S04]  /*10d0*/  LDS.128 R16, [R2+0x20] ;  /* 0x0000200002107984 */ /* 0x000e280000000c00 */
[----:B------:R-:W-:Y:S01]  /*10e0*/  LDS R13, [R0+0x2c] ;  /* 0x00002c00000d7984 */ /* 0x000fe20000000800 */
[----:B0-----:R-:W-:-:S03]  /*10f0*/  IDP.4A.S8.S8 R16, R41, R16, RZ ;  /* 0x0000001029107226 */ /* 0x001fc600000006ff */
[----:B------:R-:W0:Y:S01]  /*1100*/  LDS R41, [R0+0x1c] ;  /* 0x00001c0000297984 */ /* 0x000e220000000800 */
[----:B------:R-:W-:-:S03]  /*1110*/  IDP.4A.S8.S8 R17, R12, R17, R16 ;  /* 0x000000110c117226 */ /* 0x000fc60000000610 */
[----:B------:R-:W1:Y:S04]  /*1120*/  LDS R12, [R0+0x28] ;  /* 0x00002800000c7984 */ /* 0x000e680000000800 */
[----:B------:R-:W-:Y:S01]  /*1130*/  LDS R16, [R0+0x30] ;  /* 0x0000300000107984 */ /* 0x000fe20000000800 */
[----:B0-----:R-:W-:Y:S02]  /*1140*/  IDP.4A.S8.S8 R41, R41, R15, R14 ;  /* 0x0000000f29297226 */ /* 0x001fe4000000060e */
[----:B-1----:R-:W-:Y:S02]  /*1150*/  IDP.4A.S8.S8 R12, R12, R18, R17 ;  /* 0x000000120c0c7226 */ /* 0x002fe40000000611 */
[----:B------:R-:W-:Y:S02]  /*1160*/  LDS R17, [R0+0x38] ;  /* 0x0000380000117984 */ /* 0x000fe40000000800 */
[----:B------:R-:W0:Y:S01]  /*1170*/  I2F R41, R41 ;  /* 0x0000002900297306 */ /* 0x000e220000201400 */
[----:B------:R-:W-:-:S02]  /*1180*/  IDP.4A.S8.S8 R19, R13, R19, R12 ;  /* 0x000000130d137226 */ /* 0x000fc4000000060c */
[----:B------:R-:W1:Y:S04]  /*1190*/  LDS.128 R12, [R2+0x30] ;  /* 0x00003000020c7984 */ /* 0x000e680000000c00 */
[----:B------:R-:W-:Y:S01]  /*11a0*/  LDS R18, [R0+0x3c] ;  /* 0x00003c0000127984 */ /* 0x000fe20000000800 */
[----:B-1----:R-:W-:-:S03]  /*11b0*/  IDP.4A.S8.S8 R12, R16, R12, R19 ;  /* 0x0000000c100c7226 */ /* 0x002fc60000000613 */
[----:B------:R-:W1:Y:S02]  /*11c0*/  LDS R16, [R0+0x34] ;  /* 0x0000340000107984 */ /* 0x000e640000000800 */
[----:B-1----:R-:W-:Y:S02]  /*11d0*/  IDP.4A.S8.S8 R13, R16, R13, R12 ;  /* 0x0000000d100d7226 */ /* 0x002fe4000000060c */
[----:B------:R-:W-:Y:S02]  /*11e0*/  LDS R16, [R32.X4+0x1084] ;  /* 0x0010840020107984 */ /* 0x000fe40000004800 */
[----:B------:R-:W-:Y:S02]  /*11f0*/  IDP.4A.S8.S8 R14, R17, R14, R13 ;  /* 0x0000000e110e7226 */ /* 0x000fe4000000060d */
[----:B------:R-:W-:Y:S02]  /*1200*/  LDS R17, [R32.X4+0x1080] ;  /* 0x0010800020117984 */ /* 0x000fe40000004800 */
[----:B------:R-:W-:-:S02]  /*1210*/  IDP.4A.S8.S8 R44, R18, R15, R14 ;  /* 0x0000000f122c7226 */ /* 0x000fc4000000060e */
[----:B------:R-:W1:Y:S02]  /*1220*/  LDS.128 R12, [R6.X16+0x1490] ;  /* 0x00149000060c7984 */ /* 0x000e64000000cc00 */
[----:B------:R-:W2:Y:S01]  /*1230*/  I2F R18, R44 ;  /* 0x0000002c00127306 */ /* 0x000ea20000201400 */
[----:B-1----:R-:W-:Y:S02]  /*1240*/  FMUL.FTZ R17, R12, R17 ;  /* 0x000000110c117220 */ /* 0x002fe40000410000 */
[----:B------:R-:W-:Y:S02]  /*1250*/  FMUL.FTZ R12, R16, R13 ;  /* 0x0000000d100c7220 */ /* 0x000fe40000410000 */
[----:B0-----:R-:W-:Y:S01]  /*1260*/  FFMA.FTZ R17, R17, R41, R40 ;  /* 0x0000002911117223 */ /* 0x001fe20000010028 */
[----:B------:R-:W-:Y:S03]  /*1270*/  LDS R13, [R0+0x40] ;  /* 0x00004000000d7984 */ /* 0x000fe60000000800 */
[----:B--2---:R-:W-:Y:S01]  /*1280*/  FFMA.FTZ R12, R12, R18, R17 ;  /* 0x000000120c0c7223 */ /* 0x004fe20000010011 */
[----:B------:R-:W-:Y:S04]  /*1290*/  LDS R40, [R0+0x44] ;  /* 0x0000440000287984 */ /* 0x000fe80000000800 */
[----:B------:R-:W0:Y:S04]  /*12a0*/  LDS.128 R16, [R2+0x40] ;  /* 0x0000400002107984 */ /* 0x000e280000000c00 */
[----:B------:R-:W-:Y:S01]  /*12b0*/  LDS R41, [R32.X4+0x1088] ;  /* 0x0010880020297984 */ /* 0x000fe20000004800 */
[----:B0-----:R-:W-:-:S03]  /*12c0*/  IDP.4A.S8.S8 R16, R13, R16, RZ ;  /* 0x000000100d107226 */ /* 0x001fc600000006ff */
[----:B------:R-:W0:Y:S01]  /*12d0*/  LDS R13, [R0+0x48] ;  /* 0x00004800000d7984 */ /* 0x000e220000000800 */
[----:B------:R-:W-:-:S03]  /*12e0*/  IDP.4A.S8.S8 R17, R40, R17, R16 ;  /* 0x0000001128117226 */ /* 0x000fc60000000610 */
[----:B------:R-:W1:Y:S04]  /*12f0*/  LDS R16, [R0+0x4c] ;  /* 0x00004c0000107984 */ /* 0x000e680000000800 */
[----:B------:R-:W-:Y:S01]  /*1300*/  LDS R40, [R0+0x50] ;  /* 0x0000500000287984 */ /* 0x000fe20000000800 */
[----:B0-----:R-:W-:-:S04]  /*1310*/  IDP.4A.S8.S8 R18, R13, R18, R17 ;  /* 0x000000120d127226 */ /* 0x001fc80000000611 */
[----:B-1----:R-:W-:Y:S02]  /*1320*/  IDP.4A.S8.S8 R13, R16, R19, R18 ;  /* 0x00000013100d7226 */ /* 0x002fe40000000612 */
[----:B------:R-:W0:Y:S02]  /*1330*/  LDS.128 R16, [R2+0x50] ;  /* 0x0000500002107984 */ /* 0x000e240000000c00 */
[----:B0-----:R-:W-:Y:S02]  /*1340*/  IDP.4A.S8.S8 R16, R40, R16, R13 ;  /* 0x0000001028107226 */ /* 0x001fe4000000060d */
[----:B------:R-:W0:Y:S04]  /*1350*/  LDS R13, [R0+0x54] ;  /* 0x00005400000d7984 */ /* 0x000e280000000800 */
[----:B------:R-:W-:Y:S01]  /*1360*/  LDS R40, [R0+0x64] ;  /* 0x0000640000287984 */ /* 0x000fe20000000800 */
[----:B0-----:R-:W-:-:S03]  /*1370*/  IDP.4A.S8.S8 R13, R13, R17, R16 ;  /* 0x000000110d0d7226 */ /* 0x001fc60000000610 */
[----:B------:R-:W0:Y:S04]  /*1380*/  LDS R16, [R0+0x58] ;  /* 0x0000580000107984 */ /* 0x000e280000000800 */
[----:B------:R-:W1:Y:S01]  /*1390*/  LDS R17, [R0+0x5c] ;  /* 0x00005c0000117984 */ /* 0x000e620000000800 */
[----:B0-----:R-:W-:Y:S02]  /*13a0*/  IDP.4A.S8.S8 R16, R16, R18, R13 ;  /* 0x0000001210107226 */ /* 0x001fe4000000060d */
[----:B------:R-:W-:Y:S02]  /*13b0*/  FMUL.FTZ R13, R41, R14 ;  /* 0x0000000e290d7220 */ /* 0x000fe40000410000 */
[----:B-1----:R-:W-:Y:S01]  /*13c0*/  IDP.4A.S8.S8 R14, R17, R19, R16 ;  /* 0x00000013110e7226 */ /* 0x002fe20000000610 */
[----:B------:R-:W-:Y:S04]  /*13d0*/  LDS R41, [R0+0x60] ;  /* 0x0000600000297984 */ /* 0x000fe80000000800 */
[----:B------:R-:W0:Y:S01]  /*13e0*/  LDS.128 R16, [R2+0x60] ;  /* 0x0000600002107984 */ /* 0x000e220000000c00 */
[----:B------:R-:W1:Y:S02]  /*13f0*/  I2F R14, R14 ;  /* 0x0000000e000e7306 */ /* 0x000e640000201400 */
[----:B-1----:R-:W-:-:S02]  /*1400*/  FFMA.FTZ R12, R13, R14, R12 ;  /* 0x0000000e0d0c7223 */ /* 0x002fc4000001000c */
[----:B------:R-:W-:Y:S04]  /*1410*/  LDS R13, [R0+0x74] ;  /* 0x00007400000d7984 */ /* 0x000fe80000000800 */
[----:B------:R-:W1:Y:S01]  /*1420*/  LDS R14, [R32.X4+0x108c] ;  /* 0x00108c00200e7984 */ /* 0x000e620000004800 */
[----:B0-----:R-:W-:-:S04]  /*1430*/  IDP.4A.S8.S8 R16, R41, R16, RZ ;  /* 0x0000001029107226 */ /* 0x001fc800000006ff */
[----:B------:R-:W-:Y:S02]  /*1440*/  IDP.4A.S8.S8 R17, R40, R17, R16 ;  /* 0x0000001128117226 */ /* 0x000fe40000000610 */
[----:B------:R-:W0:Y:S04]  /*1450*/  LDS R16, [R0+0x68] ;  /* 0x0000680000107984 */ /* 0x000e280000000800 */
[----:B------:R-:W2:Y:S01]  /*1460*/  LDS R40, [R0+0x6c] ;  /* 0x00006c0000287984 */ /* 0x000ea20000000800 */
[----:B-1----:R-:W-:Y:S02]  /*1470*/  FMUL.FTZ R15, R14, R15 ;  /* 0x0000000f0e0f7220 */ /* 0x002fe40000410000 */
[----:B0-----:R-:W-:-:S04]  /*1480*/  IDP.4A.S8.S8 R16, R16, R18, R17 ;  /* 0x0000001210107226 */ /* 0x001fc80000000611 */
[----:B--2---:R-:W-:Y:S02]  /*1490*/  IDP.4A.S8.S8 R41, R40, R19, R16 ;  /* 0x0000001328297226 */ /* 0x004fe40000000610 */
[----:B------:R-:W-:Y:S04]  /*14a0*/  LDS R40, [R0+0x70] ;  /* 0x0000700000287984 */ /* 0x000fe80000000800 */
[----:B------:R-:W0:Y:S02]  /*14b0*/  LDS.128 R16, [R2+0x70] ;  /* 0x0000700002107984 */ /* 0x000e240000000c00 */
[----:B0-----:R-:W-:Y:S02]  /*14c0*/  IDP.4A.S8.S8 R16, R40, R16, R41 ;  /* 0x0000001028107226 */ /* 0x001fe40000000629 */
[----:B------:R-:W0:Y:S02]  /*14d0*/  LDS R40, [R0+0x78] ;  /* 0x0000780000287984 */ /* 0x000e240000000800 */
[----:B------:R-:W-:-:S02]  /*14e0*/  IDP.4A.S8.S8 R13, R13, R17, R16 ;  /* 0x000000110d0d7226 */ /* 0x000fc40000000610 */
[----:B------:R-:W1:Y:S02]  /*14f0*/  LDS R41, [R0+0x7c] ;  /* 0x00007c0000297984 */ /* 0x000e640000000800 */
[----:B0-----:R-:W-:-:S04]  /*1500*/  IDP.4A.S8.S8 R18, R40, R18, R13 ;  /* 0x0000001228127226 */ /* 0x001fc8000000060d */
[----:B-1----:R-:W-:-:S06]  /*1510*/  IDP.4A.S8.S8 R18, R41, R19, R18 ;  /* 0x0000001329127226 */ /* 0x002fcc0000000612 */
[----:B------:R-:W0:Y:S02]  /*1520*/  I2F R18, R18 ;  /* 0x0000001200127306 */ /* 0x000e240000201400 */
[----:B0-----:R-:W-:Y:S01]  /*1530*/  FFMA.FTZ R40, R15, R18, R12 ;  /* 0x000000120f287223 */ /* 0x001fe2000001000c */
[----:B------:R-:W-:Y:S06]  /*1540*/  BAR.SYNC.DEFER_BLOCKING 0x0 ;  /* 0x0000000000007b1d */ /* 0x000fec0000010000 */
.L_x_340:
[----:B------:R-:W-:-:S04]  /*1550*/  UIADD3 UR4, UR4, 0x4, URZ ;  /* 0x0000000404047890 */ /* 0x000fc8000fffe03f */
[----:B------:R-:W-:-:S06]  /*1560*/  UISETP.GE.AND UP0, UPT, UR4, UR7, UPT ;  /* 0x000000070400728c */ /* 0x000fcc000bf06270 */
[----:B------:R-:W-:-:S13]  /*1570*/  PLOP3.LUT P0, PT, PT, PT, UP0, 0x80, 0x0 ;  /* 0x000000000000781c */ /* 0x000fda0003f0f008 */
[----:B------:R-:W-:Y:S01]  /*1580*/  @P0 CALL.REL.NOINC `(.L_x_339) ;  /* 0x0000001000000944 */ /* 0x000fe20003c00000 */
[----:B------:R-:W-:Y:S05]  /*1590*/  BRA `(.L_x_345) ;  /* 0xfffff0c000007947 */ /* 0x000fea000383ffff */
.L_x_339:
[----:B0-----:R-:W-:Y:S02]  /*15a0*/  ULDC UR6, c[0x0][0x1a8] ;  /* 0x00006a0000067ab9 */ /* 0x001fe40000000800 */
[----:B------:R-:W-:Y:S02]  /*15b0*/  ULDC UR9, c[0x0][0x19c] ;  /* 0x0000670000097ab9 */ /* 0x000fe40000000800 */
[----:B------:R-:W-:-:S06]  /*15c0*/  UIMAD UR6, UR6, UR9, URZ ;  /* 0x00000009060672a4 */ /* 0x000fcc000f8e023f */
[----:B-----5:R-:W-:-:S13]  /*15d0*/  ISETP.GE.AND P0, PT, R39, UR6, PT ;  /* 0x0000000627007c0c */ /* 0x020fda000bf06270 */
[----:B------:R-:W-:Y:S05]  /*15e0*/  @P0 EXIT ;  /* 0x000000000000094d */ /* 0x000fea0003800000 */
[----:B------:R-:W0:Y:S04]  /*15f0*/  S2R R0, SR_CTAID.X ;  /* 0x0000000000007919 */ /* 0x000e280000002500 */
[----:B------:R-:W0:Y:S02]  /*1600*/  S2R R3, SR_TID.X ;  /* 0x0000000000037919 */ /* 0x000e240000002100 */
[----:B0-----:R-:W-:-:S04]  /*1610*/  LEA R0, R0, R3, 0x5 ;  /* 0x0000000300007211 */ /* 0x001fc800078e28ff */
        /* <DEDUP_REMOVED lines=8> */
.L_x_346:
        /* <DEDUP_REMOVED lines=14> */
.L_x_1269:


//--------------------- .text._Z8moe_q8_0IN3c108BFloat16ELb0EEvPKvS3_PT_PKiS7_S7_iiiiiii --------------------------
	.section	.text._Z8moe_q8_0IN3c108BFloat16ELb0EEvPKvS3_PT_PKiS7_S7_iiiiiii,"ax",@progbits
	.sectioninfo	@"SHI_REGISTERS=40"
	.align	128
.text._Z8moe_q8_0IN3c108BFloat16ELb0EEvPKvS3_PT_PKiS7_S7_iiiiiii:
        .type           _Z8moe_q8_0IN3c108BFloat16ELb0EEvPKvS3_PT_PKiS7_S7_iiiiiii,@function
        .size           _Z8moe_q8_0IN3c108BFloat16ELb0EEvPKvS3_PT_PKiS7_S7_iiiiiii,(.L_x_1270 - _Z8moe_q8_0IN3c108BFloat16ELb0EEvPKvS3_PT_PKiS7_S7_iiiiiii)
        .other          _Z8moe_q8_0IN3c108BFloat16ELb0EEvPKvS3_PT_PKiS7_S7_iiiiiii,@"STO_CUDA_ENTRY STV_DEFAULT"
_Z8moe_q8_0IN3c108BFloat16ELb0EEvPKvS3_PT_PKiS7_S7_iiiiiii:
[----:B------:R-:W-:Y:S02]  /*0000*/  MOV R1, c[0x0][0x28] ;  /* 0x00000a0000017a02 */ /* 0x000fe40000000f00 */
        /* <DEDUP_REMOVED lines=12> */
[----:B------:R-:W-:-:S03]  /*00d0*/  SHF.L.U32 R0, R0, 0x2, RZ ;  /* 0x0000000200007819 */ /* 0x000fc600000006ff */
[----:B------:R-:W0:Y:S02]  /*00e0*/  S2R R7, SR_TID.Y ;  /* 0x0000000000077919 */ /* 0x000e240000002200 */
[----:B0-----:R-:W-:-:S04]  /*00f0*/  IMAD.IADD R30, R0, 0x1, R7 ;  /* 0x00000001001e7824 */ /* 0x001fc800078e0207 */
[----:B------:R-:W-:Y:S01]  /*0100*/  IMAD.WIDE.U32 R30, R30, R31, c[0x0][0x178] ;  /* 0x00005e001e1e7625 */ /* 0x000fe200078e001f */
[----:B--2---:R-:W-:-:S13]  /*0110*/  ISETP.GT.U32.AND P0, PT, R0, R3, PT ;  /* 0x000000030000720c */ /* 0x004fda0003f04070 */
        /* <DEDUP_REMOVED lines=12> */
[C---:B------:R-:W-:Y:S01]  /*01e0*/  SHF.L.U32 R27, R7.reuse, 0x5, RZ ;  /* 0x00000005071b7819 */ /* 0x040fe200000006ff */
[----:B------:R-:W-:Y:S01]  /*01f0*/  ULDC.64 UR12, c[0x0][0x160] ;  /* 0x00005800000c7ab9 */ /* 0x000fe20000000a00 */
[C---:B------:R-:W-:Y:S01]  /*0200*/  LEA R6, R7.reuse, 0x1290, 0x7 ;  /* 0x0000129007067811 */ /* 0x040fe200078e38ff */
[----:B------:R-:W-:Y:S01]  /*0210*/  ULDC UR6, c[0x0][0x190] ;  /* 0x0000640000067ab9 */ /* 0x000fe20000000800 */
[----:B------:R-:W-:Y:S01]  /*0220*/  MOV R32, RZ ;  /* 0x000000ff00207202 */ /* 0x000fe20000000f00 */
[----:B------:R-:W-:Y:S01]  /*0230*/  UIMAD UR4, UR4, UR6, URZ ;  /* 0x00000006040472a4 */ /* 0x000fe2000f8e023f */
[----:B------:R-:W-:Y:S02]  /*0240*/  IMAD R22, R7, UR8, RZ ;  /* 0x0000000807167c24 */ /* 0x000fe4000f8e02ff */
[----:B------:R-:W-:-:S02]  /*0250*/  ULDC UR6, c[0x0][0x1a0] ;  /* 0x0000680000067ab9 */ /* 0x000fc40000000800 */
[----:B------:R-:W-:Y:S02]  /*0260*/  UIADD3 UR11, UP0, UR4, UR12, URZ ;  /* 0x0000000c040b7290 */ /* 0x000fe4000ff1e03f */
[----:B------:R-:W-:Y:S02]  /*0270*/  USHF.L.U32 UR12, UR8, 0x2, URZ ;  /* 0x00000002080c7899 */ /* 0x000fe4000800063f */
[----:B------:R-:W-:Y:S01]  /*0280*/  ULEA.HI.X.SX32 UR7, UR4, UR13, 0x1, UP0 ;  /* 0x0000000d04077291 */ /* 0x000fe200080f0e3f */
[--C-:B0-----:R-:W-:Y:S01]  /*0290*/  SHF.R.S32.HI R5, RZ, 0x1f, R2.reuse ;  /* 0x0000001fff057819 */ /* 0x101fe20000011402 */
[----:B-1----:R-:W-:Y:S01]  /*02a0*/  USHF.L.U32 UR4, UR5, 0x5, URZ ;  /* 0x0000000505047899 */ /* 0x002fe2000800063f */
[C---:B------:R-:W-:Y:S01]  /*02b0*/  SHF.L.U32 R24, R2.reuse, 0x2, RZ ;  /* 0x0000000202187819 */ /* 0x040fe200000006ff */
[----:B------:R-:W-:Y:S01]  /*02c0*/  USHF.R.S32.HI UR5, URZ, 0x1f, UR6 ;  /* 0x0000001f3f057899 */ /* 0x000fe20008011406 */
[-C--:B------:R-:W-:Y:S01]  /*02d0*/  LEA.HI R0, R5, R2.reuse, RZ, 0x2 ;  /* 0x0000000205007211 */ /* 0x080fe200078f10ff */
[----:B------:R-:W-:Y:S01]  /*02e0*/  IMAD R21, R7, 0x21, R2 ;  /* 0x0000002107157824 */ /* 0x000fe200078e0202 */
[-C--:B------:R-:W-:Y:S01]  /*02f0*/  LEA.HI R5, R5, R2.reuse, RZ, 0x3 ;  /* 0x0000000205057211 */ /* 0x080fe200078f18ff */
[----:B------:R-:W-:Y:S01]  /*0300*/  ULEA.HI UR6, UR5, UR6, URZ, 0x5 ;  /* 0x0000000605067291 */ /* 0x000fe2000f8f283f */
[----:B------:R-:W-:Y:S01]  /*0310*/  SHF.R.S32.HI R4, RZ, 0x2, R0 ;  /* 0x00000002ff047819 */ /* 0x000fe20000011400 */
[----:B------:R-:W-:Y:S01]  /*0320*/  IMAD R20, R2, 0x84, RZ ;  /* 0x0000008402147824 */ /* 0x000fe200078e02ff */
[----:B------:R-:W-:Y:S01]  /*0330*/  LOP3.LUT R3, R0, 0xfffffffc, RZ, 0xc0, !PT ;  /* 0xfffffffc00037812 */ /* 0x000fe200078ec0ff */
[----:B------:R-:W-:Y:S01]  /*0340*/  UIMAD UR5, UR4, UR8, URZ ;  /* 0x00000008040572a4 */ /* 0x000fe2000f8e023f */
[----:B------:R-:W-:Y:S01]  /*0350*/  LOP3.LUT R25, R2, 0x3, RZ, 0xc0, !PT ;  /* 0x0000000302197812 */ /* 0x000fe200078ec0ff */
[----:B------:R-:W-:Y:S01]  /*0360*/  IMAD R28, R7, 0x8, R4 ;  /* 0x00000008071c7824 */ /* 0x000fe200078e0204 */
[----:B------:R-:W-:Y:S01]  /*0370*/  IADD3 R0, -R3, R2, RZ ;  /* 0x0000000203007210 */ /* 0x000fe20007ffe1ff */
[----:B------:R-:W-:Y:S01]  /*0380*/  USHF.R.S32.HI UR9, URZ, 0x5, UR6 ;  /* 0x000000053f097899 */ /* 0x000fe20008011406 */
[----:B------:R-:W-:Y:S01]  /*0390*/  LOP3.LUT R29, R5, 0xfffffff8, RZ, 0xc0, !PT ;  /* 0xfffffff8051d7812 */ /* 0x000fe200078ec0ff */
[----:B------:R-:W-:Y:S01]  /*03a0*/  IMAD R9, R28, UR8, RZ ;  /* 0x000000081c097c24 */ /* 0x000fe2000f8e02ff */
[----:B------:R-:W-:Y:S01]  /*03b0*/  SHF.R.S32.HI R3, RZ, 0x1f, R28 ;  /* 0x0000001fff037819 */ /* 0x000fe2000001141c */
[----:B------:R-:W-:Y:S01]  /*03c0*/  UMOV UR4, URZ ;  /* 0x0000003f00047c82 */ /* 0x000fe20008000000 */
[----:B------:R-:W-:Y:S01]  /*03d0*/  SHF.R.S32.HI R4, RZ, 0x1f, R0 ;  /* 0x0000001fff047819 */ /* 0x000fe20000011400 */
[----:B------:R-:W-:Y:S01]  /*03e0*/  IMAD.IADD R29, R2, 0x1, -R29 ;  /* 0x00000001021d7824 */ /* 0x000fe200078e0a1d */
[----:B------:R-:W-:-:S02]  /*03f0*/  LEA.HI R11, R3, R28, RZ, 0x3 ;  /* 0x0000001c030b7211 */ /* 0x000fc400078f18ff */
[----:B------:R-:W-:Y:S02]  /*0400*/  IADD3 R3, P0, R0, R9, RZ ;  /* 0x0000000900037210 */ /* 0x000fe40007f1e0ff */
[----:B------:R-:W-:Y:S01]  /*0410*/  LEA.HI.SX32 R11, R11, R0, 0x1d ;  /* 0x000000000b0b7211 */ /* 0x000fe200078feaff */
[----:B------:R-:W-:Y:S01]  /*0420*/  IMAD.SHL.U32 R0, R7, 0x4, RZ ;  /* 0x0000000407007824 */ /* 0x000fe200078e00ff */
[----:B------:R-:W-:Y:S02]  /*0430*/  SHF.R.S32.HI R31, RZ, 0x3, R5 ;  /* 0x00000003ff1f7819 */ /* 0x000fe40000011405 */
[----:B------:R-:W-:Y:S01]  /*0440*/  LOP3.LUT R26, R24, 0x1c, RZ, 0xc0, !PT ;  /* 0x0000001c181a7812 */ /* 0x000fe200078ec0ff */
[----:B------:R-:W-:Y:S01]  /*0450*/  IMAD R28, R28, 0x4, R11 ;  /* 0x000000041c1c7824 */ /* 0x000fe200078e020b */
[----:B------:R-:W-:Y:S02]  /*0460*/  LOP3.LUT R23, R0, 0xfffffffc, R25, 0xe2, !PT ;  /* 0xfffffffc00177812 */ /* 0x000fe400078ee219 */
[----:B------:R-:W-:-:S02]  /*0470*/  LEA.HI.X.SX32 R4, R9, R4, 0x1, P0 ;  /* 0x0000000409047211 */ /* 0x000fc400000f0eff */
[----:B------:R-:W-:Y:S02]  /*0480*/  LOP3.LUT R27, R27, 0xffffffe0, R2, 0xe2, !PT ;  /* 0xffffffe01b1b7812 */ /* 0x000fe400078ee202 */
[----:B------:R-:W-:Y:S02]  /*0490*/  SHF.R.S32.HI R5, RZ, 0x1f, R22 ;  /* 0x0000001fff057819 */ /* 0x000fe40000011416 */
[----:B------:R-:W-:Y:S02]  /*04a0*/  IADD3 R24, R31, R24, RZ ;  /* 0x000000181f187210 */ /* 0x000fe40007ffe0ff */
[----:B------:R-:W-:Y:S02]  /*04b0*/  SHF.R.S32.HI R0, RZ, 0x1f, R31 ;  /* 0x0000001fff007819 */ /* 0x000fe4000001141f */
.L_x_353:
[----:B------:R-:W-:Y:S01]  /*04c0*/  USHF.R.S32.HI UR6, URZ, 0x1f, UR4 ;  /* 0x0000001f3f067899 */ /* 0x000fe20008011404 */
[----:B------:R-:W-:Y:S01]  /*04d0*/  MOV R9, 0x22 ;  /* 0x0000002200097802 */ /* 0x000fe20000000f00 */
[----:B------:R-:W-:-:S04]  /*04e0*/  UIADD3 UR13, UP0, UR5, UR4, URZ ;  /* 0x00000004050d7290 */ /* 0x000fc8000ff1e03f */
[----:B------:R-:W-:Y:S02]  /*04f0*/  ULEA.HI.X.SX32 UR10, UR5, UR6, 0x1, UP0 ;  /* 0x00000006050a7291 */ /* 0x000fe400080f0e3f */
[----:B0-----:R-:W-:Y:S01]  /*0500*/  IADD3 R8, P0, P1, R22, UR13, R31 ;  /* 0x0000000d16087c10 */ /* 0x001fe2000f91e01f */
[----:B------:R-:W-:-:S03]  /*0510*/  UMOV UR6, UR11 ;  /* 0x0000000b00067c82 */ /* 0x000fc60008000000 */
[----:B------:R-:W-:Y:S01]  /*0520*/  IADD3.X R10, R5, UR10, R0, P0, P1 ;  /* 0x0000000a050a7c10 */ /* 0x000fe200087e2400 */
[----:B------:R-:W-:-:S04]  /*0530*/  IMAD.WIDE.U32 R8, R8, R9, UR6 ;  /* 0x0000000608087e25 */ /* 0x000fc8000f8e0009 */
[----:B------:R-:W-:-:S04]  /*0540*/  IMAD R11, R10, 0x22, RZ ;  /* 0x000000220a0b7824 */ /* 0x000fc800078e02ff */
[----:B------:R-:W-:Y:S01]  /*0550*/  IMAD.IADD R9, R9, 0x1, R11 ;  /* 0x0000000109097824 */ /* 0x000fe200078e020b */
[----:B------:R-:W-:-:S03]  /*0560*/  MOV R11, UR12 ;  /* 0x0000000c000b7c02 */ /* 0x000fc60008000f00 */
[----:B------:R-:W-:Y:S01]  /*0570*/  IMAD.WIDE R8, R29, 0x4, R8 ;  /* 0x000000041d087825 */ /* 0x000fe200078e0208 */
[----:B------:R-:W-:-:S04]  /*0580*/  MOV R13, UR12 ;  /* 0x0000000c000d7c02 */ /* 0x000fc80008000f00 */
[----:B------:R0:W2:Y:S01]  /*0590*/  LDG.E.U16.CONSTANT R34, [R8.64+0x2] ;  /* 0x0000020e08227981 */ /* 0x0000a2000c1e9500 */
[----:B------:R-:W-:-:S03]  /*05a0*/  IMAD.WIDE R10, R11, 0x22, R8 ;  /* 0x000000220b0a7825 */ /* 0x000fc600078e0208 */
[----:B------:R0:W2:Y:S03]  /*05b0*/  LDG.E.U16.CONSTANT R33, [R8.64+0x4] ;  /* 0x0000040e08217981 */ /* 0x0000a6000c1e9500 */
[----:B------:R-:W-:Y:S01]  /*05c0*/  IMAD.WIDE R12, R13, 0x22, R10 ;  /* 0x000000220d0c7825 */ /* 0x000fe200078e020a */
[----:B------:R1:W3:Y:S04]  /*05d0*/  LDG.E.U16.CONSTANT R18, [R10.64+0x2] ;  /* 0x0000020e0a127981 */ /* 0x0002e8000c1e9500 */
[----:B------:R1:W3:Y:S04]  /*05e0*/  LDG.E.U16.CONSTANT R19, [R10.64+0x4] ;  /* 0x0000040e0a137981 */ /* 0x0002e8000c1e9500 */
[----:B------:R4:W3:Y:S04]  /*05f0*/  LDG.E.U16.CONSTANT R16, [R12.64+0x2] ;  /* 0x0000020e0c107981 */ /* 0x0008e8000c1e9500 */
[----:B------:R4:W3:Y:S01]  /*0600*/  LDG.E.U16.CONSTANT R17, [R12.64+0x4] ;  /* 0x0000040e0c117981 */ /* 0x0008e2000c1e9500 */
[----:B------:R-:W-:Y:S01]  /*0610*/  IADD3 R14, P0, R3, UR13, RZ ;  /* 0x0000000d030e7c10 */ /* 0x000fe2000ff1e0ff */
[----:B------:R-:W-:-:S03]  /*0620*/  IMAD.MOV.U32 R35, RZ, RZ, 0x22 ;  /* 0x00000022ff237424 */ /* 0x000fc600078e00ff */
[----:B------:R-:W-:Y:S01]  /*0630*/  IADD3.X R15, R4, UR10, RZ, P0, !PT ;  /* 0x0000000a040f7c10 */ /* 0x000fe200087fe4ff */
[----:B0-----:R-:W-:Y:S01]  /*0640*/  IMAD.WIDE.U32 R8, R14, R35, UR6 ;  /* 0x000000060e087e25 */ /* 0x001fe2000f8e0023 */
[----:B------:R-:W-:-:S03]  /*0650*/  MOV R35, UR12 ;  /* 0x0000000c00237c02 */ /* 0x000fc60008000f00 */
[----:B------:R-:W-:Y:S02]  /*0660*/  IMAD R15, R15, 0x22, RZ ;  /* 0x000000220f0f7824 */ /* 0x000fe400078e02ff */
[----:B-1----:R-:W-:-:S03]  /*0670*/  IMAD.WIDE R10, R35, 0x22, R12 ;  /* 0x00000022230a7825 */ /* 0x002fc600078e020c */
[----:B------:R-:W-:Y:S01]  /*0680*/  IADD3 R9, R9, R15, RZ ;  /* 0x0000000f09097210 */ /* 0x000fe20007ffe0ff */
[----:B------:R-:W-:Y:S01]  /*0690*/  IMAD.U32 R15, RZ, RZ, UR12 ;  /* 0x0000000cff0f7e24 */ /* 0x000fe2000f8e00ff */
[----:B----4-:R-:W-:Y:S01]  /*06a0*/  MOV R13, UR12 ;  /* 0x0000000c000d7c02 */ /* 0x010fe20008000f00 */
[----:B------:R0:W4:Y:S02]  /*06b0*/  LDG.E.U16.CONSTANT R37, [R10.64+0x2] ;  /* 0x0000020e0a257981 */ /* 0x000124000c1e9500 */
[----:B------:R-:W-:Y:S02]  /*06c0*/  IMAD.WIDE R14, R15, 0x22, R10 ;  /* 0x000000220f0e7825 */ /* 0x000fe400078e020a */
[----:B------:R1:W4:Y:S04]  /*06d0*/  LDG.E.U16.CONSTANT R36, [R8.64] ;  /* 0x0000000e08247981 */ /* 0x000328000c1e9500 */
[----:B------:R-:W-:Y:S01]  /*06e0*/  IMAD.WIDE R12, R13, 0x22, R14 ;  /* 0x000000220d0c7825 */ /* 0x000fe200078e020e */
[----:B------:R0:W4:Y:S01]  /*06f0*/  LDG.E.U16.CONSTANT R35, [R10.64+0x4] ;  /* 0x0000040e0a237981 */ /* 0x000122000c1e9500 */
[----:B-1----:R-:W-:-:S05]  /*0700*/  MOV R9, UR12 ;  /* 0x0000000c00097c02 */ /* 0x002fca0008000f00 */
[----:B------:R-:W-:-:S04]  /*0710*/  IMAD.WIDE R8, R9, 0x22, R12 ;  /* 0x0000002209087825 */ /* 0x000fc800078e020c */
[----:B0-----:R-:W-:Y:S01]  /*0720*/  IMAD.U32 R11, RZ, RZ, UR12 ;  /* 0x0000000cff0b7e24 */ /* 0x001fe2000f8e00ff */
[----:B--2---:R-:W-:Y:S02]  /*0730*/  PRMT R10, R34, 0x5410, R33 ;  /* 0x00005410220a7816 */ /* 0x004fe40000000021 */
[----:B------:R0:W2:Y:S04]  /*0740*/  LDG.E.U16.CONSTANT R33, [R14.64+0x2] ;  /* 0x0000020e0e217981 */ /* 0x0000a8000c1e9500 */
[----:B------:R1:W-:Y:S01]  /*0750*/  STS [R21.X4], R10 ;  /* 0x0000000a15007388 */ /* 0x0003e20000004800 */
[----:B---3--:R-:W-:-:S03]  /*0760*/  PRMT R18, R18, 0x5410, R19 ;  /* 0x0000541012127816 */ /* 0x008fc60000000013 */
[----:B------:R0:W2:Y:S01]  /*0770*/  LDG.E.U16.CONSTANT R34, [R14.64+0x4] ;  /* 0x0000040e0e227981 */ /* 0x0000a2000c1e9500 */
[----:B-1----:R-:W-:-:S03]  /*0780*/  IMAD.WIDE R10, R11, 0x22, R8 ;  /* 0x000000220b0a7825 */ /* 0x002fc600078e0208 */
[----:B------:R1:W-:Y:S01]  /*0790*/  STS [R21.X4+0x210], R18 ;  /* 0x0002101215007388 */ /* 0x0003e20000004800 */
[----:B------:R-:W-:-:S03]  /*07a0*/  PRMT R16, R16, 0x5410, R17 ;  /* 0x0000541010107816 */ /* 0x000fc60000000011 */
[----:B0-----:R0:W3:Y:S04]  /*07b0*/  LDG.E.U16.CONSTANT R15, [R10.64+0x2] ;  /* 0x0000020e0a0f7981 */ /* 0x0010e8000c1e9500 */
[----:B------:R4:W3:Y:S04]  /*07c0*/  LDG.E.U16.CONSTANT R19, [R12.64+0x4] ;  /* 0x0000040e0c137981 */ /* 0x0008e8000c1e9500 */
[----:B-1----:R4:W3:Y:S04]  /*07d0*/  LDG.E.U16.CONSTANT R18, [R12.64+0x2] ;  /* 0x0000020e0c127981 */ /* 0x0028e8000c1e9500 */
[----:B------:R1:W3:Y:S04]  /*07e0*/  LDG.E.U16.CONSTANT R14, [R8.64+0x2] ;  /* 0x0000020e080e7981 */ /* 0x0002e8000c1e9500 */
[----:B------:R1:W3:Y:S04]  /*07f0*/  LDG.E.U16.CONSTANT R17, [R8.64+0x4] ;  /* 0x0000040e08117981 */ /* 0x0002e8000c1e9500 */
[----:B0-----:R-:W3:Y:S01]  /*0800*/  LDG.E.U16.CONSTANT R10, [R10.64+0x4] ;  /* 0x0000040e0a0a7981 */ /* 0x001ee2000c1e9500 */
[----:B----4-:R-:W-:Y:S01]  /*0810*/  HADD2.F32 R13, -RZ, R36.H0_H0 ;  /* 0x20000024ff0d7230 */ /* 0x010fe20000004100 */
[----:B------:R-:W-:Y:S01]  /*0820*/  USHF.L.U32 UR6, UR4, 0x5, URZ ;  /* 0x0000000504067899 */ /* 0x000fe2000800063f */
[----:B-1----:R-:W-:Y:S01]  /*0830*/  PRMT R8, R37, 0x5410, R35 ;  /* 0x0000541025087816 */ /* 0x002fe20000000023 */
[----:B------:R-:W-:Y:S01]  /*0840*/  ULDC UR10, c[0x0][0x194] ;  /* 0x00006500000a7ab9 */ /* 0x000fe20000000800 */
[----:B------:R0:W-:Y:S01]  /*0850*/  STS [R21.X4+0x420], R16 ;  /* 0x0004201015007388 */ /* 0x0001e20000004800 */
[----:B------:R-:W-:-:S03]  /*0860*/  UISETP.GE.AND UP0, UPT, UR6, UR10, UPT ;  /* 0x0000000a0600728c */ /* 0x000fc6000bf06270 */
[----:B------:R0:W-:Y:S03]  /*0870*/  STS [R21.X4+0x630], R8 ;  /* 0x0006300815007388 */ /* 0x0001e60000004800 */
[----:B------:R-:W-:Y:S02]  /*0880*/  PLOP3.LUT P0, PT, PT, PT, UP0, 0x80, 0x0 ;  /* 0x000000000000781c */ /* 0x000fe40003f0f008 */
[----:B--2---:R-:W-:-:S05]  /*0890*/  PRMT R34, R33, 0x5410, R34 ;  /* 0x0000541021227816 */ /* 0x004fca0000000022 */
[----:B------:R0:W-:Y:S01]  /*08a0*/  STS [R21.X4+0x840], R34 ;  /* 0x0008402215007388 */ /* 0x0001e20000004800 */
[----:B---3--:R-:W-:Y:S02]  /*08b0*/  PRMT R18, R18, 0x5410, R19 ;  /* 0x0000541012127816 */ /* 0x008fe40000000013 */
[----:B------:R-:W-:Y:S02]  /*08c0*/  PRMT R14, R14, 0x5410, R17 ;  /* 0x000054100e0e7816 */ /* 0x000fe40000000011 */
[----:B------:R-:W-:Y:S01]  /*08d0*/  PRMT R10, R15, 0x5410, R10 ;  /* 0x000054100f0a7816 */ /* 0x000fe2000000000a */
[----:B------:R0:W-:Y:S04]  /*08e0*/  STS [R21.X4+0xa50], R18 ;  /* 0x000a501215007388 */ /* 0x0001e80000004800 */
[----:B------:R0:W-:Y:S04]  /*08f0*/  STS [R21.X4+0xc60], R14 ;  /* 0x000c600e15007388 */ /* 0x0001e80000004800 */
[----:B------:R0:W-:Y:S04]  /*0900*/  STS [R21.X4+0xe70], R10 ;  /* 0x000e700a15007388 */ /* 0x0001e80000004800 */
[----:B------:R0:W-:Y:S01]  /*0910*/  STS [R28.X4+0x1080], R13 ;  /* 0x0010800d1c007388 */ /* 0x0001e20000004800 */
[----:B------:R-:W-:Y:S05]  /*0920*/  @P0 BRA `(.L_x_348) ;  /* 0x000008d000000947 */ /* 0x000fea0003800000 */
[----:B------:R-:W-:Y:S01]  /*0930*/  IABS R11, c[0x0][0x1a8] ;  /* 0x00006a00000b7a13 */ /* 0x000fe20000000000 */
[----:B------:R-:W-:Y:S03]  /*0940*/  BSSY B0, `(.L_x_349) ;  /* 0x0000024000007945 */ /* 0x000fe60003800000 */
[----:B0-----:R-:W0:Y:S08]  /*0950*/  I2F.RP R10, R11 ;  /* 0x0000000b000a7306 */ /* 0x001e300000209400 */
[----:B0-----:R-:W0:Y:S02]  /*0960*/  MUFU.RCP R10, R10 ;  /* 0x0000000a000a7308 */ /* 0x001e240000001000 */
[----:B0-----:R-:W-:-:S06]  /*0970*/  IADD3 R8, R10, 0xffffffe, RZ ;  /* 0x0ffffffe0a087810 */ /* 0x001fcc0007ffe0ff */
[----:B------:R0:W1:Y:S02]  /*0980*/  F2I.FTZ.U32.TRUNC.NTZ R9, R8 ;  /* 0x0000000800097305 */ /* 0x000064000021f000 */
[----:B0-----:R-:W-:Y:S01]  /*0990*/  HFMA2.MMA R8, -RZ, RZ, 0, 0 ;  /* 0x00000000ff087435 */ /* 0x001fe200000001ff */
[----:B-1----:R-:W-:-:S05]  /*09a0*/  IADD3 R12, RZ, -R9, RZ ;  /* 0x80000009ff0c7210 */ /* 0x002fca0007ffe0ff */
        /* <DEDUP_REMOVED lines=29> */
.L_x_350:
[----:B------:R-:W-:Y:S05]  /*0b80*/  BSYNC B0 ;  /* 0x0000000000007941 */ /* 0x000fea0003800000 */
.L_x_349:
        /* <DEDUP_REMOVED lines=11> */
.L_x_352:
[----:B------:R-:W-:Y:S05]  /*0c40*/  BSYNC B0 ;  /* 0x0000000000007941 */ /* 0x000fea0003800000 */
.L_x_351:
[----:B------:R-:W-:Y:S06]  /*0c50*/  BAR.SYNC.DEFER_BLOCKING 0x0 ;  /* 0x0000000000007b1d */ /* 0x000fec0000010000 */
[----:B------:R-:W-:Y:S04]  /*0c60*/  LDS R9, [R20] ;  /* 0x0000000014097984 */ /* 0x000fe80000000800 */
[----:B------:R-:W1:Y:S04]  /*0c70*/  LDS.128 R16, [R6] ;  /* 0x0000000006107984 */ /* 0x000e680000000c00 */
[----:B0-----:R-:W0:Y:S04]  /*0c80*/  LDS R8, [R20+0x4] ;  /* 0x0000040014087984 */ /* 0x001e280000000800 */
[----:B------:R-:W2:Y:S04]  /*0c90*/  LDS R10, [R20+0x8] ;  /* 0x00000800140a7984 */ /* 0x000ea80000000800 */
[----:B------:R-:W-:Y:S04]  /*0ca0*/  LDS R11, [R20+0x20] ;  /* 0x00002000140b7984 */ /* 0x000fe80000000800 */
[----:B------:R-:W3:Y:S04]  /*0cb0*/  LDS.128 R12, [R6+0x20] ;  /* 0x00002000060c7984 */ /* 0x000ee80000000c00 */
[----:B------:R-:W4:Y:S04]  /*0cc0*/  LDS R33, [R20+0xc] ;  /* 0x00000c0014217984 */ /* 0x000f280000000800 */
[----:B------:R-:W-:Y:S04]  /*0cd0*/  LDS R34, [R20+0x28] ;  /* 0x0000280014227984 */ /* 0x000fe80000000800 */
[----:B------:R-:W-:Y:S01]  /*0ce0*/  LDS R35, [R20+0x70] ;  /* 0x0000700014237984 */ /* 0x000fe20000000800 */
[----:B-1----:R-:W-:-:S04]  /*0cf0*/  IDP.4A.S8.S8 R16, R9, R16, RZ ;  /* 0x0000001009107226 */ /* 0x002fc800000006ff */
[----:B0-----:R-:W-:Y:S02]  /*0d00*/  IDP.4A.S8.S8 R17, R8, R17, R16 ;  /* 0x0000001108117226 */ /* 0x001fe40000000610 */
[----:B------:R-:W0:Y:S02]  /*0d10*/  LDS R16, [R20+0x24] ;  /* 0x0000240014107984 */ /* 0x000e240000000800 */
[----:B--2---:R-:W-:Y:S02]  /*0d20*/  IDP.4A.S8.S8 R18, R10, R18, R17 ;  /* 0x000000120a127226 */ /* 0x004fe40000000611 */
[----:B------:R-:W-:Y:S01]  /*0d30*/  LDS R17, [R20+0x10] ;  /* 0x0000100014117984 */ /* 0x000fe20000000800 */
[----:B---3--:R-:W-:-:S03]  /*0d40*/  IDP.4A.S8.S8 R12, R11, R12, RZ ;  /* 0x0000000c0b0c7226 */ /* 0x008fc600000006ff */
[----:B------:R-:W1:Y:S01]  /*0d50*/  LDS.128 R8, [R6+0x10] ;  /* 0x0000100006087984 */ /* 0x000e620000000c00 */
[----:B----4-:R-:W-:-:S03]  /*0d60*/  IDP.4A.S8.S8 R18, R33, R19, R18 ;  /* 0x0000001321127226 */ /* 0x010fc60000000612 */
[----:B------:R-:W2:Y:S01]  /*0d70*/  LDS R33, [R20+0x2c] ;  /* 0x00002c0014217984 */ /* 0x000ea20000000800 */
[----:B0-----:R-:W-:-:S03]  /*0d80*/  IDP.4A.S8.S8 R13, R16, R13, R12 ;  /* 0x0000000d100d7226 */ /* 0x001fc6000000060c */
[----:B------:R-:W0:Y:S01]  /*0d90*/  LDS R12, [R20+0x14] ;  /* 0x00001400140c7984 */ /* 0x000e220000000800 */
[----:B------:R-:W-:-:S03]  /*0da0*/  IDP.4A.S8.S8 R14, R34, R14, R13 ;  /* 0x0000000e220e7226 */ /* 0x000fc6000000060d */
[----:B------:R-:W-:Y:S04]  /*0db0*/  LDS R13, [R20+0x40] ;  /* 0x00004000140d7984 */ /* 0x000fe80000000800 */
[----:B------:R-:W-:Y:S01]  /*0dc0*/  LDS R34, [R20+0x44] ;  /* 0x0000440014227984 */ /* 0x000fe20000000800 */
[----:B-1----:R-:W-:-:S03]  /*0dd0*/  IDP.4A.S8.S8 R8, R17, R8, R18 ;  /* 0x0000000811087226 */ /* 0x002fc60000000612 */
[----:B------:R-:W1:Y:S01]  /*0de0*/  LDS.128 R16, [R6+0x40] ;  /* 0x0000400006107984 */ /* 0x000e620000000c00 */
[----:B--2---:R-:W-:Y:S02]  /*0df0*/  IDP.4A.S8.S8 R33, R33, R15, R14 ;  /* 0x0000000f21217226 */ /* 0x004fe4000000060e */
[----:B0-----:R-:W-:Y:S02]  /*0e00*/  IDP.4A.S8.S8 R9, R12, R9, R8 ;  /* 0x000000090c097226 */ /* 0x001fe40000000608 */
[----:B------:R-:W-:Y:S01]  /*0e10*/  LDS R8, [R20+0x30] ;  /* 0x0000300014087984 */ /* 0x000fe20000000800 */
[----:B-1----:R-:W-:-:S03]  /*0e20*/  IDP.4A.S8.S8 R16, R13, R16, RZ ;  /* 0x000000100d107226 */ /* 0x002fc600000006ff */
[----:B------:R-:W0:Y:S01]  /*0e30*/  LDS.128 R12, [R6+0x30] ;  /* 0x00003000060c7984 */ /* 0x000e220000000c00 */
[----:B------:R-:W-:-:S03]  /*0e40*/  IDP.4A.S8.S8 R17, R34, R17, R16 ;  /* 0x0000001122117226 */ /* 0x000fc60000000610 */
[----:B------:R-:W1:Y:S04]  /*0e50*/  LDS R16, [R20+0x34] ;  /* 0x0000340014107984 */ /* 0x000e680000000800 */
[----:B------:R-:W-:Y:S01]  /*0e60*/  LDS R34, [R20+0x4c] ;  /* 0x00004c0014227984 */ /* 0x000fe20000000800 */
[----:B0-----:R-:W-:-:S03]  /*0e70*/  IDP.4A.S8.S8 R12, R8, R12, R33 ;  /* 0x0000000c080c7226 */ /* 0x001fc60000000621 */
[----:B------:R-:W0:Y:S01]  /*0e80*/  LDS R33, [R20+0x48] ;  /* 0x0000480014217984 */ /* 0x000e220000000800 */
[----:B-1----:R-:W-:-:S03]  /*0e90*/  IDP.4A.S8.S8 R13, R16, R13, R12 ;  /* 0x0000000d100d7226 */ /* 0x002fc6000000060c */
[----:B------:R-:W1:Y:S04]  /*0ea0*/  LDS R8, [R20+0x18] ;  /* 0x0000180014087984 */ /* 0x000e680000000800 */
[----:B------:R-:W-:Y:S01]  /*0eb0*/  LDS R12, [R20+0x54] ;  /* 0x00005400140c7984 */ /* 0x000fe20000000800 */
[----:B0-----:R-:W-:-:S04]  /*0ec0*/  IDP.4A.S8.S8 R18, R33, R18, R17 ;  /* 0x0000001221127226 */ /* 0x001fc80000000611 */
[----:B------:R-:W-:Y:S02]  /*0ed0*/  IDP.4A.S8.S8 R33, R34, R19, R18 ;  /* 0x0000001322217226 */ /* 0x000fe40000000612 */
[----:B-1----:R-:W-:Y:S01]  /*0ee0*/  IDP.4A.S8.S8 R8, R8, R10, R9 ;  /* 0x0000000a08087226 */ /* 0x002fe20000000609 */
[----:B------:R-:W-:Y:S04]  /*0ef0*/  LDS.128 R16, [R6+0x50] ;  /* 0x0000500006107984 */ /* 0x000fe80000000c00 */
[----:B------:R-:W0:Y:S04]  /*0f00*/  LDS R10, [R20+0x50] ;  /* 0x00005000140a7984 */ /* 0x000e280000000800 */
[----:B------:R-:W1:Y:S04]  /*0f10*/  LDS R9, [R20+0x38] ;  /* 0x0000380014097984 */ /* 0x000e680000000800 */
[----:B------:R-:W2:Y:S01]  /*0f20*/  LDS R34, [R20+0x1c] ;  /* 0x00001c0014227984 */ /* 0x000ea20000000800 */
[----:B0-----:R-:W-:-:S03]  /*0f30*/  IDP.4A.S8.S8 R10, R10, R16, R33 ;  /* 0x000000100a0a7226 */ /* 0x001fc60000000621 */
[----:B------:R-:W0:Y:S01]  /*0f40*/  LDS R33, [R20+0x3c] ;  /* 0x00003c0014217984 */ /* 0x000e220000000800 */
[----:B-1----:R-:W-:Y:S02]  /*0f50*/  IDP.4A.S8.S8 R14, R9, R14, R13 ;  /* 0x0000000e090e7226 */ /* 0x002fe4000000060d */
[----:B------:R-:W-:Y:S01]  /*0f60*/  IDP.4A.S8.S8 R17, R12, R17, R10 ;  /* 0x000000110c117226 */ /* 0x000fe2000000060a */
[----:B------:R-:W-:Y:S01]  /*0f70*/  LDS R13, [R20+0x60] ;  /* 0x00006000140d7984 */ /* 0x000fe20000000800 */
[----:B--2---:R-:W-:-:S03]  /*0f80*/  IDP.4A.S8.S8 R34, R34, R11, R8 ;  /* 0x0000000b22227226 */ /* 0x004fc60000000608 */
[----:B------:R-:W1:Y:S03]  /*0f90*/  LDS R12, [R20+0x58] ;  /* 0x00005800140c7984 */ /* 0x000e660000000800 */
[----:B------:R-:W2:Y:S01]  /*0fa0*/  I2F R34, R34 ;  /* 0x0000002200227306 */ /* 0x000ea20000201400 */
[----:B------:R-:W3:Y:S04]  /*0fb0*/  LDS.128 R8, [R6+0x60] ;  /* 0x0000600006087984 */ /* 0x000ee80000000c00 */
[----:B------:R-:W4:Y:S01]  /*0fc0*/  LDS R16, [R20+0x64] ;  /* 0x0000640014107984 */ /* 0x000f220000000800 */
[----:B0-----:R-:W-:-:S06]  /*0fd0*/  IDP.4A.S8.S8 R33, R33, R15, R14 ;  /* 0x0000000f21217226 */ /* 0x001fcc000000060e */
[----:B------:R-:W0:Y:S01]  /*0fe0*/  I2F R33, R33 ;  /* 0x0000002100217306 */ /* 0x000e220000201400 */
[----:B-1----:R-:W-:Y:S02]  /*0ff0*/  IDP.4A.S8.S8 R18, R12, R18, R17 ;  /* 0x000000120c127226 */ /* 0x002fe40000000611 */
[----:B------:R-:W-:Y:S01]  /*1000*/  LDS R17, [R24.X4+0x1080] ;  /* 0x0010800018117984 */ /* 0x000fe20000004800 */
[----:B---3--:R-:W-:-:S03]  /*1010*/  IDP.4A.S8.S8 R8, R13, R8, RZ ;  /* 0x000000080d087226 */ /* 0x008fc600000006ff */
[----:B------:R-:W1:Y:S01]  /*1020*/  LDS.128 R12, [R7.X16+0x1490] ;  /* 0x00149000070c7984 */ /* 0x000e62000000cc00 */
[----:B----4-:R-:W-:-:S03]  /*1030*/  IDP.4A.S8.S8 R9, R16, R9, R8 ;  /* 0x0000000910097226 */ /* 0x010fc60000000608 */
[----:B------:R-:W3:Y:S04]  /*1040*/  LDS R8, [R20+0x5c] ;  /* 0x00005c0014087984 */ /* 0x000ee80000000800 */
[----:B------:R-:W4:Y:S01]  /*1050*/  LDS R16, [R20+0x68] ;  /* 0x0000680014107984 */ /* 0x000f220000000800 */
[----:B-1----:R-:W-:-:S03]  /*1060*/  FMUL.FTZ R17, R12, R17 ;  /* 0x000000110c117220 */ /* 0x002fc60000410000 */
[----:B------:R-:W1:Y:S01]  /*1070*/  LDS R12, [R20+0x6c] ;  /* 0x00006c00140c7984 */ /* 0x000e620000000800 */
[----:B--2---:R-:W-:Y:S02]  /*1080*/  FFMA.FTZ R32, R17, R34, R32 ;  /* 0x0000002211207223 */ /* 0x004fe40000010020 */
[----:B---3--:R-:W-:Y:S02]  /*1090*/  IDP.4A.S8.S8 R8, R8, R19, R18 ;  /* 0x0000001308087226 */ /* 0x008fe40000000612 */
[----:B----4-:R-:W-:Y:S02]  /*10a0*/  IDP.4A.S8.S8 R9, R16, R10, R9 ;  /* 0x0000000a10097226 */ /* 0x010fe40000000609 */
[----:B------:R-:W2:Y:S02]  /*10b0*/  LDS.128 R16, [R6+0x70] ;  /* 0x0000700006107984 */ /* 0x000ea40000000c00 */
[----:B------:R-:W3:Y:S02]  /*10c0*/  I2F R8, R8 ;  /* 0x0000000800087306 */ /* 0x000ee40000201400 */
[----:B------:R-:W4:Y:S01]  /*10d0*/  LDS R10, [R20+0x74] ;  /* 0x00007400140a7984 */ /* 0x000f220000000800 */
[----:B-1----:R-:W-:-:S03]  /*10e0*/  IDP.4A.S8.S8 R11, R12, R11, R9 ;  /* 0x0000000b0c0b7226 */ /* 0x002fc60000000609 */
[----:B------:R-:W1:Y:S04]  /*10f0*/  LDS R9, [R20+0x78] ;  /* 0x0000780014097984 */ /* 0x000e680000000800 */
[----:B------:R-:W5:Y:S01]  /*1100*/  LDS R12, [R20+0x7c] ;  /* 0x00007c00140c7984 */ /* 0x000f620000000800 */
[----:B--2---:R-:W-:-:S03]  /*1110*/  IDP.4A.S8.S8 R11, R35, R16, R11 ;  /* 0x00000010230b7226 */ /* 0x004fc6000000060b */
[----:B------:R-:W2:Y:S01]  /*1120*/  LDS R16, [R24.X4+0x1084] ;  /* 0x0010840018107984 */ /* 0x000ea20000004800 */
[----:B----4-:R-:W-:-:S03]  /*1130*/  IDP.4A.S8.S8 R17, R10, R17, R11 ;  /* 0x000000110a117226 */ /* 0x010fc6000000060b */
[----:B------:R-:W4:Y:S04]  /*1140*/  LDS R11, [R24.X4+0x1088] ;  /* 0x00108800180b7984 */ /* 0x000f280000004800 */
[----:B------:R-:W3:Y:S01]  /*1150*/  LDS R10, [R24.X4+0x108c] ;  /* 0x00108c00180a7984 */ /* 0x000ee20000004800 */
[----:B-1----:R-:W-:-:S04]  /*1160*/  IDP.4A.S8.S8 R9, R9, R18, R17 ;  /* 0x0000001209097226 */ /* 0x002fc80000000611 */
[----:B-----5:R-:W-:Y:S02]  /*1170*/  IDP.4A.S8.S8 R9, R12, R19, R9 ;  /* 0x000000130c097226 */ /* 0x020fe40000000609 */
[----:B--2---:R-:W-:-:S04]  /*1180*/  FMUL.FTZ R13, R16, R13 ;  /* 0x0000000d100d7220 */ /* 0x004fc80000410000 */
[----:B------:R-:W1:Y:S01]  /*1190*/  I2F R9, R9 ;  /* 0x0000000900097306 */ /* 0x000e620000201400 */
[----:B0-----:R-:W-:Y:S02]  /*11a0*/  FFMA.FTZ R13, R13, R33, R32 ;  /* 0x000000210d0d7223 */ /* 0x001fe40000010020 */
[----:B----4-:R-:W-:Y:S02]  /*11b0*/  FMUL.FTZ R14, R11, R14 ;  /* 0x0000000e0b0e7220 */ /* 0x010fe40000410000 */
[----:B---3--:R-:W-:Y:S02]  /*11c0*/  FMUL.FTZ R10, R10, R15 ;  /* 0x0000000f0a0a7220 */ /* 0x008fe40000410000 */
[----:B------:R-:W-:-:S04]  /*11d0*/  FFMA.FTZ R13, R14, R8, R13 ;  /* 0x000000080e0d7223 */ /* 0x000fc8000001000d */
[----:B-1----:R-:W-:Y:S01]  /*11e0*/  FFMA.FTZ R32, R10, R9, R13 ;  /* 0x000000090a207223 */ /* 0x002fe2000001000d */
[----:B------:R-:W-:Y:S06]  /*11f0*/  BAR.SYNC.DEFER_BLOCKING 0x0 ;  /* 0x0000000000007b1d */ /* 0x000fec0000010000 */
.L_x_348:
[----:B------:R-:W-:-:S04]  /*1200*/  UIADD3 UR4, UR4, 0x4, URZ ;  /* 0x0000000404047890 */ /* 0x000fc8000fffe03f */
[----:B------:R-:W-:-:S06]  /*1210*/  UISETP.GE.AND UP0, UPT, UR4, UR8, UPT ;  /* 0x000000080400728c */ /* 0x000fcc000bf06270 */
[----:B------:R-:W-:-:S13]  /*1220*/  PLOP3.LUT P0, PT, PT, PT, UP0, 0x80, 0x0 ;  /* 0x000000000000781c */ /* 0x000fda0003f0f008 */
[----:B------:R-:W-:Y:S05]  /*1230*/  @!P0 BRA `(.L_x_353) ;  /* 0xfffff28000008947 */ /* 0x000fea000383ffff */
.L_x_347:
        /* <DEDUP_REMOVED lines=16> */
.L_x_354:
        /* <DEDUP_REMOVED lines=12> */
.L_x_1270:


//--------------------- .text._Z8moe_q5_1IN3c108BFloat16ELb1EEvPKvS3_PT_PKiS7_S7_iiiiiii --------------------------
	.section	.text._Z8moe_q5_1IN3c108BFloat16ELb1EEvPKvS3_PT_PKiS7_S7_iiiiiii,"ax",@progbits
	.sectioninfo	@"SHI_REGISTERS=64"
	.align	128
.text._Z8moe_q5_1IN3c108BFloat16ELb1EEvPKvS3_PT_PKiS7_S7_iiiiiii:
        .type           _Z8moe_q5_1IN3c108BFloat16ELb1EEvPKvS3_PT_PKiS7_S7_iiiiiii,@function
        .size           _Z8moe_q5_1IN3c108BFloat16ELb1EEvPKvS3_PT_PKiS7_S7_iiiiiii,(.L_x_1271 - _Z8moe_q5_1IN3c108BFloat16ELb1EEvPKvS3_PT_PKiS7_S7_iiiiiii)
        .other          _Z8moe_q5_1IN3c108BFloat16ELb1EEvPKvS3_PT_PKiS7_S7_iiiiiii,@"STO_CUDA_ENTRY STV_DEFAULT"
_Z8moe_q5_1IN3c108BFloat16ELb1EEvPKvS3_PT_PKiS7_S7_iiiiiii:
        /* <DEDUP_REMOVED lines=18> */
[----:B------:R-:W-:Y:S01]  /*0120*/  IMAD.MOV.U32 R4, RZ, RZ, c[0x0][0x194] ;  /* 0x00006500ff047624 */ /* 0x000fe200078e00ff */
[----:B------:R-:W-:-:S04]  /*0130*/  HFMA2.MMA R55, -RZ, RZ, 0, 0 ;  /* 0x00000000ff377435 */ /* 0x000fc800000001ff */
[----:B------:R-:W-:Y:S02]  /*0140*/  ISETP.GE.AND P0, PT, R4, 0x20, PT ;  /* 0x000000200400780c */ /* 0x000fe40003f06270 */
[----:B------:R-:W-:-:S04]  /*0150*/  SHF.R.S32.HI R4, RZ, 0x1f, R4 ;  /* 0x0000001fff047819 */ /* 0x000fc80000011404 */
[----:B------:R-:W-:-:S07]  /*0160*/  LEA.HI R4, R4, c[0x0][0x194], RZ, 0x5 ;  /* 0x0000650004047a11 */ /* 0x000fce00078f28ff */
[----:B------:R-:W-:Y:S05]  /*0170*/  @!P0 BRA `(.L_x_355) ;  /* 0x0000268000008947 */ /* 0x000fea0003800000 */
[----:B0-----:R-:W0:Y:S01]  /*0180*/  S2UR UR4, SR_CTAID.X ;  /* 0x00000000000479c3 */ /* 0x001e220000002500 */
[----:B------:R-:W1:Y:S01]  /*0190*/  S2R R3, SR_TID.X ;  /* 0x0000000000037919 */ /* 0x000e620000002100 */
[----:B------:R-:W-:Y:S01]  /*01a0*/  ULDC UR8, c[0x0][0x198] ;  /* 0x0000660000087ab9 */ /* 0x000fe20000000800 */
[----:B------:R-:W-:Y:S01]  /*01b0*/  IMAD R10, R6, c[0x0][0x190], RZ ;  /* 0x00006400060a7a24 */ /* 0x000fe200078e02ff */
[C---:B------:R-:W-:Y:S01]  /*01c0*/  IADD3 R13, R0.reuse, 0x8, RZ ;  /* 0x00000008000d7810 */ /* 0x040fe20007ffe0ff */
[----:B------:R-:W-:Y:S01]  /*01d0*/  IMAD.SHL.U32 R11, R0, 0x4, RZ ;  /* 0x00000004000b7824 */ /* 0x000fe200078e00ff */
[----:B------:R-:W-:Y:S01]  /*01e0*/  SHF.R.S32.HI R4, RZ, 0x5, R4 ;  /* 0x00000005ff047819 */ /* 0x000fe20000011404 */
[----:B------:R-:W-:Y:S01]  /*01f0*/  ULDC UR7, c[0x0][0x1a0] ;  /* 0x0000680000077ab9 */ /* 0x000fe20000000800 */
[----:B------:R-:W-:Y:S01]  /*0200*/  IADD3 R58, P0, R10, c[0x0][0x160], RZ ;  /* 0x000058000a3a7a10 */ /* 0x000fe20007f1e0ff */
[C---:B------:R-:W-:Y:S01]  /*0210*/  IMAD.SHL.U32 R46, R0.reuse, 0x4, RZ ;  /* 0x00000004002e7824 */ /* 0x040fe200078e00ff */
[----:B------:R-:W-:Y:S01]  /*0220*/  IADD3 R12, R0, 0x4, RZ ;  /* 0x00000004000c7810 */ /* 0x000fe20007ffe0ff */
[----:B------:R-:W-:Y:S01]  /*0230*/  USHF.R.S32.HI UR6, URZ, 0x1f, UR7 ;  /* 0x0000001f3f067899 */ /* 0x000fe20008011407 */
[----:B------:R-:W-:Y:S01]  /*0240*/  LEA.HI.X.SX32 R59, R10, c[0x0][0x164], 0x1, P0 ;  /* 0x000059000a3b7a11 */ /* 0x000fe200000f0eff */
[----:B------:R-:W-:Y:S01]  /*0250*/  IMAD.MOV.U32 R55, RZ, RZ, RZ ;  /* 0x000000ffff377224 */ /* 0x000fe200078e00ff */
[C---:B------:R-:W-:Y:S01]  /*0260*/  IADD3 R14, R0.reuse, 0xc, RZ ;  /* 0x0000000c000e7810 */ /* 0x040fe20007ffe0ff */
[----:B------:R-:W-:Y:S01]  /*0270*/  ULEA.HI UR6, UR6, UR7, URZ, 0x5 ;  /* 0x0000000706067291 */ /* 0x000fe2000f8f283f */
[C---:B------:R-:W-:Y:S01]  /*0280*/  IADD3 R15, R0.reuse, 0x10, RZ ;  /* 0x00000010000f7810 */ /* 0x040fe20007ffe0ff */
[----:B------:R-:W-:Y:S01]  /*0290*/  IMAD.MOV.U32 R6, RZ, RZ, RZ ;  /* 0x000000ffff067224 */ /* 0x000fe200078e00ff */
[C---:B------:R-:W-:Y:S01]  /*02a0*/  IADD3 R16, R0.reuse, 0x14, RZ ;  /* 0x0000001400107810 */ /* 0x040fe20007ffe0ff */
[----:B------:R-:W-:Y:S01]  /*02b0*/  USHF.R.S32.HI UR6, URZ, 0x5, UR6 ;  /* 0x000000053f067899 */ /* 0x000fe20008011406 */
[----:B------:R-:W-:-:S02]  /*02c0*/  IADD3 R17, R0, 0x18, RZ ;  /* 0x0000001800117810 */ /* 0x000fc40007ffe0ff */
[----:B------:R-:W-:Y:S01]  /*02d0*/  IADD3 R18, R0, 0x1c, RZ ;  /* 0x0000001c00127810 */ /* 0x000fe20007ffe0ff */
[----:B0-----:R-:W-:Y:S01]  /*02e0*/  USHF.L.U32 UR4, UR4, 0x5, URZ ;  /* 0x0000000504047899 */ /* 0x001fe2000800063f */
[----:B-1----:R-:W-:Y:S01]  /*02f0*/  SHF.R.S32.HI R2, RZ, 0x1f, R3 ;  /* 0x0000001fff027819 */ /* 0x002fe20000011403 */
[C---:B------:R-:W-:Y:S01]  /*0300*/  IMAD.SHL.U32 R29, R3.reuse, 0x2, RZ ;  /* 0x00000002031d7824 */ /* 0x040fe200078e00ff */
[C---:B------:R-:W-:Y:S01]  /*0310*/  IADD3 R7, R3.reuse, 0x20, RZ ;  /* 0x0000002003077810 */ /* 0x040fe20007ffe0ff */
[----:B------:R-:W-:Y:S01]  /*0320*/  ULOP3.LUT UR5, URZ, UR4, URZ, 0x33, !UPT ;  /* 0x000000043f057292 */ /* 0x000fe2000f8e333f */
[CC--:B------:R-:W-:Y:S01]  /*0330*/  LEA.HI R9, R2.reuse, R3.reuse, RZ, 0x2 ;  /* 0x0000000302097211 */ /* 0x0c0fe200078f10ff */
[----:B------:R-:W-:Y:S01]  /*0340*/  IMAD.SHL.U32 R48, R3, 0x4, RZ ;  /* 0x0000000403307824 */ /* 0x000fe200078e00ff */
[----:B------:R-:W-:Y:S01]  /*0350*/  LEA.HI R2, R2, R3, RZ, 0x3 ;  /* 0x0000000302027211 */ /* 0x000fe200078f18ff */
[----:B------:R-:W-:Y:S01]  /*0360*/  UIADD3 UR5, UR5, UR8, URZ ;  /* 0x0000000805057290 */ /* 0x000fe2000fffe03f */
[----:B------:R-:W-:Y:S01]  /*0370*/  IMAD.SHL.U32 R19, R7, 0x4, RZ ;  /* 0x0000000407137824 */ /* 0x000fe200078e00ff */
[----:B------:R-:W-:Y:S01]  /*0380*/  LEA R5, R0, 0x24a0, 0x7 ;  /* 0x000024a000057811 */ /* 0x000fe200078e38ff */
[----:B------:R-:W-:Y:S01]  /*0390*/  IMAD R8, R3, 0x104, RZ ;  /* 0x0000010403087824 */ /* 0x000fe200078e02ff */
[----:B------:R-:W-:Y:S01]  /*03a0*/  LEA.HI.SX32 R11, R2, R11, 0x1d ;  /* 0x0000000b020b7211 */ /* 0x000fe200078feaff */
[----:B------:R-:W-:Y:S01]  /*03b0*/  IMAD R53, R4, UR4, RZ ;  /* 0x0000000404357c24 */ /* 0x000fe2000f8e02ff */
[----:B------:R-:W-:-:S02]  /*03c0*/  LOP3.LUT R20, R19, 0x7c, RZ, 0xc0, !PT ;  /* 0x0000007c13147812 */ /* 0x000fc400078ec0ff */
[----:B------:R-:W-:Y:S02]  /*03d0*/  IMNMX R13, R13, UR5, PT ;  /* 0x000000050d0d7c17 */ /* 0x000fe4000b800200 */
[----:B------:R-:W-:Y:S02]  /*03e0*/  IMNMX R19, R11, UR5, PT ;  /* 0x000000050b137c17 */ /* 0x000fe4000b800200 */
[----:B------:R-:W-:Y:S01]  /*03f0*/  LOP3.LUT R10, R2, 0xfffffff8, RZ, 0xc0, !PT ;  /* 0xfffffff8020a7812 */ /* 0x000fe200078ec0ff */
[-C--:B------:R-:W-:Y:S01]  /*0400*/  IMAD R40, R13, R4.reuse, RZ ;  /* 0x000000040d287224 */ /* 0x080fe200078e02ff */
[----:B------:R-:W-:Y:S01]  /*0410*/  IADD3 R11, R11, 0x10, RZ ;  /* 0x000000100b0b7810 */ /* 0x000fe20007ffe0ff */
[----:B------:R-:W-:Y:S01]  /*0420*/  IMAD R39, R13, 0x41, R29 ;  /* 0x000000410d277824 */ /* 0x000fe200078e021d */
[----:B------:R-:W-:Y:S01]  /*0430*/  LOP3.LUT R2, R9, 0xfffffffc, RZ, 0xc0, !PT ;  /* 0xfffffffc09027812 */ /* 0x000fe200078ec0ff */
[----:B------:R-:W-:Y:S01]  /*0440*/  IMAD R28, R19, R4, RZ ;  /* 0x00000004131c7224 */ /* 0x000fe200078e02ff */
[----:B------:R-:W-:-:S02]  /*0450*/  IMNMX R13, R11, UR5, PT ;  /* 0x000000050b0d7c17 */ /* 0x000fc4000b800200 */
[----:B------:R-:W-:Y:S01]  /*0460*/  IADD3 R49, -R10, R3, RZ ;  /* 0x000000030a317210 */ /* 0x000fe20007ffe1ff */
[----:B------:R-:W-:Y:S01]  /*0470*/  IMAD.IADD R51, R3, 0x1, -R2 ;  /* 0x0000000103337824 */ /* 0x000fe200078e0a02 */
[----:B------:R-:W-:Y:S02]  /*0480*/  SHF.R.S32.HI R2, RZ, 0x1f, R19 ;  /* 0x0000001fff027819 */ /* 0x000fe40000011413 */
[----:B------:R-:W-:Y:S01]  /*0490*/  SHF.R.S32.HI R10, RZ, 0x1f, R13 ;  /* 0x0000001fff0a7819 */ /* 0x000fe2000001140d */
[----:B------:R-:W-:Y:S01]  /*04a0*/  IMAD.SHL.U32 R50, R51, 0x4, RZ ;  /* 0x0000000433327824 */ /* 0x000fe200078e00ff */
[----:B------:R-:W-:Y:S02]  /*04b0*/  LEA.HI R2, R2, R19, RZ, 0x2 ;  /* 0x0000001302027211 */ /* 0x000fe400078f10ff */
[----:B------:R-:W-:Y:S02]  /*04c0*/  LEA.HI R10, R10, R13, RZ, 0x2 ;  /* 0x0000000d0a0a7211 */ /* 0x000fe400078f10ff */
[----:B------:R-:W-:-:S02]  /*04d0*/  IMNMX R43, R0, UR5, PT ;  /* 0x00000005002b7c17 */ /* 0x000fc4000b800200 */
[----:B------:R-:W-:Y:S02]  /*04e0*/  IMNMX R12, R12, UR5, PT ;  /* 0x000000050c0c7c17 */ /* 0x000fe4000b800200 */
[----:B------:R-:W-:Y:S01]  /*04f0*/  IMNMX R14, R14, UR5, PT ;  /* 0x000000050e0e7c17 */ /* 0x000fe2000b800200 */
[-C--:B------:R-:W-:Y:S01]  /*0500*/  IMAD R44, R43, R4.reuse, RZ ;  /* 0x000000042b2c7224 */ /* 0x080fe200078e02ff */
[----:B------:R-:W-:Y:S01]  /*0510*/  IMNMX R15, R15, UR5, PT ;  /* 0x000000050f0f7c17 */ /* 0x000fe2000b800200 */
[--C-:B------:R-:W-:Y:S01]  /*0520*/  IMAD R43, R43, 0x41, R29.reuse ;  /* 0x000000412b2b7824 */ /* 0x100fe200078e021d */
[----:B------:R-:W-:Y:S01]  /*0530*/  IMNMX R16, R16, UR5, PT ;  /* 0x0000000510107c17 */ /* 0x000fe2000b800200 */
[--C-:B------:R-:W-:Y:S01]  /*0540*/  IMAD R41, R12, 0x41, R29.reuse ;  /* 0x000000410c297824 */ /* 0x100fe200078e021d */
[----:B------:R-:W-:Y:S01]  /*0550*/  IMNMX R17, R17, UR5, PT ;  /* 0x0000000511117c17 */ /* 0x000fe2000b800200 */
[--C-:B------:R-:W-:Y:S01]  /*0560*/  IMAD R37, R14, 0x41, R29.reuse ;  /* 0x000000410e257824 */ /* 0x100fe200078e021d */
[-C--:B------:R-:W-:Y:S01]  /*0570*/  LEA.HI R2, R2, R49.reuse, RZ, 0x1e ;  /* 0x0000003102027211 */ /* 0x080fe200078ff0ff */
[----:B------:R-:W-:Y:S01]  /*0580*/  IMAD R35, R15, 0x41, R29 ;  /* 0x000000410f237824 */ /* 0x000fe200078e021d */
[----:B------:R-:W-:Y:S01]  /*0590*/  SHF.R.S32.HI R52, RZ, 0x2, R9 ;  /* 0x00000002ff347819 */ /* 0x000fe20000011409 */
[--C-:B------:R-:W-:Y:S01]  /*05a0*/  IMAD R33, R16, 0x41, R29.reuse ;  /* 0x0000004110217824 */ /* 0x100fe200078e021d */
[----:B------:R-:W-:Y:S01]  /*05b0*/  IMNMX R18, R18, UR5, PT ;  /* 0x0000000512127c17 */ /* 0x000fe2000b800200 */
[----:B------:R-:W-:Y:S01]  /*05c0*/  IMAD R31, R17, 0x41, R29 ;  /* 0x00000041111f7824 */ /* 0x000fe200078e021d */
[----:B------:R-:W-:Y:S01]  /*05d0*/  LEA.HI R10, R10, R49, RZ, 0x1e ;  /* 0x000000310a0a7211 */ /* 0x000fe200078ff0ff */
[----:B------:R-:W-:Y:S01]  /*05e0*/  IMAD R11, R19, 0x8, R2 ;  /* 0x00000008130b7824 */ /* 0x000fe200078e0202 */
[----:B------:R-:W-:Y:S01]  /*05f0*/  LOP3.LUT R47, R3, 0x3, RZ, 0xc0, !PT ;  /* 0x00000003032f7812 */ /* 0x000fe200078ec0ff */
[----:B------:R-:W-:Y:S01]  /*0600*/  IMAD.IADD R9, R5, 0x1, R20 ;  /* 0x0000000105097824 */ /* 0x000fe200078e0214 */
[----:B------:R-:W-:Y:S01]  /*0610*/  LOP3.LUT R48, R48, 0x1c, RZ, 0xc0, !PT ;  /* 0x0000001c30307812 */ /* 0x000fe200078ec0ff */
[----:B------:R-:W-:Y:S01]  /*0620*/  IMAD R45, R3, 0x8, R52 ;  /* 0x00000008032d7824 */ /* 0x000fe200078e0234 */
[----:B------:R-:W-:Y:S01]  /*0630*/  LOP3.LUT R46, R46, 0xfffffffc, R47, 0xe2, !PT ;  /* 0xfffffffc2e2e7812 */ /* 0x000fe200078ee22f */
[----:B------:R-:W-:-:S02]  /*0640*/  IMAD R42, R12, R4, RZ ;  /* 0x000000040c2a7224 */ /* 0x000fc400078e02ff */
[-C--:B------:R-:W-:Y:S02]  /*0650*/  IMAD R38, R14, R4.reuse, RZ ;  /* 0x000000040e267224 */ /* 0x080fe400078e02ff */
[-C--:B------:R-:W-:Y:S02]  /*0660*/  IMAD R36, R15, R4.reuse, RZ ;  /* 0x000000040f247224 */ /* 0x080fe400078e02ff */
[-C--:B------:R-:W-:Y:S02]  /*0670*/  IMAD R34, R16, R4.reuse, RZ ;  /* 0x0000000410227224 */ /* 0x080fe400078e02ff */
[-C--:B------:R-:W-:Y:S02]  /*0680*/  IMAD R32, R17, R4.reuse, RZ ;  /* 0x0000000411207224 */ /* 0x080fe400078e02ff */
[C---:B------:R-:W-:Y:S02]  /*0690*/  IMAD R29, R18.reuse, 0x41, R29 ;  /* 0x00000041121d7824 */ /* 0x040fe400078e021d */
[----:B------:R-:W-:-:S02]  /*06a0*/  IMAD R30, R18, R4, RZ ;  /* 0x00000004121e7224 */ /* 0x000fc400078e02ff */
[C---:B------:R-:W-:Y:S02]  /*06b0*/  IMAD R10, R13.reuse, 0x8, R10 ;  /* 0x000000080d0a7824 */ /* 0x040fe400078e020a */
[----:B------:R-:W-:Y:S02]  /*06c0*/  IMAD R2, R13, R4, RZ ;  /* 0x000000040d027224 */ /* 0x000fe400078e02ff */
.L_x_357:
[----:B----4-:R-:W-:Y:S02]  /*06d0*/  SHF.R.S32.HI R12, RZ, 0x1f, R6 ;  /* 0x0000001fff0c7819 */ /* 0x010fe40000011406 */
[----:B------:R-:W-:-:S04]  /*06e0*/  IADD3 R18, P0, R53, R6, RZ ;  /* 0x0000000635127210 */ /* 0x000fc80007f1e0ff */
[----:B------:R-:W-:Y:S02]  /*06f0*/  LEA.HI.X.SX32 R25, R53, R12, 0x1, P0 ;  /* 0x0000000c35197211 */ /* 0x000fe400000f0eff */
[----:B------:R-:W-:-:S04]  /*0700*/  IADD3 R57, P0, R52, R18, RZ ;  /* 0x0000001234397210 */ /* 0x000fc80007f1e0ff */
[----:B------:R-:W-:Y:S02]  /*0710*/  LEA.HI.X.SX32 R15, R52, R25, 0x1, P0 ;  /* 0x00000019340f7211 */ /* 0x000fe400000f0eff */
[----:B------:R-:W-:-:S04]  /*0720*/  IADD3 R23, P0, R44, R57, RZ ;  /* 0x000000392c177210 */ /* 0x000fc80007f1e0ff */
[----:B------:R-:W-:Y:S01]  /*0730*/  LEA.HI.X.SX32 R12, R44, R15, 0x1, P0 ;  /* 0x0000000f2c0c7211 */ /* 0x000fe200000f0eff */
[----:B------:R-:W-:-:S04]  /*0740*/  IMAD.WIDE.U32 R22, R23, 0x18, R58 ;  /* 0x0000001817167825 */ /* 0x000fc800078e003a */
[----:B------:R-:W-:-:S04]  /*0750*/  IMAD R13, R12, 0x18, RZ ;  /* 0x000000180c0d7824 */ /* 0x000fc800078e02ff */
[----:B------:R-:W-:-:S05]  /*0760*/  IMAD.IADD R23, R23, 0x1, R13 ;  /* 0x0000000117177824 */ /* 0x000fca00078e020d */
[----:B------:R0:W2:Y:S01]  /*0770*/  LDG.E.CONSTANT R24, [R22.64+0x4] ;  /* 0x0000040a16187981 */ /* 0x0000a2000c1e9900 */
[----:B------:R-:W-:-:S05]  /*0780*/  IMAD.WIDE R16, R51, 0x4, R22 ;  /* 0x0000000433107825 */ /* 0x000fca00078e0216 */
[----:B------:R1:W3:Y:S01]  /*0790*/  LDG.E.CONSTANT R19, [R16.64+0x8] ;  /* 0x0000080a10137981 */ /* 0x0002e2000c1e9900 */
[----:B------:R-:W-:-:S04]  /*07a0*/  IADD3 R27, P0, R42, R57, RZ ;  /* 0x000000392a1b7210 */ /* 0x000fc80007f1e0ff */
[----:B------:R-:W-:Y:S01]  /*07b0*/  LEA.HI.X.SX32 R12, R42, R15, 0x1, P0 ;  /* 0x0000000f2a0c7211 */ /* 0x000fe200000f0eff */
[----:B------:R-:W-:-:S04]  /*07c0*/  IMAD.WIDE.U32 R26, R27, 0x18, R58 ;  /* 0x000000181b1a7825 */ /* 0x000fc800078e003a */
[----:B------:R-:W-:Y:S01]  /*07d0*/  IMAD R13, R12, 0x18, RZ ;  /* 0x000000180c0d7824 */ /* 0x000fe200078e02ff */
[----:B0-----:R-:W-:-:S04]  /*07e0*/  IADD3 R23, P0, R40, R57, RZ ;  /* 0x0000003928177210 */ /* 0x001fc80007f1e0ff */
[----:B------:R-:W-:Y:S02]  /*07f0*/  IADD3 R27, R27, R13, RZ ;  /* 0x0000000d1b1b7210 */ /* 0x000fe40007ffe0ff */
[----:B------:R-:W-:-:S03]  /*0800*/  LEA.HI.X.SX32 R14, R40, R15, 0x1, P0 ;  /* 0x0000000f280e7211 */ /* 0x000fc600000f0eff */
[----:B------:R0:W4:Y:S01]  /*0810*/  LDG.E.CONSTANT R21, [R26.64+0x4] ;  /* 0x0000040a1a157981 */ /* 0x000122000c1e9900 */
[----:B------:R-:W-:-:S04]  /*0820*/  IMAD.WIDE.U32 R22, R23, 0x18, R58 ;  /* 0x0000001817167825 */ /* 0x000fc800078e003a */
[----:B-1----:R-:W-:Y:S02]  /*0830*/  IMAD R17, R14, 0x18, RZ ;  /* 0x000000180e117824 */ /* 0x002fe400078e02ff */
[----:B------:R-:W-:-:S04]  /*0840*/  IMAD.WIDE R12, R51, 0x4, R26 ;  /* 0x00000004330c7825 */ /* 0x000fc800078e021a */
[----:B------:R-:W-:Y:S01]  /*0850*/  IMAD.IADD R23, R23, 0x1, R17 ;  /* 0x0000000117177824 */ /* 0x000fe200078e0211 */
[----:B------:R1:W4:Y:S04]  /*0860*/  LDG.E.CONSTANT R20, [R12.64+0x8] ;  /* 0x0000080a0c147981 */ /* 0x000328000c1e9900 */
[----:B------:R1:W4:Y:S01]  /*0870*/  LDG.E.CONSTANT R61, [R22.64+0x4] ;  /* 0x0000040a163d7981 */ /* 0x000322000c1e9900 */
[----:B------:R-:W-:Y:S01]  /*0880*/  IMAD.WIDE R16, R51, 0x4, R22 ;  /* 0x0000000433107825 */ /* 0x000fe200078e0216 */
[----:B0-----:R-:W-:-:S04]  /*0890*/  IADD3 R27, P0, R38, R57, RZ ;  /* 0x00000039261b7210 */ /* 0x001fc80007f1e0ff */
[----:B------:R0:W4:Y:S01]  /*08a0*/  LDG.E.CONSTANT R14, [R16.64+0x8] ;  /* 0x0000080a100e7981 */ /* 0x000122000c1e9900 */
[----:B-1----:R-:W-:-:S05]  /*08b0*/  LEA.HI.X.SX32 R12, R38, R15, 0x1, P0 ;  /* 0x0000000f260c7211 */ /* 0x002fca00000f0eff */
[----:B------:R-:W-:Y:S02]  /*08c0*/  IMAD R56, R12, 0x18, RZ ;  /* 0x000000180c387824 */ /* 0x000fe400078e02ff */
[----:B------:R-:W-:-:S04]  /*08d0*/  IMAD.WIDE.U32 R12, R27, 0x18, R58 ;  /* 0x000000181b0c7825 */ /* 0x000fc800078e003a */
[----:B------:R-:W-:-:S05]  /*08e0*/  IMAD.IADD R13, R13, 0x1, R56 ;  /* 0x000000010d0d7824 */ /* 0x000fca00078e0238 */
[----:B------:R1:W4:Y:S01]  /*08f0*/  LDG.E.CONSTANT R23, [R12.64+0x4] ;  /* 0x0000040a0c177981 */ /* 0x000322000c1e9900 */
[----:B--2---:R-:W-:-:S04]  /*0900*/  SHF.R.S32.HI R24, RZ, R50, R24 ;  /* 0x00000032ff187219 */ /* 0x004fc80000011418 */
[--C-:B------:R-:W-:Y:S01]  /*0910*/  SHF.R.U32.HI R22, RZ, 0xc, R24.reuse ;  /* 0x0000000cff167819 */ /* 0x100fe20000011618 */
[C---:B------:R-:W-:Y:S01]  /*0920*/  IMAD.SHL.U32 R26, R24.reuse, 0x10, RZ ;  /* 0x00000010181a7824 */ /* 0x040fe200078e00ff */
[----:B0-----:R-:W-:Y:S01]  /*0930*/  SHF.R.U32.HI R16, RZ, 0x5, R24 ;  /* 0x00000005ff107819 */ /* 0x001fe20000011618 */
[----:B------:R-:W-:Y:S01]  /*0940*/  IMAD.SHL.U32 R17, R24, 0x800, RZ ;  /* 0x0000080018117824 */ /* 0x000fe200078e00ff */
[----:B------:R-:W-:Y:S02]  /*0950*/  LOP3.LUT R22, R22, 0x10, RZ, 0xc0, !PT ;  /* 0x0000001016167812 */ /* 0x000fe400078ec0ff */
[----:B------:R-:W-:-:S04]  /*0960*/  LOP3.LUT R26, R26, 0x10, RZ, 0xc0, !PT ;  /* 0x000000101a1a7812 */ /* 0x000fc800078ec0ff */
[--C-:B---3--:R-:W-:Y:S02]  /*0970*/  LOP3.LUT R26, R26, 0xf0f0f0f, R19.reuse, 0xf8, !PT ;  /* 0x0f0f0f0f1a1a7812 */ /* 0x108fe400078ef813 */
[----:B------:R-:W-:Y:S02]  /*0980*/  SHF.R.U32.HI R19, RZ, 0x4, R19 ;  /* 0x00000004ff137819 */ /* 0x000fe40000011613 */
[----:B------:R-:W-:Y:S02]  /*0990*/  LOP3.LUT R17, R26, 0x1000, R17, 0xf8, !PT ;  /* 0x000010001a117812 */ /* 0x000fe400078ef811 */
[----:B------:R-:W-:Y:S01]  /*09a0*/  LOP3.LUT R19, R22, 0xf0f0f0f, R19, 0xf8, !PT ;  /* 0x0f0f0f0f16137812 */ /* 0x000fe200078ef813 */
[----:B------:R-:W-:-:S03]  /*09b0*/  IMAD.SHL.U32 R22, R24, 0x4, RZ ;  /* 0x0000000418167824 */ /* 0x000fc600078e00ff */
[----:B------:R-:W-:Y:S01]  /*09c0*/  LOP3.LUT R19, R19, 0x1000, R16, 0xf8, !PT ;  /* 0x0000100013137812 */ /* 0x000fe200078ef810 */
[----:B------:R-:W-:-:S03]  /*09d0*/  IMAD.SHL.U32 R16, R24, 0x40000, RZ ;  /* 0x0004000018107824 */ /* 0x000fc600078e00ff */
[----:B------:R-:W-:Y:S02]  /*09e0*/  LOP3.LUT R22, R19, 0x100000, R22, 0xf8, !PT ;  /* 0x0010000013167812 */ /* 0x000fe400078ef816 */
[----:B------:R-:W-:Y:S01]  /*09f0*/  LOP3.LUT R16, R17, 0x100000, R16, 0xf8, !PT ;  /* 0x0010000011107812 */ /* 0x000fe200078ef810 */
[----:B------:R-:W-:-:S05]  /*0a00*/  IMAD.SHL.U32 R17, R24, 0x2000000, RZ ;  /* 0x0200000018117824 */ /* 0x000fca00078e00ff */
[----:B------:R-:W-:Y:S01]  /*0a10*/  LOP3.LUT R26, R16, 0x10000000, R17, 0xf8, !PT ;  /* 0x10000000101a7812 */ /* 0x000fe200078ef811 */
[----:B------:R-:W-:-:S05]  /*0a20*/  IMAD.WIDE R16, R51, 0x4, R12 ;  /* 0x0000000433107825 */ /* 0x000fca00078e020c */
[----:B------:R0:W2:Y:S01]  /*0a30*/  LDG.E.CONSTANT R19, [R16.64+0x8] ;  /* 0x0000080a10137981 */ /* 0x0000a2000c1e9900 */
[----:B------:R-:W-:-:S04]  /*0a40*/  SHF.L.U32 R27, R24, 0x9, RZ ;  /* 0x00000009181b7819 */ /* 0x000fc800000006ff */
[----:B------:R-:W-:Y:S02]  /*0a50*/  LOP3.LUT R24, R22, 0x10000000, R27, 0xf8, !PT ;  /* 0x1000000016187812 */ /* 0x000fe400078ef81b */
[----:B----4-:R-:W-:Y:S02]  /*0a60*/  SHF.R.S32.HI R22, RZ, R50, R21 ;  /* 0x00000032ff167219 */ /* 0x010fe40000011415 */
[----:B------:R-:W-:-:S03]  /*0a70*/  IADD3 R27, P0, R36, R57, RZ ;  /* 0x00000039241b7210 */ /* 0x000fc60007f1e0ff */
[----:B------:R-:W-:Y:S01]  /*0a80*/  IMAD.SHL.U32 R21, R22, 0x10, RZ ;  /* 0x0000001016157824 */ /* 0x000fe200078e00ff */
[----:B------:R-:W-:Y:S02]  /*0a90*/  LEA.HI.X.SX32 R56, R36, R15, 0x1, P0 ;  /* 0x0000000f24387211 */ /* 0x000fe400000f0eff */
[----:B0-----:R-:W-:Y:S01]  /*0aa0*/  SHF.R.U32.HI R16, RZ, 0xc, R22 ;  /* 0x0000000cff107819 */ /* 0x001fe20000011616 */
[----:B-1----:R-:W-:Y:S01]  /*0ab0*/  IMAD.WIDE.U32 R12, R27, 0x18, R58 ;  /* 0x000000181b0c7825 */ /* 0x002fe200078e003a */
[----:B------:R-:W-:-:S03]  /*0ac0*/  LOP3.LUT R21, R21, 0x10, RZ, 0xc0, !PT ;  /* 0x0000001015157812 */ /* 0x000fc600078ec0ff */
[----:B------:R-:W-:Y:S01]  /*0ad0*/  IMAD R56, R56, 0x18, RZ ;  /* 0x0000001838387824 */ /* 0x000fe200078e02ff */
[----:B------:R-:W-:Y:S01]  /*0ae0*/  LOP3.LUT R17, R16, 0x10, RZ, 0xc0, !PT ;  /* 0x0000001010117812 */ /* 0x000fe200078ec0ff */
[----:B------:R-:W-:Y:S01]  /*0af0*/  IMAD.SHL.U32 R16, R22, 0x800, RZ ;  /* 0x0000080016107824 */ /* 0x000fe200078e00ff */
[----:B------:R-:W-:Y:S01]  /*0b00*/  LOP3.LUT R21, R21, 0xf0f0f0f, R20, 0xf8, !PT ;  /* 0x0f0f0f0f15157812 */ /* 0x000fe200078ef814 */
[----:B------:R-:W-:Y:S01]  /*0b10*/  IMAD.IADD R13, R13, 0x1, R56 ;  /* 0x000000010d0d7824 */ /* 0x000fe200078e0238 */
[----:B------:R-:W-:Y:S01]  /*0b20*/  SHF.R.S32.HI R61, RZ, R50, R61 ;  /* 0x00000032ff3d7219 */ /* 0x000fe2000001143d */
[----:B------:R0:W-:Y:S01]  /*0b30*/  STS [R43.X4], R26 ;  /* 0x0000001a2b007388 */ /* 0x0001e20000004800 */
[----:B------:R-:W-:Y:S02]  /*0b40*/  LOP3.LUT R16, R21, 0x1000, R16, 0xf8, !PT ;  /* 0x0000100015107812 */ /* 0x000fe400078ef810 */
[----:B------:R-:W-:Y:S01]  /*0b50*/  SHF.R.U32.HI R20, RZ, 0x4, R20 ;  /* 0x00000004ff147819 */ /* 0x000fe20000011614 */
[----:B------:R1:W3:Y:S01]  /*0b60*/  LDG.E.CONSTANT R21, [R12.64+0x4] ;  /* 0x0000040a0c157981 */ /* 0x0002e2000c1e9900 */
[----:B0-----:R-:W-:Y:S01]  /*0b70*/  IMAD.WIDE R26, R51, 0x4, R12 ;  /* 0x00000004331a7825 */ /* 0x001fe200078e020c */
[----:B-1----:R-:W-:-:S02]  /*0b80*/  SHF.L.U32 R12, R61, 0x4, RZ ;  /* 0x000000043d0c7819 */ /* 0x002fc400000006ff */
[----:B------:R-:W-:-:S03]  /*0b90*/  LOP3.LUT R17, R17, 0xf0f0f0f, R20, 0xf8, !PT ;  /* 0x0f0f0f0f11117812 */ /* 0x000fc600078ef814 */
[----:B------:R0:W4:Y:S01]  /*0ba0*/  LDG.E.CONSTANT R26, [R26.64+0x8] ;  /* 0x0000080a1a1a7981 */ /* 0x000122000c1e9900 */
[----:B------:R-:W-:Y:S02]  /*0bb0*/  LOP3.LUT R13, R12, 0x10, RZ, 0xc0, !PT ;  /* 0x000000100c0d7812 */ /* 0x000fe400078ec0ff */
[----:B------:R-:W-:Y:S02]  /*0bc0*/  SHF.R.U32.HI R20, RZ, 0x5, R22 ;  /* 0x00000005ff147819 */ /* 0x000fe40000011616 */
[----:B------:R-:W-:Y:S02]  /*0bd0*/  SHF.R.U32.HI R12, RZ, 0xc, R61 ;  /* 0x0000000cff0c7819 */ /* 0x000fe4000001163d */
[----:B------:R-:W-:Y:S01]  /*0be0*/  LOP3.LUT R20, R17, 0x1000, R20, 0xf8, !PT ;  /* 0x0000100011147812 */ /* 0x000fe200078ef814 */
[----:B------:R-:W-:Y:S01]  /*0bf0*/  IMAD.SHL.U32 R17, R22, 0x40000, RZ ;  /* 0x0004000016117824 */ /* 0x000fe200078e00ff */
[----:B0-----:R-:W-:Y:S01]  /*0c00*/  LOP3.LUT R27, R12, 0x10, RZ, 0xc0, !PT ;  /* 0x000000100c1b7812 */ /* 0x001fe200078ec0ff */
[----:B------:R-:W-:Y:S01]  /*0c10*/  IMAD.SHL.U32 R12, R61, 0x800, RZ ;  /* 0x000008003d0c7824 */ /* 0x000fe200078e00ff */
[----:B------:R-:W-:-:S02]  /*0c20*/  LOP3.LUT R13, R13, 0xf0f0f0f, R14, 0xf8, !PT ;  /* 0x0f0f0f0f0d0d7812 */ /* 0x000fc400078ef80e */
[----:B------:R-:W-:Y:S02]  /*0c30*/  SHF.R.U32.HI R14, RZ, 0x4, R14 ;  /* 0x00000004ff0e7819 */ /* 0x000fe4000001160e */
[----:B------:R-:W-:Y:S01]  /*0c40*/  LOP3.LUT R16, R16, 0x100000, R17, 0xf8, !PT ;  /* 0x0010000010107812 */ /* 0x000fe200078ef811 */
[----:B------:R-:W-:Y:S01]  /*0c50*/  IMAD.SHL.U32 R17, R22, 0x4, RZ ;  /* 0x0000000416117824 */ /* 0x000fe200078e00ff */
[----:B------:R-:W-:Y:S02]  /*0c60*/  LOP3.LUT R12, R13, 0x1000, R12, 0xf8, !PT ;  /* 0x000010000d0c7812 */ /* 0x000fe400078ef80c */
[----:B------:R-:W-:Y:S02]  /*0c70*/  LOP3.LUT R14, R27, 0xf0f0f0f, R14, 0xf8, !PT ;  /* 0x0f0f0f0f1b0e7812 */ /* 0x000fe400078ef80e */
[----:B------:R-:W-:Y:S01]  /*0c80*/  SHF.R.U32.HI R13, RZ, 0x5, R61 ;  /* 0x00000005ff0d7819 */ /* 0x000fe2000001163d */
[----:B------:R0:W-:Y:S03]  /*0c90*/  STS [R43.X4+0x4], R24 ;  /* 0x000004182b007388 */ /* 0x0001e60000004800 */
[----:B------:R-:W-:Y:S01]  /*0ca0*/  LOP3.LUT R14, R14, 0x1000, R13, 0xf8, !PT ;  /* 0x000010000e0e7812 */ /* 0x000fe200078ef80d */
[----:B------:R-:W-:Y:S01]  /*0cb0*/  IMAD.SHL.U32 R13, R61, 0x40000, RZ ;  /* 0x000400003d0d7824 */ /* 0x000fe200078e00ff */
[----:B0-----:R-:W-:Y:S01]  /*0cc0*/  LOP3.LUT R24, R20, 0x100000, R17, 0xf8, !PT ;  /* 0x0010000014187812 */ /* 0x001fe200078ef811 */
[----:B------:R-:W-:-:S03]  /*0cd0*/  IMAD.SHL.U32 R17, R22, 0x2000000, RZ ;  /* 0x0200000016117824 */ /* 0x000fc600078e00ff */
[----:B------:R-:W-:Y:S01]  /*0ce0*/  LOP3.LUT R12, R12, 0x100000, R13, 0xf8, !PT ;  /* 0x001000000c0c7812 */ /* 0x000fe200078ef80d */
[----:B------:R-:W-:Y:S01]  /*0cf0*/  IMAD.SHL.U32 R13, R61, 0x4, RZ ;  /* 0x000000043d0d7824 */ /* 0x000fe200078e00ff */
[----:B------:R-:W-:Y:S01]  /*0d00*/  LOP3.LUT R20, R16, 0x10000000, R17, 0xf8, !PT ;  /* 0x1000000010147812 */ /* 0x000fe200078ef811 */
[----:B------:R-:W-:-:S03]  /*0d10*/  IMAD.SHL.U32 R17, R22, 0x200, RZ ;  /* 0x0000020016117824 */ /* 0x000fc600078e00ff */
[----:B------:R-:W-:Y:S01]  /*0d20*/  LOP3.LUT R14, R14, 0x100000, R13, 0xf8, !PT ;  /* 0x001000000e0e7812 */ /* 0x000fe200078ef80d */
[C---:B------:R-:W-:Y:S02]  /*0d30*/  IMAD.SHL.U32 R13, R61.reuse, 0x2000000, RZ ;  /* 0x020000003d0d7824 */ /* 0x040fe400078e00ff */
[----:B------:R-:W-:Y:S01]  /*0d40*/  IMAD.SHL.U32 R61, R61, 0x200, RZ ;  /* 0x000002003d3d7824 */ /* 0x000fe200078e00ff */
[----:B------:R-:W-:Y:S02]  /*0d50*/  LOP3.LUT R24, R24, 0x10000000, R17, 0xf8, !PT ;  /* 0x1000000018187812 */ /* 0x000fe400078ef811 */
[----:B------:R-:W-:-:S03]  /*0d60*/  IADD3 R17, P0, R34, R57, RZ ;  /* 0x0000003922117210 */ /* 0x000fc60007f1e0ff */
[----:B------:R0:W-:Y:S01]  /*0d70*/  STS [R41.X4+0x4], R24 ;  /* 0x0000041829007388 */ /* 0x0001e20000004800 */
[----:B------:R-:W-:-:S03]  /*0d80*/  LEA.HI.X.SX32 R16, R34, R15, 0x1, P0 ;  /* 0x0000000f22107211 */ /* 0x000fc600000f0eff */
[----:B------:R1:W-:Y:S01]  /*0d90*/  STS [R41.X4], R20 ;  /* 0x0000001429007388 */ /* 0x0003e20000004800 */
[----:B0-----:R-:W-:Y:S02]  /*0da0*/  LOP3.LUT R24, R14, 0x10000000, R61, 0xf8, !PT ;  /* 0x100000000e187812 */ /* 0x001fe400078ef83d */
[----:B------:R-:W-:Y:S01]  /*0db0*/  SHF.R.S32.HI R14, RZ, R50, R23 ;  /* 0x00000032ff0e7219 */ /* 0x000fe20000011417 */
[----:B------:R-:W-:Y:S01]  /*0dc0*/  IMAD R22, R16, 0x18, RZ ;  /* 0x0000001810167824 */ /* 0x000fe200078e02ff */
[----:B-1----:R-:W-:Y:S01]  /*0dd0*/  LOP3.LUT R20, R12, 0x10000000, R13, 0xf8, !PT ;  /* 0x100000000c147812 */ /* 0x002fe200078ef80d */
[----:B------:R-:W-:-:S04]  /*0de0*/  IMAD.WIDE.U32 R16, R17, 0x18, R58 ;  /* 0x0000001811107825 */ /* 0x000fc800078e003a */
[----:B------:R-:W-:Y:S02]  /*0df0*/  IMAD.SHL.U32 R12, R14, 0x10, RZ ;  /* 0x000000100e0c7824 */ /* 0x000fe400078e00ff */
[----:B------:R-:W-:Y:S01]  /*0e00*/  IMAD.IADD R17, R17, 0x1, R22 ;  /* 0x0000000111117824 */ /* 0x000fe200078e0216 */
[----:B------:R-:W-:Y:S02]  /*0e10*/  SHF.R.U32.HI R23, RZ, 0xc, R14 ;  /* 0x0000000cff177819 */ /* 0x000fe4000001160e */
[----:B------:R-:W-:Y:S02]  /*0e20*/  LOP3.LUT R22, R12, 0x10, RZ, 0xc0, !PT ;  /* 0x000000100c167812 */ /* 0x000fe400078ec0ff */
[----:B------:R-:W-:Y:S01]  /*0e30*/  LOP3.LUT R56, R23, 0x10, RZ, 0xc0, !PT ;  /* 0x0000001017387812 */ /* 0x000fe200078ec0ff */
[----:B------:R0:W4:Y:S01]  /*0e40*/  LDG.E.CONSTANT R27, [R16.64+0x4] ;  /* 0x0000040a101b7981 */ /* 0x000122000c1e9900 */
[----:B------:R-:W-:Y:S01]  /*0e50*/  IMAD.WIDE R12, R51, 0x4, R16 ;  /* 0x00000004330c7825 */ /* 0x000fe200078e0210 */
[----:B------:R-:W-:-:S04]  /*0e60*/  SHF.R.U32.HI R61, RZ, 0x5, R14 ;  /* 0x00000005ff3d7819 */ /* 0x000fc8000001160e */
[----:B------:R1:W4:Y:S01]  /*0e70*/  LDG.E.CONSTANT R23, [R12.64+0x8] ;  /* 0x0000080a0c177981 */ /* 0x000322000c1e9900 */
[----:B0-----:R-:W-:Y:S01]  /*0e80*/  IMAD.SHL.U32 R16, R14, 0x40000, RZ ;  /* 0x000400000e107824 */ /* 0x001fe200078e00ff */
[----:B------:R-:W-:-:S04]  /*0e90*/  IADD3 R17, P0, R49, R18, RZ ;  /* 0x0000001231117210 */ /* 0x000fc80007f1e0ff */
[----:B------:R-:W-:Y:S01]  /*0ea0*/  LEA.HI.X.SX32 R25, R49, R25, 0x1, P0 ;  /* 0x0000001931197211 */ /* 0x000fe200000f0eff */
[----:B-1----:R-:W-:Y:S01]  /*0eb0*/  IMAD.SHL.U32 R13, R14, 0x2000000, RZ ;  /* 0x020000000e0d7824 */ /* 0x002fe200078e00ff */
[----:B------:R0:W-:Y:S01]  /*0ec0*/  STS [R39.X4], R20 ;  /* 0x0000001427007388 */ /* 0x0001e20000004800 */
[--C-:B--2---:R-:W-:Y:S02]  /*0ed0*/  LOP3.LUT R22, R22, 0xf0f0f0f, R19.reuse, 0xf8, !PT ;  /* 0x0f0f0f0f16167812 */ /* 0x104fe400078ef813 */
[----:B------:R-:W-:-:S04]  /*0ee0*/  SHF.R.U32.HI R19, RZ, 0x4, R19 ;  /* 0x00000004ff137819 */ /* 0x000fc80000011613 */
[----:B------:R-:W-:Y:S02]  /*0ef0*/  LOP3.LUT R56, R56, 0xf0f0f0f, R19, 0xf8, !PT ;  /* 0x0f0f0f0f38387812 */ /* 0x000fe400078ef813 */
[----:B------:R-:W-:-:S04]  /*0f00*/  SHF.L.U32 R19, R14, 0xb, RZ ;  /* 0x0000000b0e137819 */ /* 0x000fc800000006ff */
[----:B------:R-:W-:Y:S02]  /*0f10*/  LOP3.LUT R19, R22, 0x1000, R19, 0xf8, !PT ;  /* 0x0000100016137812 */ /* 0x000fe400078ef813 */
[----:B------:R-:W-:Y:S02]  /*0f20*/  LOP3.LUT R22, R56, 0x1000, R61, 0xf8, !PT ;  /* 0x0000100038167812 */ /* 0x000fe400078ef83d */
[----:B------:R-:W-:Y:S01]  /*0f30*/  LOP3.LUT R16, R19, 0x100000, R16, 0xf8, !PT ;  /* 0x0010000013107812 */ /* 0x000fe200078ef810 */
[----:B------:R-:W-:-:S05]  /*0f40*/  IMAD.SHL.U32 R19, R14, 0x4, RZ ;  /* 0x000000040e137824 */ /* 0x000fca00078e00ff */
[----:B------:R-:W-:Y:S02]  /*0f50*/  LOP3.LUT R22, R22, 0x100000, R19, 0xf8, !PT ;  /* 0x0010000016167812 */ /* 0x000fe400078ef813 */
[----:B------:R-:W-:-:S04]  /*0f60*/  IADD3 R19, P0, R28, R17, RZ ;  /* 0x000000111c137210 */ /* 0x000fc80007f1e0ff */
[----:B------:R-:W-:Y:S02]  /*0f70*/  LEA.HI.X.SX32 R12, R28, R25, 0x1, P0 ;  /* 0x000000191c0c7211 */ /* 0x000fe400000f0eff */
[----:B------:R-:W-:-:S03]  /*0f80*/  LOP3.LUT R56, R16, 0x10000000, R13, 0xf8, !PT ;  /* 0x1000000010387812 */ /* 0x000fc600078ef80d */
[----:B------:R-:W-:Y:S02]  /*0f90*/  IMAD R61, R12, 0x18, RZ ;  /* 0x000000180c3d7824 */ /* 0x000fe400078e02ff */
[----:B------:R-:W-:-:S04]  /*0fa0*/  IMAD.WIDE.U32 R12, R19, 0x18, R58 ;  /* 0x00000018130c7825 */ /* 0x000fc800078e003a */
[----:B------:R-:W-:-:S05]  /*0fb0*/  IMAD.SHL.U32 R19, R14, 0x200, RZ ;  /* 0x000002000e137824 */ /* 0x000fca00078e00ff */
[----:B------:R-:W-:Y:S02]  /*0fc0*/  LOP3.LUT R22, R22, 0x10000000, R19, 0xf8, !PT ;  /* 0x1000000016167812 */ /* 0x000fe400078ef813 */
[----:B------:R-:W-:-:S04]  /*0fd0*/  IADD3 R19, P0, R32, R57, RZ ;  /* 0x0000003920137210 */ /* 0x000fc80007f1e0ff */
[----:B------:R-:W-:Y:S02]  /*0fe0*/  LEA.HI.X.SX32 R14, R32, R15, 0x1, P0 ;  /* 0x0000000f200e7211 */ /* 0x000fe400000f0eff */
[----:B------:R-:W-:Y:S01]  /*0ff0*/  IADD3 R57, P0, R30, R57, RZ ;  /* 0x000000391e397210 */ /* 0x000fe20007f1e0ff */
[----:B------:R-:W-:Y:S02]  /*1000*/  IMAD.IADD R13, R13, 0x1, R61 ;  /* 0x000000010d0d7824 */ /* 0x000fe400078e023d */
[----:B------:R-:W-:Y:S01]  /*1010*/  IMAD R61, R14, 0x18, RZ ;  /* 0x000000180e3d7824 */ /* 0x000fe200078e02ff */
[----:B------:R-:W-:Y:S01]  /*1020*/  LEA.HI.X.SX32 R15, R30, R15, 0x1, P0 ;  /* 0x0000000f1e0f7211 */ /* 0x000fe200000f0eff */
[----:B------:R-:W-:Y:S01]  /*1030*/  IMAD.WIDE.U32 R18, R19, 0x18, R58 ;  /* 0x0000001813127825 */ /* 0x000fe200078e003a */
[----:B0-----:R0:W2:Y:S03]  /*1040*/  LDG.E.CONSTANT R20, [R12.64] ;  /* 0x0000000a0c147981 */ /* 0x0010a6000c1e9900 */
[----:B------:R-:W-:-:S02]  /*1050*/  IMAD.IADD R19, R19, 0x1, R61 ;  /* 0x0000000113137824 */ /* 0x000fc400078e023d */
[----:B------:R-:W-:Y:S02]  /*1060*/  IMAD R61, R15, 0x18, RZ ;  /* 0x000000180f3d7824 */ /* 0x000fe400078e02ff */
[----:B------:R-:W-:Y:S01]  /*1070*/  IMAD.WIDE.U32 R14, R57, 0x18, R58 ;  /* 0x00000018390e7825 */ /* 0x000fe200078e003a */
[----:B0-----:R-:W-:-:S03]  /*1080*/  IADD3 R13, P0, R2, R17, RZ ;  /* 0x00000011020d7210 */ /* 0x001fc60007f1e0ff */
[----:B------:R-:W-:Y:S01]  /*1090*/  IMAD.WIDE R16, R51, 0x4, R18 ;  /* 0x0000000433107825 */ /* 0x000fe200078e0212 */
[----:B------:R-:W-:Y:S01]  /*10a0*/  IADD3 R15, R15, R61, RZ ;  /* 0x0000003d0f0f7210 */ /* 0x000fe20007ffe0ff */
[----:B------:R0:W2:Y:S04]  /*10b0*/  LDG.E.CONSTANT R19, [R18.64+0x4] ;  /* 0x0000040a12137981 */ /* 0x0000a8000c1e9900 */
[----:B------:R1:W2:Y:S01]  /*10c0*/  LDG.E.CONSTANT R57, [R14.64+0x4] ;  /* 0x0000040a0e397981 */ /* 0x0002a2000c1e9900 */
[----:B------:R-:W-:-:S03]  /*10d0*/  IMAD.WIDE R60, R51, 0x4, R14 ;  /* 0x00000004333c7825 */ /* 0x000fc600078e020e */
[----:B------:R4:W2:Y:S04]  /*10e0*/  LDG.E.CONSTANT R16, [R16.64+0x8] ;  /* 0x0000080a10107981 */ /* 0x0008a8000c1e9900 */
[----:B------:R-:W2:Y:S01]  /*10f0*/  LDG.E.CONSTANT R60, [R60.64+0x8] ;  /* 0x0000080a3c3c7981 */ /* 0x000ea2000c1e9900 */
[----:B------:R-:W-:Y:S01]  /*1100*/  LEA.HI.X.SX32 R25, R2, R25, 0x1, P0 ;  /* 0x0000001902197211 */ /* 0x000fe200000f0eff */
[----:B------:R-:W-:-:S04]  /*1110*/  IMAD.WIDE.U32 R12, R13, 0x18, R58 ;  /* 0x000000180d0c7825 */ /* 0x000fc800078e003a */
[----:B------:R-:W-:-:S04]  /*1120*/  IMAD R25, R25, 0x18, RZ ;  /* 0x0000001819197824 */ /* 0x000fc800078e02ff */
[----:B------:R-:W-:-:S06]  /*1130*/  IMAD.IADD R13, R13, 0x1, R25 ;  /* 0x000000010d0d7824 */ /* 0x000fcc00078e0219 */
[----:B------:R4:W2:Y:S01]  /*1140*/  LDG.E.CONSTANT R13, [R12.64] ;  /* 0x0000000a0c0d7981 */ /* 0x0008a2000c1e9900 */
[----:B---3--:R-:W-:-:S05]  /*1150*/  SHF.R.S32.HI R21, RZ, R50, R21 ;  /* 0x00000032ff157219 */ /* 0x008fca0000011415 */
[C---:B-1----:R-:W-:Y:S01]  /*1160*/  IMAD.SHL.U32 R14, R21.reuse, 0x10, RZ ;  /* 0x00000010150e7824 */ /* 0x042fe200078e00ff */
[----:B0-----:R-:W-:Y:S02]  /*1170*/  SHF.R.U32.HI R18, RZ, 0xc, R21 ;  /* 0x0000000cff127819 */ /* 0x001fe40000011615 */
[--C-:B----4-:R-:W-:Y:S02]  /*1180*/  SHF.R.U32.HI R17, RZ, 0x4, R26.reuse ;  /* 0x00000004ff117819 */ /* 0x110fe4000001161a */
[----:B------:R-:W-:Y:S01]  /*1190*/  LOP3.LUT R15, R14, 0x10, RZ, 0xc0, !PT ;  /* 0x000000100e0f7812 */ /* 0x000fe200078ec0ff */
[----:B------:R-:W-:Y:S01]  /*11a0*/  IMAD.SHL.U32 R12, R21, 0x800, RZ ;  /* 0x00000800150c7824 */ /* 0x000fe200078e00ff */
[----:B------:R-:W-:Y:S02]  /*11b0*/  LOP3.LUT R18, R18, 0x10, RZ, 0xc0, !PT ;  /* 0x0000001012127812 */ /* 0x000fe400078ec0ff */
[----:B------:R-:W-:Y:S02]  /*11c0*/  LOP3.LUT R15, R15, 0xf0f0f0f, R26, 0xf8, !PT ;  /* 0x0f0f0f0f0f0f7812 */ /* 0x000fe400078ef81a */
[----:B------:R-:W-:-:S02]  /*11d0*/  LOP3.LUT R17, R18, 0xf0f0f0f, R17, 0xf8, !PT ;  /* 0x0f0f0f0f12117812 */ /* 0x000fc400078ef811 */
[----:B------:R-:W-:Y:S02]  /*11e0*/  SHF.R.U32.HI R14, RZ, 0x5, R21 ;  /* 0x00000005ff0e7819 */ /* 0x000fe40000011615 */
[----:B------:R-:W-:Y:S01]  /*11f0*/  LOP3.LUT R12, R15, 0x1000, R12, 0xf8, !PT ;  /* 0x000010000f0c7812 */ /* 0x000fe200078ef80c */
[----:B------:R-:W-:Y:S01]  /*1200*/  IMAD.SHL.U32 R15, R21, 0x40000, RZ ;  /* 0x00040000150f7824 */ /* 0x000fe200078e00ff */
[----:B------:R-:W-:Y:S01]  /*1210*/  LOP3.LUT R14, R17, 0x1000, R14, 0xf8, !PT ;  /* 0x00001000110e7812 */ /* 0x000fe200078ef80e */
[C---:B------:R-:W-:Y:S01]  /*1220*/  IMAD.SHL.U32 R17, R21.reuse, 0x4, RZ ;  /* 0x0000000415117824 */ /* 0x040fe200078e00ff */
[----:B------:R-:W-:Y:S02]  /*1230*/  SHF.R.S32.HI R27, RZ, R50, R27 ;  /* 0x00000032ff1b7219 */ /* 0x000fe4000001141b */
[----:B------:R-:W-:Y:S02]  /*1240*/  LOP3.LUT R12, R12, 0x100000, R15, 0xf8, !PT ;  /* 0x001000000c0c7812 */ /* 0x000fe400078ef80f */
[----:B------:R-:W-:-:S02]  /*1250*/  SHF.L.U32 R15, R21, 0x19, RZ ;  /* 0x00000019150f7819 */ /* 0x000fc400000006ff */
[----:B------:R-:W-:Y:S01]  /*1260*/  LOP3.LUT R14, R14, 0x100000, R17, 0xf8, !PT ;  /* 0x001000000e0e7812 */ /* 0x000fe200078ef811 */
[----:B------:R-:W-:Y:S01]  /*1270*/  IMAD.SHL.U32 R17, R27, 0x10, RZ ;  /* 0x000000101b117824 */ /* 0x000fe200078e00ff */
[----:B------:R-:W-:Y:S02]  /*1280*/  LOP3.LUT R12, R12, 0x10000000, R15, 0xf8, !PT ;  /* 0x100000000c0c7812 */ /* 0x000fe400078ef80f */
[----:B------:R-:W-:Y:S01]  /*1290*/  SHF.R.U32.HI R15, RZ, 0xc, R27 ;  /* 0x0000000cff0f7819 */ /* 0x000fe2000001161b */
[----:B------:R-:W-:Y:S01]  /*12a0*/  STS [R39.X4+0x4], R24 ;  /* 0x0000041827007388 */ /* 0x000fe20000004800 */
[----:B------:R-:W-:-:S03]  /*12b0*/  LOP3.LUT R18, R17, 0x10, RZ, 0xc0, !PT ;  /* 0x0000001011127812 */ /* 0x000fc600078ec0ff */
[----:B------:R0:W-:Y:S01]  /*12c0*/  STS [R37.X4+0x4], R22 ;  /* 0x0000041625007388 */ /* 0x0001e20000004800 */
[--C-:B------:R-:W-:Y:S02]  /*12d0*/  LOP3.LUT R18, R18, 0xf0f0f0f, R23.reuse, 0xf8, !PT ;  /* 0x0f0f0f0f12127812 */ /* 0x100fe400078ef817 */
[----:B------:R-:W-:Y:S02]  /*12e0*/  SHF.R.U32.HI R23, RZ, 0x4, R23 ;  /* 0x00000004ff177819 */ /* 0x000fe40000011617 */
[----:B0-----:R-:W-:Y:S01]  /*12f0*/  LOP3.LUT R22, R15, 0x10, RZ, 0xc0, !PT ;  /* 0x000000100f167812 */ /* 0x001fe200078ec0ff */
[----:B------:R-:W-:Y:S01]  /*1300*/  IMAD.SHL.U32 R15, R27, 0x800, RZ ;  /* 0x000008001b0f7824 */ /* 0x000fe200078e00ff */
[----:B------:R-:W-:Y:S01]  /*1310*/  SHF.R.U32.HI R17, RZ, 0x5, R27 ;  /* 0x00000005ff117819 */ /* 0x000fe2000001161b */
[----:B------:R-:W-:Y:S01]  /*1320*/  IMAD.SHL.U32 R21, R21, 0x200, RZ ;  /* 0x0000020015157824 */ /* 0x000fe200078e00ff */
[----:B------:R-:W-:Y:S02]  /*1330*/  LOP3.LUT R22, R22, 0xf0f0f0f, R23, 0xf8, !PT ;  /* 0x0f0f0f0f16167812 */ /* 0x000fe400078ef817 */
[----:B------:R-:W-:Y:S01]  /*1340*/  LOP3.LUT R15, R18, 0x1000, R15, 0xf8, !PT ;  /* 0x00001000120f7812 */ /* 0x000fe200078ef80f */
[C---:B------:R-:W-:Y:S01]  /*1350*/  IMAD.SHL.U32 R18, R27.reuse, 0x40000, RZ ;  /* 0x000400001b127824 */ /* 0x040fe200078e00ff */
[----:B------:R-:W-:Y:S01]  /*1360*/  LOP3.LUT R17, R22, 0x1000, R17, 0xf8, !PT ;  /* 0x0000100016117812 */ /* 0x000fe200078ef811 */
[----:B------:R-:W-:Y:S01]  /*1370*/  IMAD.SHL.U32 R22, R27, 0x4, RZ ;  /* 0x000000041b167824 */ /* 0x000fe200078e00ff */
[----:B------:R-:W-:-:S02]  /*1380*/  LOP3.LUT R14, R14, 0x10000000, R21, 0xf8, !PT ;  /* 0x100000000e0e7812 */ /* 0x000fc400078ef815 */
[----:B------:R-:W-:Y:S01]  /*1390*/  LOP3.LUT R15, R15, 0x100000, R18, 0xf8, !PT ;  /* 0x001000000f0f7812 */ /* 0x000fe200078ef812 */
[----:B------:R-:W-:Y:S02]  /*13a0*/  IMAD.SHL.U32 R18, R27, 0x2000000, RZ ;  /* 0x020000001b127824 */ /* 0x000fe400078e00ff */
[----:B------:R-:W-:Y:S01]  /*13b0*/  IMAD.SHL.U32 R21, R6, 0x20, RZ ;  /* 0x0000002006157824 */ /* 0x000fe200078e00ff */
[----:B------:R-:W-:Y:S02]  /*13c0*/  LOP3.LUT R17, R17, 0x100000, R22, 0xf8, !PT ;  /* 0x0010000011117812 */ /* 0x000fe400078ef816 */
[----:B------:R-:W-:Y:S02]  /*13d0*/  LOP3.LUT R22, R15, 0x10000000, R18, 0xf8, !PT ;  /* 0x100000000f167812 */ /* 0x000fe400078ef812 */
[----:B------:R-:W-:Y:S02]  /*13e0*/  ISETP.GE.AND P0, PT, R21, c[0x0][0x194], PT ;  /* 0x0000650015007a0c */ /* 0x000fe40003f06270 */
[----:B------:R-:W-:Y:S01]  /*13f0*/  SHF.L.U32 R18, R27, 0x9, RZ ;  /* 0x000000091b127819 */ /* 0x000fe200000006ff */
[----:B------:R-:W-:Y:S03]  /*1400*/  STS [R37.X4], R56 ;  /* 0x0000003825007388 */ /* 0x000fe60000004800 */
[----:B------:R-:W-:Y:S01]  /*1410*/  LOP3.LUT R18, R17, 0x10000000, R18, 0xf8, !PT ;  /* 0x1000000011127812 */ /* 0x000fe200078ef812 */
[----:B------:R0:W-:Y:S04]  /*1420*/  STS [R35.X4], R12 ;  /* 0x0000000c23007388 */ /* 0x0001e80000004800 */
[----:B------:R1:W-:Y:S04]  /*1430*/  STS [R35.X4+0x4], R14 ;  /* 0x0000040e23007388 */ /* 0x0003e80000004800 */
[----:B------:R3:W-:Y:S04]  /*1440*/  STS [R33.X4], R22 ;  /* 0x0000001621007388 */ /* 0x0007e80000004800 */
[----:B------:R4:W-:Y:S01]  /*1450*/  STS [R33.X4+0x4], R18 ;  /* 0x0000041221007388 */ /* 0x0009e20000004800 */
[----:B--2---:R-:W-:-:S02]  /*1460*/  SHF.R.S32.HI R19, RZ, R50, R19 ;  /* 0x00000032ff137219 */ /* 0x004fc40000011413 */
[----:B------:R-:W-:-:S03]  /*1470*/  SHF.R.S32.HI R57, RZ, R50, R57 ;  /* 0x00000032ff397219 */ /* 0x000fc60000011439 */
[----:B------:R-:W-:Y:S01]  /*1480*/  IMAD.SHL.U32 R15, R19, 0x10, RZ ;  /* 0x00000010130f7824 */ /* 0x000fe200078e00ff */
[----:B------:R-:W-:Y:S02]  /*1490*/  SHF.R.U32.HI R21, RZ, 0xc, R19 ;  /* 0x0000000cff157819 */ /* 0x000fe40000011613 */
[----:B------:R-:W-:Y:S01]  /*14a0*/  SHF.R.U32.HI R17, RZ, 0x4, R16 ;  /* 0x00000004ff117819 */ /* 0x000fe20000011610 */
[----:B------:R-:W-:Y:S01]  /*14b0*/  IMAD.SHL.U32 R23, R57, 0x10, RZ ;  /* 0x0000001039177824 */ /* 0x000fe200078e00ff */
[----:B0-----:R-:W-:Y:S02]  /*14c0*/  LOP3.LUT R12, R21, 0x10, RZ, 0xc0, !PT ;  /* 0x00000010150c7812 */ /* 0x001fe400078ec0ff */
[----:B------:R-:W-:Y:S02]  /*14d0*/  LOP3.LUT R15, R15, 0x10, RZ, 0xc0, !PT ;  /* 0x000000100f0f7812 */ /* 0x000fe400078ec0ff */
[----:B------:R-:W-:Y:S02]  /*14e0*/  SHF.R.U32.HI R25, RZ, 0xc, R57 ;  /* 0x0000000cff197819 */ /* 0x000fe40000011639 */
[----:B------:R-:W-:Y:S01]  /*14f0*/  LOP3.LUT R17, R12, 0xf0f0f0f, R17, 0xf8, !PT ;  /* 0x0f0f0f0f0c117812 */ /* 0x000fe200078ef811 */
[----:B------:R-:W-:Y:S01]  /*1500*/  IMAD.SHL.U32 R12, R19, 0x800, RZ ;  /* 0x00000800130c7824 */ /* 0x000fe200078e00ff */
[----:B------:R-:W-:-:S02]  /*1510*/  LOP3.LUT R23, R23, 0x10, RZ, 0xc0, !PT ;  /* 0x0000001017177812 */ /* 0x000fc400078ec0ff */
[----:B------:R-:W-:Y:S02]  /*1520*/  LOP3.LUT R15, R15, 0xf0f0f0f, R16, 0xf8, !PT ;  /* 0x0f0f0f0f0f0f7812 */ /* 0x000fe400078ef810 */
[--C-:B------:R-:W-:Y:S02]  /*1530*/  SHF.R.U32.HI R24, RZ, 0x4, R60.reuse ;  /* 0x00000004ff187819 */ /* 0x100fe4000001163c */
[----:B------:R-:W-:Y:S01]  /*1540*/  LOP3.LUT R25, R25, 0x10, RZ, 0xc0, !PT ;  /* 0x0000001019197812 */ /* 0x000fe200078ec0ff */
[----:B------:R-:W-:Y:S01]  /*1550*/  IMAD.SHL.U32 R16, R57, 0x800, RZ ;  /* 0x0000080039107824 */ /* 0x000fe200078e00ff */
[----:B-1----:R-:W-:Y:S02]  /*1560*/  SHF.R.U32.HI R14, RZ, 0x5, R19 ;  /* 0x00000005ff0e7819 */ /* 0x002fe40000011613 */
[----:B------:R-:W-:Y:S02]  /*1570*/  LOP3.LUT R23, R23, 0xf0f0f0f, R60, 0xf8, !PT ;  /* 0x0f0f0f0f17177812 */ /* 0x000fe400078ef83c */
[----:B------:R-:W-:Y:S01]  /*1580*/  LOP3.LUT R12, R15, 0x1000, R12, 0xf8, !PT ;  /* 0x000010000f0c7812 */ /* 0x000fe200078ef80c */
[----:B------:R-:W-:Y:S01]  /*1590*/  IMAD.SHL.U32 R15, R19, 0x40000, RZ ;  /* 0x00040000130f7824 */ /* 0x000fe200078e00ff */
[----:B------:R-:W-:-:S02]  /*15a0*/  LOP3.LUT R24, R25, 0xf0f0f0f, R24, 0xf8, !PT ;  /* 0x0f0f0f0f19187812 */ /* 0x000fc400078ef818 */
[----:B------:R-:W-:Y:S02]  /*15b0*/  SHF.R.U32.HI R21, RZ, 0x5, R57 ;  /* 0x00000005ff157819 */ /* 0x000fe40000011639 */
[----:B------:R-:W-:Y:S01]  /*15c0*/  LOP3.LUT R14, R17, 0x1000, R14, 0xf8, !PT ;  /* 0x00001000110e7812 */ /* 0x000fe200078ef80e */
[----:B------:R-:W-:Y:S01]  /*15d0*/  IMAD.SHL.U32 R17, R19, 0x4, RZ ;  /* 0x0000000413117824 */ /* 0x000fe200078e00ff */
[----:B------:R-:W-:Y:S01]  /*15e0*/  LOP3.LUT R16, R23, 0x1000, R16, 0xf8, !PT ;  /* 0x0000100017107812 */ /* 0x000fe200078ef810 */
[C---:B------:R-:W-:Y:S01]  /*15f0*/  IMAD.SHL.U32 R23, R57.reuse, 0x4, RZ ;  /* 0x0000000439177824 */ /* 0x040fe200078e00ff */
[----:B------:R-:W-:Y:S02]  /*1600*/  LOP3.LUT R24, R24, 0x1000, R21, 0xf8, !PT ;  /* 0x0000100018187812 */ /* 0x000fe400078ef815 */
[----:B------:R-:W-:Y:S02]  /*1610*/  SHF.L.U32 R21, R57, 0x12, RZ ;  /* 0x0000001239157819 */ /* 0x000fe400000006ff */
[----:B------:R-:W-:Y:S01]  /*1620*/  LOP3.LUT R12, R12, 0x100000, R15, 0xf8, !PT ;  /* 0x001000000c0c7812 */ /* 0x000fe200078ef80f */
[C---:B------:R-:W-:Y:S01]  /*1630*/  IMAD.SHL.U32 R15, R19.reuse, 0x2000000, RZ ;  /* 0x02000000130f7824 */ /* 0x040fe200078e00ff */
[----:B------:R-:W-:Y:S01]  /*1640*/  LOP3.LUT R14, R14, 0x100000, R17, 0xf8, !PT ;  /* 0x001000000e0e7812 */ /* 0x000fe200078ef811 */
[----:B------:R-:W-:Y:S01]  /*1650*/  IMAD.SHL.U32 R19, R19, 0x200, RZ ;  /* 0x0000020013137824 */ /* 0x000fe200078e00ff */
[----:B------:R-:W-:Y:S01]  /*1660*/  LOP3.LUT R16, R16, 0x100000, R21, 0xf8, !PT ;  /* 0x0010000010107812 */ /* 0x000fe200078ef815 */
[C---:B------:R-:W-:Y:S01]  /*1670*/  IMAD.SHL.U32 R17, R57.reuse, 0x2000000, RZ ;  /* 0x0200000039117824 */ /* 0x040fe200078e00ff */
[----:B------:R-:W-:Y:S01]  /*1680*/  LOP3.LUT R23, R24, 0x100000, R23, 0xf8, !PT ;  /* 0x0010000018177812 */ /* 0x000fe200078ef817 */
[----:B---3--:R-:W-:Y:S01]  /*1690*/  IMAD.SHL.U32 R22, R57, 0x200, RZ ;  /* 0x0000020039167824 */ /* 0x008fe200078e00ff */
[----:B------:R-:W-:-:S02]  /*16a0*/  LOP3.LUT R12, R12, 0x10000000, R15, 0xf8, !PT ;  /* 0x100000000c0c7812 */ /* 0x000fc400078ef80f */
[----:B------:R-:W-:Y:S02]  /*16b0*/  LOP3.LUT R14, R14, 0x10000000, R19, 0xf8, !PT ;  /* 0x100000000e0e7812 */ /* 0x000fe400078ef813 */
[----:B------:R-:W-:Y:S02]  /*16c0*/  LOP3.LUT R16, R16, 0x10000000, R17, 0xf8, !PT ;  /* 0x1000000010107812 */ /* 0x000fe400078ef811 */
[----:B------:R-:W-:Y:S01]  /*16d0*/  LOP3.LUT R22, R23, 0x10000000, R22, 0xf8, !PT ;  /* 0x1000000017167812 */ /* 0x000fe200078ef816 */
[----:B------:R4:W-:Y:S04]  /*16e0*/  STS [R31.X4], R12 ;  /* 0x0000000c1f007388 */ /* 0x0009e80000004800 */
[----:B------:R4:W-:Y:S04]  /*16f0*/  STS [R31.X4+0x4], R14 ;  /* 0x0000040e1f007388 */ /* 0x0009e80000004800 */
[----:B------:R4:W-:Y:S04]  /*1700*/  STS [R29.X4], R16 ;  /* 0x000000101d007388 */ /* 0x0009e80000004800 */
[----:B------:R4:W-:Y:S04]  /*1710*/  STS [R29.X4+0x4], R22 ;  /* 0x000004161d007388 */ /* 0x0009e80000004800 */
[----:B------:R4:W-:Y:S04]  /*1720*/  STS [R11.X4+0x2080], R20 ;  /* 0x002080140b007388 */ /* 0x0009e80000004800 */
[----:B------:R4:W-:Y:S01]  /*1730*/  STS [R10.X4+0x2080], R13 ;  /* 0x0020800d0a007388 */ /* 0x0009e20000004800 */
[----:B------:R-:W-:Y:S05]  /*1740*/  @P0 BRA `(.L_x_356) ;  /* 0x0000107000000947 */ /* 0x000fea0003800000 */
[----:B------:R-:W-:Y:S01]  /*1750*/  IABS R15, c[0x0][0x1a8] ;  /* 0x00006a00000f7a13 */ /* 0x000fe20000000000 */
[----:B------:R-:W-:-:S03]  /*1760*/  IMAD.MOV.U32 R57, RZ, RZ, 0x24 ;  /* 0x00000024ff397424 */ /* 0x000fc600078e00ff */
[----:B----4-:R-:W0:Y:S08]  /*1770*/  I2F.RP R14, R15 ;  /* 0x0000000f000e7306 */ /* 0x010e300000209400 */
[----:B0-----:R-:W0:Y:S02]  /*1780*/  MUFU.RCP R14, R14 ;  /* 0x0000000e000e7308 */ /* 0x001e240000001000 */
[----:B0-----:R-:W-:-:S06]  /*1790*/  IADD3 R12, R14, 0xffffffe, RZ ;  /* 0x0ffffffe0e0c7810 */ /* 0x001fcc0007ffe0ff */
[----:B------:R0:W1:Y:S02]  /*17a0*/  F2I.FTZ.U32.TRUNC.NTZ R13, R12 ;  /* 0x0000000c000d7305 */ /* 0x000064000021f000 */
[----:B0-----:R-:W-:Y:S01]  /*17b0*/  MOV R12, RZ ;  /* 0x000000ff000c7202 */ /* 0x001fe20000000f00 */
[----:B-1----:R-:W-:-:S04]  /*17c0*/  IMAD.MOV R16, RZ, RZ, -R13 ;  /* 0x000000ffff107224 */ /* 0x002fc800078e0a0d */
[----:B------:R-:W-:Y:S01]  /*17d0*/  IMAD R17, R16, R15, RZ ;  /* 0x0000000f10117224 */ /* 0x000fe200078e02ff */
[----:B-----5:R-:W-:-:S03]  /*17e0*/  IABS R16, R54 ;  /* 0x0000003600107213 */ /* 0x020fc60000000000 */
[----:B------:R-:W-:Y:S01]  /*17f0*/  IMAD.HI.U32 R13, R13, R17, R12 ;  /* 0x000000110d0d7227 */ /* 0x000fe200078e000c */
[----:B------:R-:W-:Y:S02]  /*1800*/  LOP3.LUT R12, R54, c[0x0][0x1a8], RZ, 0x3c, !PT ;  /* 0x00006a00360c7a12 */ /* 0x000fe400078e3cff */
[----:B------:R-:W-:Y:S02]  /*1810*/  LEA.HI R17, R3, R6, RZ, 0x1d ;  /* 0x0000000603117211 */ /* 0x000fe400078fe8ff */
        /* <DEDUP_REMOVED lines=8> */
[----:B------:R-:W-:Y:S01]  /*18a0*/  ISETP.GE.U32.AND P0, PT, R14, R15, PT ;  /* 0x0000000f0e00720c */ /* 0x000fe20003f06070 */
[----:B------:R-:W-:-:S12]  /*18b0*/  IMAD.IADD R15, R47, 0x1, R6 ;  /* 0x000000012f0f7824 */ /* 0x000fd800078e0206 */
[----:B------:R-:W-:-:S05]  /*18c0*/  @P0 IADD3 R13, R13, 0x1, RZ ;  /* 0x000000010d0d0810 */ /* 0x000fca0007ffe0ff */
[----:B------:R-:W-:Y:S01]  /*18d0*/  @!P2 IMAD.MOV R13, RZ, RZ, -R13 ;  /* 0x000000ffff0da224 */ /* 0x000fe200078e0a0d */
[----:B------:R-:W-:-:S04]  /*18e0*/  @!P1 LOP3.LUT R13, RZ, c[0x0][0x1a8], RZ, 0x33, !PT ;  /* 0x00006a00ff0d9a12 */ /* 0x000fc800078e33ff */
[C---:B------:R-:W-:Y:S01]  /*18f0*/  ISETP.GE.AND P0, PT, R13.reuse, c[0x0][0x19c], PT ;  /* 0x000067000d007a0c */ /* 0x040fe20003f06270 */
[----:B------:R-:W-:-:S03]  /*1900*/  IMAD R56, R13, UR6, RZ ;  /* 0x000000060d387c24 */ /* 0x000fc6000f8e02ff */
[----:B------:R-:W-:Y:S02]  /*1910*/  ISETP.GE.OR P2, PT, R17, UR6, P0 ;  /* 0x0000000611007c0c */ /* 0x000fe40008746670 */
[----:B------:R-:W-:Y:S02]  /*1920*/  ISETP.GE.OR P1, PT, R15, UR6, P0 ;  /* 0x000000060f007c0c */ /* 0x000fe40008726670 */
[----:B------:R-:W-:Y:S02]  /*1930*/  IADD3 R60, R56, R15, RZ ;  /* 0x0000000f383c7210 */ /* 0x000fe40007ffe0ff */
[----:B------:R-:W-:-:S03]  /*1940*/  ISETP.GT.U32.OR P1, PT, R3, 0x3, P1 ;  /* 0x000000030300780c */ /* 0x000fc60000f24470 */
[----:B------:R-:W-:-:S04]  /*1950*/  IMAD.WIDE R60, R60, R57, c[0x0][0x168] ;  /* 0x00005a003c3c7625 */ /* 0x000fc800078e0239 */
[----:B------:R-:W-:-:S04]  /*1960*/  @!P2 IMAD.IADD R12, R56, 0x1, R17 ;  /* 0x00000001380ca824 */ /* 0x000fc800078e0211 */
[----:B------:R-:W-:Y:S02]  /*1970*/  @!P2 IMAD.WIDE R12, R12, R57, c[0x0][0x168] ;  /* 0x00005a000c0ca625 */ /* 0x000fe400078e0239 */
[----:B------:R-:W2:Y:S03]  /*1980*/  @!P1 LDG.E.CONSTANT R23, [R60.64] ;  /* 0x0000000a3c179981 */ /* 0x000ea6000c1e9900 */
[----:B------:R-:W-:-:S05]  /*1990*/  @!P2 IADD3 R20, P3, R48, R12, RZ ;  /* 0x0000000c3014a210 */ /* 0x000fca0007f7e0ff */
[----:B------:R-:W-:-:S05]  /*19a0*/  @!P2 IMAD.X R21, RZ, RZ, R13, P3 ;  /* 0x000000ffff15a224 */ /* 0x000fca00018e060d */
[----:B------:R-:W3:Y:S04]  /*19b0*/  @!P2 LDG.E.CONSTANT R20, [R20.64+0x4] ;  /* 0x0000040a1414a981 */ /* 0x000ee8000c1e9900 */
[----:B---3--:R-:W-:Y:S04]  /*19c0*/  @!P2 STS [R9], R20 ;  /* 0x000000140900a388 */ /* 0x008fe80000000800 */
[----:B--2---:R-:W-:Y:S04]  /*19d0*/  @!P1 STS [R46.X4+0x26a0], R23 ;  /* 0x0026a0172e009388 */ /* 0x004fe80000004800 */
[----:B------:R-:W-:Y:S06]  /*19e0*/  BAR.SYNC.DEFER_BLOCKING 0x0 ;  /* 0x0000000000007b1d */ /* 0x000fec0000010000 */
[----:B------:R-:W-:Y:S04]  /*19f0*/  LDS R25, [R8] ;  /* 0x0000000008197984 */ /* 0x000fe80000000800 */
[----:B------:R-:W0:Y:S04]  /*1a00*/  LDS.128 R12, [R5] ;  /* 0x00000000050c7984 */ /* 0x000e280000000c00 */
[----:B------:R-:W-:Y:S04]  /*1a10*/  LDS R22, [R8+0x4] ;  /* 0x0000040008167984 */ /* 0x000fe80000000800 */
[----:B------:R-:W1:Y:S04]  /*1a20*/  LDS.128 R16, [R5+0x10] ;  /* 0x0000100005107984 */ /* 0x000e680000000c00 */
[----:B------:R-:W2:Y:S04]  /*1a30*/  LDS R24, [R8+0x8] ;  /* 0x0000080008187984 */ /* 0x000ea80000000800 */
[----:B------:R-:W-:Y:S01]  /*1a40*/  LDS R21, [R8+0x10] ;  /* 0x0000100008157984 */ /* 0x000fe20000000800 */
[----:B0-----:R-:W-:-:S03]  /*1a50*/  IDP.4A.S8.S8 R27, R25, R12, RZ ;  /* 0x0000000c191b7226 */ /* 0x001fc600000006ff */
[----:B------:R-:W0:Y:S04]  /*1a60*/  LDS R12, [R8+0xc] ;  /* 0x00000c00080c7984 */ /* 0x000e280000000800 */
[----:B------:R-:W3:Y:S01]  /*1a70*/  LDS R25, [R8+0x14] ;  /* 0x0000140008197984 */ /* 0x000ee20000000800 */
[----:B-1----:R-:W-:-:S04]  /*1a80*/  IDP.4A.S8.S8 R16, R22, R16, R27 ;  /* 0x0000001016107226 */ /* 0x002fc8000000061b */
[----:B--2---:R-:W-:Y:S02]  /*1a90*/  IDP.4A.S8.S8 R16, R24, R13, R16 ;  /* 0x0000000d18107226 */ /* 0x004fe40000000610 */
[----:B------:R-:W-:Y:S02]  /*1aa0*/  LDS R13, [R8+0x20] ;  /* 0x00002000080d7984 */ /* 0x000fe40000000800 */
[----:B0-----:R-:W-:Y:S02]  /*1ab0*/  IDP.4A.S8.S8 R17, R12, R17, R16 ;  /* 0x000000110c117226 */ /* 0x001fe40000000610 */
[----:B------:R-:W-:Y:S02]  /*1ac0*/  LDS R12, [R8+0x24] ;  /* 0x00002400080c7984 */ /* 0x000fe40000000800 */
[----:B------:R-:W-:Y:S02]  /*1ad0*/  IDP.4A.S8.S8 R14, R21, R14, R17 ;  /* 0x0000000e150e7226 */ /* 0x000fe40000000611 */
[----:B------:R-:W0:Y:S02]  /*1ae0*/  LDS.128 R20, [R5+0x20] ;  /* 0x0000200005147984 */ /* 0x000e240000000c00 */
[----:B---3--:R-:W-:-:S02]  /*1af0*/  IDP.4A.S8.S8 R16, R25, R18, R14 ;  /* 0x0000001219107226 */ /* 0x008fc4000000060e */
[----:B------:R-:W1:Y:S04]  /*1b00*/  LDS.128 R24, [R5+0x30] ;  /* 0x0000300005187984 */ /* 0x000e680000000c00 */
[----:B------:R-:W2:Y:S04]  /*1b10*/  LDS R14, [R8+0x28] ;  /* 0x00002800080e7984 */ /* 0x000ea80000000800 */
[----:B------:R-:W-:Y:S04]  /*1b20*/  LDS R17, [R45.X4+0x2080] ;  /* 0x002080002d117984 */ /* 0x000fe80000004800 */
[----:B------:R-:W-:Y:S01]  /*1b30*/  LDS R18, [R45.X4+0x2084] ;  /* 0x002084002d127984 */ /* 0x000fe20000004800 */
[----:B0-----:R-:W-:-:S03]  /*1b40*/  IDP.4A.S8.S8 R13, R13, R20, RZ ;  /* 0x000000140d0d7226 */ /* 0x001fc600000006ff */
[----:B------:R-:W-:Y:S01]  /*1b50*/  LDS R20, [R8+0x3c] ;  /* 0x00003c0008147984 */ /* 0x000fe20000000800 */
[----:B-1----:R-:W-:-:S03]  /*1b60*/  IDP.4A.S8.S8 R24, R12, R24, R13 ;  /* 0x000000180c187226 */ /* 0x002fc6000000060d */
[----:B------:R-:W0:Y:S04]  /*1b70*/  LDS R13, [R8+0x18] ;  /* 0x00001800080d7984 */ /* 0x000e280000000800 */
[----:B------:R-:W1:Y:S01]  /*1b80*/  LDS R12, [R8+0x2c] ;  /* 0x00002c00080c7984 */ /* 0x000e620000000800 */
[----:B--2---:R-:W-:-:S03]  /*1b90*/  IDP.4A.S8.S8 R21, R14, R21, R24 ;  /* 0x000000150e157226 */ /* 0x004fc60000000618 */
[----:B------:R-:W-:Y:S01]  /*1ba0*/  LDS R14, [R8+0x38] ;  /* 0x00003800080e7984 */ /* 0x000fe20000000800 */
[----:B0-----:R-:W-:-:S03]  /*1bb0*/  IDP.4A.S8.S8 R16, R13, R15, R16 ;  /* 0x0000000f0d107226 */ /* 0x001fc60000000610 */
[----:B------:R-:W0:Y:S04]  /*1bc0*/  LDS R13, [R8+0x30] ;  /* 0x00003000080d7984 */ /* 0x000e280000000800 */
[----:B------:R-:W2:Y:S01]  /*1bd0*/  LDS R15, [R8+0x34] ;  /* 0x00003400080f7984 */ /* 0x000ea20000000800 */
[----:B-1----:R-:W-:-:S03]  /*1be0*/  IDP.4A.S8.S8 R25, R12, R25, R21 ;  /* 0x000000190c197226 */ /* 0x002fc60000000615 */
[----:B------:R-:W1:Y:S01]  /*1bf0*/  LDS R21, [R8+0x1c] ;  /* 0x00001c0008157984 */ /* 0x000e620000000800 */
[----:B0-----:R-:W-:-:S03]  /*1c00*/  IDP.4A.S8.S8 R13, R13, R22, R25 ;  /* 0x000000160d0d7226 */ /* 0x001fc60000000619 */
[----:B------:R-:W-:Y:S01]  /*1c10*/  LDS R25, [R8+0x60] ;  /* 0x0000600008197984 */ /* 0x000fe20000000800 */
[----:B--2---:R-:W-:-:S04]  /*1c20*/  IDP.4A.S8.S8 R13, R15, R26, R13 ;  /* 0x0000001a0f0d7226 */ /* 0x004fc8000000060d */
[----:B------:R-:W-:Y:S02]  /*1c30*/  IDP.4A.S8.S8 R23, R14, R23, R13 ;  /* 0x000000170e177226 */ /* 0x000fe4000000060d */
[----:B------:R-:W0:Y:S01]  /*1c40*/  LDS.128 R12, [R0.X16+0x26a0] ;  /* 0x0026a000000c7984 */ /* 0x000e22000000cc00 */
[----:B-1----:R-:W-:Y:S02]  /*1c50*/  IDP.4A.S8.S8 R16, R21, R19, R16 ;  /* 0x0000001315107226 */ /* 0x002fe40000000610 */
[----:B------:R-:W-:Y:S01]  /*1c60*/  IDP.4A.S8.S8 R27, R20, R27, R23 ;  /* 0x0000001b141b7226 */ /* 0x000fe20000000617 */
[----:B------:R-:W-:Y:S04]  /*1c70*/  LDS R19, [R8+0x40] ;  /* 0x0000400008137984 */ /* 0x000fe80000000800 */
[----:B------:R-:W1:Y:S01]  /*1c80*/  LDS.128 R20, [R5+0x40] ;  /* 0x0000400005147984 */ /* 0x000e620000000c00 */
[----:B------:R-:W2:Y:S01]  /*1c90*/  I2F R24, R16 ;  /* 0x0000001000187306 */ /* 0x000ea20000201400 */
[----:B0-----:R-:W-:Y:S01]  /*1ca0*/  HMUL2 R17, R17, R12 ;  /* 0x0000000c11117232 */ /* 0x001fe20000000000 */
[----:B------:R-:W-:-:S06]  /*1cb0*/  HFMA2.MMA R18, R18, R13, -RZ ;  /* 0x0000000d12127235 */ /* 0x000fcc00001000ff */
[----:B------:R-:W0:Y:S01]  /*1cc0*/  I2F R12, R27 ;  /* 0x0000001b000c7306 */ /* 0x000e220000201400 */
[--C-:B------:R-:W-:Y:S02]  /*1cd0*/  HADD2.F32 R13, -RZ, R17.reuse.H0_H0 ;  /* 0x20000011ff0d7230 */ /* 0x100fe40000004100 */
[----:B------:R-:W-:-:S05]  /*1ce0*/  HADD2.F32 R17, -RZ, R17.H1_H1 ;  /* 0x30000011ff117230 */ /* 0x000fca0000004100 */
[----:B--2---:R-:W-:Y:S01]  /*1cf0*/  FFMA.FTZ R24, R13, R24, R17 ;  /* 0x000000180d187223 */ /* 0x004fe20000010011 */
[--C-:B------:R-:W-:Y:S02]  /*1d00*/  HADD2.F32 R13, -RZ, R18.reuse.H0_H0 ;  /* 0x20000012ff0d7230 */ /* 0x100fe40000004100 */
[----:B------:R-:W-:-:S05]  /*1d10*/  HADD2.F32 R18, -RZ, R18.H1_H1 ;  /* 0x30000012ff127230 */ /* 0x000fca0000004100 */
[----:B0-----:R-:W-:Y:S02]  /*1d20*/  FFMA.FTZ R12, R13, R12, R18 ;  /* 0x0000000c0d0c7223 */ /* 0x001fe40000010012 */
[----:B-1----:R-:W-:Y:S02]  /*1d30*/  IDP.4A.S8.S8 R13, R19, R20, RZ ;  /* 0x00000014130d7226 */ /* 0x002fe400000006ff */
[----:B------:R-:W-:Y:S04]  /*1d40*/  LDS R20, [R8+0x44] ;  /* 0x0000440008147984 */ /* 0x000fe80000000800 */
[----:B------:R-:W0:Y:S02]  /*1d50*/  LDS.128 R16, [R5+0x50] ;  /* 0x0000500005107984 */ /* 0x000e240000000c00 */
[----:B0-----:R-:W-:-:S02]  /*1d60*/  IDP.4A.S8.S8 R16, R20, R16, R13 ;  /* 0x0000001014107226 */ /* 0x001fc4000000060d */
[----:B------:R-:W0:Y:S04]  /*1d70*/  LDS R13, [R8+0x48] ;  /* 0x00004800080d7984 */ /* 0x000e280000000800 */
[----:B------:R-:W1:Y:S01]  /*1d80*/  LDS R20, [R8+0x4c] ;  /* 0x00004c0008147984 */ /* 0x000e620000000800 */
[----:B0-----:R-:W-:-:S03]  /*1d90*/  IDP.4A.S8.S8 R16, R13, R21, R16 ;  /* 0x000000150d107226 */ /* 0x001fc60000000610 */
[----:B------:R-:W0:Y:S01]  /*1da0*/  LDS R13, [R8+0x50] ;  /* 0x00005000080d7984 */ /* 0x000e220000000800 */
[----:B-1----:R-:W-:-:S03]  /*1db0*/  IDP.4A.S8.S8 R17, R20, R17, R16 ;  /* 0x0000001114117226 */ /* 0x002fc60000000610 */
[----:B------:R-:W1:Y:S04]  /*1dc0*/  LDS R16, [R8+0x54] ;  /* 0x0000540008107984 */ /* 0x000e680000000800 */
[----:B------:R-:W2:Y:S01]  /*1dd0*/  LDS R20, [R8+0x58] ;  /* 0x0000580008147984 */ /* 0x000ea20000000800 */
[----:B0-----:R-:W-:-:S03]  /*1de0*/  IDP.4A.S8.S8 R13, R13, R22, R17 ;  /* 0x000000160d0d7226 */ /* 0x001fc60000000611 */
[----:B------:R-:W0:Y:S01]  /*1df0*/  LDS R17, [R45.X4+0x2088] ;  /* 0x002088002d117984 */ /* 0x000e220000004800 */
[----:B-1----:R-:W-:-:S03]  /*1e00*/  IDP.4A.S8.S8 R16, R16, R18, R13 ;  /* 0x0000001210107226 */ /* 0x002fc6000000060d */
[----:B------:R-:W1:Y:S01]  /*1e10*/  LDS R13, [R8+0x5c] ;  /* 0x00005c00080d7984 */ /* 0x000e620000000800 */
[----:B--2---:R-:W-:-:S03]  /*1e20*/  IDP.4A.S8.S8 R16, R20, R23, R16 ;  /* 0x0000001714107226 */ /* 0x004fc60000000610 */
[----:B------:R-:W2:Y:S01]  /*1e30*/  LDS.128 R20, [R5+0x60] ;  /* 0x0000600005147984 */ /* 0x000ea20000000c00 */
[----:B0-----:R-:W-:Y:S01]  /*1e40*/  HMUL2 R14, R17, R14 ;  /* 0x0000000e110e7232 */ /* 0x001fe20000000000 */
[----:B-1----:R-:W-:Y:S02]  /*1e50*/  IDP.4A.S8.S8 R13, R13, R19, R16 ;  /* 0x000000130d0d7226 */ /* 0x002fe40000000610 */
[----:B------:R-:W-:Y:S01]  /*1e60*/  LDS.128 R16, [R5+0x70] ;  /* 0x0000700005107984 */ /* 0x000fe20000000c00 */
[----:B--2---:R-:W-:-:S03]  /*1e70*/  IDP.4A.S8.S8 R25, R25, R20, RZ ;  /* 0x0000001419197226 */ /* 0x004fc600000006ff */
[----:B------:R-:W0:Y:S01]  /*1e80*/  LDS R20, [R8+0x64] ;  /* 0x0000640008147984 */ /* 0x000e220000000800 */
[----:B------:R-:W-:-:S03]  /*1e90*/  FADD.FTZ R55, R55, R24 ;  /* 0x0000001837377221 */ /* 0x000fc60000010000 */
[----:B------:R-:W-:Y:S01]  /*1ea0*/  LDS R24, [R8+0x6c] ;  /* 0x00006c0008187984 */ /* 0x000fe20000000800 */
[----:B0-----:R-:W-:-:S03]  /*1eb0*/  IDP.4A.S8.S8 R16, R20, R16, R25 ;  /* 0x0000001014107226 */ /* 0x001fc60000000619 */
[----:B------:R-:W0:Y:S02]  /*1ec0*/  LDS R20, [R8+0x68] ;  /* 0x0000680008147984 */ /* 0x000e240000000800 */
[----:B0-----:R-:W-:Y:S02]  /*1ed0*/  IDP.4A.S8.S8 R16, R20, R21, R16 ;  /* 0x0000001514107226 */ /* 0x001fe40000000610 */
[----:B------:R-:W0:Y:S04]  /*1ee0*/  LDS R20, [R8+0x70] ;  /* 0x0000700008147984 */ /* 0x000e280000000800 */
[----:B------:R-:W1:Y:S01]  /*1ef0*/  LDS R21, [R8+0x74] ;  /* 0x0000740008157984 */ /* 0x000e620000000800 */
[----:B------:R-:W-:-:S03]  /*1f00*/  IDP.4A.S8.S8 R17, R24, R17, R16 ;  /* 0x0000001118117226 */ /* 0x000fc60000000610 */
[----:B------:R-:W2:Y:S04]  /*1f10*/  LDS R24, [R8+0x78] ;  /* 0x0000780008187984 */ /* 0x000ea80000000800 */
[----:B------:R-:W3:Y:S01]  /*1f20*/  LDS R16, [R8+0x7c] ;  /* 0x00007c0008107984 */ /* 0x000ee20000000800 */
[----:B------:R-:W4:Y:S01]  /*1f30*/  I2F R13, R13 ;  /* 0x0000000d000d7306 */ /* 0x000f220000201400 */
[----:B0-----:R-:W-:Y:S02]  /*1f40*/  IDP.4A.S8.S8 R17, R20, R22, R17 ;  /* 0x0000001614117226 */ /* 0x001fe40000000611 */
[----:B------:R-:W0:Y:S02]  /*1f50*/  LDS R20, [R45.X4+0x208c] ;  /* 0x00208c002d147984 */ /* 0x000e240000004800 */
[----:B-1----:R-:W-:-:S04]  /*1f60*/  IDP.4A.S8.S8 R18, R21, R18, R17 ;  /* 0x0000001215127226 */ /* 0x002fc80000000611 */
[----:B--2---:R-:W-:Y:S01]  /*1f70*/  IDP.4A.S8.S8 R18, R24, R23, R18 ;  /* 0x0000001718127226 */ /* 0x004fe20000000612 */
[----:B------:R-:W-:-:S03]  /*1f80*/  HADD2.F32 R17, -RZ, R14.H1_H1 ;  /* 0x3000000eff117230 */ /* 0x000fc60000004100 */
[----:B---3--:R-:W-:Y:S01]  /*1f90*/  IDP.4A.S8.S8 R18, R16, R19, R18 ;  /* 0x0000001310127226 */ /* 0x008fe20000000612 */
[----:B------:R-:W-:-:S05]  /*1fa0*/  HADD2.F32 R16, -RZ, R14.H0_H0 ;  /* 0x2000000eff107230 */ /* 0x000fca0000004100 */
[----:B------:R-:W1:Y:S01]  /*1fb0*/  I2F R18, R18 ;  /* 0x0000001200127306 */ /* 0x000e620000201400 */
[----:B----4-:R-:W-:Y:S01]  /*1fc0*/  FFMA.FTZ R17, R16, R13, R17 ;  /* 0x0000000d10117223 */ /* 0x010fe20000010011 */
[----:B------:R-:W-:Y:S01]  /*1fd0*/  LEA R16, R6, 0x80, 0x5 ;  /* 0x0000008006107811 */ /* 0x000fe200078e28ff */
[----:B------:R-:W-:Y:S03]  /*1fe0*/  BAR.SYNC.DEFER_BLOCKING 0x0 ;  /* 0x0000000000007b1d */ /* 0x000fe60000010000 */
[----:B------:R-:W-:Y:S01]  /*1ff0*/  ISETP.GE.AND P1, PT, R16, c[0x0][0x194], PT ;  /* 0x0000650010007a0c */ /* 0x000fe20003f26270 */
[----:B------:R-:W-:Y:S01]  /*2000*/  FADD.FTZ R12, R55, R12 ;  /* 0x0000000c370c7221 */ /* 0x000fe20000010000 */
[----:B0-----:R-:W-:-:S03]  /*2010*/  HFMA2.MMA R15, R20, R15, -RZ ;  /* 0x0000000f140f7235 */ /* 0x001fc600001000ff */
[----:B------:R-:W-:-:S07]  /*2020*/  FADD.FTZ R12, R12, R17 ;  /* 0x000000110c0c7221 */ /* 0x000fce0000010000 */
[--C-:B------:R-:W-:Y:S02]  /*2030*/  HADD2.F32 R14, -RZ, R15.reuse.H0_H0 ;  /* 0x2000000fff0e7230 */ /* 0x100fe40000004100 */
[----:B------:R-:W-:-:S05]  /*2040*/  HADD2.F32 R15, -RZ, R15.H1_H1 ;  /* 0x3000000fff0f7230 */ /* 0x000fca0000004100 */
[----:B-1----:R-:W-:-:S04]  /*2050*/  FFMA.FTZ R15, R14, R18, R15 ;  /* 0x000000120e0f7223 */ /* 0x002fc8000001000f */
[----:B------:R-:W-:Y:S01]  /*2060*/  FADD.FTZ R55, R12, R15 ;  /* 0x0000000f0c377221 */ /* 0x000fe20000010000 */
[----:B------:R-:W-:Y:S05]  /*2070*/  @P1 BRA `(.L_x_356) ;  /* 0x0000074000001947 */ /* 0x000fea0003800000 */
[----:B------:R-:W-:Y:S02]  /*2080*/  LEA.HI R13, R7, R6, RZ, 0x1d ;  /* 0x00000006070d7211 */ /* 0x000fe400078fe8ff */
[----:B------:R-:W-:Y:S02]  /*2090*/  IADD3 R14, R6, 0x4, R47 ;  /* 0x00000004060e7810 */ /* 0x000fe40007ffe02f */
[----:B------:R-:W-:Y:S02]  /*20a0*/  ISETP.GE.OR P1, PT, R13, UR6, P0 ;  /* 0x000000060d007c0c */ /* 0x000fe40008726670 */
        /* <DEDUP_REMOVED lines=11> */
[----:B------:R-:W-:Y:S04]  /*2160*/  LDS R19, [R8+0x80] ;  /* 0x0000800008137984 */ /* 0x000fe80000000800 */
[----:B------:R-:W0:Y:S04]  /*2170*/  LDS.128 R12, [R5] ;  /* 0x00000000050c7984 */ /* 0x000e280000000c00 */
[----:B------:R-:W-:Y:S04]  /*2180*/  LDS R18, [R8+0x84] ;  /* 0x0000840008127984 */ /* 0x000fe80000000800 */
[----:B------:R-:W1:Y:S04]  /*2190*/  LDS.128 R20, [R5+0x10] ;  /* 0x0000100005147984 */ /* 0x000e680000000c00 */
[----:B------:R-:W-:Y:S04]  /*21a0*/  LDS R57, [R8+0xa0] ;  /* 0x0000a00008397984 */ /* 0x000fe80000000800 */
[----:B------:R-:W2:Y:S04]  /*21b0*/  LDS.128 R24, [R5+0x20] ;  /* 0x0000200005187984 */ /* 0x000ea80000000c00 */
[----:B------:R-:W-:Y:S01]  /*21c0*/  LDS R56, [R8+0xbc] ;  /* 0x0000bc0008387984 */ /* 0x000fe20000000800 */
[----:B0-----:R-:W-:-:S03]  /*21d0*/  IDP.4A.S8.S8 R19, R19, R12, RZ ;  /* 0x0000000c13137226 */ /* 0x001fc600000006ff */
[----:B------:R-:W0:Y:S01]  /*21e0*/  LDS R12, [R8+0x88] ;  /* 0x00008800080c7984 */ /* 0x000e220000000800 */
[----:B-1----:R-:W-:-:S03]  /*21f0*/  IDP.4A.S8.S8 R20, R18, R20, R19 ;  /* 0x0000001412147226 */ /* 0x002fc60000000613 */
[----:B------:R-:W-:Y:S01]  /*2200*/  LDS.128 R16, [R5+0x30] ;  /* 0x0000300005107984 */ /* 0x000fe20000000c00 */
[----:B--2---:R-:W-:-:S03]  /*2210*/  IDP.4A.S8.S8 R57, R57, R24, RZ ;  /* 0x0000001839397226 */ /* 0x004fc600000006ff */
[----:B------:R-:W1:Y:S01]  /*2220*/  LDS R24, [R8+0xa4] ;  /* 0x0000a40008187984 */ /* 0x000e620000000800 */
[----:B0-----:R-:W-:-:S03]  /*2230*/  IDP.4A.S8.S8 R12, R12, R13, R20 ;  /* 0x0000000d0c0c7226 */ /* 0x001fc60000000614 */
[----:B------:R-:W0:Y:S04]  /*2240*/  LDS R13, [R8+0x8c] ;  /* 0x00008c00080d7984 */ /* 0x000e280000000800 */
[----:B------:R-:W2:Y:S01]  /*2250*/  LDS R20, [R8+0xa8] ;  /* 0x0000a80008147984 */ /* 0x000ea20000000800 */
[----:B-1----:R-:W-:-:S03]  /*2260*/  IDP.4A.S8.S8 R24, R24, R16, R57 ;  /* 0x0000001018187226 */ /* 0x002fc60000000639 */
[----:B------:R-:W1:Y:S01]  /*2270*/  LDS R16, [R8+0x90] ;  /* 0x0000900008107984 */ /* 0x000e620000000800 */
[----:B0-----:R-:W-:-:S03]  /*2280*/  IDP.4A.S8.S8 R13, R13, R21, R12 ;  /* 0x000000150d0d7226 */ /* 0x001fc6000000060c */
[----:B------:R-:W-:Y:S01]  /*2290*/  LDS R12, [R8+0x98] ;  /* 0x00009800080c7984 */ /* 0x000fe20000000800 */
[----:B--2---:R-:W-:-:S03]  /*22a0*/  IDP.4A.S8.S8 R24, R20, R25, R24 ;  /* 0x0000001914187226 */ /* 0x004fc60000000618 */
[----:B------:R-:W0:Y:S04]  /*22b0*/  LDS R25, [R8+0xac] ;  /* 0x0000ac0008197984 */ /* 0x000e280000000800 */
[----:B------:R-:W-:Y:S01]  /*22c0*/  LDS R20, [R8+0xb8] ;  /* 0x0000b80008147984 */ /* 0x000fe20000000800 */
[----:B-1----:R-:W-:-:S03]  /*22d0*/  IDP.4A.S8.S8 R21, R16, R14, R13 ;  /* 0x0000000e10157226 */ /* 0x002fc6000000060d */
[----:B------:R-:W1:Y:S04]  /*22e0*/  LDS R14, [R8+0x94] ;  /* 0x00009400080e7984 */ /* 0x000e680000000800 */
[----:B------:R-:W2:Y:S04]  /*22f0*/  LDS R16, [R8+0xb0] ;  /* 0x0000b00008107984 */ /* 0x000ea80000000800 */
[----:B------:R-:W3:Y:S01]  /*2300*/  LDS R13, [R8+0xb4] ;  /* 0x0000b400080d7984 */ /* 0x000ee20000000800 */
[----:B0-----:R-:W-:Y:S02]  /*2310*/  IDP.4A.S8.S8 R17, R25, R17, R24 ;  /* 0x0000001119117226 */ /* 0x001fe40000000618 */
[----:B-1----:R-:W-:-:S02]  /*2320*/  IDP.4A.S8.S8 R14, R14, R22, R21 ;  /* 0x000000160e0e7226 */ /* 0x002fc40000000615 */
[----:B------:R-:W-:Y:S01]  /*2330*/  LDS R21, [R8+0xc4] ;  /* 0x0000c40008157984 */ /* 0x000fe20000000800 */
[----:B--2---:R-:W-:Y:S02]  /*2340*/  IDP.4A.S8.S8 R17, R16, R26, R17 ;  /* 0x0000001a10117226 */ /* 0x004fe40000000611 */
[----:B------:R-:W-:Y:S01]  /*2350*/  IDP.4A.S8.S8 R57, R12, R15, R14 ;  /* 0x0000000f0c397226 */ /* 0x000fe2000000060e */
[----:B------:R-:W0:Y:S01]  /*2360*/  LDS R16, [R8+0x9c] ;  /* 0x00009c0008107984 */ /* 0x000e220000000800 */
[----:B---3--:R-:W-:-:S03]  /*2370*/  IDP.4A.S8.S8 R18, R13, R18, R17 ;  /* 0x000000120d127226 */ /* 0x008fc60000000611 */
[----:B------:R-:W-:Y:S04]  /*2380*/  LDS R17, [R8+0xc0] ;  /* 0x0000c00008117984 */ /* 0x000fe80000000800 */
[----:B------:R-:W1:Y:S01]  /*2390*/  LDS.128 R12, [R5+0x40] ;  /* 0x00004000050c7984 */ /* 0x000e620000000c00 */
[----:B------:R-:W-:-:S03]  /*23a0*/  IDP.4A.S8.S8 R18, R20, R27, R18 ;  /* 0x0000001b14127226 */ /* 0x000fc60000000612 */
[----:B------:R-:W2:Y:S04]  /*23b0*/  LDS.128 R24, [R5+0x50] ;  /* 0x0000500005187984 */ /* 0x000ea80000000c00 */
[----:B------:R-:W3:Y:S01]  /*23c0*/  LDS R20, [R8+0xc8] ;  /* 0x0000c80008147984 */ /* 0x000ee20000000800 */
[----:B------:R-:W-:-:S03]  /*23d0*/  IDP.4A.S8.S8 R56, R56, R19, R18 ;  /* 0x0000001338387226 */ /* 0x000fc60000000612 */
[----:B------:R-:W-:Y:S01]  /*23e0*/  LDS R22, [R8+0xd0] ;  /* 0x0000d00008167984 */ /* 0x000fe20000000800 */
[----:B0-----:R-:W-:Y:S02]  /*23f0*/  IDP.4A.S8.S8 R57, R16, R23, R57 ;  /* 0x0000001710397226 */ /* 0x001fe40000000639 */
[----:B-1----:R-:W-:Y:S02]  /*2400*/  IDP.4A.S8.S8 R17, R17, R12, RZ ;  /* 0x0000000c11117226 */ /* 0x002fe400000006ff */
[----:B------:R-:W0:Y:S02]  /*2410*/  LDS R12, [R8+0xcc] ;  /* 0x0000cc00080c7984 */ /* 0x000e240000000800 */
[----:B--2---:R-:W-:Y:S02]  /*2420*/  IDP.4A.S8.S8 R24, R21, R24, R17 ;  /* 0x0000001815187226 */ /* 0x004fe40000000611 */
[----:B------:R-:W-:Y:S04]  /*2430*/  LDS R21, [R45.X4+0x2090] ;  /* 0x002090002d157984 */ /* 0x000fe80000004800 */
[----:B------:R-:W1:Y:S01]  /*2440*/  LDS.128 R16, [R0.X16+0x26a0] ;  /* 0x0026a00000107984 */ /* 0x000e62000000cc00 */
[----:B---3--:R-:W-:-:S04]  /*2450*/  IDP.4A.S8.S8 R13, R20, R13, R24 ;  /* 0x0000000d140d7226 */ /* 0x008fc80000000618 */
[----:B0-----:R-:W-:Y:S02]  /*2460*/  IDP.4A.S8.S8 R13, R12, R25, R13 ;  /* 0x000000190c0d7226 */ /* 0x001fe4000000060d */
[----:B------:R-:W0:Y:S02]  /*2470*/  LDS R25, [R8+0xd4] ;  /* 0x0000d40008197984 */ /* 0x000e240000000800 */
[----:B------:R-:W-:Y:S02]  /*2480*/  IDP.4A.S8.S8 R14, R22, R14, R13 ;  /* 0x0000000e160e7226 */ /* 0x000fe4000000060d */
[----:B------:R-:W2:Y:S01]  /*2490*/  LDS R12, [R8+0xd8] ;  /* 0x0000d800080c7984 */ /* 0x000ea20000000800 */
[----:B-1----:R-:W-:-:S03]  /*24a0*/  HMUL2 R16, R21, R16 ;  /* 0x0000001015107232 */ /* 0x002fc60000000000 */
[----:B------:R-:W-:Y:S04]  /*24b0*/  LDS R13, [R8+0xe0] ;  /* 0x0000e000080d7984 */ /* 0x000fe80000000800 */
[----:B------:R-:W1:Y:S01]  /*24c0*/  LDS.128 R20, [R5+0x60] ;  /* 0x0000600005147984 */ /* 0x000e620000000c00 */
[----:B------:R-:W3:Y:S01]  /*24d0*/  I2F R57, R57 ;  /* 0x0000003900397306 */ /* 0x000ee20000201400 */
[----:B0-----:R-:W-:Y:S01]  /*24e0*/  IDP.4A.S8.S8 R24, R25, R26, R14 ;  /* 0x0000001a19187226 */ /* 0x001fe2000000060e */
[--C-:B------:R-:W-:Y:S01]  /*24f0*/  HADD2.F32 R14, -RZ, R16.reuse.H0_H0 ;  /* 0x20000010ff0e7230 */ /* 0x100fe20000004100 */
[----:B------:R-:W-:Y:S01]  /*2500*/  LDS R26, [R8+0xe8] ;  /* 0x0000e800081a7984 */ /* 0x000fe20000000800 */
[----:B------:R-:W-:Y:S01]  /*2510*/  HADD2.F32 R25, -RZ, R16.H1_H1 ;  /* 0x30000010ff197230 */ /* 0x000fe20000004100 */
[----:B--2---:R-:W-:-:S04]  /*2520*/  IDP.4A.S8.S8 R24, R12, R15, R24 ;  /* 0x0000000f0c187226 */ /* 0x004fc80000000618 */
[----:B---3--:R-:W-:Y:S02]  /*2530*/  FFMA.FTZ R16, R14, R57, R25 ;  /* 0x000000390e107223 */ /* 0x008fe40000010019 */
[----:B-1----:R-:W-:Y:S02]  /*2540*/  IDP.4A.S8.S8 R25, R13, R20, RZ ;  /* 0x000000140d197226 */ /* 0x002fe400000006ff */
[----:B------:R-:W-:Y:S04]  /*2550*/  LDS R20, [R8+0xe4] ;  /* 0x0000e40008147984 */ /* 0x000fe80000000800 */
[----:B------:R-:W0:Y:S02]  /*2560*/  LDS.128 R12, [R5+0x70] ;  /* 0x00007000050c7984 */ /* 0x000e240000000c00 */
[----:B0-----:R-:W-:-:S02]  /*2570*/  IDP.4A.S8.S8 R12, R20, R12, R25 ;  /* 0x0000000c140c7226 */ /* 0x001fc40000000619 */
[----:B------:R-:W0:Y:S02]  /*2580*/  LDS R20, [R8+0xec] ;  /* 0x0000ec0008147984 */ /* 0x000e240000000800 */
[----:B------:R-:W-:Y:S02]  /*2590*/  IDP.4A.S8.S8 R26, R26, R21, R12 ;  /* 0x000000151a1a7226 */ /* 0x000fe4000000060c */
[----:B------:R-:W1:Y:S04]  /*25a0*/  LDS R21, [R8+0xf0] ;  /* 0x0000f00008157984 */ /* 0x000e680000000800 */
[----:B------:R-:W2:Y:S04]  /*25b0*/  LDS R12, [R8+0xdc] ;  /* 0x0000dc00080c7984 */ /* 0x000ea80000000800 */
[----:B------:R-:W3:Y:S01]  /*25c0*/  LDS R25, [R8+0xf4] ;  /* 0x0000f40008197984 */ /* 0x000ee20000000800 */
[----:B0-----:R-:W-:-:S03]  /*25d0*/  IDP.4A.S8.S8 R13, R20, R13, R26 ;  /* 0x0000000d140d7226 */ /* 0x001fc6000000061a */
[----:B------:R-:W0:Y:S01]  /*25e0*/  LDS R26, [R8+0xf8] ;  /* 0x0000f800081a7984 */ /* 0x000e220000000800 */
[----:B-1----:R-:W-:-:S03]  /*25f0*/  IDP.4A.S8.S8 R13, R21, R22, R13 ;  /* 0x00000016150d7226 */ /* 0x002fc6000000060d */
[----:B------:R-:W1:Y:S04]  /*2600*/  LDS R22, [R45.X4+0x2094] ;  /* 0x002094002d167984 */ /* 0x000e680000004800 */
[----:B------:R-:W4:Y:S01]  /*2610*/  LDS R20, [R8+0xfc] ;  /* 0x0000fc0008147984 */ /* 0x000f220000000800 */
[----:B--2---:R-:W-:-:S03]  /*2620*/  IDP.4A.S8.S8 R24, R12, R27, R24 ;  /* 0x0000001b0c187226 */ /* 0x004fc60000000618 */
[----:B------:R-:W2:Y:S04]  /*2630*/  LDS R12, [R45.X4+0x209c] ;  /* 0x00209c002d0c7984 */ /* 0x000ea80000004800 */
[----:B------:R-:W5:Y:S01]  /*2640*/  LDS R21, [R45.X4+0x2098] ;  /* 0x002098002d157984 */ /* 0x000f620000004800 */
[----:B---3--:R-:W-:Y:S01]  /*2650*/  IDP.4A.S8.S8 R14, R25, R14, R13 ;  /* 0x0000000e190e7226 */ /* 0x008fe2000000060d */
[----:B------:R-:W3:Y:S08]  /*2660*/  I2F R56, R56 ;  /* 0x0000003800387306 */ /* 0x000ef00000201400 */
[----:B------:R-:W1:Y:S01]  /*2670*/  I2F R13, R24 ;  /* 0x00000018000d7306 */ /* 0x000e620000201400 */
[----:B0-----:R-:W-:Y:S01]  /*2680*/  IDP.4A.S8.S8 R14, R26, R23, R14 ;  /* 0x000000171a0e7226 */ /* 0x001fe2000000060e */
[----:B-1----:R-:W-:-:S03]  /*2690*/  HFMA2.MMA R17, R22, R17, -RZ ;  /* 0x0000001116117235 */ /* 0x002fc600001000ff */
[----:B----4-:R-:W-:Y:S01]  /*26a0*/  IDP.4A.S8.S8 R14, R20, R15, R14 ;  /* 0x0000000f140e7226 */ /* 0x010fe2000000060e */
[----:B--2---:R-:W-:-:S05]  /*26b0*/  HFMA2.MMA R19, R12, R19, -RZ ;  /* 0x000000130c137235 */ /* 0x004fca00001000ff */
[----:B------:R-:W0:Y:S01]  /*26c0*/  I2F R14, R14 ;  /* 0x0000000e000e7306 */ /* 0x000e220000201400 */
[--C-:B------:R-:W-:Y:S02]  /*26d0*/  HADD2.F32 R15, -RZ, R17.reuse.H0_H0 ;  /* 0x20000011ff0f7230 */ /* 0x100fe40000004100 */
[----:B-----5:R-:W-:Y:S02]  /*26e0*/  HMUL2 R18, R21, R18 ;  /* 0x0000001215127232 */ /* 0x020fe40000000000 */
[----:B------:R-:W-:Y:S01]  /*26f0*/  HADD2.F32 R17, -RZ, R17.H1_H1 ;  /* 0x30000011ff117230 */ /* 0x000fe20000004100 */
[----:B------:R-:W-:Y:S02]  /*2700*/  FADD.FTZ R16, R55, R16 ;  /* 0x0000001037107221 */ /* 0x000fe40000010000 */
[--C-:B------:R-:W-:Y:S02]  /*2710*/  HADD2.F32 R12, -RZ, R18.reuse.H0_H0 ;  /* 0x20000012ff0c7230 */ /* 0x100fe40000004100 */
[----:B------:R-:W-:Y:S01]  /*2720*/  HADD2.F32 R18, -RZ, R18.H1_H1 ;  /* 0x30000012ff127230 */ /* 0x000fe20000004100 */
[----:B---3--:R-:W-:Y:S01]  /*2730*/  FFMA.FTZ R15, R15, R56, R17 ;  /* 0x000000380f0f7223 */ /* 0x008fe20000010011 */
[----:B------:R-:W-:-:S02]  /*2740*/  HADD2.F32 R17, -RZ, R19.H0_H0 ;  /* 0x20000013ff117230 */ /* 0x000fc40000004100 */
[----:B------:R-:W-:Y:S01]  /*2750*/  HADD2.F32 R19, -RZ, R19.H1_H1 ;  /* 0x30000013ff137230 */ /* 0x000fe20000004100 */
[----:B------:R-:W-:Y:S02]  /*2760*/  FADD.FTZ R15, R16, R15 ;  /* 0x0000000f100f7221 */ /* 0x000fe40000010000 */
[----:B------:R-:W-:Y:S02]  /*2770*/  FFMA.FTZ R12, R12, R13, R18 ;  /* 0x0000000d0c0c7223 */ /* 0x000fe40000010012 */
[----:B0-----:R-:W-:Y:S02]  /*2780*/  FFMA.FTZ R17, R17, R14, R19 ;  /* 0x0000000e11117223 */ /* 0x001fe40000010013 */
[----:B------:R-:W-:-:S04]  /*2790*/  FADD.FTZ R12, R15, R12 ;  /* 0x0000000c0f0c7221 */ /* 0x000fc80000010000 */
[----:B------:R-:W-:Y:S01]  /*27a0*/  FADD.FTZ R55, R12, R17 ;  /* 0x000000110c377221 */ /* 0x000fe20000010000 */
[----:B------:R-:W-:Y:S06]  /*27b0*/  BAR.SYNC.DEFER_BLOCKING 0x0 ;  /* 0x0000000000007b1d */ /* 0x000fec0000010000 */
.L_x_356:
[----:B------:R-:W-:-:S04]  /*27c0*/  IADD3 R6, R6, 0x8, RZ ;  /* 0x0000000806067810 */ /* 0x000fc80007ffe0ff */
[----:B------:R-:W-:-:S13]  /*27d0*/  ISETP.GE.AND P0, PT, R6, R4, PT ;  /* 0x000000040600720c */ /* 0x000fda0003f06270 */
[----:B------:R-:W-:Y:S01]  /*27e0*/  @P0 CALL.REL.NOINC `(.L_x_355) ;  /* 0x0000001000000944 */ /* 0x000fe20003c00000 */
[----:B------:R-:W-:Y:S05]  /*27f0*/  BRA `(.L_x_357) ;  /* 0xffffded000007947 */ /* 0x000fea000383ffff */
.L_x_355:
        /* <DEDUP_REMOVED lines=16> */
.L_x_358:
        /* <DEDUP_REMOVED lines=16> */
.L_x_1271:


//--------------------- .text._Z8moe_q5_1IN3c108BFloat16ELb0EEvPKvS3_PT_PKiS7_S7_iiiiiii --------------------------
	.section	.text._Z8moe_q5_1IN3c108BFloat16ELb0EEvPKvS3_PT_PKiS7_S7_iiiiiii,"ax",@progbits
	.sectioninfo	@"SHI_REGISTERS=56"
	.align	128
.text._Z8moe_q5_1IN3c108BFloat16ELb0EEvPKvS3_PT_PKiS7_S7_iiiiiii:
        .type           _Z8moe_q5_1IN3c108BFloat16ELb0EEvPKvS3_PT_PKiS7_S7_iiiiiii,@function
        .size           _Z8moe_q5_1IN3c108BFloat16ELb0EEvPKvS3_PT_PKiS7_S7_iiiiiii,(.L_x_1272 - _Z8moe_q5_1IN3c108BFloat16ELb0EEvPKvS3_PT_PKiS7_S7_iiiiiii)
        .other          _Z8moe_q5_1IN3c108BFloat16ELb0EEvPKvS3_PT_PKiS7_S7_iiiiiii,@"STO_CUDA_ENTRY STV_DEFAULT"
_Z8moe_q5_1IN3c108BFloat16ELb0EEvPKvS3_PT_PKiS7_S7_iiiiiii:
        /* <DEDUP_REMOVED lines=18> */
[----:B------:R-:W-:Y:S01]  /*0120*/  MOV R2, c[0x0][0x194] ;  /* 0x0000650000027a02 */ /* 0x000fe20000000f00 */
[----:B------:R-:W-:-:S03]  /*0130*/  IMAD.MOV.U32 R46, RZ, RZ, RZ ;  /* 0x000000ffff2e7224 */ /* 0x000fc600078e00ff */
[----:B------:R-:W-:Y:S02]  /*0140*/  ISETP.GE.AND P0, PT, R2, 0x20, PT ;  /* 0x000000200200780c */ /* 0x000fe40003f06270 */
[----:B------:R-:W-:-:S04]  /*0150*/  SHF.R.S32.HI R2, RZ, 0x1f, R2 ;  /* 0x0000001fff027819 */ /* 0x000fc80000011402 */
[----:B------:R-:W-:-:S07]  /*0160*/  LEA.HI R9, R2, c[0x0][0x194], RZ, 0x5 ;  /* 0x0000650002097a11 */ /* 0x000fce00078f28ff */
[----:B------:R-:W-:Y:S05]  /*0170*/  @!P0 BRA `(.L_x_359) ;  /* 0x000022b000008947 */ /* 0x000fea0003800000 */
[----:B0-----:R-:W0:Y:S01]  /*0180*/  S2R R2, SR_TID.X ;  /* 0x0000000000027919 */ /* 0x001e220000002100 */
[C---:B------:R-:W-:Y:S01]  /*0190*/  IMAD.SHL.U32 R3, R0.reuse, 0x4, RZ ;  /* 0x0000000400037824 */ /* 0x040fe200078e00ff */
[----:B------:R-:W1:Y:S01]  /*01a0*/  S2UR UR4, SR_CTAID.X ;  /* 0x00000000000479c3 */ /* 0x000e620000002500 */
[----:B------:R-:W-:Y:S01]  /*01b0*/  ULDC UR6, c[0x0][0x1a0] ;  /* 0x0000680000067ab9 */ /* 0x000fe20000000800 */
[C---:B------:R-:W-:Y:S01]  /*01c0*/  IMAD.SHL.U32 R10, R0.reuse, 0x4, RZ ;  /* 0x00000004000a7824 */ /* 0x040fe200078e00ff */
[----:B------:R-:W-:Y:S01]  /*01d0*/  LEA R32, R0, 0x24a0, 0x7 ;  /* 0x000024a000207811 */ /* 0x000fe200078e38ff */
[----:B------:R-:W-:Y:S01]  /*01e0*/  USHF.R.S32.HI UR5, URZ, 0x1f, UR6 ;  /* 0x0000001f3f057899 */ /* 0x000fe20008011406 */
[----:B------:R-:W-:-:S03]  /*01f0*/  IMAD.MOV.U32 R46, RZ, RZ, RZ ;  /* 0x000000ffff2e7224 */ /* 0x000fc600078e00ff */
[----:B------:R-:W-:-:S04]  /*0200*/  ULEA.HI UR5, UR5, UR6, URZ, 0x5 ;  /* 0x0000000605057291 */ /* 0x000fc8000f8f283f */
[----:B------:R-:W-:Y:S01]  /*0210*/  USHF.R.S32.HI UR5, URZ, 0x5, UR5 ;  /* 0x000000053f057899 */ /* 0x000fe20008011405 */
[----:B0-----:R-:W-:Y:S01]  /*0220*/  SHF.R.S32.HI R7, RZ, 0x1f, R2 ;  /* 0x0000001fff077819 */ /* 0x001fe20000011402 */
[C---:B------:R-:W-:Y:S01]  /*0230*/  IMAD.SHL.U32 R40, R2.reuse, 0x4, RZ ;  /* 0x0000000402287824 */ /* 0x040fe200078e00ff */
[C---:B------:R-:W-:Y:S01]  /*0240*/  IADD3 R31, R2.reuse, 0x20, RZ ;  /* 0x00000020021f7810 */ /* 0x040fe20007ffe0ff */
[----:B-1----:R-:W-:Y:S01]  /*0250*/  USHF.L.U32 UR4, UR4, 0x5, URZ ;  /* 0x0000000504047899 */ /* 0x002fe2000800063f */
[CC--:B------:R-:W-:Y:S01]  /*0260*/  LEA.HI R6, R7.reuse, R2.reuse, RZ, 0x3 ;  /* 0x0000000207067211 */ /* 0x0c0fe200078f18ff */
[----:B------:R-:W-:Y:S01]  /*0270*/  IMAD R30, R2, 0x104, RZ ;  /* 0x00000104021e7824 */ /* 0x000fe200078e02ff */
[----:B------:R-:W-:Y:S02]  /*0280*/  LEA.HI R7, R7, R2, RZ, 0x2 ;  /* 0x0000000207077211 */ /* 0x000fe400078f10ff */
[----:B------:R-:W-:Y:S02]  /*0290*/  LEA.HI.SX32 R36, R6, R3, 0x1d ;  /* 0x0000000306247211 */ /* 0x000fe400078feaff */
[----:B------:R-:W-:-:S02]  /*02a0*/  SHF.R.S32.HI R3, RZ, 0x5, R9 ;  /* 0x00000005ff037819 */ /* 0x000fc40000011409 */
[----:B------:R-:W-:Y:S02]  /*02b0*/  IADD3 R5, R36, 0x10, RZ ;  /* 0x0000001024057810 */ /* 0x000fe40007ffe0ff */
[----:B------:R-:W-:Y:S01]  /*02c0*/  LOP3.LUT R9, R6, 0xfffffff8, RZ, 0xc0, !PT ;  /* 0xfffffff806097812 */ /* 0x000fe200078ec0ff */
[----:B------:R-:W-:Y:S01]  /*02d0*/  IMAD R37, R0, R3, RZ ;  /* 0x0000000300257224 */ /* 0x000fe200078e02ff */
[----:B------:R-:W-:Y:S01]  /*02e0*/  SHF.R.S32.HI R8, RZ, 0x1f, R5 ;  /* 0x0000001fff087819 */ /* 0x000fe20000011405 */
[----:B------:R-:W-:Y:S01]  /*02f0*/  IMAD R47, R3, UR4, RZ ;  /* 0x00000004032f7c24 */ /* 0x000fe2000f8e02ff */
[----:B------:R-:W-:Y:S01]  /*0300*/  SHF.R.S32.HI R11, RZ, 0x1f, R36 ;  /* 0x0000001fff0b7819 */ /* 0x000fe20000011424 */
[----:B------:R-:W-:Y:S01]  /*0310*/  IMAD.IADD R42, R2, 0x1, -R9 ;  /* 0x00000001022a7824 */ /* 0x000fe200078e0a09 */
[----:B------:R-:W-:Y:S01]  /*0320*/  LEA.HI R13, R8, R5, RZ, 0x2 ;  /* 0x00000005080d7211 */ /* 0x000fe200078f10ff */
[----:B------:R-:W-:Y:S01]  /*0330*/  IMAD R8, R4, c[0x0][0x190], RZ ;  /* 0x0000640004087a24 */ /* 0x000fe200078e02ff */
[----:B------:R-:W-:Y:S01]  /*0340*/  LEA.HI R11, R11, R36, RZ, 0x2 ;  /* 0x000000240b0b7211 */ /* 0x000fe200078f10ff */
[----:B------:R-:W-:Y:S01]  /*0350*/  IMAD.MOV.U32 R4, RZ, RZ, RZ ;  /* 0x000000ffff047224 */ /* 0x000fe200078e00ff */
[----:B------:R-:W-:Y:S01]  /*0360*/  LEA.HI R13, R13, R42, RZ, 0x1e ;  /* 0x0000002a0d0d7211 */ /* 0x000fe200078ff0ff */
[----:B------:R-:W-:Y:S01]  /*0370*/  IMAD.SHL.U32 R5, R3, 0x4, RZ ;  /* 0x0000000403057824 */ /* 0x000fe200078e00ff */
[----:B------:R-:W-:-:S02]  /*0380*/  IADD3 R50, P0, R8, c[0x0][0x160], RZ ;  /* 0x0000580008327a10 */ /* 0x000fc40007f1e0ff */
[----:B------:R-:W-:Y:S02]  /*0390*/  LEA.HI R11, R11, R42, RZ, 0x1e ;  /* 0x0000002a0b0b7211 */ /* 0x000fe400078ff0ff */
[----:B------:R-:W-:Y:S01]  /*03a0*/  LEA.HI.X.SX32 R51, R8, c[0x0][0x164], 0x1, P0 ;  /* 0x0000590008337a11 */ /* 0x000fe200000f0eff */
[----:B------:R-:W-:Y:S01]  /*03b0*/  IMAD.SHL.U32 R8, R31, 0x4, RZ ;  /* 0x000000041f087824 */ /* 0x000fe200078e00ff */
[----:B------:R-:W-:Y:S01]  /*03c0*/  LOP3.LUT R9, R7, 0xfffffffc, RZ, 0xc0, !PT ;  /* 0xfffffffc07097812 */ /* 0x000fe200078ec0ff */
[C---:B------:R-:W-:Y:S01]  /*03d0*/  IMAD R34, R36.reuse, 0x8, R11 ;  /* 0x0000000824227824 */ /* 0x040fe200078e020b */
[----:B------:R-:W-:Y:S01]  /*03e0*/  SHF.R.S32.HI R45, RZ, 0x2, R7 ;  /* 0x00000002ff2d7819 */ /* 0x000fe20000011407 */
[----:B------:R-:W-:Y:S01]  /*03f0*/  IMAD R7, R36, 0x8, R13 ;  /* 0x0000000824077824 */ /* 0x000fe200078e020d */
[----:B------:R-:W-:Y:S01]  /*0400*/  SHF.L.U32 R35, R2, 0x1, RZ ;  /* 0x0000000102237819 */ /* 0x000fe200000006ff */
[----:B------:R-:W-:Y:S01]  /*0410*/  IMAD R36, R36, R3, RZ ;  /* 0x0000000324247224 */ /* 0x000fe200078e02ff */
[----:B------:R-:W-:Y:S01]  /*0420*/  LOP3.LUT R15, R8, 0x7c, RZ, 0xc0, !PT ;  /* 0x0000007c080f7812 */ /* 0x000fe200078ec0ff */
[----:B------:R-:W-:Y:S01]  /*0430*/  IMAD R38, R2, 0x8, R45 ;  /* 0x0000000802267824 */ /* 0x000fe200078e022d */
[----:B------:R-:W-:Y:S01]  /*0440*/  IADD3 R44, -R9, R2, RZ ;  /* 0x00000002092c7210 */ /* 0x000fe20007ffe1ff */
[----:B------:R-:W-:Y:S01]  /*0450*/  IMAD R35, R0, 0x41, R35 ;  /* 0x0000004100237824 */ /* 0x000fe200078e0223 */
[----:B------:R-:W-:Y:S01]  /*0460*/  LOP3.LUT R41, R2, 0x3, RZ, 0xc0, !PT ;  /* 0x0000000302297812 */ /* 0x000fe200078ec0ff */
[----:B------:R-:W-:Y:S01]  /*0470*/  IMAD.IADD R28, R32, 0x1, R15 ;  /* 0x00000001201c7824 */ /* 0x000fe200078e020f */
[----:B------:R-:W-:Y:S01]  /*0480*/  LOP3.LUT R40, R40, 0x1c, RZ, 0xc0, !PT ;  /* 0x0000001c28287812 */ /* 0x000fe200078ec0ff */
[----:B------:R-:W-:Y:S01]  /*0490*/  IMAD.SHL.U32 R43, R44, 0x4, RZ ;  /* 0x000000042c2b7824 */ /* 0x000fe200078e00ff */
[----:B------:R-:W-:Y:S01]  /*04a0*/  LOP3.LUT R39, R10, 0xfffffffc, R41, 0xe2, !PT ;  /* 0xfffffffc0a277812 */ /* 0x000fe200078ee229 */
[----:B------:R-:W-:Y:S01]  /*04b0*/  IMAD R33, R3, 0x10, R36 ;  /* 0x0000001003217824 */ /* 0x000fe200078e0224 */
[----:B------:R-:W-:-:S02]  /*04c0*/  SHF.R.S32.HI R6, RZ, 0x1f, R37 ;  /* 0x0000001fff067819 */ /* 0x000fc40000011425 */
[----:B------:R-:W-:Y:S02]  /*04d0*/  SHF.R.S32.HI R29, RZ, 0x1f, R45 ;  /* 0x0000001fff1d7819 */ /* 0x000fe4000001142d */
.L_x_361:
[----:B0-----:R-:W-:Y:S02]  /*04e0*/  IADD3 R16, P0, R47, R4, RZ ;  /* 0x000000042f107210 */ /* 0x001fe40007f1e0ff */
[----:B------:R-:W-:-:S04]  /*04f0*/  SHF.R.S32.HI R8, RZ, 0x1f, R4 ;  /* 0x0000001fff087819 */ /* 0x000fc80000011404 */
[----:B------:R-:W-:Y:S02]  /*0500*/  LEA.HI.X.SX32 R25, R47, R8, 0x1, P0 ;  /* 0x000000082f197211 */ /* 0x000fe400000f0eff */
[----:B------:R-:W-:-:S04]  /*0510*/  IADD3 R27, P0, P1, R37, R16, R45 ;  /* 0x00000010251b7210 */ /* 0x000fc8000791e02d */
[----:B------:R-:W-:Y:S01]  /*0520*/  IADD3.X R8, R6, R25, R29, P0, P1 ;  /* 0x0000001906087210 */ /* 0x000fe200007e241d */
[----:B------:R-:W-:-:S04]  /*0530*/  IMAD.WIDE.U32 R26, R27, 0x18, R50 ;  /* 0x000000181b1a7825 */ /* 0x000fc800078e0032 */
[----:B------:R-:W-:-:S04]  /*0540*/  IMAD R9, R8, 0x18, RZ ;  /* 0x0000001808097824 */ /* 0x000fc800078e02ff */
[----:B------:R-:W-:-:S05]  /*0550*/  IMAD.IADD R27, R27, 0x1, R9 ;  /* 0x000000011b1b7824 */ /* 0x000fca00078e0209 */
[----:B------:R-:W2:Y:S01]  /*0560*/  LDG.E.CONSTANT R24, [R26.64+0x4] ;  /* 0x000004081a187981 */ /* 0x000ea2000c1e9900 */
[----:B------:R-:W-:-:S05]  /*0570*/  IMAD.WIDE R20, R44, 0x4, R26 ;  /* 0x000000042c147825 */ /* 0x000fca00078e021a */
[----:B------:R0:W3:Y:S01]  /*0580*/  LDG.E.CONSTANT R15, [R20.64+0x8] ;  /* 0x00000808140f7981 */ /* 0x0000e2000c1e9900 */
[----:B------:R-:W-:-:S05]  /*0590*/  IMAD.WIDE R18, R5, 0x18, R26 ;  /* 0x0000001805127825 */ /* 0x000fca00078e021a */
[----:B------:R1:W4:Y:S01]  /*05a0*/  LDG.E.CONSTANT R22, [R18.64+0x4] ;  /* 0x0000040812167981 */ /* 0x000322000c1e9900 */
[----:B------:R-:W-:-:S05]  /*05b0*/  IMAD.WIDE R12, R5, 0x18, R20 ;  /* 0x00000018050c7825 */ /* 0x000fca00078e0214 */
[----:B------:R0:W4:Y:S01]  /*05c0*/  LDG.E.CONSTANT R17, [R12.64+0x8] ;  /* 0x000008080c117981 */ /* 0x000122000c1e9900 */
[----:B------:R-:W-:-:S05]  /*05d0*/  IMAD.WIDE R10, R5, 0x18, R18 ;  /* 0x00000018050a7825 */ /* 0x000fca00078e0212 */
[----:B------:R0:W4:Y:S01]  /*05e0*/  LDG.E.CONSTANT R14, [R10.64+0x4] ;  /* 0x000004080a0e7981 */ /* 0x000122000c1e9900 */
[----:B------:R-:W-:-:S05]  /*05f0*/  IMAD.WIDE R8, R5, 0x18, R12 ;  /* 0x0000001805087825 */ /* 0x000fca00078e020c */
[----:B------:R0:W4:Y:S01]  /*0600*/  LDG.E.CONSTANT R23, [R8.64+0x8] ;  /* 0x0000080808177981 */ /* 0x000122000c1e9900 */
[----:B------:R-:W-:-:S04]  /*0610*/  IMAD.WIDE R52, R5, 0x18, R10 ;  /* 0x0000001805347825 */ /* 0x000fc800078e020a */
[----:B0-----:R-:W-:Y:S01]  /*0620*/  IMAD.WIDE R8, R5, 0x18, R8 ;  /* 0x0000001805087825 */ /* 0x001fe200078e0208 */
[----:B--2---:R-:W-:-:S04]  /*0630*/  SHF.R.S32.HI R24, RZ, R43, R24 ;  /* 0x0000002bff187219 */ /* 0x004fc80000011418 */
[C---:B------:R-:W-:Y:S01]  /*0640*/  SHF.L.U32 R20, R24.reuse, 0x4, RZ ;  /* 0x0000000418147819 */ /* 0x040fe200000006ff */
[----:B------:R-:W-:Y:S01]  /*0650*/  IMAD.SHL.U32 R11, R24, 0x800, RZ ;  /* 0x00000800180b7824 */ /* 0x000fe200078e00ff */
[----:B------:R-:W-:Y:S02]  /*0660*/  SHF.R.U32.HI R21, RZ, 0xc, R24 ;  /* 0x0000000cff157819 */ /* 0x000fe40000011618 */
[----:B-1----:R-:W-:Y:S02]  /*0670*/  LOP3.LUT R18, R20, 0x10, RZ, 0xc0, !PT ;  /* 0x0000001014127812 */ /* 0x002fe400078ec0ff */
[----:B------:R0:W2:Y:S01]  /*0680*/  LDG.E.CONSTANT R20, [R52.64+0x4] ;  /* 0x0000040834147981 */ /* 0x0000a2000c1e9900 */
[----:B------:R-:W-:Y:S02]  /*0690*/  LOP3.LUT R21, R21, 0x10, RZ, 0xc0, !PT ;  /* 0x0000001015157812 */ /* 0x000fe400078ec0ff */
[--C-:B---3--:R-:W-:Y:S01]  /*06a0*/  LOP3.LUT R18, R18, 0xf0f0f0f, R15.reuse, 0xf8, !PT ;  /* 0x0f0f0f0f12127812 */ /* 0x108fe200078ef80f */
[----:B------:R-:W-:Y:S01]  /*06b0*/  IMAD.SHL.U32 R10, R24, 0x40000, RZ ;  /* 0x00040000180a7824 */ /* 0x000fe200078e00ff */
[----:B------:R-:W-:-:S02]  /*06c0*/  SHF.R.U32.HI R12, RZ, 0x4, R15 ;  /* 0x00000004ff0c7819 */ /* 0x000fc4000001160f */
[----:B------:R-:W-:Y:S02]  /*06d0*/  LOP3.LUT R11, R18, 0x1000, R11, 0xf8, !PT ;  /* 0x00001000120b7812 */ /* 0x000fe400078ef80b */
[----:B------:R-:W-:Y:S02]  /*06e0*/  LOP3.LUT R12, R21, 0xf0f0f0f, R12, 0xf8, !PT ;  /* 0x0f0f0f0f150c7812 */ /* 0x000fe400078ef80c */
[----:B------:R-:W-:Y:S01]  /*06f0*/  SHF.R.U32.HI R13, RZ, 0x5, R24 ;  /* 0x00000005ff0d7819 */ /* 0x000fe20000011618 */
[----:B------:R1:W3:Y:S01]  /*0700*/  LDG.E.CONSTANT R21, [R8.64+0x8] ;  /* 0x0000080808157981 */ /* 0x0002e2000c1e9900 */
[----:B------:R-:W-:Y:S01]  /*0710*/  LOP3.LUT R10, R11, 0x100000, R10, 0xf8, !PT ;  /* 0x001000000b0a7812 */ /* 0x000fe200078ef80a */
[----:B------:R-:W-:Y:S01]  /*0720*/  IMAD.SHL.U32 R11, R24, 0x4, RZ ;  /* 0x00000004180b7824 */ /* 0x000fe200078e00ff */
[----:B------:R-:W-:-:S04]  /*0730*/  LOP3.LUT R12, R12, 0x1000, R13, 0xf8, !PT ;  /* 0x000010000c0c7812 */ /* 0x000fc800078ef80d */
[----:B------:R-:W-:Y:S01]  /*0740*/  LOP3.LUT R12, R12, 0x100000, R11, 0xf8, !PT ;  /* 0x001000000c0c7812 */ /* 0x000fe200078ef80b */
[----:B------:R-:W-:Y:S01]  /*0750*/  IMAD.SHL.U32 R11, R24, 0x2000000, RZ ;  /* 0x02000000180b7824 */ /* 0x000fe200078e00ff */
[----:B----4-:R-:W-:-:S04]  /*0760*/  SHF.R.S32.HI R15, RZ, R43, R22 ;  /* 0x0000002bff0f7219 */ /* 0x010fc80000011416 */
[----:B------:R-:W-:Y:S01]  /*0770*/  LOP3.LUT R10, R10, 0x10000000, R11, 0xf8, !PT ;  /* 0x100000000a0a7812 */ /* 0x000fe200078ef80b */
[----:B------:R-:W-:-:S05]  /*0780*/  IMAD.SHL.U32 R11, R24, 0x200, RZ ;  /* 0x00000200180b7824 */ /* 0x000fca00078e00ff */
[----:B------:R-:W-:Y:S02]  /*0790*/  LOP3.LUT R24, R12, 0x10000000, R11, 0xf8, !PT ;  /* 0x100000000c187812 */ /* 0x000fe400078ef80b */
[----:B------:R-:W-:Y:S01]  /*07a0*/  SHF.L.U32 R11, R15, 0x4, RZ ;  /* 0x000000040f0b7819 */ /* 0x000fe200000006ff */
[----:B0-----:R-:W-:-:S03]  /*07b0*/  IMAD.WIDE R52, R5, 0x18, R52 ;  /* 0x0000001805347825 */ /* 0x001fc600078e0234 */
[----:B------:R-:W-:Y:S02]  /*07c0*/  LOP3.LUT R22, R11, 0x10, RZ, 0xc0, !PT ;  /* 0x000000100b167812 */ /* 0x000fe400078ec0ff */
[----:B------:R-:W-:Y:S01]  /*07d0*/  SHF.R.U32.HI R11, RZ, 0xc, R15 ;  /* 0x0000000cff0b7819 */ /* 0x000fe2000001160f */
[----:B------:R0:W4:Y:S01]  /*07e0*/  LDG.E.CONSTANT R26, [R52.64+0x4] ;  /* 0x00000408341a7981 */ /* 0x000122000c1e9900 */
[----:B------:R-:W-:Y:S01]  /*07f0*/  LOP3.LUT R22, R22, 0xf0f0f0f, R17, 0xf8, !PT ;  /* 0x0f0f0f0f16167812 */ /* 0x000fe200078ef811 */
[----:B------:R-:W-:Y:S01]  /*0800*/  IMAD.WIDE R12, R5, 0x18, R52 ;  /* 0x00000018050c7825 */ /* 0x000fe200078e0234 */
[----:B------:R-:W-:Y:S02]  /*0810*/  LOP3.LUT R18, R11, 0x10, RZ, 0xc0, !PT ;  /* 0x000000100b127812 */ /* 0x000fe400078ec0ff */
[----:B------:R-:W-:Y:S01]  /*0820*/  SHF.R.U32.HI R17, RZ, 0x4, R17 ;  /* 0x00000004ff117819 */ /* 0x000fe20000011611 */
[----:B-1----:R-:W-:-:S03]  /*0830*/  IMAD.WIDE R8, R5, 0x18, R8 ;  /* 0x0000001805087825 */ /* 0x002fc600078e0208 */
[----:B------:R-:W-:Y:S02]  /*0840*/  LOP3.LUT R27, R18, 0xf0f0f0f, R17, 0xf8, !PT ;  /* 0x0f0f0f0f121b7812 */ /* 0x000fe400078ef811 */
[----:B------:R1:W4:Y:S01]  /*0850*/  LDG.E.CONSTANT R18, [R12.64+0x4] ;  /* 0x000004080c127981 */ /* 0x000322000c1e9900 */
[----:B------:R-:W-:-:S03]  /*0860*/  IMAD.SHL.U32 R17, R15, 0x800, RZ ;  /* 0x000008000f117824 */ /* 0x000fc600078e00ff */
[----:B------:R0:W4:Y:S04]  /*0870*/  LDG.E.CONSTANT R19, [R8.64+0x8] ;  /* 0x0000080808137981 */ /* 0x000128000c1e9900 */
[----:B------:R0:W-:Y:S01]  /*0880*/  STS [R35.X4], R10 ;  /* 0x0000000a23007388 */ /* 0x0001e20000004800 */
[----:B------:R-:W-:-:S03]  /*0890*/  LOP3.LUT R22, R22, 0x1000, R17, 0xf8, !PT ;  /* 0x0000100016167812 */ /* 0x000fc600078ef811 */
[----:B------:R1:W-:Y:S01]  /*08a0*/  STS [R35.X4+0x4], R24 ;  /* 0x0000041823007388 */ /* 0x0003e20000004800 */
[----:B0-----:R-:W-:Y:S01]  /*08b0*/  IMAD.WIDE R10, R5, 0x18, R8 ;  /* 0x00000018050a7825 */ /* 0x001fe200078e0208 */
[----:B-1----:R-:W-:-:S04]  /*08c0*/  SHF.R.U32.HI R24, RZ, 0x5, R15 ;  /* 0x00000005ff187819 */ /* 0x002fc8000001160f */
[----:B------:R0:W4:Y:S01]  /*08d0*/  LDG.E.CONSTANT R17, [R10.64+0x8] ;  /* 0x000008080a117981 */ /* 0x000122000c1e9900 */
[----:B------:R-:W-:Y:S01]  /*08e0*/  LOP3.LUT R24, R27, 0x1000, R24, 0xf8, !PT ;  /* 0x000010001b187812 */ /* 0x000fe200078ef818 */
[----:B------:R-:W-:Y:S02]  /*08f0*/  IMAD.SHL.U32 R27, R15, 0x40000, RZ ;  /* 0x000400000f1b7824 */ /* 0x000fe400078e00ff */
[----:B------:R-:W-:-:S03]  /*0900*/  IMAD.WIDE R12, R5, 0x18, R12 ;  /* 0x00000018050c7825 */ /* 0x000fc600078e020c */
[----:B------:R-:W-:Y:S01]  /*0910*/  LOP3.LUT R22, R22, 0x100000, R27, 0xf8, !PT ;  /* 0x0010000016167812 */ /* 0x000fe200078ef81b */
[C---:B------:R-:W-:Y:S02]  /*0920*/  IMAD.SHL.U32 R27, R15.reuse, 0x4, RZ ;  /* 0x000000040f1b7824 */ /* 0x040fe400078e00ff */
[----:B------:R-:W-:-:S03]  /*0930*/  IMAD.SHL.U32 R9, R15, 0x2000000, RZ ;  /* 0x020000000f097824 */ /* 0x000fc600078e00ff */
[----:B------:R-:W-:Y:S02]  /*0940*/  LOP3.LUT R27, R24, 0x100000, R27, 0xf8, !PT ;  /* 0x00100000181b7812 */ /* 0x000fe400078ef81b */
[----:B------:R-:W-:Y:S01]  /*0950*/  LOP3.LUT R22, R22, 0x10000000, R9, 0xf8, !PT ;  /* 0x1000000016167812 */ /* 0x000fe200078ef809 */
[----:B------:R1:W4:Y:S01]  /*0960*/  LDG.E.CONSTANT R24, [R12.64+0x4] ;  /* 0x000004080c187981 */ /* 0x000322000c1e9900 */
[----:B------:R-:W-:-:S04]  /*0970*/  IMAD.WIDE R8, R5, 0x18, R12 ;  /* 0x0000001805087825 */ /* 0x000fc800078e020c */
[C---:B0-----:R-:W-:Y:S01]  /*0980*/  IMAD.WIDE R10, R5.reuse, 0x18, R10 ;  /* 0x00000018050a7825 */ /* 0x041fe200078e020a */
[----:B-1----:R0:W4:Y:S05]  /*0990*/  LDG.E.CONSTANT R12, [R8.64+0x4] ;  /* 0x00000408080c7981 */ /* 0x00212a000c1e9900 */
[----:B------:R-:W-:Y:S01]  /*09a0*/  IMAD.WIDE R52, R5, 0x18, R10 ;  /* 0x0000001805347825 */ /* 0x000fe200078e020a */
[----:B------:R-:W-:Y:S01]  /*09b0*/  IADD3 R13, P0, R42, R16, RZ ;  /* 0x000000102a0d7210 */ /* 0x000fe20007f1e0ff */
[----:B------:R1:W4:Y:S02]  /*09c0*/  LDG.E.CONSTANT R49, [R10.64+0x8] ;  /* 0x000008080a317981 */ /* 0x000324000c1e9900 */
[----:B------:R-:W-:-:S02]  /*09d0*/  IMAD.SHL.U32 R15, R15, 0x200, RZ ;  /* 0x000002000f0f7824 */ /* 0x000fc400078e00ff */
[----:B------:R-:W4:Y:S03]  /*09e0*/  LDG.E.CONSTANT R52, [R52.64+0x8] ;  /* 0x0000080834347981 */ /* 0x000f26000c1e9900 */
[----:B------:R-:W-:Y:S02]  /*09f0*/  LOP3.LUT R16, R27, 0x10000000, R15, 0xf8, !PT ;  /* 0x100000001b107812 */ /* 0x000fe400078ef80f */
[----:B------:R-:W-:Y:S02]  /*0a00*/  IADD3 R15, P1, R36, R13, RZ ;  /* 0x0000000d240f7210 */ /* 0x000fe40007f3e0ff */
[----:B------:R-:W-:Y:S02]  /*0a10*/  LEA.HI.X.SX32 R25, R42, R25, 0x1, P0 ;  /* 0x000000192a197211 */ /* 0x000fe400000f0eff */
[----:B------:R-:W-:Y:S01]  /*0a20*/  IADD3 R13, P2, R33, R13, RZ ;  /* 0x0000000d210d7210 */ /* 0x000fe20007f5e0ff */
[----:B-1----:R-:W-:Y:S01]  /*0a30*/  IMAD.WIDE.U32 R10, R15, 0x18, R50 ;  /* 0x000000180f0a7825 */ /* 0x002fe200078e0032 */
[----:B------:R-:W-:-:S03]  /*0a40*/  LEA.HI.X.SX32 R15, R36, R25, 0x1, P1 ;  /* 0x00000019240f7211 */ /* 0x000fc600008f0eff */
[----:B0-----:R-:W-:Y:S01]  /*0a50*/  IMAD.WIDE.U32 R8, R13, 0x18, R50 ;  /* 0x000000180d087825 */ /* 0x001fe200078e0032 */
[----:B------:R-:W-:-:S03]  /*0a60*/  LEA.HI.X.SX32 R13, R33, R25, 0x1, P2 ;  /* 0x00000019210d7211 */ /* 0x000fc600010f0eff */
[----:B------:R-:W-:Y:S02]  /*0a70*/  IMAD R15, R15, 0x18, RZ ;  /* 0x000000180f0f7824 */ /* 0x000fe400078e02ff */
[----:B------:R-:W-:-:S03]  /*0a80*/  IMAD R13, R13, 0x18, RZ ;  /* 0x000000180d0d7824 */ /* 0x000fc600078e02ff */
[----:B------:R-:W-:Y:S01]  /*0a90*/  IADD3 R11, R11, R15, RZ ;  /* 0x0000000f0b0b7210 */ /* 0x000fe20007ffe0ff */
[----:B------:R-:W-:-:S05]  /*0aa0*/  IMAD.IADD R9, R9, 0x1, R13 ;  /* 0x0000000109097824 */ /* 0x000fca00078e020d */
[----:B------:R0:W4:Y:S04]  /*0ab0*/  LDG.E.CONSTANT R11, [R10.64] ;  /* 0x000000080a0b7981 */ /* 0x000128000c1e9900 */
[----:B------:R1:W4:Y:S01]  /*0ac0*/  LDG.E.CONSTANT R8, [R8.64] ;  /* 0x0000000808087981 */ /* 0x000322000c1e9900 */
[----:B------:R-:W-:-:S05]  /*0ad0*/  SHF.R.S32.HI R14, RZ, R43, R14 ;  /* 0x0000002bff0e7219 */ /* 0x000fca000001140e */
[C---:B------:R-:W-:Y:S02]  /*0ae0*/  IMAD.SHL.U32 R13, R14.reuse, 0x10, RZ ;  /* 0x000000100e0d7824 */ /* 0x040fe400078e00ff */
[----:B0-----:R-:W-:-:S03]  /*0af0*/  IMAD.SHL.U32 R10, R14, 0x800, RZ ;  /* 0x000008000e0a7824 */ /* 0x001fc600078e00ff */
[----:B------:R-:W-:Y:S01]  /*0b00*/  LOP3.LUT R13, R13, 0x10, RZ, 0xc0, !PT ;  /* 0x000000100d0d7812 */ /* 0x000fe200078ec0ff */
[----:B-1----:R-:W-:Y:S01]  /*0b10*/  IMAD.SHL.U32 R9, R14, 0x40000, RZ ;  /* 0x000400000e097824 */ /* 0x002fe200078e00ff */
[----:B------:R-:W-:Y:S02]  /*0b20*/  SHF.R.U32.HI R15, RZ, 0xc, R14 ;  /* 0x0000000cff0f7819 */ /* 0x000fe4000001160e */
[--C-:B------:R-:W-:Y:S02]  /*0b30*/  LOP3.LUT R13, R13, 0xf0f0f0f, R23.reuse, 0xf8, !PT ;  /* 0x0f0f0f0f0d0d7812 */ /* 0x100fe400078ef817 */
[----:B------:R-:W-:Y:S02]  /*0b40*/  SHF.R.U32.HI R23, RZ, 0x4, R23 ;  /* 0x00000004ff177819 */ /* 0x000fe40000011617 */
[----:B------:R-:W-:Y:S02]  /*0b50*/  LOP3.LUT R10, R13, 0x1000, R10, 0xf8, !PT ;  /* 0x000010000d0a7812 */ /* 0x000fe400078ef80a */
[----:B------:R-:W-:Y:S01]  /*0b60*/  LOP3.LUT R15, R15, 0x10, RZ, 0xc0, !PT ;  /* 0x000000100f0f7812 */ /* 0x000fe200078ec0ff */
[----:B------:R0:W-:Y:S01]  /*0b70*/  STS [R35.X4+0x410], R22 ;  /* 0x0004101623007388 */ /* 0x0001e20000004800 */
[----:B------:R-:W-:-:S02]  /*0b80*/  LOP3.LUT R10, R10, 0x100000, R9, 0xf8, !PT ;  /* 0x001000000a0a7812 */ /* 0x000fc400078ef809 */
[----:B------:R-:W-:Y:S02]  /*0b90*/  SHF.L.U32 R9, R14, 0x19, RZ ;  /* 0x000000190e097819 */ /* 0x000fe400000006ff */
[----:B------:R-:W-:Y:S01]  /*0ba0*/  LOP3.LUT R15, R15, 0xf0f0f0f, R23, 0xf8, !PT ;  /* 0x0f0f0f0f0f0f7812 */ /* 0x000fe200078ef817 */
[----:B------:R1:W-:Y:S01]  /*0bb0*/  STS [R35.X4+0x414], R16 ;  /* 0x0004141023007388 */ /* 0x0003e20000004800 */
[----:B------:R-:W-:Y:S02]  /*0bc0*/  LOP3.LUT R10, R10, 0x10000000, R9, 0xf8, !PT ;  /* 0x100000000a0a7812 */ /* 0x000fe400078ef809 */
[----:B0-----:R-:W-:-:S04]  /*0bd0*/  SHF.R.U32.HI R22, RZ, 0x5, R14 ;  /* 0x00000005ff167819 */ /* 0x001fc8000001160e */
[----:B------:R-:W-:Y:S01]  /*0be0*/  LOP3.LUT R15, R15, 0x1000, R22, 0xf8, !PT ;  /* 0x000010000f0f7812 */ /* 0x000fe200078ef816 */
[----:B-1----:R-:W-:-:S05]  /*0bf0*/  IMAD.SHL.U32 R16, R14, 0x4, RZ ;  /* 0x000000040e107824 */ /* 0x002fca00078e00ff */
[----:B------:R-:W-:Y:S01]  /*0c00*/  LOP3.LUT R15, R15, 0x100000, R16, 0xf8, !PT ;  /* 0x001000000f0f7812 */ /* 0x000fe200078ef810 */
[----:B------:R-:W-:Y:S01]  /*0c10*/  IMAD.SHL.U32 R14, R14, 0x200, RZ ;  /* 0x000002000e0e7824 */ /* 0x000fe200078e00ff */
[----:B------:R-:W-:-:S04]  /*0c20*/  SHF.L.U32 R13, R4, 0x5, RZ ;  /* 0x00000005040d7819 */ /* 0x000fc800000006ff */
[----:B------:R-:W-:Y:S02]  /*0c30*/  LOP3.LUT R14, R15, 0x10000000, R14, 0xf8, !PT ;  /* 0x100000000f0e7812 */ /* 0x000fe400078ef80e */
[----:B------:R-:W-:Y:S01]  /*0c40*/  ISETP.GE.AND P0, PT, R13, c[0x0][0x194], PT ;  /* 0x000065000d007a0c */ /* 0x000fe20003f06270 */
[----:B------:R0:W-:Y:S04]  /*0c50*/  STS [R35.X4+0x820], R10 ;  /* 0x0008200a23007388 */ /* 0x0001e80000004800 */
[----:B------:R1:W-:Y:S01]  /*0c60*/  STS [R35.X4+0x824], R14 ;  /* 0x0008240e23007388 */ /* 0x0003e20000004800 */
[----:B--2---:R-:W-:-:S05]  /*0c70*/  SHF.R.S32.HI R20, RZ, R43, R20 ;  /* 0x0000002bff147219 */ /* 0x004fca0000011414 */
[----:B------:R-:W-:-:S05]  /*0c80*/  IMAD.SHL.U32 R9, R20, 0x10, RZ ;  /* 0x0000001014097824 */ /* 0x000fca00078e00ff */
[----:B------:R-:W-:Y:S02]  /*0c90*/  LOP3.LUT R16, R9, 0x10, RZ, 0xc0, !PT ;  /* 0x0000001009107812 */ /* 0x000fe400078ec0ff */
[----:B------:R-:W-:Y:S02]  /*0ca0*/  SHF.R.U32.HI R9, RZ, 0xc, R20 ;  /* 0x0000000cff097819 */ /* 0x000fe40000011614 */
[--C-:B---3--:R-:W-:Y:S02]  /*0cb0*/  LOP3.LUT R16, R16, 0xf0f0f0f, R21.reuse, 0xf8, !PT ;  /* 0x0f0f0f0f10107812 */ /* 0x108fe400078ef815 */
[----:B------:R-:W-:Y:S01]  /*0cc0*/  LOP3.LUT R22, R9, 0x10, RZ, 0xc0, !PT ;  /* 0x0000001009167812 */ /* 0x000fe200078ec0ff */
[----:B------:R-:W-:Y:S01]  /*0cd0*/  IMAD.SHL.U32 R9, R20, 0x800, RZ ;  /* 0x0000080014097824 */ /* 0x000fe200078e00ff */
[----:B------:R-:W-:-:S04]  /*0ce0*/  SHF.R.U32.HI R21, RZ, 0x4, R21 ;  /* 0x00000004ff157819 */ /* 0x000fc80000011615 */
[----:B------:R-:W-:Y:S02]  /*0cf0*/  LOP3.LUT R9, R16, 0x1000, R9, 0xf8, !PT ;  /* 0x0000100010097812 */ /* 0x000fe400078ef809 */
[----:B------:R-:W-:Y:S02]  /*0d00*/  LOP3.LUT R21, R22, 0xf0f0f0f, R21, 0xf8, !PT ;  /* 0x0f0f0f0f16157812 */ /* 0x000fe400078ef815 */
[----:B------:R-:W-:-:S04]  /*0d10*/  SHF.R.U32.HI R16, RZ, 0x5, R20 ;  /* 0x00000005ff107819 */ /* 0x000fc80000011614 */
[----:B------:R-:W-:Y:S01]  /*0d20*/  LOP3.LUT R21, R21, 0x1000, R16, 0xf8, !PT ;  /* 0x0000100015157812 */ /* 0x000fe200078ef810 */
[----:B------:R-:W-:-:S05]  /*0d30*/  IMAD.SHL.U32 R16, R20, 0x40000, RZ ;  /* 0x0004000014107824 */ /* 0x000fca00078e00ff */
[----:B------:R-:W-:Y:S01]  /*0d40*/  LOP3.LUT R9, R9, 0x100000, R16, 0xf8, !PT ;  /* 0x0010000009097812 */ /* 0x000fe200078ef810 */
[----:B------:R-:W-:Y:S01]  /*0d50*/  IMAD.SHL.U32 R16, R20, 0x4, RZ ;  /* 0x0000000414107824 */ /* 0x000fe200078e00ff */
[----:B----4-:R-:W-:-:S04]  /*0d60*/  SHF.R.S32.HI R26, RZ, R43, R26 ;  /* 0x0000002bff1a7219 */ /* 0x010fc8000001141a */
[----:B------:R-:W-:Y:S01]  /*0d70*/  LOP3.LUT R21, R21, 0x100000, R16, 0xf8, !PT ;  /* 0x0010000015157812 */ /* 0x000fe200078ef810 */
[----:B------:R-:W-:Y:S01]  /*0d80*/  IMAD.SHL.U32 R16, R20, 0x2000000, RZ ;  /* 0x0200000014107824 */ /* 0x000fe200078e00ff */
[----:B------:R-:W-:-:S04]  /*0d90*/  SHF.R.U32.HI R15, RZ, 0xc, R26 ;  /* 0x0000000cff0f7819 */ /* 0x000fc8000001161a */
[----:B------:R-:W-:Y:S01]  /*0da0*/  LOP3.LUT R16, R9, 0x10000000, R16, 0xf8, !PT ;  /* 0x1000000009107812 */ /* 0x000fe200078ef810 */
[----:B------:R-:W-:Y:S01]  /*0db0*/  IMAD.SHL.U32 R9, R26, 0x10, RZ ;  /* 0x000000101a097824 */ /* 0x000fe200078e00ff */
[----:B------:R-:W-:Y:S02]  /*0dc0*/  SHF.R.S32.HI R18, RZ, R43, R18 ;  /* 0x0000002bff127219 */ /* 0x000fe40000011412 */
[----:B------:R-:W-:Y:S02]  /*0dd0*/  LOP3.LUT R15, R15, 0x10, RZ, 0xc0, !PT ;  /* 0x000000100f0f7812 */ /* 0x000fe400078ec0ff */
[----:B------:R-:W-:Y:S01]  /*0de0*/  LOP3.LUT R22, R9, 0x10, RZ, 0xc0, !PT ;  /* 0x0000001009167812 */ /* 0x000fe200078ec0ff */
[----:B------:R-:W-:Y:S01]  /*0df0*/  IMAD.SHL.U32 R9, R18, 0x10, RZ ;  /* 0x0000001012097824 */ /* 0x000fe200078e00ff */
[----:B------:R-:W-:Y:S01]  /*0e00*/  SHF.R.U32.HI R13, RZ, 0x4, R19 ;  /* 0x00000004ff0d7819 */ /* 0x000fe20000011613 */
[----:B------:R-:W-:Y:S01]  /*0e10*/  IMAD.SHL.U32 R20, R20, 0x200, RZ ;  /* 0x0000020014147824 */ /* 0x000fe200078e00ff */
[----:B0-----:R-:W-:-:S02]  /*0e20*/  SHF.R.U32.HI R10, RZ, 0x5, R26 ;  /* 0x00000005ff0a7819 */ /* 0x001fc4000001161a */
[----:B------:R-:W-:Y:S02]  /*0e30*/  LOP3.LUT R13, R15, 0xf0f0f0f, R13, 0xf8, !PT ;  /* 0x0f0f0f0f0f0d7812 */ /* 0x000fe400078ef80d */
[----:B-1----:R-:W-:Y:S01]  /*0e40*/  LOP3.LUT R14, R9, 0x10, RZ, 0xc0, !PT ;  /* 0x00000010090e7812 */ /* 0x002fe200078ec0ff */
[----:B------:R-:W-:Y:S01]  /*0e50*/  IMAD.SHL.U32 R9, R26, 0x800, RZ ;  /* 0x000008001a097824 */ /* 0x000fe200078e00ff */
[----:B------:R-:W-:Y:S01]  /*0e60*/  SHF.R.U32.HI R15, RZ, 0xc, R18 ;  /* 0x0000000cff0f7819 */ /* 0x000fe20000011612 */
[----:B------:R0:W-:Y:S01]  /*0e70*/  STS [R35.X4+0xc30], R16 ;  /* 0x000c301023007388 */ /* 0x0001e20000004800 */
[----:B------:R-:W-:Y:S02]  /*0e80*/  LOP3.LUT R22, R22, 0xf0f0f0f, R19, 0xf8, !PT ;  /* 0x0f0f0f0f16167812 */ /* 0x000fe400078ef813 */
[----:B------:R-:W-:Y:S02]  /*0e90*/  LOP3.LUT R20, R21, 0x10000000, R20, 0xf8, !PT ;  /* 0x1000000015147812 */ /* 0x000fe400078ef814 */
[----:B------:R-:W-:Y:S01]  /*0ea0*/  LOP3.LUT R13, R13, 0x1000, R10, 0xf8, !PT ;  /* 0x000010000d0d7812 */ /* 0x000fe200078ef80a */
[----:B------:R-:W-:Y:S01]  /*0eb0*/  IMAD.SHL.U32 R10, R26, 0x40000, RZ ;  /* 0x000400001a0a7824 */ /* 0x000fe200078e00ff */
[----:B------:R-:W-:-:S02]  /*0ec0*/  LOP3.LUT R14, R14, 0xf0f0f0f, R17, 0xf8, !PT ;  /* 0x0f0f0f0f0e0e7812 */ /* 0x000fc400078ef811 */
[----:B0-----:R-:W-:Y:S02]  /*0ed0*/  LOP3.LUT R16, R15, 0x10, RZ, 0xc0, !PT ;  /* 0x000000100f107812 */ /* 0x001fe400078ec0ff */
[----:B------:R-:W-:Y:S02]  /*0ee0*/  SHF.R.U32.HI R17, RZ, 0x4, R17 ;  /* 0x00000004ff117819 */ /* 0x000fe40000011611 */
[----:B------:R-:W-:Y:S02]  /*0ef0*/  SHF.L.U32 R15, R18, 0xb, RZ ;  /* 0x0000000b120f7819 */ /* 0x000fe400000006ff */
[----:B------:R-:W-:Y:S01]  /*0f00*/  LOP3.LUT R9, R22, 0x1000, R9, 0xf8, !PT ;  /* 0x0000100016097812 */ /* 0x000fe200078ef809 */
[----:B------:R0:W-:Y:S01]  /*0f10*/  STS [R35.X4+0xc34], R20 ;  /* 0x000c341423007388 */ /* 0x0001e20000004800 */
[----:B------:R-:W-:Y:S02]  /*0f20*/  LOP3.LUT R17, R16, 0xf0f0f0f, R17, 0xf8, !PT ;  /* 0x0f0f0f0f10117812 */ /* 0x000fe400078ef811 */
[----:B------:R-:W-:Y:S01]  /*0f30*/  LOP3.LUT R15, R14, 0x1000, R15, 0xf8, !PT ;  /* 0x000010000e0f7812 */ /* 0x000fe200078ef80f */
[C---:B------:R-:W-:Y:S01]  /*0f40*/  IMAD.SHL.U32 R14, R26.reuse, 0x4, RZ ;  /* 0x000000041a0e7824 */ /* 0x040fe200078e00ff */
[----:B------:R-:W-:Y:S01]  /*0f50*/  LOP3.LUT R9, R9, 0x100000, R10, 0xf8, !PT ;  /* 0x0010000009097812 */ /* 0x000fe200078ef80a */
[----:B------:R-:W-:Y:S01]  /*0f60*/  IMAD.SHL.U32 R10, R26, 0x2000000, RZ ;  /* 0x020000001a0a7824 */ /* 0x000fe200078e00ff */
[----:B0-----:R-:W-:Y:S01]  /*0f70*/  SHF.R.U32.HI R20, RZ, 0x5, R18 ;  /* 0x00000005ff147819 */ /* 0x001fe20000011612 */
[----:B------:R-:W-:Y:S01]  /*0f80*/  IMAD.SHL.U32 R16, R18, 0x40000, RZ ;  /* 0x0004000012107824 */ /* 0x000fe200078e00ff */
[----:B------:R-:W-:-:S02]  /*0f90*/  LOP3.LUT R13, R13, 0x100000, R14, 0xf8, !PT ;  /* 0x001000000d0d7812 */ /* 0x000fc400078ef80e */
[----:B------:R-:W-:Y:S02]  /*0fa0*/  LOP3.LUT R17, R17, 0x1000, R20, 0xf8, !PT ;  /* 0x0000100011117812 */ /* 0x000fe400078ef814 */
[C---:B------:R-:W-:Y:S02]  /*0fb0*/  SHF.L.U32 R20, R18.reuse, 0x2, RZ ;  /* 0x0000000212147819 */ /* 0x040fe400000006ff */
[----:B------:R-:W-:Y:S01]  /*0fc0*/  LOP3.LUT R14, R9, 0x10000000, R10, 0xf8, !PT ;  /* 0x10000000090e7812 */ /* 0x000fe200078ef80a */
[C---:B------:R-:W-:Y:S01]  /*0fd0*/  IMAD.SHL.U32 R9, R18.reuse, 0x200, RZ ;  /* 0x0000020012097824 */ /* 0x040fe200078e00ff */
[----:B------:R-:W-:Y:S02]  /*0fe0*/  LOP3.LUT R10, R17, 0x100000, R20, 0xf8, !PT ;  /* 0x00100000110a7812 */ /* 0x000fe400078ef814 */
[-C--:B------:R-:W-:Y:S02]  /*0ff0*/  SHF.R.S32.HI R24, RZ, R43.reuse, R24 ;  /* 0x0000002bff187219 */ /* 0x080fe40000011418 */
[----:B------:R-:W-:Y:S01]  /*1000*/  LOP3.LUT R15, R15, 0x100000, R16, 0xf8, !PT ;  /* 0x001000000f0f7812 */ /* 0x000fe200078ef810 */
[----:B------:R-:W-:Y:S01]  /*1010*/  IMAD.SHL.U32 R16, R18, 0x2000000, RZ ;  /* 0x0200000012107824 */ /* 0x000fe200078e00ff */
[----:B------:R-:W-:Y:S01]  /*1020*/  LOP3.LUT R10, R10, 0x10000000, R9, 0xf8, !PT ;  /* 0x100000000a0a7812 */ /* 0x000fe200078ef809 */
[----:B------:R-:W-:Y:S01]  /*1030*/  IMAD.SHL.U32 R9, R24, 0x10, RZ ;  /* 0x0000001018097824 */ /* 0x000fe200078e00ff */
[----:B------:R-:W-:Y:S01]  /*1040*/  SHF.R.S32.HI R12, RZ, R43, R12 ;  /* 0x0000002bff0c7219 */ /* 0x000fe2000001140c */
[----:B------:R-:W-:Y:S01]  /*1050*/  IMAD.SHL.U32 R26, R26, 0x200, RZ ;  /* 0x000002001a1a7824 */ /* 0x000fe200078e00ff */
[----:B------:R-:W-:-:S02]  /*1060*/  LOP3.LUT R16, R15, 0x10000000, R16, 0xf8, !PT ;  /* 0x100000000f107812 */ /* 0x000fc400078ef810 */
[----:B------:R-:W-:Y:S02]  /*1070*/  SHF.R.U32.HI R15, RZ, 0xc, R24 ;  /* 0x0000000cff0f7819 */ /* 0x000fe40000011618 */
[----:B------:R-:W-:Y:S01]  /*1080*/  LOP3.LUT R18, R9, 0x10, RZ, 0xc0, !PT ;  /* 0x0000001009127812 */ /* 0x000fe200078ec0ff */
[----:B------:R-:W-:Y:S01]  /*1090*/  IMAD.SHL.U32 R9, R12, 0x10, RZ ;  /* 0x000000100c097824 */ /* 0x000fe200078e00ff */
[----:B------:R-:W-:Y:S01]  /*10a0*/  SHF.R.U32.HI R17, RZ, 0xc, R12 ;  /* 0x0000000cff117819 */ /* 0x000fe2000001160c */
[----:B------:R0:W-:Y:S01]  /*10b0*/  STS [R35.X4+0x1040], R14 ;  /* 0x0010400e23007388 */ /* 0x0001e20000004800 */
[----:B------:R-:W-:Y:S02]  /*10c0*/  LOP3.LUT R26, R13, 0x10000000, R26, 0xf8, !PT ;  /* 0x100000000d1a7812 */ /* 0x000fe400078ef81a */
[----:B------:R-:W-:Y:S01]  /*10d0*/  SHF.R.U32.HI R13, RZ, 0x4, R49 ;  /* 0x00000004ff0d7819 */ /* 0x000fe20000011631 */
[----:B------:R1:W-:Y:S01]  /*10e0*/  STS [R35.X4+0x1450], R16 ;  /* 0x0014501023007388 */ /* 0x0003e20000004800 */
[----:B------:R-:W-:-:S02]  /*10f0*/  LOP3.LUT R9, R9, 0x10, RZ, 0xc0, !PT ;  /* 0x0000001009097812 */ /* 0x000fc400078ec0ff */
[----:B0-----:R-:W-:Y:S02]  /*1100*/  LOP3.LUT R14, R15, 0x10, RZ, 0xc0, !PT ;  /* 0x000000100f0e7812 */ /* 0x001fe400078ec0ff */
[----:B------:R-:W-:Y:S02]  /*1110*/  SHF.R.U32.HI R15, RZ, 0x4, R52 ;  /* 0x00000004ff0f7819 */ /* 0x000fe40000011634 */
[----:B-1----:R-:W-:Y:S02]  /*1120*/  LOP3.LUT R16, R17, 0x10, RZ, 0xc0, !PT ;  /* 0x0000001011107812 */ /* 0x002fe400078ec0ff */
[----:B------:R-:W-:Y:S02]  /*1130*/  LOP3.LUT R13, R14, 0xf0f0f0f, R13, 0xf8, !PT ;  /* 0x0f0f0f0f0e0d7812 */ /* 0x000fe400078ef80d */
[----:B------:R-:W-:Y:S02]  /*1140*/  LOP3.LUT R16, R16, 0xf0f0f0f, R15, 0xf8, !PT ;  /* 0x0f0f0f0f10107812 */ /* 0x000fe400078ef80f */
[----:B------:R-:W-:-:S02]  /*1150*/  SHF.R.U32.HI R17, RZ, 0x5, R12 ;  /* 0x00000005ff117819 */ /* 0x000fc4000001160c */
[----:B------:R-:W-:Y:S01]  /*1160*/  LOP3.LUT R52, R9, 0xf0f0f0f, R52, 0xf8, !PT ;  /* 0x0f0f0f0f09347812 */ /* 0x000fe200078ef834 */
[----:B------:R-:W-:Y:S01]  /*1170*/  IMAD.SHL.U32 R9, R24, 0x800, RZ ;  /* 0x0000080018097824 */ /* 0x000fe200078e00ff */
[----:B------:R-:W-:Y:S02]  /*1180*/  SHF.R.U32.HI R14, RZ, 0x5, R24 ;  /* 0x00000005ff0e7819 */ /* 0x000fe40000011618 */
[----:B------:R-:W-:Y:S02]  /*1190*/  LOP3.LUT R18, R18, 0xf0f0f0f, R49, 0xf8, !PT ;  /* 0x0f0f0f0f12127812 */ /* 0x000fe400078ef831 */
[----:B------:R-:W-:Y:S01]  /*11a0*/  LOP3.LUT R17, R16, 0x1000, R17, 0xf8, !PT ;  /* 0x0000100010117812 */ /* 0x000fe200078ef811 */
[----:B------:R-:W-:Y:S01]  /*11b0*/  IMAD.SHL.U32 R16, R24, 0x4, RZ ;  /* 0x0000000418107824 */ /* 0x000fe200078e00ff */
[----:B------:R-:W-:Y:S02]  /*11c0*/  SHF.L.U32 R15, R12, 0xb, RZ ;  /* 0x0000000b0c0f7819 */ /* 0x000fe400000006ff */
[----:B------:R-:W-:Y:S01]  /*11d0*/  LOP3.LUT R13, R13, 0x1000, R14, 0xf8, !PT ;  /* 0x000010000d0d7812 */ /* 0x000fe200078ef80e */
[----:B------:R-:W-:Y:S01]  /*11e0*/  IMAD.SHL.U32 R14, R24, 0x40000, RZ ;  /* 0x00040000180e7824 */ /* 0x000fe200078e00ff */
[----:B------:R-:W-:Y:S01]  /*11f0*/  LOP3.LUT R9, R18, 0x1000, R9, 0xf8, !PT ;  /* 0x0000100012097812 */ /* 0x000fe200078ef809 */
[----:B------:R-:W-:Y:S01]  /*1200*/  IMAD.SHL.U32 R18, R12, 0x40000, RZ ;  /* 0x000400000c127824 */ /* 0x000fe200078e00ff */
[----:B------:R-:W-:Y:S01]  /*1210*/  LOP3.LUT R15, R52, 0x1000, R15, 0xf8, !PT ;  /* 0x00001000340f7812 */ /* 0x000fe200078ef80f */
[C---:B------:R-:W-:Y:S01]  /*1220*/  IMAD.SHL.U32 R20, R12.reuse, 0x4, RZ ;  /* 0x000000040c147824 */ /* 0x040fe200078e00ff */
[----:B------:R-:W-:Y:S01]  /*1230*/  LOP3.LUT R13, R13, 0x100000, R16, 0xf8, !PT ;  /* 0x001000000d0d7812 */ /* 0x000fe200078ef810 */
[----:B------:R-:W-:Y:S01]  /*1240*/  IMAD.SHL.U32 R16, R12, 0x2000000, RZ ;  /* 0x020000000c107824 */ /* 0x000fe200078e00ff */
[----:B------:R-:W-:Y:S01]  /*1250*/  LOP3.LUT R9, R9, 0x100000, R14, 0xf8, !PT ;  /* 0x0010000009097812 */ /* 0x000fe200078ef80e */
[----:B------:R-:W-:Y:S01]  /*1260*/  IMAD.SHL.U32 R14, R24, 0x2000000, RZ ;  /* 0x02000000180e7824 */ /* 0x000fe200078e00ff */
[----:B------:R-:W-:Y:S01]  /*1270*/  LOP3.LUT R15, R15, 0x100000, R18, 0xf8, !PT ;  /* 0x001000000f0f7812 */ /* 0x000fe200078ef812 */
[----:B------:R-:W-:Y:S01]  /*1280*/  IMAD.SHL.U32 R12, R12, 0x200, RZ ;  /* 0x000002000c0c7824 */ /* 0x000fe200078e00ff */
[----:B------:R-:W-:-:S02]  /*1290*/  LOP3.LUT R17, R17, 0x100000, R20, 0xf8, !PT ;  /* 0x0010000011117812 */ /* 0x000fc400078ef814 */
[----:B------:R-:W-:Y:S02]  /*12a0*/  SHF.L.U32 R24, R24, 0x9, RZ ;  /* 0x0000000918187819 */ /* 0x000fe400000006ff */
[----:B------:R-:W-:Y:S02]  /*12b0*/  LOP3.LUT R14, R9, 0x10000000, R14, 0xf8, !PT ;  /* 0x10000000090e7812 */ /* 0x000fe400078ef80e */
[----:B------:R-:W-:Y:S02]  /*12c0*/  LOP3.LUT R24, R13, 0x10000000, R24, 0xf8, !PT ;  /* 0x100000000d187812 */ /* 0x000fe400078ef818 */
        /* <DEDUP_REMOVED lines=12> */
[----:B------:R-:W-:-:S02]  /*1390*/  IMAD.IADD R24, R41, 0x1, R4 ;  /* 0x0000000129187824 */ /* 0x000fc400078e0204 */
[----:B------:R-:W-:Y:S01]  /*13a0*/  IMAD.MOV.U32 R26, RZ, RZ, 0x24 ;  /* 0x00000024ff1a7424 */ /* 0x000fe200078e00ff */
        /* <DEDUP_REMOVED lines=9> */
[----:B------:R-:W-:-:S04]  /*1440*/  LOP3.LUT R8, R48, c[0x0][0x1a8], RZ, 0x3c, !PT ;  /* 0x00006a0030087a12 */ /* 0x000fc800078e3cff */
[----:B------:R-:W-:Y:S01]  /*1450*/  ISETP.GE.AND P2, PT, R8, RZ, PT ;  /* 0x000000ff0800720c */ /* 0x000fe20003f46270 */
[----:B------:R-:W-:Y:S01]  /*1460*/  IMAD.HI.U32 R9, R9, R12, RZ ;  /* 0x0000000c09097227 */ /* 0x000fe200078e00ff */
[----:B------:R-:W-:-:S03]  /*1470*/  LEA.HI R8, R2, R4, RZ, 0x1d ;  /* 0x0000000402087211 */ /* 0x000fc600078fe8ff */
[----:B------:R-:W-:-:S04]  /*1480*/  IMAD.MOV R10, RZ, RZ, -R9 ;  /* 0x000000ffff0a7224 */ /* 0x000fc800078e0a09 */
[----:B------:R-:W-:-:S05]  /*1490*/  IMAD R10, R11, R10, R12 ;  /* 0x0000000a0b0a7224 */ /* 0x000fca00078e020c */
[----:B------:R-:W-:-:S13]  /*14a0*/  ISETP.GT.U32.AND P1, PT, R11, R10, PT ;  /* 0x0000000a0b00720c */ /* 0x000fda0003f24070 */
[-C--:B------:R-:W-:Y:S02]  /*14b0*/  @!P1 IADD3 R10, R10, -R11.reuse, RZ ;  /* 0x8000000b0a0a9210 */ /* 0x080fe40007ffe0ff */
[----:B------:R-:W-:Y:S02]  /*14c0*/  @!P1 IADD3 R9, R9, 0x1, RZ ;  /* 0x0000000109099810 */ /* 0x000fe40007ffe0ff */
[----:B------:R-:W-:Y:S02]  /*14d0*/  ISETP.GE.U32.AND P0, PT, R10, R11, PT ;  /* 0x0000000b0a00720c */ /* 0x000fe40003f06070 */
[----:B------:R-:W-:-:S11]  /*14e0*/  ISETP.NE.AND P1, PT, RZ, c[0x0][0x1a8], PT ;  /* 0x00006a00ff007a0c */ /* 0x000fd60003f25270 */
        /* <DEDUP_REMOVED lines=12> */
[----:B------:R-:W2:Y:S03]  /*15b0*/  @!P1 LDG.E.CONSTANT R10, [R52.64] ;  /* 0x00000008340a9981 */ /* 0x000ea6000c1e9900 */
[----:B------:R-:W-:-:S04]  /*15c0*/  @!P2 IADD3 R8, P3, R40, R8, RZ ;  /* 0x000000082808a210 */ /* 0x000fc80007f7e0ff */
[----:B------:R-:W-:-:S06]  /*15d0*/  @!P2 IADD3.X R9, RZ, R9, RZ, P3, !PT ;  /* 0x00000009ff09a210 */ /* 0x000fcc0001ffe4ff */
        /* <DEDUP_REMOVED lines=9> */
[----:B------:R-:W3:Y:S04]  /*1670*/  LDS R12, [R30+0xc] ;  /* 0x00000c001e0c7984 */ /* 0x000ee80000000800 */
[----:B------:R-:W-:Y:S01]  /*1680*/  LDS R15, [R30+0x20] ;  /* 0x000020001e0f7984 */ /* 0x000fe20000000800 */
[----:B0-----:R-:W-:-:S03]  /*1690*/  IDP.4A.S8.S8 R11, R11, R16, RZ ;  /* 0x000000100b0b7226 */ /* 0x001fc600000006ff */
[----:B------:R-:W-:Y:S01]  /*16a0*/  LDS R16, [R30+0x24] ;  /* 0x000024001e107984 */ /* 0x000fe20000000800 */
[----:B-1----:R-:W-:-:S03]  /*16b0*/  IDP.4A.S8.S8 R20, R13, R20, R11 ;  /* 0x000000140d147226 */ /* 0x002fc6000000060b */
[----:B------:R-:W0:Y:S04]  /*16c0*/  LDS R13, [R30+0x10] ;  /* 0x000010001e0d7984 */ /* 0x000e280000000800 */
[----:B------:R-:W1:Y:S01]  /*16d0*/  LDS.128 R8, [R32+0x20] ;  /* 0x0000200020087984 */ /* 0x000e620000000c00 */
[----:B--2---:R-:W-:-:S03]  /*16e0*/  IDP.4A.S8.S8 R14, R14, R17, R20 ;  /* 0x000000110e0e7226 */ /* 0x004fc60000000614 */
[----:B------:R-:W-:Y:S01]  /*16f0*/  LDS R20, [R30+0x30] ;  /* 0x000030001e147984 */ /* 0x000fe20000000800 */
[----:B---3--:R-:W-:-:S04]  /*1700*/  IDP.4A.S8.S8 R12, R12, R21, R14 ;  /* 0x000000150c0c7226 */ /* 0x008fc8000000060e */
[----:B0-----:R-:W-:Y:S02]  /*1710*/  IDP.4A.S8.S8 R17, R13, R18, R12 ;  /* 0x000000120d117226 */ /* 0x001fe4000000060c */
[----:B------:R-:W-:Y:S01]  /*1720*/  LDS R18, [R30+0x28] ;  /* 0x000028001e127984 */ /* 0x000fe20000000800 */
[----:B-1----:R-:W-:-:S03]  /*1730*/  IDP.4A.S8.S8 R21, R15, R8, RZ ;  /* 0x000000080f157226 */ /* 0x002fc600000006ff */
[----:B------:R-:W0:Y:S04]  /*1740*/  LDS.128 R12, [R32+0x30] ;  /* 0x00003000200c7984 */ /* 0x000e280000000c00 */
[----:B------:R-:W1:Y:S01]  /*1750*/  LDS R8, [R30+0x14] ;  /* 0x000014001e087984 */ /* 0x000e620000000800 */
[----:B0-----:R-:W-:-:S03]  /*1760*/  IDP.4A.S8.S8 R12, R16, R12, R21 ;  /* 0x0000000c100c7226 */ /* 0x001fc60000000615 */
[----:B------:R-:W0:Y:S01]  /*1770*/  LDS R16, [R30+0x18] ;  /* 0x000018001e107984 */ /* 0x000e220000000800 */
[----:B------:R-:W-:-:S03]  /*1780*/  IDP.4A.S8.S8 R12, R18, R9, R12 ;  /* 0x00000009120c7226 */ /* 0x000fc6000000060c */
[----:B------:R-:W2:Y:S01]  /*1790*/  LDS R18, [R30+0x2c] ;  /* 0x00002c001e127984 */ /* 0x000ea20000000800 */
[----:B-1----:R-:W-:-:S03]  /*17a0*/  IDP.4A.S8.S8 R22, R8, R22, R17 ;  /* 0x0000001608167226 */ /* 0x002fc60000000611 */
[----:B------:R-:W1:Y:S04]  /*17b0*/  LDS R17, [R30+0x1c] ;  /* 0x00001c001e117984 */ /* 0x000e680000000800 */
[----:B------:R-:W3:Y:S04]  /*17c0*/  LDS R9, [R30+0x34] ;  /* 0x000034001e097984 */ /* 0x000ee80000000800 */
[----:B------:R-:W4:Y:S04]  /*17d0*/  LDS R8, [R30+0x38] ;  /* 0x000038001e087984 */ /* 0x000f280000000800 */
[----:B------:R-:W-:Y:S01]  /*17e0*/  LDS R21, [R30+0x40] ;  /* 0x000040001e157984 */ /* 0x000fe20000000800 */
[----:B0-----:R-:W-:-:S02]  /*17f0*/  IDP.4A.S8.S8 R16, R16, R19, R22 ;  /* 0x0000001310107226 */ /* 0x001fc40000000616 */
[----:B--2---:R-:W-:Y:S02]  /*1800*/  IDP.4A.S8.S8 R13, R18, R13, R12 ;  /* 0x0000000d120d7226 */ /* 0x004fe4000000060c */
[----:B------:R-:W-:Y:S01]  /*1810*/  LDS R12, [R30+0x3c] ;  /* 0x00003c001e0c7984 */ /* 0x000fe20000000800 */
[----:B-1----:R-:W-:Y:S02]  /*1820*/  IDP.4A.S8.S8 R23, R17, R23, R16 ;  /* 0x0000001711177226 */ /* 0x002fe40000000610 */
[----:B------:R-:W-:Y:S01]  /*1830*/  IDP.4A.S8.S8 R10, R20, R10, R13 ;  /* 0x0000000a140a7226 */ /* 0x000fe2000000060d */
[----:B------:R-:W-:Y:S04]  /*1840*/  LDS.128 R16, [R0.X16+0x26a0] ;  /* 0x0026a00000107984 */ /* 0x000fe8000000cc00 */
[----:B------:R-:W0:Y:S01]  /*1850*/  LDS R13, [R38.X4+0x2080] ;  /* 0x00208000260d7984 */ /* 0x000e220000004800 */
[----:B---3--:R-:W-:Y:S01]  /*1860*/  IDP.4A.S8.S8 R9, R9, R14, R10 ;  /* 0x0000000e09097226 */ /* 0x008fe2000000060a */
[----:B------:R-:W1:Y:S02]  /*1870*/  I2F R23, R23 ;  /* 0x0000001700177306 */ /* 0x000e640000201400 */
[----:B------:R-:W-:Y:S01]  /*1880*/  LDS R20, [R30+0x48] ;  /* 0x000048001e147984 */ /* 0x000fe20000000800 */
[----:B----4-:R-:W-:-:S03]  /*1890*/  IDP.4A.S8.S8 R14, R8, R11, R9 ;  /* 0x0000000b080e7226 */ /* 0x010fc60000000609 */
[----:B------:R-:W2:Y:S01]  /*18a0*/  LDS.128 R8, [R32+0x40] ;  /* 0x0000400020087984 */ /* 0x000ea20000000c00 */
[----:B0-----:R-:W-:Y:S01]  /*18b0*/  HFMA2.MMA R13, R13, R16, -RZ ;  /* 0x000000100d0d7235 */ /* 0x001fe200001000ff */
[----:B------:R-:W-:-:S09]  /*18c0*/  IDP.4A.S8.S8 R16, R12, R15, R14 ;  /* 0x0000000f0c107226 */ /* 0x000fd2000000060e */
[--C-:B------:R-:W-:Y:S02]  /*18d0*/  HADD2.F32 R12, -RZ, R13.reuse.H0_H0 ;  /* 0x2000000dff0c7230 */ /* 0x100fe40000004100 */
[----:B------:R-:W-:Y:S01]  /*18e0*/  HADD2.F32 R13, -RZ, R13.H1_H1 ;  /* 0x3000000dff0d7230 */ /* 0x000fe20000004100 */
[----:B--2---:R-:W-:Y:S02]  /*18f0*/  IDP.4A.S8.S8 R21, R21, R8, RZ ;  /* 0x0000000815157226 */ /* 0x004fe400000006ff */
[----:B------:R-:W-:Y:S02]  /*1900*/  LDS R8, [R30+0x44] ;  /* 0x000044001e087984 */ /* 0x000fe40000000800 */
[----:B-1----:R-:W-:Y:S02]  /*1910*/  FFMA.FTZ R27, R12, R23, R13 ;  /* 0x000000170c1b7223 */ /* 0x002fe4000001000d */
[----:B------:R-:W0:Y:S02]  /*1920*/  LDS.128 R12, [R32+0x50] ;  /* 0x00005000200c7984 */ /* 0x000e240000000c00 */
[----:B0-----:R-:W-:-:S02]  /*1930*/  IDP.4A.S8.S8 R8, R8, R12, R21 ;  /* 0x0000000c08087226 */ /* 0x001fc40000000615 */
[----:B------:R-:W-:Y:S02]  /*1940*/  LDS R12, [R30+0x50] ;  /* 0x000050001e0c7984 */ /* 0x000fe40000000800 */
[----:B------:R-:W-:Y:S02]  /*1950*/  IDP.4A.S8.S8 R8, R20, R9, R8 ;  /* 0x0000000914087226 */ /* 0x000fe40000000608 */
[----:B------:R-:W0:Y:S04]  /*1960*/  LDS R9, [R30+0x4c] ;  /* 0x00004c001e097984 */ /* 0x000e280000000800 */
[----:B------:R-:W1:Y:S01]  /*1970*/  LDS R20, [R30+0x54] ;  /* 0x000054001e147984 */ /* 0x000e620000000800 */
[----:B0-----:R-:W-:-:S03]  /*1980*/  IDP.4A.S8.S8 R9, R9, R13, R8 ;  /* 0x0000000d09097226 */ /* 0x001fc60000000608 */
[----:B------:R-:W0:Y:S01]  /*1990*/  LDS R8, [R30+0x58] ;  /* 0x000058001e087984 */ /* 0x000e220000000800 */
[----:B------:R-:W-:-:S03]  /*19a0*/  IDP.4A.S8.S8 R9, R12, R10, R9 ;  /* 0x0000000a0c097226 */ /* 0x000fc60000000609 */
[----:B------:R-:W-:Y:S01]  /*19b0*/  LDS R13, [R30+0x60] ;  /* 0x000060001e0d7984 */ /* 0x000fe20000000800 */
[----:B-1----:R-:W-:-:S03]  /*19c0*/  IDP.4A.S8.S8 R14, R20, R14, R9 ;  /* 0x0000000e140e7226 */ /* 0x002fc60000000609 */
[----:B------:R-:W1:Y:S04]  /*19d0*/  LDS R9, [R30+0x5c] ;  /* 0x00005c001e097984 */ /* 0x000e680000000800 */
[----:B------:R-:W2:Y:S04]  /*19e0*/  LDS.128 R20, [R32+0x60] ;  /* 0x0000600020147984 */ /* 0x000ea80000000c00 */
[----:B------:R-:W-:Y:S01]  /*19f0*/  LDS R12, [R30+0x64] ;  /* 0x000064001e0c7984 */ /* 0x000fe20000000800 */
[----:B0-----:R-:W-:-:S04]  /*1a00*/  IDP.4A.S8.S8 R8, R8, R11, R14 ;  /* 0x0000000b08087226 */ /* 0x001fc8000000060e */
[----:B-1----:R-:W-:Y:S02]  /*1a10*/  IDP.4A.S8.S8 R15, R9, R15, R8 ;  /* 0x0000000f090f7226 */ /* 0x002fe40000000608 */
[----:B------:R-:W0:Y:S01]  /*1a20*/  LDS.128 R8, [R32+0x70] ;  /* 0x0000700020087984 */ /* 0x000e220000000c00 */
[----:B--2---:R-:W-:-:S04]  /*1a30*/  IDP.4A.S8.S8 R13, R13, R20, RZ ;  /* 0x000000140d0d7226 */ /* 0x004fc800000006ff */
[----:B0-----:R-:W-:Y:S02]  /*1a40*/  IDP.4A.S8.S8 R14, R12, R8, R13 ;  /* 0x000000080c0e7226 */ /* 0x001fe4000000060d */
[----:B------:R-:W0:Y:S04]  /*1a50*/  LDS R13, [R30+0x68] ;  /* 0x000068001e0d7984 */ /* 0x000e280000000800 */
[----:B------:R-:W1:Y:S04]  /*1a60*/  LDS R8, [R30+0x6c] ;  /* 0x00006c001e087984 */ /* 0x000e680000000800 */
[----:B------:R-:W2:Y:S01]  /*1a70*/  LDS R12, [R38.X4+0x2084] ;  /* 0x00208400260c7984 */ /* 0x000ea20000004800 */
[----:B0-----:R-:W-:-:S03]  /*1a80*/  IDP.4A.S8.S8 R14, R13, R21, R14 ;  /* 0x000000150d0e7226 */ /* 0x001fc6000000060e */
[----:B------:R-:W0:Y:S01]  /*1a90*/  LDS R13, [R30+0x70] ;  /* 0x000070001e0d7984 */ /* 0x000e220000000800 */
[----:B-1----:R-:W-:-:S03]  /*1aa0*/  IDP.4A.S8.S8 R20, R8, R9, R14 ;  /* 0x0000000908147226 */ /* 0x002fc6000000060e */
[----:B------:R-:W1:Y:S04]  /*1ab0*/  LDS R9, [R30+0x74] ;  /* 0x000074001e097984 */ /* 0x000e680000000800 */
[----:B------:R-:W3:Y:S04]  /*1ac0*/  LDS R14, [R30+0x78] ;  /* 0x000078001e0e7984 */ /* 0x000ee80000000800 */
[----:B------:R-:W4:Y:S04]  /*1ad0*/  LDS R8, [R30+0x7c] ;  /* 0x00007c001e087984 */ /* 0x000f280000000800 */
[----:B------:R-:W4:Y:S01]  /*1ae0*/  LDS R21, [R38.X4+0x2088] ;  /* 0x0020880026157984 */ /* 0x000f220000004800 */
[----:B--2---:R-:W-:-:S03]  /*1af0*/  HMUL2 R17, R12, R17 ;  /* 0x000000110c117232 */ /* 0x004fc60000000000 */
[----:B------:R-:W2:Y:S01]  /*1b00*/  LDS R12, [R38.X4+0x208c] ;  /* 0x00208c00260c7984 */ /* 0x000ea20000004800 */
[----:B------:R-:W0:Y:S02]  /*1b10*/  I2F R16, R16 ;  /* 0x0000001000107306 */ /* 0x000e240000201400 */
[----:B0-----:R-:W-:-:S04]  /*1b20*/  IDP.4A.S8.S8 R13, R13, R22, R20 ;  /* 0x000000160d0d7226 */ /* 0x001fc80000000614 */
[----:B-1----:R-:W-:-:S04]  /*1b30*/  IDP.4A.S8.S8 R9, R9, R10, R13 ;  /* 0x0000000a09097226 */ /* 0x002fc8000000060d */
[----:B---3--:R-:W-:Y:S01]  /*1b40*/  IDP.4A.S8.S8 R14, R14, R23, R9 ;  /* 0x000000170e0e7226 */ /* 0x008fe20000000609 */
[----:B------:R-:W0:Y:S03]  /*1b50*/  I2F R15, R15 ;  /* 0x0000000f000f7306 */ /* 0x000e260000201400 */
[----:B----4-:R-:W-:Y:S01]  /*1b60*/  IDP.4A.S8.S8 R11, R8, R11, R14 ;  /* 0x0000000b080b7226 */ /* 0x010fe2000000060e */
[----:B------:R-:W-:Y:S01]  /*1b70*/  HFMA2.MMA R18, R21, R18, -RZ ;  /* 0x0000001215127235 */ /* 0x000fe200001000ff */
[----:B------:R-:W-:-:S04]  /*1b80*/  HADD2.F32 R9, -RZ, R17.H0_H0 ;  /* 0x20000011ff097230 */ /* 0x000fc80000004100 */
[----:B------:R-:W1:Y:S01]  /*1b90*/  I2F R11, R11 ;  /* 0x0000000b000b7306 */ /* 0x000e620000201400 */
[----:B------:R-:W-:Y:S01]  /*1ba0*/  HADD2.F32 R10, -RZ, R17.H1_H1 ;  /* 0x30000011ff0a7230 */ /* 0x000fe20000004100 */
[----:B------:R-:W-:Y:S01]  /*1bb0*/  LEA R14, R4, 0x80, 0x5 ;  /* 0x00000080040e7811 */ /* 0x000fe200078e28ff */
[----:B--2---:R-:W-:-:S03]  /*1bc0*/  HMUL2 R12, R12, R19 ;  /* 0x000000130c0c7232 */ /* 0x004fc60000000000 */
[----:B------:R-:W-:Y:S01]  /*1bd0*/  FFMA.FTZ R10, R9, R16, R10 ;  /* 0x00000010090a7223 */ /* 0x000fe2000001000a */
[----:B------:R-:W-:Y:S01]  /*1be0*/  BAR.SYNC.DEFER_BLOCKING 0x0 ;  /* 0x0000000000007b1d */ /* 0x000fe20000010000 */
[--C-:B------:R-:W-:Y:S01]  /*1bf0*/  HADD2.F32 R8, -RZ, R18.reuse.H0_H0 ;  /* 0x20000012ff087230 */ /* 0x100fe20000004100 */
[----:B------:R-:W-:Y:S01]  /*1c00*/  ISETP.GE.AND P1, PT, R14, c[0x0][0x194], PT ;  /* 0x000065000e007a0c */ /* 0x000fe20003f26270 */
[----:B------:R-:W-:Y:S01]  /*1c10*/  HADD2.F32 R9, -RZ, R18.H1_H1 ;  /* 0x30000012ff097230 */ /* 0x000fe20000004100 */
[----:B------:R-:W-:Y:S01]  /*1c20*/  FADD.FTZ R27, R46, R27 ;  /* 0x0000001b2e1b7221 */ /* 0x000fe20000010000 */
[----:B------:R-:W-:-:S03]  /*1c30*/  HADD2.F32 R13, -RZ, R12.H1_H1 ;  /* 0x3000000cff0d7230 */ /* 0x000fc60000004100 */
[----:B0-----:R-:W-:Y:S01]  /*1c40*/  FFMA.FTZ R9, R8, R15, R9 ;  /* 0x0000000f08097223 */ /* 0x001fe20000010009 */
[----:B------:R-:W-:Y:S01]  /*1c50*/  HADD2.F32 R8, -RZ, R12.H0_H0 ;  /* 0x2000000cff087230 */ /* 0x000fe20000004100 */
[----:B------:R-:W-:-:S04]  /*1c60*/  FADD.FTZ R10, R27, R10 ;  /* 0x0000000a1b0a7221 */ /* 0x000fc80000010000 */
[----:B------:R-:W-:Y:S02]  /*1c70*/  FADD.FTZ R9, R10, R9 ;  /* 0x000000090a097221 */ /* 0x000fe40000010000 */
[----:B-1----:R-:W-:-:S04]  /*1c80*/  FFMA.FTZ R8, R8, R11, R13 ;  /* 0x0000000b08087223 */ /* 0x002fc8000001000d */
[----:B------:R-:W-:Y:S01]  /*1c90*/  FADD.FTZ R46, R9, R8 ;  /* 0x00000008092e7221 */ /* 0x000fe20000010000 */
[----:B------:R-:W-:Y:S05]  /*1ca0*/  @P1 BRA `(.L_x_360) ;  /* 0x0000074000001947 */ /* 0x000fea0003800000 */
[----:B------:R-:W-:Y:S02]  /*1cb0*/  LEA.HI R8, R31, R4, RZ, 0x1d ;  /* 0x000000041f087211 */ /* 0x000fe400078fe8ff */
[----:B------:R-:W-:Y:S02]  /*1cc0*/  IADD3 R24, R24, 0x4, RZ ;  /* 0x0000000418187810 */ /* 0x000fe40007ffe0ff */
[----:B------:R-:W-:Y:S02]  /*1cd0*/  ISETP.GE.OR P1, PT, R8, UR5, P0 ;  /* 0x0000000508007c0c */ /* 0x000fe40008726670 */
        /* <DEDUP_REMOVED lines=15> */
[----:B------:R-:W2:Y:S04]  /*1dd0*/  LDS R12, [R30+0x88] ;  /* 0x000088001e0c7984 */ /* 0x000ea80000000800 */
[----:B------:R-:W3:Y:S04]  /*1de0*/  LDS R14, [R30+0x8c] ;  /* 0x00008c001e0e7984 */ /* 0x000ee80000000800 */
[----:B------:R-:W-:Y:S04]  /*1df0*/  LDS R13, [R30+0xa0] ;  /* 0x0000a0001e0d7984 */ /* 0x000fe80000000800 */
[----:B------:R-:W4:Y:S04]  /*1e00*/  LDS.128 R20, [R32+0x20] ;  /* 0x0000200020147984 */ /* 0x000f280000000c00 */
[----:B------:R-:W-:Y:S04]  /*1e10*/  LDS R15, [R30+0xa4] ;  /* 0x0000a4001e0f7984 */ /* 0x000fe80000000800 */
[----:B------:R-:W-:Y:S01]  /*1e20*/  LDS R52, [R30+0xe8] ;  /* 0x0000e8001e347984 */ /* 0x000fe20000000800 */
[----:B0-----:R-:W-:-:S03]  /*1e30*/  IDP.4A.S8.S8 R11, R11, R16, RZ ;  /* 0x000000100b0b7226 */ /* 0x001fc600000006ff */
[----:B------:R-:W-:Y:S01]  /*1e40*/  LDS R16, [R30+0xb0] ;  /* 0x0000b0001e107984 */ /* 0x000fe20000000800 */
[----:B-1----:R-:W-:-:S03]  /*1e50*/  IDP.4A.S8.S8 R24, R10, R24, R11 ;  /* 0x000000180a187226 */ /* 0x002fc6000000060b */
[----:B------:R-:W0:Y:S01]  /*1e60*/  LDS.128 R8, [R32+0x30] ;  /* 0x0000300020087984 */ /* 0x000e220000000c00 */
[----:B--2---:R-:W-:-:S03]  /*1e70*/  IDP.4A.S8.S8 R12, R12, R17, R24 ;  /* 0x000000110c0c7226 */ /* 0x004fc60000000618 */
[----:B------:R-:W-:Y:S01]  /*1e80*/  LDS R17, [R30+0xb4] ;  /* 0x0000b4001e117984 */ /* 0x000fe20000000800 */
[----:B---3--:R-:W-:-:S03]  /*1e90*/  IDP.4A.S8.S8 R25, R14, R25, R12 ;  /* 0x000000190e197226 */ /* 0x008fc6000000060c */
[----:B------:R-:W1:Y:S04]  /*1ea0*/  LDS R14, [R30+0xa8] ;  /* 0x0000a8001e0e7984 */ /* 0x000e680000000800 */
[----:B------:R-:W2:Y:S01]  /*1eb0*/  LDS R12, [R30+0xac] ;  /* 0x0000ac001e0c7984 */ /* 0x000ea20000000800 */
[----:B----4-:R-:W-:-:S03]  /*1ec0*/  IDP.4A.S8.S8 R20, R13, R20, RZ ;  /* 0x000000140d147226 */ /* 0x010fc600000006ff */
[----:B------:R-:W3:Y:S01]  /*1ed0*/  LDS R13, [R30+0x90] ;  /* 0x000090001e0d7984 */ /* 0x000ee20000000800 */
[----:B0-----:R-:W-:-:S03]  /*1ee0*/  IDP.4A.S8.S8 R20, R15, R8, R20 ;  /* 0x000000080f147226 */ /* 0x001fc60000000614 */
[----:B------:R-:W0:Y:S04]  /*1ef0*/  LDS R15, [R30+0x94] ;  /* 0x000094001e0f7984 */ /* 0x000e280000000800 */
[----:B------:R-:W4:Y:S01]  /*1f00*/  LDS R8, [R30+0x98] ;  /* 0x000098001e087984 */ /* 0x000f220000000800 */
[----:B-1----:R-:W-:-:S03]  /*1f10*/  IDP.4A.S8.S8 R14, R14, R21, R20 ;  /* 0x000000150e0e7226 */ /* 0x002fc60000000614 */
[----:B------:R-:W-:Y:S01]  /*1f20*/  LDS R21, [R30+0xc0] ;  /* 0x0000c0001e157984 */ /* 0x000fe20000000800 */
[----:B--2---:R-:W-:-:S03]  /*1f30*/  IDP.4A.S8.S8 R9, R12, R9, R14 ;  /* 0x000000090c097226 */ /* 0x004fc6000000060e */
[----:B------:R-:W-:Y:S01]  /*1f40*/  LDS R20, [R30+0xc8] ;  /* 0x0000c8001e147984 */ /* 0x000fe20000000800 */
[----:B---3--:R-:W-:Y:S02]  /*1f50*/  IDP.4A.S8.S8 R13, R13, R18, R25 ;  /* 0x000000120d0d7226 */ /* 0x008fe40000000619 */
[----:B------:R-:W-:Y:S01]  /*1f60*/  IDP.4A.S8.S8 R9, R16, R22, R9 ;  /* 0x0000001610097226 */ /* 0x000fe20000000609 */
[----:B------:R-:W-:Y:S03]  /*1f70*/  LDS R25, [R30+0xb8] ;  /* 0x0000b8001e197984 */ /* 0x000fe60000000800 */
[----:B------:R-:W-:Y:S01]  /*1f80*/  IDP.4A.S8.S8 R24, R17, R10, R9 ;  /* 0x0000000a11187226 */ /* 0x000fe20000000609 */
[----:B------:R-:W-:Y:S04]  /*1f90*/  LDS R22, [R30+0x9c] ;  /* 0x00009c001e167984 */ /* 0x000fe80000000800 */
[----:B------:R-:W-:Y:S04]  /*1fa0*/  LDS R10, [R30+0xcc] ;  /* 0x0000cc001e0a7984 */ /* 0x000fe80000000800 */
[----:B------:R-:W-:Y:S01]  /*1fb0*/  LDS R9, [R30+0xd0] ;  /* 0x0000d0001e097984 */ /* 0x000fe20000000800 */
[----:B0-----:R-:W-:-:S03]  /*1fc0*/  IDP.4A.S8.S8 R26, R15, R26, R13 ;  /* 0x0000001a0f1a7226 */ /* 0x001fc6000000060d */
[----:B------:R-:W0:Y:S01]  /*1fd0*/  LDS.128 R12, [R32+0x40] ;  /* 0x00004000200c7984 */ /* 0x000e220000000c00 */
[----:B----4-:R-:W-:-:S03]  /*1fe0*/  IDP.4A.S8.S8 R8, R8, R19, R26 ;  /* 0x0000001308087226 */ /* 0x010fc6000000061a */
[----:B------:R-:W-:Y:S04]  /*1ff0*/  LDS R26, [R30+0xc4] ;  /* 0x0000c4001e1a7984 */ /* 0x000fe80000000800 */
[----:B------:R-:W1:Y:S01]  /*2000*/  LDS.128 R16, [R32+0x50] ;  /* 0x0000500020107984 */ /* 0x000e620000000c00 */
[----:B0-----:R-:W-:Y:S02]  /*2010*/  IDP.4A.S8.S8 R21, R21, R12, RZ ;  /* 0x0000000c15157226 */ /* 0x001fe400000006ff */
[----:B------:R-:W-:Y:S02]  /*2020*/  IDP.4A.S8.S8 R12, R22, R27, R8 ;  /* 0x0000001b160c7226 */ /* 0x000fe40000000608 */
[----:B------:R-:W-:Y:S02]  /*2030*/  IDP.4A.S8.S8 R8, R25, R23, R24 ;  /* 0x0000001719087226 */ /* 0x000fe40000000618 */
[----:B-1----:R-:W-:-:S02]  /*2040*/  IDP.4A.S8.S8 R16, R26, R16, R21 ;  /* 0x000000101a107226 */ /* 0x002fc40000000615 */
[----:B------:R-:W-:Y:S02]  /*2050*/  LDS.128 R24, [R32+0x70] ;  /* 0x0000700020187984 */ /* 0x000fe40000000c00 */
[----:B------:R-:W-:Y:S02]  /*2060*/  IDP.4A.S8.S8 R16, R20, R13, R16 ;  /* 0x0000000d14107226 */ /* 0x000fe40000000610 */
[----:B------:R-:W-:Y:S04]  /*2070*/  LDS R13, [R30+0xe0] ;  /* 0x0000e0001e0d7984 */ /* 0x000fe80000000800 */
[----:B------:R-:W0:Y:S01]  /*2080*/  LDS.128 R20, [R32+0x60] ;  /* 0x0000600020147984 */ /* 0x000e220000000c00 */
[----:B------:R-:W-:-:S03]  /*2090*/  IDP.4A.S8.S8 R10, R10, R17, R16 ;  /* 0x000000110a0a7226 */ /* 0x000fc60000000610 */
[----:B------:R-:W1:Y:S01]  /*20a0*/  LDS R17, [R30+0xe4] ;  /* 0x0000e4001e117984 */ /* 0x000e620000000800 */
[----:B------:R-:W-:-:S03]  /*20b0*/  IDP.4A.S8.S8 R9, R9, R14, R10 ;  /* 0x0000000e09097226 */ /* 0x000fc6000000060a */
[----:B------:R-:W2:Y:S04]  /*20c0*/  LDS R14, [R30+0xbc] ;  /* 0x0000bc001e0e7984 */ /* 0x000ea80000000800 */
[----:B------:R-:W3:Y:S04]  /*20d0*/  LDS R10, [R30+0xd4] ;  /* 0x0000d4001e0a7984 */ /* 0x000ee80000000800 */
[----:B------:R-:W4:Y:S01]  /*20e0*/  LDS R16, [R30+0xec] ;  /* 0x0000ec001e107984 */ /* 0x000f220000000800 */
[----:B0-----:R-:W-:-:S03]  /*20f0*/  IDP.4A.S8.S8 R13, R13, R20, RZ ;  /* 0x000000140d0d7226 */ /* 0x001fc600000006ff */
[----:B------:R-:W0:Y:S01]  /*2100*/  LDS R20, [R30+0xd8] ;  /* 0x0000d8001e147984 */ /* 0x000e220000000800 */
[----:B-1----:R-:W-:-:S03]  /*2110*/  IDP.4A.S8.S8 R17, R17, R24, R13 ;  /* 0x0000001811117226 */ /* 0x002fc6000000060d */
[----:B------:R-:W1:Y:S01]  /*2120*/  LDS R13, [R30+0xf0] ;  /* 0x0000f0001e0d7984 */ /* 0x000e620000000800 */
[----:B--2---:R-:W-:Y:S02]  /*2130*/  IDP.4A.S8.S8 R14, R14, R11, R8 ;  /* 0x0000000b0e0e7226 */ /* 0x004fe40000000608 */
[----:B------:R-:W-:Y:S02]  /*2140*/  IDP.4A.S8.S8 R21, R52, R21, R17 ;  /* 0x0000001534157226 */ /* 0x000fe40000000611 */
[----:B---3--:R-:W-:Y:S01]  /*2150*/  IDP.4A.S8.S8 R18, R10, R18, R9 ;  /* 0x000000120a127226 */ /* 0x008fe20000000609 */
[----:B------:R-:W-:Y:S04]  /*2160*/  LDS R17, [R38.X4+0x2090] ;  /* 0x0020900026117984 */ /* 0x000fe80000004800 */
[----:B------:R-:W2:Y:S01]  /*2170*/  LDS.128 R8, [R0.X16+0x26a0] ;  /* 0x0026a00000087984 */ /* 0x000ea2000000cc00 */
[----:B----4-:R-:W-:-:S03]  /*2180*/  IDP.4A.S8.S8 R16, R16, R25, R21 ;  /* 0x0000001910107226 */ /* 0x010fc60000000615 */
[----:B------:R-:W-:Y:S01]  /*2190*/  LDS R21, [R30+0xdc] ;  /* 0x0000dc001e157984 */ /* 0x000fe20000000800 */
[----:B0-----:R-:W-:-:S03]  /*21a0*/  IDP.4A.S8.S8 R20, R20, R15, R18 ;  /* 0x0000000f14147226 */ /* 0x001fc60000000612 */
[----:B------:R-:W0:Y:S01]  /*21b0*/  LDS R15, [R30+0xf4] ;  /* 0x0000f4001e0f7984 */ /* 0x000e220000000800 */
[----:B-1----:R-:W-:-:S03]  /*21c0*/  IDP.4A.S8.S8 R24, R13, R22, R16 ;  /* 0x000000160d187226 */ /* 0x002fc60000000610 */
[----:B------:R-:W1:Y:S04]  /*21d0*/  LDS R22, [R30+0xf8] ;  /* 0x0000f8001e167984 */ /* 0x000e680000000800 */
[----:B------:R-:W3:Y:S04]  /*21e0*/  LDS R16, [R30+0xfc] ;  /* 0x0000fc001e107984 */ /* 0x000ee80000000800 */
[----:B------:R-:W4:Y:S04]  /*21f0*/  LDS R13, [R38.X4+0x2098] ;  /* 0x00209800260d7984 */ /* 0x000f280000004800 */
[----:B------:R-:W5:Y:S01]  /*2200*/  LDS R18, [R38.X4+0x2094] ;  /* 0x0020940026127984 */ /* 0x000f620000004800 */
[----:B--2---:R-:W-:-:S03]  /*2210*/  HFMA2.MMA R17, R17, R8, -RZ ;  /* 0x0000000811117235 */ /* 0x004fc600001000ff */
[----:B------:R-:W2:Y:S01]  /*2220*/  LDS R8, [R38.X4+0x209c] ;  /* 0x00209c0026087984 */ /* 0x000ea20000004800 */
[----:B------:R-:W0:Y:S08]  /*2230*/  I2F R12, R12 ;  /* 0x0000000c000c7306 */ /* 0x000e300000201400 */
[----:B------:R-:W2:Y:S01]  /*2240*/  I2F R14, R14 ;  /* 0x0000000e000e7306 */ /* 0x000ea20000201400 */
[----:B0-----:R-:W-:-:S02]  /*2250*/  IDP.4A.S8.S8 R24, R15, R26, R24 ;  /* 0x0000001a0f187226 */ /* 0x001fc40000000618 */
[----:B------:R-:W-:Y:S02]  /*2260*/  IDP.4A.S8.S8 R15, R21, R19, R20 ;  /* 0x00000013150f7226 */ /* 0x000fe40000000614 */
[----:B-1----:R-:W-:Y:S01]  /*2270*/  IDP.4A.S8.S8 R22, R22, R23, R24 ;  /* 0x0000001716167226 */ /* 0x002fe20000000618 */
[----:B------:R-:W-:-:S03]  /*2280*/  HADD2.F32 R19, -RZ, R17.H0_H0 ;  /* 0x20000011ff137230 */ /* 0x000fc60000004100 */
[----:B---3--:R-:W-:Y:S01]  /*2290*/  IDP.4A.S8.S8 R16, R16, R27, R22 ;  /* 0x0000001b10107226 */ /* 0x008fe20000000616 */
[----:B------:R-:W0:Y:S01]  /*22a0*/  I2F R15, R15 ;  /* 0x0000000f000f7306 */ /* 0x000e220000201400 */
[----:B------:R-:W-:Y:S01]  /*22b0*/  HADD2.F32 R17, -RZ, R17.H1_H1 ;  /* 0x30000011ff117230 */ /* 0x000fe20000004100 */
[----:B----4-:R-:W-:Y:S01]  /*22c0*/  HFMA2.MMA R10, R13, R10, -RZ ;  /* 0x0000000a0d0a7235 */ /* 0x010fe200001000ff */
[----:B-----5:R-:W-:-:S05]  /*22d0*/  HMUL2 R9, R18, R9 ;  /* 0x0000000912097232 */ /* 0x020fca0000000000 */
[----:B------:R-:W1:Y:S01]  /*22e0*/  I2F R16, R16 ;  /* 0x0000001000107306 */ /* 0x000e620000201400 */
[----:B------:R-:W-:Y:S01]  /*22f0*/  FFMA.FTZ R17, R19, R12, R17 ;  /* 0x0000000c13117223 */ /* 0x000fe20000010011 */
[--C-:B------:R-:W-:Y:S02]  /*2300*/  HADD2.F32 R19, -RZ, R9.reuse.H0_H0 ;  /* 0x20000009ff137230 */ /* 0x100fe40000004100 */
[----:B------:R-:W-:Y:S02]  /*2310*/  HADD2.F32 R9, -RZ, R9.H1_H1 ;  /* 0x30000009ff097230 */ /* 0x000fe40000004100 */
[----:B--2---:R-:W-:Y:S02]  /*2320*/  HMUL2 R11, R8, R11 ;  /* 0x0000000b080b7232 */ /* 0x004fe40000000000 */
[--C-:B------:R-:W-:Y:S01]  /*2330*/  HADD2.F32 R8, -RZ, R10.reuse.H0_H0 ;  /* 0x2000000aff087230 */ /* 0x100fe20000004100 */
[----:B------:R-:W-:Y:S01]  /*2340*/  FADD.FTZ R17, R46, R17 ;  /* 0x000000112e117221 */ /* 0x000fe20000010000 */
[----:B------:R-:W-:Y:S01]  /*2350*/  HADD2.F32 R10, -RZ, R10.H1_H1 ;  /* 0x3000000aff0a7230 */ /* 0x000fe20000004100 */
[----:B------:R-:W-:Y:S01]  /*2360*/  FFMA.FTZ R14, R19, R14, R9 ;  /* 0x0000000e130e7223 */ /* 0x000fe20000010009 */
[----:B------:R-:W-:-:S02]  /*2370*/  HADD2.F32 R9, -RZ, R11.H0_H0 ;  /* 0x2000000bff097230 */ /* 0x000fc40000004100 */
[----:B------:R-:W-:Y:S01]  /*2380*/  HADD2.F32 R12, -RZ, R11.H1_H1 ;  /* 0x3000000bff0c7230 */ /* 0x000fe20000004100 */
[----:B------:R-:W-:Y:S02]  /*2390*/  FADD.FTZ R14, R17, R14 ;  /* 0x0000000e110e7221 */ /* 0x000fe40000010000 */
[----:B0-----:R-:W-:Y:S02]  /*23a0*/  FFMA.FTZ R15, R8, R15, R10 ;  /* 0x0000000f080f7223 */ /* 0x001fe4000001000a */
[----:B-1----:R-:W-:Y:S02]  /*23b0*/  FFMA.FTZ R9, R9, R16, R12 ;  /* 0x0000001009097223 */ /* 0x002fe4000001000c */
[----:B------:R-:W-:-:S04]  /*23c0*/  FADD.FTZ R14, R14, R15 ;  /* 0x0000000f0e0e7221 */ /* 0x000fc80000010000 */
[----:B------:R-:W-:Y:S01]  /*23d0*/  FADD.FTZ R46, R14, R9 ;  /* 0x000000090e2e7221 */ /* 0x000fe20000010000 */
[----:B------:R-:W-:Y:S06]  /*23e0*/  BAR.SYNC.DEFER_BLOCKING 0x0 ;  /* 0x0000000000007b1d */ /* 0x000fec0000010000 */
.L_x_360:
[----:B------:R-:W-:-:S04]  /*23f0*/  IADD3 R4, R4, 0x8, RZ ;  /* 0x0000000804047810 */ /* 0x000fc80007ffe0ff */
[----:B------:R-:W-:-:S13]  /*2400*/  ISETP.GE.AND P0, PT, R4, R3, PT ;  /* 0x000000030400720c */ /* 0x000fda0003f06270 */
[----:B------:R-:W-:Y:S01]  /*2410*/  @P0 CALL.REL.NOINC `(.L_x_359) ;  /* 0x0000001000000944 */ /* 0x000fe20003c00000 */
[----:B------:R-:W-:Y:S05]  /*2420*/  BRA `(.L_x_361) ;  /* 0xffffe0b000007947 */ /* 0x000fea000383ffff */
.L_x_359:
        /* <DEDUP_REMOVED lines=16> */
.L_x_362:
        /* <DEDUP_REMOVED lines=13> */
.L_x_1272:


//--------------------- .text._Z8moe_q5_0IN3c108BFloat16ELb1EEvPKvS3_PT_PKiS7_S7_iiiiiii --------------------------
	.section	.text._Z8moe_q5_0IN3c108BFloat16ELb1EEvPKvS3_PT_PKiS7_S7_iiiiiii,"ax",@progbits
	.sectioninfo	@"SHI_REGISTERS=64"
	.align	128
.text._Z8moe_q5_0IN3c108BFloat16ELb1EEvPKvS3_PT_PKiS7_S7_iiiiiii:
        .type           _Z8moe_q5_0IN3c108BFloat16ELb1EEvPKvS3_PT_PKiS7_S7_iiiiiii,@function
        .size           _Z8moe_q5_0IN3c108BFloat16ELb1EEvPKvS3_PT_PKiS7_S7_iiiiiii,(.L_x_1273 - _Z8moe_q5_0IN3c108BFloat16ELb1EEvPKvS3_PT_PKiS7_S7_iiiiiii)
        .other          _Z8moe_q5_0IN3c108BFloat16ELb1EEvPKvS3_PT_PKiS7_S7_iiiiiii,@"STO_CUDA_ENTRY STV_DEFAULT"
_Z8moe_q5_0IN3c108BFloat16ELb1EEvPKvS3_PT_PKiS7_S7_iiiiiii:
        /* <DEDUP_REMOVED lines=24> */
[----:B0-----:R-:W0:Y:S01]  /*0180*/  S2UR UR4, SR_CTAID.X ;  /* 0x00000000000479c3 */ /* 0x001e220000002500 */
[----:B------:R-:W1:Y:S01]  /*0190*/  S2R R3, SR_TID.X ;  /* 0x0000000000037919 */ /* 0x000e620000002100 */
[----:B------:R-:W-:Y:S01]  /*01a0*/  ULDC UR8, c[0x0][0x198] ;  /* 0x0000660000087ab9 */ /* 0x000fe20000000800 */
[C---:B------:R-:W-:Y:S01]  /*01b0*/  IMAD.SHL.U32 R11, R0.reuse, 0x4, RZ ;  /* 0x00000004000b7824 */ /* 0x040fe200078e00ff */
[----:B------:R-:W-:Y:S01]  /*01c0*/  IADD3 R13, R0, 0xc, RZ ;  /* 0x0000000c000d7810 */ /* 0x000fe20007ffe0ff */
[----:B------:R-:W-:Y:S01]  /*01d0*/  IMAD R18, R6, c[0x0][0x190], RZ ;  /* 0x0000640006127a24 */ /* 0x000fe200078e02ff */
[----:B------:R-:W-:Y:S01]  /*01e0*/  SHF.R.S32.HI R4, RZ, 0x5, R4 ;  /* 0x00000005ff047819 */ /* 0x000fe20000011404 */
[----:B------:R-:W-:Y:S01]  /*01f0*/  ULDC UR7, c[0x0][0x1a0] ;  /* 0x0000680000077ab9 */ /* 0x000fe20000000800 */
[C---:B------:R-:W-:Y:S01]  /*0200*/  IADD3 R10, R0.reuse, 0x4, RZ ;  /* 0x00000004000a7810 */ /* 0x040fe20007ffe0ff */
[C---:B------:R-:W-:Y:S01]  /*0210*/  IMAD.SHL.U32 R20, R0.reuse, 0x4, RZ ;  /* 0x0000000400147824 */ /* 0x040fe200078e00ff */
[----:B------:R-:W-:Y:S01]  /*0220*/  IADD3 R15, R0, 0x14, RZ ;  /* 0x00000014000f7810 */ /* 0x000fe20007ffe0ff */
[----:B------:R-:W-:Y:S01]  /*0230*/  USHF.R.S32.HI UR6, URZ, 0x1f, UR7 ;  /* 0x0000001f3f067899 */ /* 0x000fe20008011407 */
[----:B------:R-:W-:Y:S01]  /*0240*/  IADD3 R58, P0, R18, c[0x0][0x160], RZ ;  /* 0x00005800123a7a10 */ /* 0x000fe20007f1e0ff */
[----:B------:R-:W-:Y:S01]  /*0250*/  IMAD.MOV.U32 R55, RZ, RZ, RZ ;  /* 0x000000ffff377224 */ /* 0x000fe200078e00ff */
[----:B------:R-:W-:Y:S01]  /*0260*/  IADD3 R12, R0, 0x8, RZ ;  /* 0x00000008000c7810 */ /* 0x000fe20007ffe0ff */
[----:B------:R-:W-:Y:S01]  /*0270*/  ULEA.HI UR6, UR6, UR7, URZ, 0x5 ;  /* 0x0000000706067291 */ /* 0x000fe2000f8f283f */
[----:B------:R-:W-:Y:S01]  /*0280*/  LEA.HI.X.SX32 R59, R18, c[0x0][0x164], 0x1, P0 ;  /* 0x00005900123b7a11 */ /* 0x000fe200000f0eff */
        /* <DEDUP_REMOVED lines=19> */
[----:B------:R-:W-:-:S02]  /*03c0*/  IMNMX R13, R13, UR5, PT ;  /* 0x000000050d0d7c17 */ /* 0x000fc4000b800200 */
[----:B------:R-:W-:Y:S02]  /*03d0*/  IMNMX R19, R11, UR5, PT ;  /* 0x000000050b137c17 */ /* 0x000fe4000b800200 */
[----:B------:R-:W-:Y:S01]  /*03e0*/  LOP3.LUT R50, R2, 0xfffffff8, RZ, 0xc0, !PT ;  /* 0xfffffff802327812 */ /* 0x000fe200078ec0ff */
[-C--:B------:R-:W-:Y:S01]  /*03f0*/  IMAD R38, R13, R4.reuse, RZ ;  /* 0x000000040d267224 */ /* 0x080fe200078e02ff */
[----:B------:R-:W-:Y:S01]  /*0400*/  IADD3 R11, R11, 0x10, RZ ;  /* 0x000000100b0b7810 */ /* 0x000fe20007ffe0ff */
[----:B------:R-:W-:Y:S01]  /*0410*/  IMAD R37, R13, 0x41, R29 ;  /* 0x000000410d257824 */ /* 0x000fe200078e021d */
[----:B------:R-:W-:Y:S01]  /*0420*/  LOP3.LUT R2, R9, 0xfffffffc, RZ, 0xc0, !PT ;  /* 0xfffffffc09027812 */ /* 0x000fe200078ec0ff */
[----:B------:R-:W-:Y:S01]  /*0430*/  IMAD.IADD R50, R3, 0x1, -R50 ;  /* 0x0000000103327824 */ /* 0x000fe200078e0a32 */
[----:B------:R-:W-:Y:S01]  /*0440*/  IMNMX R10, R10, UR5, PT ;  /* 0x000000050a0a7c17 */ /* 0x000fe2000b800200 */
[-C--:B------:R-:W-:Y:S01]  /*0450*/  IMAD R28, R19, R4.reuse, RZ ;  /* 0x00000004131c7224 */ /* 0x080fe200078e02ff */
[----:B------:R-:W-:Y:S01]  /*0460*/  IMNMX R13, R11, UR5, PT ;  /* 0x000000050b0d7c17 */ /* 0x000fe2000b800200 */
[----:B------:R-:W-:Y:S01]  /*0470*/  IMAD.IADD R51, R3, 0x1, -R2 ;  /* 0x0000000103337824 */ /* 0x000fe200078e0a02 */
[----:B------:R-:W-:Y:S01]  /*0480*/  IMNMX R15, R15, UR5, PT ;  /* 0x000000050f0f7c17 */ /* 0x000fe2000b800200 */
[CC--:B------:R-:W-:Y:S01]  /*0490*/  IMAD R42, R10.reuse, R4.reuse, RZ ;  /* 0x000000040a2a7224 */ /* 0x0c0fe200078e02ff */
[----:B------:R-:W-:Y:S01]  /*04a0*/  SHF.R.S32.HI R2, RZ, 0x1f, R19 ;  /* 0x0000001fff027819 */ /* 0x000fe20000011413 */
[----:B------:R-:W-:Y:S01]  /*04b0*/  IMAD R41, R10, 0x41, R29 ;  /* 0x000000410a297824 */ /* 0x000fe200078e021d */
[----:B------:R-:W-:Y:S01]  /*04c0*/  SHF.R.S32.HI R10, RZ, 0x1f, R13 ;  /* 0x0000001fff0a7819 */ /* 0x000fe2000001140d */
[C---:B------:R-:W-:Y:S01]  /*04d0*/  IMAD R34, R15.reuse, R4, RZ ;  /* 0x000000040f227224 */ /* 0x040fe200078e02ff */
[----:B------:R-:W-:Y:S01]  /*04e0*/  LEA.HI R11, R2, R19, RZ, 0x2 ;  /* 0x00000013020b7211 */ /* 0x000fe200078f10ff */
[----:B------:R-:W-:Y:S01]  /*04f0*/  IMAD R33, R15, 0x41, R29 ;  /* 0x000000410f217824 */ /* 0x000fe200078e021d */
[----:B------:R-:W-:Y:S01]  /*0500*/  LEA.HI R15, R10, R13, RZ, 0x2 ;  /* 0x0000000d0a0f7211 */ /* 0x000fe200078f10ff */
[----:B------:R-:W-:Y:S01]  /*0510*/  IMAD.SHL.U32 R44, R51, 0x4, RZ ;  /* 0x00000004332c7824 */ /* 0x000fe200078e00ff */
[----:B------:R-:W-:-:S02]  /*0520*/  IMNMX R43, R0, UR5, PT ;  /* 0x00000005002b7c17 */ /* 0x000fc4000b800200 */
[----:B------:R-:W-:Y:S02]  /*0530*/  IMNMX R12, R12, UR5, PT ;  /* 0x000000050c0c7c17 */ /* 0x000fe4000b800200 */
[----:B------:R-:W-:Y:S01]  /*0540*/  IMNMX R14, R14, UR5, PT ;  /* 0x000000050e0e7c17 */ /* 0x000fe2000b800200 */
[C---:B------:R-:W-:Y:S01]  /*0550*/  IMAD R45, R43.reuse, R4, RZ ;  /* 0x000000042b2d7224 */ /* 0x040fe200078e02ff */
[----:B------:R-:W-:Y:S01]  /*0560*/  IMNMX R16, R16, UR5, PT ;  /* 0x0000000510107c17 */ /* 0x000fe2000b800200 */
[--C-:B------:R-:W-:Y:S01]  /*0570*/  IMAD R43, R43, 0x41, R29.reuse ;  /* 0x000000412b2b7824 */ /* 0x100fe200078e021d */
[-C--:B------:R-:W-:Y:S01]  /*0580*/  LEA.HI R2, R11, R50.reuse, RZ, 0x1e ;  /* 0x000000320b027211 */ /* 0x080fe200078ff0ff */
[----:B------:R-:W-:Y:S01]  /*0590*/  IMAD R39, R12, 0x41, R29 ;  /* 0x000000410c277824 */ /* 0x000fe200078e021d */
[----:B------:R-:W-:Y:S01]  /*05a0*/  SHF.R.S32.HI R52, RZ, 0x2, R9 ;  /* 0x00000002ff347819 */ /* 0x000fe20000011409 */
[--C-:B------:R-:W-:Y:S01]  /*05b0*/  IMAD R35, R14, 0x41, R29.reuse ;  /* 0x000000410e237824 */ /* 0x100fe200078e021d */
[----:B------:R-:W-:Y:S01]  /*05c0*/  LOP3.LUT R18, R18, 0x7c, RZ, 0xc0, !PT ;  /* 0x0000007c12127812 */ /* 0x000fe200078ec0ff */
[----:B------:R-:W-:Y:S01]  /*05d0*/  IMAD R31, R16, 0x41, R29 ;  /* 0x00000041101f7824 */ /* 0x000fe200078e021d */
[----:B------:R-:W-:Y:S01]  /*05e0*/  IMNMX R17, R17, UR5, PT ;  /* 0x0000000511117c17 */ /* 0x000fe2000b800200 */
[----:B------:R-:W-:Y:S01]  /*05f0*/  IMAD R11, R19, 0x8, R2 ;  /* 0x00000008130b7824 */ /* 0x000fe200078e0202 */
[----:B------:R-:W-:Y:S01]  /*0600*/  LEA.HI R10, R15, R50, RZ, 0x1e ;  /* 0x000000320f0a7211 */ /* 0x000fe200078ff0ff */
[----:B------:R-:W-:Y:S01]  /*0610*/  IMAD.IADD R9, R5, 0x1, R18 ;  /* 0x0000000105097824 */ /* 0x000fe200078e0212 */
[C---:B------:R-:W-:Y:S01]  /*0620*/  LOP3.LUT R49, R3.reuse, 0x3, RZ, 0xc0, !PT ;  /* 0x0000000303317812 */ /* 0x040fe200078ec0ff */
[----:B------:R-:W-:Y:S01]  /*0630*/  IMAD R46, R3, 0x8, R52 ;  /* 0x00000008032e7824 */ /* 0x000fe200078e0234 */
[----:B------:R-:W-:Y:S01]  /*0640*/  LOP3.LUT R48, R48, 0x1c, RZ, 0xc0, !PT ;  /* 0x0000001c30307812 */ /* 0x000fe200078ec0ff */
[-C--:B------:R-:W-:Y:S01]  /*0650*/  IMAD R40, R12, R4.reuse, RZ ;  /* 0x000000040c287224 */ /* 0x080fe200078e02ff */
[----:B------:R-:W-:Y:S01]  /*0660*/  LOP3.LUT R47, R20, 0xfffffffc, R49, 0xe2, !PT ;  /* 0xfffffffc142f7812 */ /* 0x000fe200078ee231 */
[----:B------:R-:W-:-:S02]  /*0670*/  IMAD R36, R14, R4, RZ ;  /* 0x000000040e247224 */ /* 0x000fc400078e02ff */
[-C--:B------:R-:W-:Y:S02]  /*0680*/  IMAD R32, R16, R4.reuse, RZ ;  /* 0x0000000410207224 */ /* 0x080fe400078e02ff */
[C---:B------:R-:W-:Y:S02]  /*0690*/  IMAD R29, R17.reuse, 0x41, R29 ;  /* 0x00000041111d7824 */ /* 0x040fe400078e021d */
[-C--:B------:R-:W-:Y:S02]  /*06a0*/  IMAD R30, R17, R4.reuse, RZ ;  /* 0x00000004111e7224 */ /* 0x080fe400078e02ff */
[C---:B------:R-:W-:Y:S02]  /*06b0*/  IMAD R10, R13.reuse, 0x8, R10 ;  /* 0x000000080d0a7824 */ /* 0x040fe400078e020a */
[----:B------:R-:W-:Y:S02]  /*06c0*/  IMAD R2, R13, R4, RZ ;  /* 0x000000040d027224 */ /* 0x000fe400078e02ff */
.L_x_365:
[----:B0-----:R-:W-:Y:S02]  /*06d0*/  SHF.R.S32.HI R12, RZ, 0x1f, R6 ;  /* 0x0000001fff0c7819 */ /* 0x001fe40000011406 */
[----:B------:R-:W-:-:S04]  /*06e0*/  IADD3 R23, P0, R53, R6, RZ ;  /* 0x0000000635177210 */ /* 0x000fc80007f1e0ff */
[----:B------:R-:W-:Y:S02]  /*06f0*/  LEA.HI.X.SX32 R21, R53, R12, 0x1, P0 ;  /* 0x0000000c35157211 */ /* 0x000fe400000f0eff */
[----:B------:R-:W-:-:S04]  /*0700*/  IADD3 R17, P0, R52, R23, RZ ;  /* 0x0000001734117210 */ /* 0x000fc80007f1e0ff */
[----:B------:R-:W-:Y:S02]  /*0710*/  LEA.HI.X.SX32 R19, R52, R21, 0x1, P0 ;  /* 0x0000001534137211 */ /* 0x000fe400000f0eff */
[----:B------:R-:W-:-:S04]  /*0720*/  IADD3 R13, P0, R45, R17, RZ ;  /* 0x000000112d0d7210 */ /* 0x000fc80007f1e0ff */
[----:B------:R-:W-:Y:S01]  /*0730*/  LEA.HI.X.SX32 R14, R45, R19, 0x1, P0 ;  /* 0x000000132d0e7211 */ /* 0x000fe200000f0eff */
[----:B------:R-:W-:-:S04]  /*0740*/  IMAD.WIDE.U32 R12, R13, 0x16, R58 ;  /* 0x000000160d0c7825 */ /* 0x000fc800078e003a */
[----:B------:R-:W-:Y:S02]  /*0750*/  IMAD R27, R14, 0x16, RZ ;  /* 0x000000160e1b7824 */ /* 0x000fe400078e02ff */
[----:B------:R-:W-:Y:S02]  /*0760*/  IMAD.MOV.U32 R26, RZ, RZ, R12 ;  /* 0x000000ffff1a7224 */ /* 0x000fe400078e000c */
[----:B------:R-:W-:-:S05]  /*0770*/  IMAD.IADD R27, R13, 0x1, R27 ;  /* 0x000000010d1b7824 */ /* 0x000fca00078e021b */
[----:B------:R-:W2:Y:S04]  /*0780*/  LDG.E.U16.CONSTANT R22, [R26.64+0x2] ;  /* 0x0000020a1a167981 */ /* 0x000ea8000c1e9500 */
[----:B------:R-:W2:Y:S01]  /*0790*/  LDG.E.U16.CONSTANT R18, [R26.64+0x4] ;  /* 0x0000040a1a127981 */ /* 0x000ea2000c1e9500 */
[----:B------:R-:W-:-:S05]  /*07a0*/  IMAD.WIDE R24, R51, 0x4, R26 ;  /* 0x0000000433187825 */ /* 0x000fca00078e021a */
[----:B------:R0:W3:Y:S04]  /*07b0*/  LDG.E.U16.CONSTANT R20, [R24.64+0x6] ;  /* 0x0000060a18147981 */ /* 0x0000e8000c1e9500 */
[----:B------:R0:W3:Y:S01]  /*07c0*/  LDG.E.U16.CONSTANT R61, [R24.64+0x8] ;  /* 0x0000080a183d7981 */ /* 0x0000e2000c1e9500 */
[----:B------:R-:W-:-:S04]  /*07d0*/  IADD3 R13, P0, R42, R17, RZ ;  /* 0x000000112a0d7210 */ /* 0x000fc80007f1e0ff */
[----:B------:R-:W-:Y:S01]  /*07e0*/  LEA.HI.X.SX32 R14, R42, R19, 0x1, P0 ;  /* 0x000000132a0e7211 */ /* 0x000fe200000f0eff */
[----:B------:R-:W-:-:S04]  /*07f0*/  IMAD.WIDE.U32 R12, R13, 0x16, R58 ;  /* 0x000000160d0c7825 */ /* 0x000fc800078e003a */
[----:B------:R-:W-:Y:S02]  /*0800*/  IMAD R15, R14, 0x16, RZ ;  /* 0x000000160e0f7824 */ /* 0x000fe400078e02ff */
[----:B------:R-:W-:Y:S02]  /*0810*/  IMAD.MOV.U32 R14, RZ, RZ, R12 ;  /* 0x000000ffff0e7224 */ /* 0x000fe400078e000c */
[----:B------:R-:W-:-:S04]  /*0820*/  IMAD.IADD R15, R13, 0x1, R15 ;  /* 0x000000010d0f7824 */ /* 0x000fc800078e020f */
[----:B------:R-:W-:Y:S01]  /*0830*/  IMAD.WIDE R12, R51, 0x4, R14 ;  /* 0x00000004330c7825 */ /* 0x000fe200078e020e */
[----:B------:R2:W4:Y:S04]  /*0840*/  LDG.E.U16.CONSTANT R57, [R14.64+0x2] ;  /* 0x0000020a0e397981 */ /* 0x000528000c1e9500 */
[----:B------:R2:W4:Y:S04]  /*0850*/  LDG.E.U16.CONSTANT R16, [R14.64+0x4] ;  /* 0x0000040a0e107981 */ /* 0x000528000c1e9500 */
[----:B0-----:R0:W4:Y:S01]  /*0860*/  LDG.E.U16.CONSTANT R25, [R12.64+0x8] ;  /* 0x0000080a0c197981 */ /* 0x001122000c1e9500 */
[----:B--2---:R-:W-:-:S03]  /*0870*/  PRMT R15, R22, 0x5410, R18 ;  /* 0x00005410160f7816 */ /* 0x004fc60000000012 */
[----:B------:R0:W2:Y:S01]  /*0880*/  LDG.E.U16.CONSTANT R18, [R12.64+0x6] ;  /* 0x0000060a0c127981 */ /* 0x0000a2000c1e9500 */
[----:B------:R-:W-:-:S05]  /*0890*/  SHF.R.S32.HI R22, RZ, R44, R15 ;  /* 0x0000002cff167219 */ /* 0x000fca000001140f */
[----:B------:R-:W-:Y:S01]  /*08a0*/  IMAD.SHL.U32 R24, R22, 0x10, RZ ;  /* 0x0000001016187824 */ /* 0x000fe200078e00ff */
[----:B---3--:R-:W-:-:S04]  /*08b0*/  PRMT R20, R20, 0x5410, R61 ;  /* 0x0000541014147816 */ /* 0x008fc8000000003d */
[----:B------:R-:W-:Y:S01]  /*08c0*/  LOP3.LUT R27, R24, 0x10, RZ, 0xc0, !PT ;  /* 0x00000010181b7812 */ /* 0x000fe200078ec0ff */
[----:B------:R-:W-:-:S03]  /*08d0*/  IMAD.SHL.U32 R24, R22, 0x800, RZ ;  /* 0x0000080016187824 */ /* 0x000fc600078e00ff */
[----:B------:R-:W-:Y:S01]  /*08e0*/  LOP3.LUT R27, R27, 0xf0f0f0f, R20, 0xf8, !PT ;  /* 0x0f0f0f0f1b1b7812 */ /* 0x000fe200078ef814 */
[----:B------:R-:W-:-:S03]  /*08f0*/  IMAD.SHL.U32 R15, R22, 0x40000, RZ ;  /* 0x00040000160f7824 */ /* 0x000fc600078e00ff */
[----:B------:R-:W-:-:S04]  /*0900*/  LOP3.LUT R24, R27, 0x1000, R24, 0xf8, !PT ;  /* 0x000010001b187812 */ /* 0x000fc800078ef818 */
[----:B------:R-:W-:Y:S01]  /*0910*/  LOP3.LUT R14, R24, 0x100000, R15, 0xf8, !PT ;  /* 0x00100000180e7812 */ /* 0x000fe200078ef80f */
[----:B------:R-:W-:Y:S01]  /*0920*/  IMAD.SHL.U32 R15, R22, 0x2000000, RZ ;  /* 0x02000000160f7824 */ /* 0x000fe200078e00ff */
[----:B0-----:R-:W-:Y:S02]  /*0930*/  SHF.R.U32.HI R12, RZ, 0xc, R22 ;  /* 0x0000000cff0c7819 */ /* 0x001fe40000011616 */
[----:B------:R-:W-:Y:S02]  /*0940*/  SHF.R.U32.HI R20, RZ, 0x4, R20 ;  /* 0x00000004ff147819 */ /* 0x000fe40000011614 */
[----:B------:R-:W-:Y:S02]  /*0950*/  LOP3.LUT R14, R14, 0x10000000, R15, 0xf8, !PT ;  /* 0x100000000e0e7812 */ /* 0x000fe400078ef80f */
[----:B------:R-:W-:Y:S02]  /*0960*/  LOP3.LUT R13, R12, 0x10, RZ, 0xc0, !PT ;  /* 0x000000100c0d7812 */ /* 0x000fe400078ec0ff */
[----:B------:R-:W-:-:S02]  /*0970*/  LOP3.LUT R12, R14, 0x80808080, RZ, 0xfc, !PT ;  /* 0x808080800e0c7812 */ /* 0x000fc400078efcff */
[----:B------:R-:W-:Y:S02]  /*0980*/  LOP3.LUT R13, R13, 0xf0f0f0f, R20, 0xf8, !PT ;  /* 0x0f0f0f0f0d0d7812 */ /* 0x000fe400078ef814 */
[----:B------:R-:W-:Y:S02]  /*0990*/  SHF.R.U32.HI R20, RZ, 0x5, R22 ;  /* 0x00000005ff147819 */ /* 0x000fe40000011616 */
[----:B------:R-:W-:Y:S02]  /*09a0*/  IADD3 R12, R12, -0x10101010, RZ ;  /* 0xefefeff00c0c7810 */ /* 0x000fe40007ffe0ff */
[----:B------:R-:W-:Y:S02]  /*09b0*/  LOP3.LUT R20, R13, 0x1000, R20, 0xf8, !PT ;  /* 0x000010000d147812 */ /* 0x000fe400078ef814 */
[----:B------:R-:W-:Y:S01]  /*09c0*/  LOP3.LUT R13, R12, 0x80808080, RZ, 0x3c, !PT ;  /* 0x808080800c0d7812 */ /* 0x000fe200078e3cff */
[----:B------:R-:W-:-:S03]  /*09d0*/  IMAD.SHL.U32 R15, R22, 0x4, RZ ;  /* 0x00000004160f7824 */ /* 0x000fc600078e00ff */
[----:B------:R-:W-:Y:S01]  /*09e0*/  LOP3.LUT R12, R14, 0x10101010, R13, 0x18, !PT ;  /* 0x101010100e0c7812 */ /* 0x000fe200078e180d */
[----:B------:R-:W-:Y:S01]  /*09f0*/  IMAD.SHL.U32 R27, R22, 0x200, RZ ;  /* 0x00000200161b7824 */ /* 0x000fe200078e00ff */
[----:B------:R-:W-:Y:S02]  /*0a00*/  LOP3.LUT R20, R20, 0x100000, R15, 0xf8, !PT ;  /* 0x0010000014147812 */ /* 0x000fe400078ef80f */
[----:B------:R-:W-:Y:S02]  /*0a10*/  PRMT R15, R14, 0xba98, RZ ;  /* 0x0000ba980e0f7816 */ /* 0x000fe400000000ff */
[----:B------:R-:W-:Y:S02]  /*0a20*/  PRMT R12, R12, 0xba98, RZ ;  /* 0x0000ba980c0c7816 */ /* 0x000fe400000000ff */
[----:B------:R-:W-:Y:S02]  /*0a30*/  LOP3.LUT R20, R20, 0x10000000, R27, 0xf8, !PT ;  /* 0x1000000014147812 */ /* 0x000fe400078ef81b */
[----:B------:R-:W-:-:S04]  /*0a40*/  LOP3.LUT R15, R12, 0x7f7f7f7f, R15, 0x60, !PT ;  /* 0x7f7f7f7f0c0f7812 */ /* 0x000fc800078e600f */
[----:B------:R-:W-:Y:S02]  /*0a50*/  LOP3.LUT R26, R15, R13, R12, 0xf4, !PT ;  /* 0x0000000d0f1a7212 */ /* 0x000fe400078ef40c */
[----:B------:R-:W-:-:S04]  /*0a60*/  LOP3.LUT R12, R20, 0x80808080, RZ, 0xfc, !PT ;  /* 0x80808080140c7812 */ /* 0x000fc800078efcff */
[----:B------:R-:W-:-:S04]  /*0a70*/  IADD3 R12, R12, -0x10101010, RZ ;  /* 0xefefeff00c0c7810 */ /* 0x000fc80007ffe0ff */
[----:B------:R-:W-:-:S04]  /*0a80*/  LOP3.LUT R13, R12, 0x80808080, RZ, 0x3c, !PT ;  /* 0x808080800c0d7812 */ /* 0x000fc800078e3cff */
[C---:B------:R-:W-:Y:S02]  /*0a90*/  LOP3.LUT R12, R20.reuse, 0x10101010, R13, 0x18, !PT ;  /* 0x10101010140c7812 */ /* 0x040fe400078e180d */
[----:B------:R-:W-:Y:S02]  /*0aa0*/  PRMT R15, R20, 0xba98, RZ ;  /* 0x0000ba98140f7816 */ /* 0x000fe400000000ff */
[----:B------:R-:W-:-:S04]  /*0ab0*/  PRMT R12, R12, 0xba98, RZ ;  /* 0x0000ba980c0c7816 */ /* 0x000fc800000000ff */
[----:B------:R-:W-:-:S04]  /*0ac0*/  LOP3.LUT R15, R12, 0x7f7f7f7f, R15, 0x60, !PT ;  /* 0x7f7f7f7f0c0f7812 */ /* 0x000fc800078e600f */
[----:B------:R-:W-:Y:S02]  /*0ad0*/  LOP3.LUT R24, R15, R13, R12, 0xf4, !PT ;  /* 0x0000000d0f187212 */ /* 0x000fe400078ef40c */
[----:B------:R-:W-:-:S04]  /*0ae0*/  IADD3 R15, P0, R40, R17, RZ ;  /* 0x00000011280f7210 */ /* 0x000fc80007f1e0ff */
[----:B------:R-:W-:Y:S01]  /*0af0*/  LEA.HI.X.SX32 R12, R40, R19, 0x1, P0 ;  /* 0x00000013280c7211 */ /* 0x000fe200000f0eff */
[----:B------:R-:W-:-:S04]  /*0b00*/  IMAD.WIDE.U32 R14, R15, 0x16, R58 ;  /* 0x000000160f0e7825 */ /* 0x000fc800078e003a */
[----:B------:R-:W-:-:S04]  /*0b10*/  IMAD R13, R12, 0x16, RZ ;  /* 0x000000160c0d7824 */ /* 0x000fc800078e02ff */
[----:B------:R-:W-:-:S05]  /*0b20*/  IMAD.IADD R15, R15, 0x1, R13 ;  /* 0x000000010f0f7824 */ /* 0x000fca00078e020d */
[----:B------:R0:W3:Y:S04]  /*0b30*/  LDG.E.U16.CONSTANT R56, [R14.64+0x2] ;  /* 0x0000020a0e387981 */ /* 0x0000e8000c1e9500 */
[----:B------:R0:W3:Y:S01]  /*0b40*/  LDG.E.U16.CONSTANT R61, [R14.64+0x4] ;  /* 0x0000040a0e3d7981 */ /* 0x0000e2000c1e9500 */
[----:B------:R-:W-:-:S05]  /*0b50*/  IMAD.WIDE R12, R51, 0x4, R14 ;  /* 0x00000004330c7825 */ /* 0x000fca00078e020e */
[----:B------:R1:W3:Y:S04]  /*0b60*/  LDG.E.U16.CONSTANT R20, [R12.64+0x6] ;  /* 0x0000060a0c147981 */ /* 0x0002e8000c1e9500 */
[----:B------:R1:W3:Y:S01]  /*0b70*/  LDG.E.U16.CONSTANT R27, [R12.64+0x8] ;  /* 0x0000080a0c1b7981 */ /* 0x0002e2000c1e9500 */
[----:B----4-:R-:W-:-:S04]  /*0b80*/  PRMT R57, R57, 0x5410, R16 ;  /* 0x0000541039397816 */ /* 0x010fc80000000010 */
[----:B------:R-:W-:-:S05]  /*0b90*/  SHF.R.S32.HI R16, RZ, R44, R57 ;  /* 0x0000002cff107219 */ /* 0x000fca0000011439 */
[C---:B------:R-:W-:Y:S01]  /*0ba0*/  IMAD.SHL.U32 R22, R16.reuse, 0x10, RZ ;  /* 0x0000001010167824 */ /* 0x040fe200078e00ff */
[--C-:B0-----:R-:W-:Y:S01]  /*0bb0*/  SHF.R.U32.HI R14, RZ, 0x5, R16.reuse ;  /* 0x00000005ff0e7819 */ /* 0x101fe20000011610 */
[----:B-1----:R-:W-:Y:S01]  /*0bc0*/  IMAD.SHL.U32 R12, R16, 0x800, RZ ;  /* 0x00000800100c7824 */ /* 0x002fe200078e00ff */
[----:B--2---:R-:W-:Y:S02]  /*0bd0*/  PRMT R18, R18, 0x5410, R25 ;  /* 0x0000541012127816 */ /* 0x004fe40000000019 */
[----:B------:R-:W-:Y:S02]  /*0be0*/  LOP3.LUT R25, R22, 0x10, RZ, 0xc0, !PT ;  /* 0x0000001016197812 */ /* 0x000fe400078ec0ff */
[----:B------:R-:W-:Y:S02]  /*0bf0*/  SHF.R.U32.HI R22, RZ, 0xc, R16 ;  /* 0x0000000cff167819 */ /* 0x000fe40000011610 */
[--C-:B------:R-:W-:Y:S02]  /*0c00*/  LOP3.LUT R25, R25, 0xf0f0f0f, R18.reuse, 0xf8, !PT ;  /* 0x0f0f0f0f19197812 */ /* 0x100fe400078ef812 */
[----:B------:R-:W-:-:S02]  /*0c10*/  SHF.R.U32.HI R18, RZ, 0x4, R18 ;  /* 0x00000004ff127819 */ /* 0x000fc40000011612 */
[----:B------:R-:W-:-:S04]  /*0c20*/  LOP3.LUT R13, R22, 0x10, RZ, 0xc0, !PT ;  /* 0x00000010160d7812 */ /* 0x000fc800078ec0ff */
[----:B------:R-:W-:Y:S02]  /*0c30*/  LOP3.LUT R13, R13, 0xf0f0f0f, R18, 0xf8, !PT ;  /* 0x0f0f0f0f0d0d7812 */ /* 0x000fe400078ef812 */
[----:B------:R-:W-:Y:S02]  /*0c40*/  LOP3.LUT R12, R25, 0x1000, R12, 0xf8, !PT ;  /* 0x00001000190c7812 */ /* 0x000fe400078ef80c */
[----:B------:R-:W-:Y:S01]  /*0c50*/  LOP3.LUT R14, R13, 0x1000, R14, 0xf8, !PT ;  /* 0x000010000d0e7812 */ /* 0x000fe200078ef80e */
[----:B------:R-:W-:-:S05]  /*0c60*/  IMAD.SHL.U32 R13, R16, 0x40000, RZ ;  /* 0x00040000100d7824 */ /* 0x000fca00078e00ff */
[----:B------:R-:W-:Y:S01]  /*0c70*/  LOP3.LUT R12, R12, 0x100000, R13, 0xf8, !PT ;  /* 0x001000000c0c7812 */ /* 0x000fe200078ef80d */
[----:B------:R-:W-:-:S05]  /*0c80*/  IMAD.SHL.U32 R13, R16, 0x2000000, RZ ;  /* 0x02000000100d7824 */ /* 0x000fca00078e00ff */
[----:B------:R-:W-:Y:S01]  /*0c90*/  LOP3.LUT R12, R12, 0x10000000, R13, 0xf8, !PT ;  /* 0x100000000c0c7812 */ /* 0x000fe200078ef80d */
[----:B------:R-:W-:-:S05]  /*0ca0*/  IMAD.SHL.U32 R13, R16, 0x4, RZ ;  /* 0x00000004100d7824 */ /* 0x000fca00078e00ff */
[----:B------:R-:W-:Y:S02]  /*0cb0*/  LOP3.LUT R14, R14, 0x100000, R13, 0xf8, !PT ;  /* 0x001000000e0e7812 */ /* 0x000fe400078ef80d */
[----:B------:R-:W-:Y:S01]  /*0cc0*/  LOP3.LUT R13, R12, 0x80808080, RZ, 0xfc, !PT ;  /* 0x808080800c0d7812 */ /* 0x000fe200078efcff */
[----:B------:R-:W-:-:S03]  /*0cd0*/  IMAD.SHL.U32 R25, R16, 0x200, RZ ;  /* 0x0000020010197824 */ /* 0x000fc600078e00ff */
[----:B------:R-:W-:-:S04]  /*0ce0*/  IADD3 R13, R13, -0x10101010, RZ ;  /* 0xefefeff00d0d7810 */ /* 0x000fc80007ffe0ff */
[----:B------:R-:W-:Y:S02]  /*0cf0*/  LOP3.LUT R15, R13, 0x80808080, RZ, 0x3c, !PT ;  /* 0x808080800d0f7812 */ /* 0x000fe400078e3cff */
[----:B------:R-:W-:Y:S02]  /*0d00*/  LOP3.LUT R13, R14, 0x10000000, R25, 0xf8, !PT ;  /* 0x100000000e0d7812 */ /* 0x000fe400078ef819 */
[C---:B------:R-:W-:Y:S02]  /*0d10*/  LOP3.LUT R14, R12.reuse, 0x10101010, R15, 0x18, !PT ;  /* 0x101010100c0e7812 */ /* 0x040fe400078e180f */
[----:B------:R-:W-:Y:S02]  /*0d20*/  PRMT R25, R12, 0xba98, RZ ;  /* 0x0000ba980c197816 */ /* 0x000fe400000000ff */
[----:B------:R-:W-:Y:S02]  /*0d30*/  LOP3.LUT R12, R13, 0x80808080, RZ, 0xfc, !PT ;  /* 0x808080800d0c7812 */ /* 0x000fe400078efcff */
[----:B------:R-:W-:-:S02]  /*0d40*/  PRMT R14, R14, 0xba98, RZ ;  /* 0x0000ba980e0e7816 */ /* 0x000fc400000000ff */
[----:B------:R-:W-:Y:S02]  /*0d50*/  IADD3 R12, R12, -0x10101010, RZ ;  /* 0xefefeff00c0c7810 */ /* 0x000fe40007ffe0ff */
[----:B------:R-:W-:Y:S02]  /*0d60*/  LOP3.LUT R22, R14, 0x7f7f7f7f, R25, 0x60, !PT ;  /* 0x7f7f7f7f0e167812 */ /* 0x000fe400078e6019 */
[----:B------:R-:W-:Y:S02]  /*0d70*/  LOP3.LUT R12, R12, 0x80808080, RZ, 0x3c, !PT ;  /* 0x808080800c0c7812 */ /* 0x000fe400078e3cff */
[----:B------:R-:W-:Y:S02]  /*0d80*/  LOP3.LUT R22, R22, R15, R14, 0xf4, !PT ;  /* 0x0000000f16167212 */ /* 0x000fe400078ef40e */
[C---:B------:R-:W-:Y:S02]  /*0d90*/  LOP3.LUT R14, R13.reuse, 0x10101010, R12, 0x18, !PT ;  /* 0x101010100d0e7812 */ /* 0x040fe400078e180c */
[----:B------:R-:W-:-:S02]  /*0da0*/  PRMT R16, R13, 0xba98, RZ ;  /* 0x0000ba980d107816 */ /* 0x000fc400000000ff */
[----:B------:R-:W-:-:S04]  /*0db0*/  PRMT R13, R14, 0xba98, RZ ;  /* 0x0000ba980e0d7816 */ /* 0x000fc800000000ff */
[----:B------:R-:W-:-:S04]  /*0dc0*/  LOP3.LUT R16, R13, 0x7f7f7f7f, R16, 0x60, !PT ;  /* 0x7f7f7f7f0d107812 */ /* 0x000fc800078e6010 */
[----:B------:R-:W-:Y:S02]  /*0dd0*/  LOP3.LUT R16, R16, R12, R13, 0xf4, !PT ;  /* 0x0000000c10107212 */ /* 0x000fe400078ef40d */
[----:B---3--:R-:W-:-:S04]  /*0de0*/  PRMT R61, R56, 0x5410, R61 ;  /* 0x00005410383d7816 */ /* 0x008fc8000000003d */
[----:B------:R-:W-:-:S05]  /*0df0*/  SHF.R.S32.HI R12, RZ, R44, R61 ;  /* 0x0000002cff0c7219 */ /* 0x000fca000001143d */
[----:B------:R-:W-:Y:S01]  /*0e00*/  IMAD.SHL.U32 R13, R12, 0x10, RZ ;  /* 0x000000100c0d7824 */ /* 0x000fe200078e00ff */
[----:B------:R-:W-:Y:S01]  /*0e10*/  PRMT R20, R20, 0x5410, R27 ;  /* 0x0000541014147816 */ /* 0x000fe2000000001b */
[----:B------:R-:W-:-:S03]  /*0e20*/  IMAD.SHL.U32 R14, R12, 0x800, RZ ;  /* 0x000008000c0e7824 */ /* 0x000fc600078e00ff */
[----:B------:R-:W-:-:S04]  /*0e30*/  LOP3.LUT R13, R13, 0x10, RZ, 0xc0, !PT ;  /* 0x000000100d0d7812 */ /* 0x000fc800078ec0ff */
[----:B------:R-:W-:-:S04]  /*0e40*/  LOP3.LUT R13, R13, 0xf0f0f0f, R20, 0xf8, !PT ;  /* 0x0f0f0f0f0d0d7812 */ /* 0x000fc800078ef814 */
[----:B------:R-:W-:Y:S01]  /*0e50*/  LOP3.LUT R13, R13, 0x1000, R14, 0xf8, !PT ;  /* 0x000010000d0d7812 */ /* 0x000fe200078ef80e */
[----:B------:R-:W-:-:S05]  /*0e60*/  IMAD.SHL.U32 R14, R12, 0x40000, RZ ;  /* 0x000400000c0e7824 */ /* 0x000fca00078e00ff */
[----:B------:R-:W-:Y:S01]  /*0e70*/  LOP3.LUT R13, R13, 0x100000, R14, 0xf8, !PT ;  /* 0x001000000d0d7812 */ /* 0x000fe200078ef80e */
[----:B------:R-:W-:-:S05]  /*0e80*/  IMAD.SHL.U32 R14, R12, 0x2000000, RZ ;  /* 0x020000000c0e7824 */ /* 0x000fca00078e00ff */
[----:B------:R-:W-:Y:S02]  /*0e90*/  LOP3.LUT R13, R13, 0x10000000, R14, 0xf8, !PT ;  /* 0x100000000d0d7812 */ /* 0x000fe400078ef80e */
[----:B------:R-:W-:Y:S02]  /*0ea0*/  SHF.R.U32.HI R14, RZ, 0xc, R12 ;  /* 0x0000000cff0e7819 */ /* 0x000fe4000001160c */
[----:B------:R-:W-:Y:S02]  /*0eb0*/  SHF.R.U32.HI R20, RZ, 0x4, R20 ;  /* 0x00000004ff147819 */ /* 0x000fe40000011614 */
[----:B------:R-:W-:Y:S02]  /*0ec0*/  LOP3.LUT R15, R14, 0x10, RZ, 0xc0, !PT ;  /* 0x000000100e0f7812 */ /* 0x000fe400078ec0ff */
[----:B------:R-:W-:Y:S02]  /*0ed0*/  LOP3.LUT R14, R13, 0x80808080, RZ, 0xfc, !PT ;  /* 0x808080800d0e7812 */ /* 0x000fe400078efcff */
[----:B------:R-:W-:-:S02]  /*0ee0*/  LOP3.LUT R15, R15, 0xf0f0f0f, R20, 0xf8, !PT ;  /* 0x0f0f0f0f0f0f7812 */ /* 0x000fc400078ef814 */
[----:B------:R-:W-:Y:S02]  /*0ef0*/  SHF.R.U32.HI R18, RZ, 0x5, R12 ;  /* 0x00000005ff127819 */ /* 0x000fe4000001160c */
[----:B------:R-:W-:Y:S02]  /*0f00*/  IADD3 R14, R14, -0x10101010, RZ ;  /* 0xefefeff00e0e7810 */ /* 0x000fe40007ffe0ff */
[----:B------:R-:W-:Y:S01]  /*0f10*/  LOP3.LUT R15, R15, 0x1000, R18, 0xf8, !PT ;  /* 0x000010000f0f7812 */ /* 0x000fe200078ef812 */
[----:B------:R-:W-:Y:S01]  /*0f20*/  IMAD.SHL.U32 R18, R12, 0x4, RZ ;  /* 0x000000040c127824 */ /* 0x000fe200078e00ff */
[----:B------:R-:W-:-:S04]  /*0f30*/  LOP3.LUT R14, R14, 0x80808080, RZ, 0x3c, !PT ;  /* 0x808080800e0e7812 */ /* 0x000fc800078e3cff */
[----:B------:R-:W-:Y:S02]  /*0f40*/  LOP3.LUT R18, R15, 0x100000, R18, 0xf8, !PT ;  /* 0x001000000f127812 */ /* 0x000fe400078ef812 */
[C---:B------:R-:W-:Y:S01]  /*0f50*/  LOP3.LUT R15, R13.reuse, 0x10101010, R14, 0x18, !PT ;  /* 0x101010100d0f7812 */ /* 0x040fe200078e180e */
[----:B------:R-:W-:Y:S01]  /*0f60*/  IMAD.SHL.U32 R25, R12, 0x200, RZ ;  /* 0x000002000c197824 */ /* 0x000fe200078e00ff */
        /* <DEDUP_REMOVED lines=10> */
[----:B------:R-:W-:Y:S02]  /*1010*/  PRMT R13, R13, 0xba98, RZ ;  /* 0x0000ba980d0d7816 */ /* 0x000fe400000000ff */
[----:B------:R-:W-:Y:S02]  /*1020*/  IADD3 R15, P0, R38, R17, RZ ;  /* 0x00000011260f7210 */ /* 0x000fe40007f1e0ff */
[----:B------:R-:W-:-:S04]  /*1030*/  LOP3.LUT R14, R13, 0x7f7f7f7f, R14, 0x60, !PT ;  /* 0x7f7f7f7f0d0e7812 */ /* 0x000fc800078e600e */
[----:B------:R-:W-:Y:S02]  /*1040*/  LOP3.LUT R20, R14, R12, R13, 0xf4, !PT ;  /* 0x0000000c0e147212 */ /* 0x000fe400078ef40d */
[----:B------:R-:W-:Y:S01]  /*1050*/  LEA.HI.X.SX32 R12, R38, R19, 0x1, P0 ;  /* 0x00000013260c7211 */ /* 0x000fe200000f0eff */
[----:B------:R-:W-:-:S04]  /*1060*/  IMAD.WIDE.U32 R14, R15, 0x16, R58 ;  /* 0x000000160f0e7825 */ /* 0x000fc800078e003a */
[----:B------:R-:W-:-:S04]  /*1070*/  IMAD R13, R12, 0x16, RZ ;  /* 0x000000160c0d7824 */ /* 0x000fc800078e02ff */
[----:B------:R-:W-:-:S05]  /*1080*/  IMAD.IADD R15, R15, 0x1, R13 ;  /* 0x000000010f0f7824 */ /* 0x000fca00078e020d */
[----:B------:R-:W2:Y:S04]  /*1090*/  LDG.E.U16.CONSTANT R27, [R14.64+0x2] ;  /* 0x0000020a0e1b7981 */ /* 0x000ea8000c1e9500 */
[----:B------:R-:W2:Y:S01]  /*10a0*/  LDG.E.U16.CONSTANT R60, [R14.64+0x4] ;  /* 0x0000040a0e3c7981 */ /* 0x000ea2000c1e9500 */
[----:B------:R-:W-:-:S05]  /*10b0*/  IMAD.WIDE R12, R51, 0x4, R14 ;  /* 0x00000004330c7825 */ /* 0x000fca00078e020e */
[----:B------:R-:W3:Y:S04]  /*10c0*/  LDG.E.U16.CONSTANT R25, [R12.64+0x6] ;  /* 0x0000060a0c197981 */ /* 0x000ee8000c1e9500 */
[----:B------:R-:W3:Y:S01]  /*10d0*/  LDG.E.U16.CONSTANT R56, [R12.64+0x8] ;  /* 0x0000080a0c387981 */ /* 0x000ee2000c1e9500 */
[----:B--2---:R-:W-:-:S04]  /*10e0*/  PRMT R27, R27, 0x5410, R60 ;  /* 0x000054101b1b7816 */ /* 0x004fc8000000003c */
[----:B------:R-:W-:-:S05]  /*10f0*/  SHF.R.S32.HI R27, RZ, R44, R27 ;  /* 0x0000002cff1b7219 */ /* 0x000fca000001141b */
[----:B------:R-:W-:Y:S01]  /*1100*/  IMAD.SHL.U32 R57, R27, 0x10, RZ ;  /* 0x000000101b397824 */ /* 0x000fe200078e00ff */
[----:B---3--:R-:W-:-:S04]  /*1110*/  PRMT R25, R25, 0x5410, R56 ;  /* 0x0000541019197816 */ /* 0x008fc80000000038 */
[----:B------:R-:W-:Y:S01]  /*1120*/  LOP3.LUT R60, R57, 0x10, RZ, 0xc0, !PT ;  /* 0x00000010393c7812 */ /* 0x000fe200078ec0ff */
[----:B------:R-:W-:-:S03]  /*1130*/  IMAD.SHL.U32 R57, R27, 0x800, RZ ;  /* 0x000008001b397824 */ /* 0x000fc600078e00ff */
[----:B------:R-:W-:Y:S01]  /*1140*/  LOP3.LUT R60, R60, 0xf0f0f0f, R25, 0xf8, !PT ;  /* 0x0f0f0f0f3c3c7812 */ /* 0x000fe200078ef819 */
[----:B------:R-:W-:-:S03]  /*1150*/  IMAD.SHL.U32 R12, R27, 0x40000, RZ ;  /* 0x000400001b0c7824 */ /* 0x000fc600078e00ff */
[----:B------:R-:W-:Y:S01]  /*1160*/  LOP3.LUT R57, R60, 0x1000, R57, 0xf8, !PT ;  /* 0x000010003c397812 */ /* 0x000fe200078ef839 */
[----:B------:R-:W-:-:S03]  /*1170*/  IMAD.SHL.U32 R13, R27, 0x2000000, RZ ;  /* 0x020000001b0d7824 */ /* 0x000fc600078e00ff */
[----:B------:R-:W-:-:S04]  /*1180*/  LOP3.LUT R12, R57, 0x100000, R12, 0xf8, !PT ;  /* 0x00100000390c7812 */ /* 0x000fc800078ef80c */
[----:B------:R-:W-:-:S04]  /*1190*/  LOP3.LUT R12, R12, 0x10000000, R13, 0xf8, !PT ;  /* 0x100000000c0c7812 */ /* 0x000fc800078ef80d */
[----:B------:R-:W-:-:S04]  /*11a0*/  LOP3.LUT R13, R12, 0x80808080, RZ, 0xfc, !PT ;  /* 0x808080800c0d7812 */ /* 0x000fc800078efcff */
[----:B------:R-:W-:-:S04]  /*11b0*/  IADD3 R13, R13, -0x10101010, RZ ;  /* 0xefefeff00d0d7810 */ /* 0x000fc80007ffe0ff */
[----:B------:R-:W-:-:S04]  /*11c0*/  LOP3.LUT R13, R13, 0x80808080, RZ, 0x3c, !PT ;  /* 0x808080800d0d7812 */ /* 0x000fc800078e3cff */
[C---:B------:R-:W-:Y:S02]  /*11d0*/  LOP3.LUT R14, R12.reuse, 0x10101010, R13, 0x18, !PT ;  /* 0x101010100c0e7812 */ /* 0x040fe400078e180d */
[----:B------:R-:W-:Y:S02]  /*11e0*/  PRMT R15, R12, 0xba98, RZ ;  /* 0x0000ba980c0f7816 */ /* 0x000fe400000000ff */
[----:B------:R-:W-:Y:S02]  /*11f0*/  PRMT R14, R14, 0xba98, RZ ;  /* 0x0000ba980e0e7816 */ /* 0x000fe400000000ff */
[----:B------:R-:W-:Y:S02]  /*1200*/  SHF.R.U32.HI R12, RZ, 0xc, R27 ;  /* 0x0000000cff0c7819 */ /* 0x000fe4000001161b */
[----:B------:R-:W-:Y:S02]  /*1210*/  LOP3.LUT R15, R14, 0x7f7f7f7f, R15, 0x60, !PT ;  /* 0x7f7f7f7f0e0f7812 */ /* 0x000fe400078e600f */
[----:B------:R-:W-:-:S02]  /*1220*/  SHF.R.U32.HI R25, RZ, 0x4, R25 ;  /* 0x00000004ff197819 */ /* 0x000fc40000011619 */
[----:B------:R-:W-:Y:S02]  /*1230*/  LOP3.LUT R12, R12, 0x10, RZ, 0xc0, !PT ;  /* 0x000000100c0c7812 */ /* 0x000fe400078ec0ff */
[----:B------:R-:W-:Y:S02]  /*1240*/  LOP3.LUT R56, R15, R13, R14, 0xf4, !PT ;  /* 0x0000000d0f387212 */ /* 0x000fe400078ef40e */
[----:B------:R-:W-:Y:S02]  /*1250*/  LOP3.LUT R12, R12, 0xf0f0f0f, R25, 0xf8, !PT ;  /* 0x0f0f0f0f0c0c7812 */ /* 0x000fe400078ef819 */
[----:B------:R-:W-:-:S04]  /*1260*/  SHF.R.U32.HI R13, RZ, 0x5, R27 ;  /* 0x00000005ff0d7819 */ /* 0x000fc8000001161b */
[----:B------:R-:W-:Y:S01]  /*1270*/  LOP3.LUT R12, R12, 0x1000, R13, 0xf8, !PT ;  /* 0x000010000c0c7812 */ /* 0x000fe200078ef80d */
[C---:B------:R-:W-:Y:S02]  /*1280*/  IMAD.SHL.U32 R13, R27.reuse, 0x4, RZ ;  /* 0x000000041b0d7824 */ /* 0x040fe400078e00ff */
        /* <DEDUP_REMOVED lines=16> */
[----:B------:R-:W2:Y:S01]  /*1390*/  LDG.E.U16.CONSTANT R25, [R14.64+0x2] ;  /* 0x0000020a0e197981 */ /* 0x000ea2000c1e9500 */
[----:B------:R-:W-:-:S03]  /*13a0*/  IMAD.WIDE R12, R51, 0x4, R14 ;  /* 0x00000004330c7825 */ /* 0x000fc600078e020e */
[----:B------:R-:W2:Y:S04]  /*13b0*/  LDG.E.U16.CONSTANT R61, [R14.64+0x4] ;  /* 0x0000040a0e3d7981 */ /* 0x000ea8000c1e9500 */
[----:B------:R-:W3:Y:S04]  /*13c0*/  LDG.E.U16.CONSTANT R27, [R12.64+0x6] ;  /* 0x0000060a0c1b7981 */ /* 0x000ee8000c1e9500 */
[----:B------:R-:W3:Y:S04]  /*13d0*/  LDG.E.U16.CONSTANT R57, [R12.64+0x8] ;  /* 0x0000080a0c397981 */ /* 0x000ee8000c1e9500 */
[----:B------:R0:W-:Y:S01]  /*13e0*/  STS [R43.X4+0x4], R24 ;  /* 0x000004182b007388 */ /* 0x0001e20000004800 */
[----:B------:R-:W-:-:S04]  /*13f0*/  IADD3 R23, P0, R50, R23, RZ ;  /* 0x0000001732177210 */ /* 0x000fc80007f1e0ff */
[----:B------:R-:W-:Y:S01]  /*1400*/  LEA.HI.X.SX32 R21, R50, R21, 0x1, P0 ;  /* 0x0000001532157211 */ /* 0x000fe200000f0eff */
[----:B------:R-:W-:Y:S04]  /*1410*/  STS [R43.X4], R26 ;  /* 0x0000001a2b007388 */ /* 0x000fe80000004800 */
[----:B------:R1:W-:Y:S04]  /*1420*/  STS [R41.X4], R22 ;  /* 0x0000001629007388 */ /* 0x0003e80000004800 */
[----:B------:R-:W-:Y:S04]  /*1430*/  STS [R41.X4+0x4], R16 ;  /* 0x0000041029007388 */ /* 0x000fe80000004800 */
[----:B------:R4:W-:Y:S01]  /*1440*/  STS [R39.X4], R18 ;  /* 0x0000001227007388 */ /* 0x0009e20000004800 */
[----:B--2---:R-:W-:-:S04]  /*1450*/  PRMT R25, R25, 0x5410, R61 ;  /* 0x0000541019197816 */ /* 0x004fc8000000003d */
[----:B------:R-:W-:Y:S02]  /*1460*/  SHF.R.S32.HI R25, RZ, R44, R25 ;  /* 0x0000002cff197219 */ /* 0x000fe40000011419 */
[----:B---3--:R-:W-:Y:S02]  /*1470*/  PRMT R14, R27, 0x5410, R57 ;  /* 0x000054101b0e7816 */ /* 0x008fe40000000039 */
[----:B------:R-:W-:Y:S02]  /*1480*/  SHF.R.U32.HI R27, RZ, 0xc, R25 ;  /* 0x0000000cff1b7819 */ /* 0x000fe40000011619 */
[----:B0-----:R-:W-:Y:S02]  /*1490*/  SHF.R.U32.HI R24, RZ, 0x4, R14 ;  /* 0x00000004ff187819 */ /* 0x001fe4000001160e */
[----:B------:R-:W-:-:S04]  /*14a0*/  LOP3.LUT R27, R27, 0x10, RZ, 0xc0, !PT ;  /* 0x000000101b1b7812 */ /* 0x000fc800078ec0ff */
[----:B------:R-:W-:Y:S02]  /*14b0*/  LOP3.LUT R24, R27, 0xf0f0f0f, R24, 0xf8, !PT ;  /* 0x0f0f0f0f1b187812 */ /* 0x000fe400078ef818 */
[----:B------:R-:W-:Y:S01]  /*14c0*/  SHF.R.U32.HI R27, RZ, 0x5, R25 ;  /* 0x00000005ff1b7819 */ /* 0x000fe20000011619 */
        /* <DEDUP_REMOVED lines=14> */
[----:B------:R-:W-:-:S05]  /*15b0*/  LEA.HI.X.SX32 R12, R28, R21, 0x1, P0 ;  /* 0x000000151c0c7211 */ /* 0x000fca00000f0eff */
[----:B------:R-:W-:Y:S02]  /*15c0*/  IMAD R15, R12, 0x16, RZ ;  /* 0x000000160c0f7824 */ /* 0x000fe400078e02ff */
[----:B------:R-:W-:-:S04]  /*15d0*/  IMAD.WIDE.U32 R12, R13, 0x16, R58 ;  /* 0x000000160d0c7825 */ /* 0x000fc800078e003a */
[----:B------:R-:W-:Y:S02]  /*15e0*/  IMAD.IADD R13, R13, 0x1, R15 ;  /* 0x000000010d0d7824 */ /* 0x000fe400078e020f */
[----:B------:R-:W-:Y:S01]  /*15f0*/  IMAD.SHL.U32 R15, R25, 0x10, RZ ;  /* 0x00000010190f7824 */ /* 0x000fe200078e00ff */
[----:B------:R-:W-:Y:S02]  /*1600*/  IADD3 R27, P0, R34, R17, RZ ;  /* 0x00000011221b7210 */ /* 0x000fe40007f1e0ff */
[----:B-1----:R0:W2:Y:S02]  /*1610*/  LDG.E.U16.CONSTANT R22, [R12.64] ;  /* 0x0000000a0c167981 */ /* 0x0020a4000c1e9500 */
[----:B------:R-:W-:-:S04]  /*1620*/  LOP3.LUT R15, R15, 0x10, RZ, 0xc0, !PT ;  /* 0x000000100f0f7812 */ /* 0x000fc800078ec0ff */
[----:B------:R-:W-:Y:S01]  /*1630*/  LOP3.LUT R15, R15, 0xf0f0f0f, R14, 0xf8, !PT ;  /* 0x0f0f0f0f0f0f7812 */ /* 0x000fe200078ef80e */
[----:B------:R-:W-:Y:S01]  /*1640*/  IMAD.SHL.U32 R14, R25, 0x800, RZ ;  /* 0x00000800190e7824 */ /* 0x000fe200078e00ff */
[----:B------:R-:W-:Y:S02]  /*1650*/  LEA.HI.X.SX32 R57, R34, R19, 0x1, P0 ;  /* 0x0000001322397211 */ /* 0x000fe400000f0eff */
[C---:B0-----:R-:W-:Y:S02]  /*1660*/  IADD3 R13, P0, R32.reuse, R17, RZ ;  /* 0x00000011200d7210 */ /* 0x041fe40007f1e0ff */
[----:B------:R-:W-:Y:S01]  /*1670*/  LOP3.LUT R14, R15, 0x1000, R14, 0xf8, !PT ;  /* 0x000010000f0e7812 */ /* 0x000fe200078ef80e */
[----:B------:R-:W-:Y:S01]  /*1680*/  IMAD.SHL.U32 R15, R25, 0x40000, RZ ;  /* 0x00040000190f7824 */ /* 0x000fe200078e00ff */
[----:B------:R-:W-:-:S04]  /*1690*/  LEA.HI.X.SX32 R12, R32, R19, 0x1, P0 ;  /* 0x00000013200c7211 */ /* 0x000fc800000f0eff */
[----:B------:R-:W-:Y:S01]  /*16a0*/  LOP3.LUT R26, R14, 0x100000, R15, 0xf8, !PT ;  /* 0x001000000e1a7812 */ /* 0x000fe200078ef80f */
[----:B------:R-:W-:-:S04]  /*16b0*/  IMAD.WIDE.U32 R14, R27, 0x16, R58 ;  /* 0x000000161b0e7825 */ /* 0x000fc800078e003a */
[----:B------:R-:W-:Y:S02]  /*16c0*/  IMAD R27, R12, 0x16, RZ ;  /* 0x000000160c1b7824 */ /* 0x000fe400078e02ff */
[----:B------:R-:W-:-:S04]  /*16d0*/  IMAD.WIDE.U32 R12, R13, 0x16, R58 ;  /* 0x000000160d0c7825 */ /* 0x000fc800078e003a */
[----:B------:R-:W-:Y:S01]  /*16e0*/  IMAD.IADD R13, R13, 0x1, R27 ;  /* 0x000000010d0d7824 */ /* 0x000fe200078e021b */
[----:B------:R-:W-:Y:S01]  /*16f0*/  IADD3 R27, P0, R30, R17, RZ ;  /* 0x000000111e1b7210 */ /* 0x000fe20007f1e0ff */
[----:B------:R-:W-:Y:S01]  /*1700*/  IMAD.SHL.U32 R25, R25, 0x2000000, RZ ;  /* 0x0200000019197824 */ /* 0x000fe200078e00ff */
[----:B------:R-:W-:Y:S02]  /*1710*/  IADD3 R17, P1, R2, R23, RZ ;  /* 0x0000001702117210 */ /* 0x000fe40007f3e0ff */
[----:B------:R-:W-:Y:S02]  /*1720*/  LEA.HI.X.SX32 R23, R30, R19, 0x1, P0 ;  /* 0x000000131e177211 */ /* 0x000fe400000f0eff */
[----:B------:R-:W-:Y:S01]  /*1730*/  LOP3.LUT R25, R26, 0x10000000, R25, 0xf8, !PT ;  /* 0x100000001a197812 */ /* 0x000fe200078ef819 */
[----:B----4-:R-:W-:-:S04]  /*1740*/  IMAD.WIDE.U32 R18, R27, 0x16, R58 ;  /* 0x000000161b127825 */ /* 0x010fc800078e003a */
[----:B------:R-:W-:Y:S01]  /*1750*/  IMAD R27, R23, 0x16, RZ ;  /* 0x00000016171b7824 */ /* 0x000fe200078e02ff */
[----:B------:R-:W-:Y:S01]  /*1760*/  LOP3.LUT R23, R25, 0x80808080, RZ, 0xfc, !PT ;  /* 0x8080808019177812 */ /* 0x000fe200078efcff */
[----:B------:R-:W-:-:S03]  /*1770*/  IMAD R57, R57, 0x16, RZ ;  /* 0x0000001639397824 */ /* 0x000fc600078e02ff */
[----:B------:R-:W-:Y:S01]  /*1780*/  IADD3 R23, R23, -0x10101010, RZ ;  /* 0xefefeff017177810 */ /* 0x000fe20007ffe0ff */
[----:B------:R-:W-:-:S03]  /*1790*/  IMAD.IADD R15, R15, 0x1, R57 ;  /* 0x000000010f0f7824 */ /* 0x000fc600078e0239 */
[----:B------:R-:W-:Y:S02]  /*17a0*/  LOP3.LUT R26, R23, 0x80808080, RZ, 0x3c, !PT ;  /* 0x80808080171a7812 */ /* 0x000fe400078e3cff */
[----:B------:R-:W3:Y:S02]  /*17b0*/  LDG.E.U16.CONSTANT R57, [R14.64+0x2] ;  /* 0x0000020a0e397981 */ /* 0x000ee4000c1e9500 */
[C---:B------:R-:W-:Y:S02]  /*17c0*/  LOP3.LUT R23, R25.reuse, 0x10101010, R26, 0x18, !PT ;  /* 0x1010101019177812 */ /* 0x040fe400078e181a */
[----:B------:R-:W-:Y:S01]  /*17d0*/  PRMT R25, R25, 0xba98, RZ ;  /* 0x0000ba9819197816 */ /* 0x000fe200000000ff */
[----:B------:R-:W3:Y:S01]  /*17e0*/  LDG.E.U16.CONSTANT R61, [R14.64+0x4] ;  /* 0x0000040a0e3d7981 */ /* 0x000ee2000c1e9500 */
[----:B------:R-:W-:Y:S02]  /*17f0*/  PRMT R23, R23, 0xba98, RZ ;  /* 0x0000ba9817177816 */ /* 0x000fe400000000ff */
[----:B------:R-:W-:-:S02]  /*1800*/  LEA.HI.X.SX32 R21, R2, R21, 0x1, P1 ;  /* 0x0000001502157211 */ /* 0x000fc400008f0eff */
[----:B------:R-:W-:Y:S01]  /*1810*/  LOP3.LUT R25, R23, 0x7f7f7f7f, R25, 0x60, !PT ;  /* 0x7f7f7f7f17197812 */ /* 0x000fe200078e6019 */
[----:B------:R-:W-:Y:S02]  /*1820*/  IMAD.IADD R19, R19, 0x1, R27 ;  /* 0x0000000113137824 */ /* 0x000fe400078e021b */
[----:B------:R-:W-:Y:S01]  /*1830*/  IMAD R21, R21, 0x16, RZ ;  /* 0x0000001615157824 */ /* 0x000fe200078e02ff */
[----:B------:R-:W-:Y:S01]  /*1840*/  LOP3.LUT R23, R25, R26, R23, 0xf4, !PT ;  /* 0x0000001a19177212 */ /* 0x000fe200078ef417 */
[----:B------:R-:W-:-:S04]  /*1850*/  IMAD.WIDE.U32 R16, R17, 0x16, R58 ;  /* 0x0000001611107825 */ /* 0x000fc800078e003a */
[----:B------:R-:W-:-:S04]  /*1860*/  IMAD.WIDE R26, R51, 0x4, R14 ;  /* 0x00000004331a7825 */ /* 0x000fc800078e020e */
[----:B------:R-:W-:Y:S01]  /*1870*/  IMAD.IADD R17, R17, 0x1, R21 ;  /* 0x0000000111117824 */ /* 0x000fe200078e0215 */
[----:B------:R0:W4:Y:S04]  /*1880*/  LDG.E.U16.CONSTANT R25, [R26.64+0x8] ;  /* 0x0000080a1a197981 */ /* 0x000128000c1e9500 */
[----:B------:R0:W4:Y:S04]  /*1890*/  LDG.E.U16.CONSTANT R21, [R26.64+0x6] ;  /* 0x0000060a1a157981 */ /* 0x000128000c1e9500 */
[----:B------:R1:W2:Y:S04]  /*18a0*/  LDG.E.U16.CONSTANT R16, [R16.64] ;  /* 0x0000000a10107981 */ /* 0x0002a8000c1e9500 */
[----:B------:R0:W-:Y:S01]  /*18b0*/  STS [R39.X4+0x4], R20 ;  /* 0x0000041427007388 */ /* 0x0001e20000004800 */
[----:B---3--:R-:W-:-:S04]  /*18c0*/  PRMT R61, R57, 0x5410, R61 ;  /* 0x00005410393d7816 */ /* 0x008fc8000000003d */
[----:B------:R-:W-:-:S05]  /*18d0*/  SHF.R.S32.HI R61, RZ, R44, R61 ;  /* 0x0000002cff3d7219 */ /* 0x000fca000001143d */
[----:B------:R-:W-:-:S05]  /*18e0*/  IMAD.SHL.U32 R57, R61, 0x10, RZ ;  /* 0x000000103d397824 */ /* 0x000fca00078e00ff */
[----:B------:R-:W-:Y:S01]  /*18f0*/  LOP3.LUT R57, R57, 0x10, RZ, 0xc0, !PT ;  /* 0x0000001039397812 */ /* 0x000fe200078ec0ff */
[----:B0-----:R-:W-:Y:S01]  /*1900*/  IMAD.SHL.U32 R26, R61, 0x40000, RZ ;  /* 0x000400003d1a7824 */ /* 0x001fe200078e00ff */
[----:B----4-:R-:W-:Y:S01]  /*1910*/  PRMT R21, R21, 0x5410, R25 ;  /* 0x0000541015157816 */ /* 0x010fe20000000019 */
[----:B------:R-:W-:-:S03]  /*1920*/  IMAD.SHL.U32 R25, R61, 0x800, RZ ;  /* 0x000008003d197824 */ /* 0x000fc600078e00ff */
[----:B------:R-:W-:Y:S01]  /*1930*/  LOP3.LUT R57, R57, 0xf0f0f0f, R21, 0xf8, !PT ;  /* 0x0f0f0f0f39397812 */ /* 0x000fe200078ef815 */
[----:B------:R-:W-:-:S03]  /*1940*/  IMAD.SHL.U32 R14, R61, 0x2000000, RZ ;  /* 0x020000003d0e7824 */ /* 0x000fc600078e00ff */
[----:B------:R-:W-:-:S04]  /*1950*/  LOP3.LUT R25, R57, 0x1000, R25, 0xf8, !PT ;  /* 0x0000100039197812 */ /* 0x000fc800078ef819 */
        /* <DEDUP_REMOVED lines=10> */
[----:B------:R-:W-:Y:S02]  /*1a00*/  SHF.R.U32.HI R14, RZ, 0xc, R61 ;  /* 0x0000000cff0e7819 */ /* 0x000fe4000001163d */
[----:B------:R-:W-:Y:S02]  /*1a10*/  SHF.R.U32.HI R21, RZ, 0x4, R21 ;  /* 0x00000004ff157819 */ /* 0x000fe40000011615 */
[----:B------:R-:W-:Y:S02]  /*1a20*/  LOP3.LUT R14, R14, 0x10, RZ, 0xc0, !PT ;  /* 0x000000100e0e7812 */ /* 0x000fe400078ec0ff */
[----:B------:R-:W-:Y:S02]  /*1a30*/  SHF.R.U32.HI R15, RZ, 0x5, R61 ;  /* 0x00000005ff0f7819 */ /* 0x000fe4000001163d */
[----:B------:R-:W-:-:S04]  /*1a40*/  LOP3.LUT R14, R14, 0xf0f0f0f, R21, 0xf8, !PT ;  /* 0x0f0f0f0f0e0e7812 */ /* 0x000fc800078ef815 */
[----:B------:R-:W-:Y:S01]  /*1a50*/  LOP3.LUT R14, R14, 0x1000, R15, 0xf8, !PT ;  /* 0x000010000e0e7812 */ /* 0x000fe200078ef80f */
[C---:B------:R-:W-:Y:S02]  /*1a60*/  IMAD.SHL.U32 R15, R61.reuse, 0x4, RZ ;  /* 0x000000043d0f7824 */ /* 0x040fe400078e00ff */
[----:B------:R-:W-:-:S03]  /*1a70*/  IMAD.SHL.U32 R61, R61, 0x200, RZ ;  /* 0x000002003d3d7824 */ /* 0x000fc600078e00ff */
[----:B------:R-:W-:-:S04]  /*1a80*/  LOP3.LUT R14, R14, 0x100000, R15, 0xf8, !PT ;  /* 0x001000000e0e7812 */ /* 0x000fc800078ef80f */
[----:B------:R-:W-:Y:S02]  /*1a90*/  LOP3.LUT R14, R14, 0x10000000, R61, 0xf8, !PT ;  /* 0x100000000e0e7812 */ /* 0x000fe400078ef83d */
[----:B------:R0:W3:Y:S02]  /*1aa0*/  LDG.E.U16.CONSTANT R61, [R12.64+0x2] ;  /* 0x0000020a0c3d7981 */ /* 0x0000e4000c1e9500 */
[----:B------:R-:W-:-:S04]  /*1ab0*/  LOP3.LUT R15, R14, 0x80808080, RZ, 0xfc, !PT ;  /* 0x808080800e0f7812 */ /* 0x000fc800078efcff */
[----:B------:R-:W-:-:S04]  /*1ac0*/  IADD3 R15, R15, -0x10101010, RZ ;  /* 0xefefeff00f0f7810 */ /* 0x000fc80007ffe0ff */
[----:B------:R-:W-:-:S04]  /*1ad0*/  LOP3.LUT R15, R15, 0x80808080, RZ, 0x3c, !PT ;  /* 0x808080800f0f7812 */ /* 0x000fc800078e3cff */
[C---:B------:R-:W-:Y:S02]  /*1ae0*/  LOP3.LUT R21, R14.reuse, 0x10101010, R15, 0x18, !PT ;  /* 0x101010100e157812 */ /* 0x040fe400078e180f */
[----:B------:R-:W-:Y:S02]  /*1af0*/  PRMT R25, R14, 0xba98, RZ ;  /* 0x0000ba980e197816 */ /* 0x000fe400000000ff */
[----:B------:R-:W-:-:S04]  /*1b00*/  PRMT R14, R21, 0xba98, RZ ;  /* 0x0000ba98150e7816 */ /* 0x000fc800000000ff */
[----:B------:R-:W-:Y:S02]  /*1b10*/  LOP3.LUT R21, R14, 0x7f7f7f7f, R25, 0x60, !PT ;  /* 0x7f7f7f7f0e157812 */ /* 0x000fe400078e6019 */
[----:B------:R0:W3:Y:S02]  /*1b20*/  LDG.E.U16.CONSTANT R25, [R12.64+0x4] ;  /* 0x0000040a0c197981 */ /* 0x0000e4000c1e9500 */
[----:B------:R-:W-:Y:S01]  /*1b30*/  LOP3.LUT R21, R21, R15, R14, 0xf4, !PT ;  /* 0x0000000f15157212 */ /* 0x000fe200078ef40e */
[----:B------:R-:W-:-:S05]  /*1b40*/  IMAD.WIDE R14, R51, 0x4, R12 ;  /* 0x00000004330e7825 */ /* 0x000fca00078e020c */
[----:B-1----:R1:W4:Y:S01]  /*1b50*/  LDG.E.U16.CONSTANT R17, [R14.64+0x6] ;  /* 0x0000060a0e117981 */ /* 0x002322000c1e9500 */
[----:B------:R-:W-:-:S03]  /*1b60*/  IMAD.WIDE R26, R51, 0x4, R18 ;  /* 0x00000004331a7825 */ /* 0x000fc600078e0212 */
[----:B0-----:R0:W4:Y:S04]  /*1b70*/  LDG.E.U16.CONSTANT R12, [R18.64+0x2] ;  /* 0x0000020a120c7981 */ /* 0x001128000c1e9500 */
[----:B------:R2:W4:Y:S04]  /*1b80*/  LDG.E.U16.CONSTANT R20, [R26.64+0x6] ;  /* 0x0000060a1a147981 */ /* 0x000528000c1e9500 */
[----:B-1----:R1:W4:Y:S04]  /*1b90*/  LDG.E.U16.CONSTANT R14, [R14.64+0x8] ;  /* 0x0000080a0e0e7981 */ /* 0x002328000c1e9500 */
[----:B0-----:R0:W4:Y:S04]  /*1ba0*/  LDG.E.U16.CONSTANT R19, [R18.64+0x4] ;  /* 0x0000040a12137981 */ /* 0x001128000c1e9500 */
[----:B--2---:R-:W2:Y:S04]  /*1bb0*/  LDG.E.U16.CONSTANT R27, [R26.64+0x8] ;  /* 0x0000080a1a1b7981 */ /* 0x004ea8000c1e9500 */
[----:B------:R-:W-:Y:S04]  /*1bc0*/  STS [R37.X4], R56 ;  /* 0x0000003825007388 */ /* 0x000fe80000004800 */
[----:B------:R-:W-:Y:S04]  /*1bd0*/  STS [R37.X4+0x4], R60 ;  /* 0x0000043c25007388 */ /* 0x000fe80000004800 */
[----:B------:R0:W-:Y:S04]  /*1be0*/  STS [R35.X4+0x4], R24 ;  /* 0x0000041823007388 */ /* 0x0001e80000004800 */
[----:B------:R0:W-:Y:S01]  /*1bf0*/  STS [R35.X4], R23 ;  /* 0x0000001723007388 */ /* 0x0001e20000004800 */
[----:B------:R-:W-:-:S03]  /*1c00*/  HADD2.F32 R22, -RZ, R22.H0_H0 ;  /* 0x20000016ff167230 */ /* 0x000fc60000004100 */
[----:B------:R0:W-:Y:S04]  /*1c10*/  STS [R33.X4], R57 ;  /* 0x0000003921007388 */ /* 0x0001e80000004800 */
[----:B------:R0:W-:Y:S01]  /*1c20*/  STS [R33.X4+0x4], R21 ;  /* 0x0000041521007388 */ /* 0x0001e20000004800 */
[----:B---3--:R-:W-:-:S04]  /*1c30*/  PRMT R13, R61, 0x5410, R25 ;  /* 0x000054103d0d7816 */ /* 0x008fc80000000019 */
[----:B------:R-:W-:-:S05]  /*1c40*/  SHF.R.S32.HI R13, RZ, R44, R13 ;  /* 0x0000002cff0d7219 */ /* 0x000fca000001140d */
[C---:B-1----:R-:W-:Y:S02]  /*1c50*/  IMAD.SHL.U32 R15, R13.reuse, 0x10, RZ ;  /* 0x000000100d0f7824 */ /* 0x042fe400078e00ff */
[----:B0-----:R-:W-:-:S03]  /*1c60*/  IMAD.SHL.U32 R18, R13, 0x800, RZ ;  /* 0x000008000d127824 */ /* 0x001fc600078e00ff */
[----:B------:R-:W-:Y:S02]  /*1c70*/  LOP3.LUT R15, R15, 0x10, RZ, 0xc0, !PT ;  /* 0x000000100f0f7812 */ /* 0x000fe400078ec0ff */
[----:B----4-:R-:W-:Y:S02]  /*1c80*/  PRMT R14, R17, 0x5410, R14 ;  /* 0x00005410110e7816 */ /* 0x010fe4000000000e */
[----:B------:R-:W-:Y:S02]  /*1c90*/  SHF.R.U32.HI R17, RZ, 0xc, R13 ;  /* 0x0000000cff117819 */ /* 0x000fe4000001160d */
[----:B------:R-:W-:Y:S02]  /*1ca0*/  LOP3.LUT R15, R15, 0xf0f0f0f, R14, 0xf8, !PT ;  /* 0x0f0f0f0f0f0f7812 */ /* 0x000fe400078ef80e */
[----:B------:R-:W-:Y:S02]  /*1cb0*/  PRMT R19, R12, 0x5410, R19 ;  /* 0x000054100c137816 */ /* 0x000fe40000000013 */
[----:B------:R-:W-:Y:S01]  /*1cc0*/  LOP3.LUT R15, R15, 0x1000, R18, 0xf8, !PT ;  /* 0x000010000f0f7812 */ /* 0x000fe200078ef812 */
[----:B------:R-:W-:Y:S01]  /*1cd0*/  IMAD.SHL.U32 R18, R13, 0x40000, RZ ;  /* 0x000400000d127824 */ /* 0x000fe200078e00ff */
[----:B------:R-:W-:-:S02]  /*1ce0*/  SHF.R.U32.HI R14, RZ, 0x4, R14 ;  /* 0x00000004ff0e7819 */ /* 0x000fc4000001160e */
[----:B------:R-:W-:Y:S02]  /*1cf0*/  LOP3.LUT R17, R17, 0x10, RZ, 0xc0, !PT ;  /* 0x0000001011117812 */ /* 0x000fe400078ec0ff */
[----:B------:R-:W-:Y:S02]  /*1d00*/  SHF.R.S32.HI R12, RZ, R44, R19 ;  /* 0x0000002cff0c7219 */ /* 0x000fe40000011413 */
[----:B------:R-:W-:Y:S02]  /*1d10*/  LOP3.LUT R14, R17, 0xf0f0f0f, R14, 0xf8, !PT ;  /* 0x0f0f0f0f110e7812 */ /* 0x000fe400078ef80e */
[----:B------:R-:W-:Y:S01]  /*1d20*/  LOP3.LUT R15, R15, 0x100000, R18, 0xf8, !PT ;  /* 0x001000000f0f7812 */ /* 0x000fe200078ef812 */
[----:B------:R-:W-:Y:S01]  /*1d30*/  IMAD.SHL.U32 R18, R13, 0x2000000, RZ ;  /* 0x020000000d127824 */ /* 0x000fe200078e00ff */
[----:B------:R-:W-:Y:S01]  /*1d40*/  SHF.R.U32.HI R17, RZ, 0x5, R13 ;  /* 0x00000005ff117819 */ /* 0x000fe2000001160d */
[----:B------:R-:W-:Y:S01]  /*1d50*/  IMAD.SHL.U32 R19, R12, 0x10, RZ ;  /* 0x000000100c137824 */ /* 0x000fe200078e00ff */
[----:B--2---:R-:W-:-:S02]  /*1d60*/  PRMT R20, R20, 0x5410, R27 ;  /* 0x0000541014147816 */ /* 0x004fc4000000001b */
[----:B------:R-:W-:Y:S02]  /*1d70*/  SHF.R.U32.HI R24, RZ, 0xc, R12 ;  /* 0x0000000cff187819 */ /* 0x000fe4000001160c */
[----:B------:R-:W-:Y:S02]  /*1d80*/  LOP3.LUT R17, R14, 0x1000, R17, 0xf8, !PT ;  /* 0x000010000e117812 */ /* 0x000fe400078ef811 */
[----:B------:R-:W-:Y:S02]  /*1d90*/  SHF.R.U32.HI R23, RZ, 0x4, R20 ;  /* 0x00000004ff177819 */ /* 0x000fe40000011614 */
[----:B------:R-:W-:Y:S02]  /*1da0*/  LOP3.LUT R24, R24, 0x10, RZ, 0xc0, !PT ;  /* 0x0000001018187812 */ /* 0x000fe400078ec0ff */
[----:B------:R-:W-:Y:S02]  /*1db0*/  LOP3.LUT R14, R15, 0x10000000, R18, 0xf8, !PT ;  /* 0x100000000f0e7812 */ /* 0x000fe400078ef812 */
[----:B------:R-:W-:Y:S01]  /*1dc0*/  LOP3.LUT R19, R19, 0x10, RZ, 0xc0, !PT ;  /* 0x0000001013137812 */ /* 0x000fe200078ec0ff */
[----:B------:R-:W-:Y:S01]  /*1dd0*/  IMAD.SHL.U32 R18, R13, 0x4, RZ ;  /* 0x000000040d127824 */ /* 0x000fe200078e00ff */
[----:B------:R-:W-:-:S02]  /*1de0*/  LOP3.LUT R23, R24, 0xf0f0f0f, R23, 0xf8, !PT ;  /* 0x0f0f0f0f18177812 */ /* 0x000fc400078ef817 */
[----:B------:R-:W-:Y:S02]  /*1df0*/  LOP3.LUT R15, R14, 0x80808080, RZ, 0xfc, !PT ;  /* 0x808080800e0f7812 */ /* 0x000fe400078efcff */
[----:B------:R-:W-:Y:S01]  /*1e00*/  LOP3.LUT R19, R19, 0xf0f0f0f, R20, 0xf8, !PT ;  /* 0x0f0f0f0f13137812 */ /* 0x000fe200078ef814 */
[C---:B------:R-:W-:Y:S01]  /*1e10*/  IMAD.SHL.U32 R20, R12.reuse, 0x800, RZ ;  /* 0x000008000c147824 */ /* 0x040fe200078e00ff */
[----:B------:R-:W-:Y:S02]  /*1e20*/  SHF.R.U32.HI R24, RZ, 0x5, R12 ;  /* 0x00000005ff187819 */ /* 0x000fe4000001160c */
[----:B------:R-:W-:Y:S02]  /*1e30*/  IADD3 R15, R15, -0x10101010, RZ ;  /* 0xefefeff00f0f7810 */ /* 0x000fe40007ffe0ff */
[----:B------:R-:W-:Y:S01]  /*1e40*/  LOP3.LUT R17, R17, 0x100000, R18, 0xf8, !PT ;  /* 0x0010000011117812 */ /* 0x000fe200078ef812 */
[----:B------:R-:W-:Y:S01]  /*1e50*/  IMAD.SHL.U32 R18, R13, 0x200, RZ ;  /* 0x000002000d127824 */ /* 0x000fe200078e00ff */
[----:B------:R-:W-:Y:S01]  /*1e60*/  LOP3.LUT R23, R23, 0x1000, R24, 0xf8, !PT ;  /* 0x0000100017177812 */ /* 0x000fe200078ef818 */
[----:B------:R-:W-:Y:S01]  /*1e70*/  IMAD.SHL.U32 R24, R12, 0x4, RZ ;  /* 0x000000040c187824 */ /* 0x000fe200078e00ff */
[----:B------:R-:W-:Y:S01]  /*1e80*/  LOP3.LUT R19, R19, 0x1000, R20, 0xf8, !PT ;  /* 0x0000100013137812 */ /* 0x000fe200078ef814 */
[----:B------:R-:W-:Y:S01]  /*1e90*/  IMAD.SHL.U32 R25, R6, 0x20, RZ ;  /* 0x0000002006197824 */ /* 0x000fe200078e00ff */
[----:B------:R-:W-:Y:S01]  /*1ea0*/  LOP3.LUT R15, R15, 0x80808080, RZ, 0x3c, !PT ;  /* 0x808080800f0f7812 */ /* 0x000fe200078e3cff */
[----:B------:R-:W-:Y:S01]  /*1eb0*/  IMAD.SHL.U32 R20, R12, 0x40000, RZ ;  /* 0x000400000c147824 */ /* 0x000fe200078e00ff */
[----:B------:R-:W-:-:S02]  /*1ec0*/  LOP3.LUT R13, R17, 0x10000000, R18, 0xf8, !PT ;  /* 0x10000000110d7812 */ /* 0x000fc400078ef812 */
[----:B------:R-:W-:Y:S01]  /*1ed0*/  LOP3.LUT R24, R23, 0x100000, R24, 0xf8, !PT ;  /* 0x0010000017187812 */ /* 0x000fe200078ef818 */
[C---:B------:R-:W-:Y:S01]  /*1ee0*/  IMAD.SHL.U32 R23, R12.reuse, 0x2000000, RZ ;  /* 0x020000000c177824 */ /* 0x040fe200078e00ff */
[----:B------:R-:W-:Y:S01]  /*1ef0*/  ISETP.GE.AND P0, PT, R25, c[0x0][0x194], PT ;  /* 0x0000650019007a0c */ /* 0x000fe20003f06270 */
[----:B------:R-:W-:Y:S01]  /*1f00*/  IMAD.SHL.U32 R25, R12, 0x200, RZ ;  /* 0x000002000c197824 */ /* 0x000fe200078e00ff */
[C---:B------:R-:W-:Y:S02]  /*1f10*/  LOP3.LUT R17, R14.reuse, 0x10101010, R15, 0x18, !PT ;  /* 0x101010100e117812 */ /* 0x040fe400078e180f */
[----:B------:R-:W-:Y:S02]  /*1f20*/  LOP3.LUT R20, R19, 0x100000, R20, 0xf8, !PT ;  /* 0x0010000013147812 */ /* 0x000fe400078ef814 */
[----:B------:R-:W-:Y:S02]  /*1f30*/  PRMT R19, R14, 0xba98, RZ ;  /* 0x0000ba980e137816 */ /* 0x000fe400000000ff */
[----:B------:R-:W-:-:S02]  /*1f40*/  PRMT R14, R17, 0xba98, RZ ;  /* 0x0000ba98110e7816 */ /* 0x000fc400000000ff */
[----:B------:R-:W-:Y:S02]  /*1f50*/  LOP3.LUT R17, R20, 0x10000000, R23, 0xf8, !PT ;  /* 0x1000000014117812 */ /* 0x000fe400078ef817 */
[----:B------:R-:W-:Y:S02]  /*1f60*/  LOP3.LUT R12, R24, 0x10000000, R25, 0xf8, !PT ;  /* 0x10000000180c7812 */ /* 0x000fe400078ef819 */
[----:B------:R-:W-:Y:S02]  /*1f70*/  LOP3.LUT R18, R13, 0x80808080, RZ, 0xfc, !PT ;  /* 0x808080800d127812 */ /* 0x000fe400078efcff */
[----:B------:R-:W-:Y:S02]  /*1f80*/  LOP3.LUT R19, R14, 0x7f7f7f7f, R19, 0x60, !PT ;  /* 0x7f7f7f7f0e137812 */ /* 0x000fe400078e6013 */
[----:B------:R-:W-:Y:S02]  /*1f90*/  LOP3.LUT R20, R17, 0x80808080, RZ, 0xfc, !PT ;  /* 0x8080808011147812 */ /* 0x000fe400078efcff */
[----:B------:R-:W-:-:S02]  /*1fa0*/  LOP3.LUT R23, R12, 0x80808080, RZ, 0xfc, !PT ;  /* 0x808080800c177812 */ /* 0x000fc400078efcff */
[----:B------:R-:W-:Y:S02]  /*1fb0*/  IADD3 R18, R18, -0x10101010, RZ ;  /* 0xefefeff012127810 */ /* 0x000fe40007ffe0ff */
[----:B------:R-:W-:Y:S02]  /*1fc0*/  LOP3.LUT R14, R19, R15, R14, 0xf4, !PT ;  /* 0x0000000f130e7212 */ /* 0x000fe400078ef40e */
[----:B------:R-:W-:Y:S02]  /*1fd0*/  IADD3 R15, R20, -0x10101010, RZ ;  /* 0xefefeff0140f7810 */ /* 0x000fe40007ffe0ff */
[----:B------:R-:W-:Y:S02]  /*1fe0*/  IADD3 R23, R23, -0x10101010, RZ ;  /* 0xefefeff017177810 */ /* 0x000fe40007ffe0ff */
[----:B------:R-:W-:Y:S02]  /*1ff0*/  LOP3.LUT R20, R18, 0x80808080, RZ, 0x3c, !PT ;  /* 0x8080808012147812 */ /* 0x000fe400078e3cff */
[----:B------:R-:W-:-:S02]  /*2000*/  LOP3.LUT R18, R15, 0x80808080, RZ, 0x3c, !PT ;  /* 0x808080800f127812 */ /* 0x000fc400078e3cff */
[----:B------:R-:W-:Y:S02]  /*2010*/  LOP3.LUT R15, R23, 0x80808080, RZ, 0x3c, !PT ;  /* 0x80808080170f7812 */ /* 0x000fe400078e3cff */
[C---:B------:R-:W-:Y:S02]  /*2020*/  PRMT R19, R13.reuse, 0xba98, RZ ;  /* 0x0000ba980d137816 */ /* 0x040fe400000000ff */
[----:B------:R-:W-:Y:S02]  /*2030*/  LOP3.LUT R13, R13, 0x10101010, R20, 0x18, !PT ;  /* 0x101010100d0d7812 */ /* 0x000fe400078e1814 */
[C---:B------:R-:W-:Y:S02]  /*2040*/  PRMT R24, R17.reuse, 0xba98, RZ ;  /* 0x0000ba9811187816 */ /* 0x040fe400000000ff */
[----:B------:R-:W-:Y:S02]  /*2050*/  LOP3.LUT R17, R17, 0x10101010, R18, 0x18, !PT ;  /* 0x1010101011117812 */ /* 0x000fe400078e1812 */
[----:B------:R-:W-:-:S02]  /*2060*/  LOP3.LUT R23, R12, 0x10101010, R15, 0x18, !PT ;  /* 0x101010100c177812 */ /* 0x000fc400078e180f */
[----:B------:R-:W-:Y:S02]  /*2070*/  PRMT R13, R13, 0xba98, RZ ;  /* 0x0000ba980d0d7816 */ /* 0x000fe400000000ff */
[----:B------:R-:W-:Y:S02]  /*2080*/  PRMT R25, R12, 0xba98, RZ ;  /* 0x0000ba980c197816 */ /* 0x000fe400000000ff */
[----:B------:R-:W-:Y:S02]  /*2090*/  PRMT R17, R17, 0xba98, RZ ;  /* 0x0000ba9811117816 */ /* 0x000fe400000000ff */
[----:B------:R-:W-:Y:S02]  /*20a0*/  PRMT R12, R23, 0xba98, RZ ;  /* 0x0000ba98170c7816 */ /* 0x000fe400000000ff */
[----:B------:R-:W-:Y:S02]  /*20b0*/  LOP3.LUT R19, R13, 0x7f7f7f7f, R19, 0x60, !PT ;  /* 0x7f7f7f7f0d137812 */ /* 0x000fe400078e6013 */
[----:B------:R-:W-:-:S02]  /*20c0*/  LOP3.LUT R24, R17, 0x7f7f7f7f, R24, 0x60, !PT ;  /* 0x7f7f7f7f11187812 */ /* 0x000fc400078e6018 */
[----:B------:R-:W-:Y:S02]  /*20d0*/  LOP3.LUT R25, R12, 0x7f7f7f7f, R25, 0x60, !PT ;  /* 0x7f7f7f7f0c197812 */ /* 0x000fe400078e6019 */
[----:B------:R-:W-:Y:S02]  /*20e0*/  LOP3.LUT R20, R19, R20, R13, 0xf4, !PT ;  /* 0x0000001413147212 */ /* 0x000fe400078ef40d */
[----:B------:R-:W-:Y:S02]  /*20f0*/  LOP3.LUT R24, R24, R18, R17, 0xf4, !PT ;  /* 0x0000001218187212 */ /* 0x000fe400078ef411 */
[----:B------:R-:W-:Y:S01]  /*2100*/  LOP3.LUT R12, R25, R15, R12, 0xf4, !PT ;  /* 0x0000000f190c7212 */ /* 0x000fe200078ef40c */
[----:B------:R-:W-:Y:S01]  /*2110*/  HADD2.F32 R13, -RZ, R16.H0_H0 ;  /* 0x20000010ff0d7230 */ /* 0x000fe20000004100 */
        /* <DEDUP_REMOVED lines=9> */
[----:B0-----:R-:W0:Y:S08]  /*21b0*/  I2F.RP R14, R15 ;  /* 0x0000000f000e7306 */ /* 0x001e300000209400 */
        /* <DEDUP_REMOVED lines=31> */
[----:B------:R-:W-:-:S05]  /*23b0*/  @!P2 IMAD.WIDE R12, R12, R57, c[0x0][0x168] ;  /* 0x00005a000c0ca625 */ /* 0x000fca00078e0239 */
[----:B------:R-:W-:Y:S02]  /*23c0*/  @!P2 IADD3 R20, P3, R48, R12, RZ ;  /* 0x0000000c3014a210 */ /* 0x000fe40007f7e0ff */
[----:B------:R-:W2:Y:S03]  /*23d0*/  @!P1 LDG.E.U16.CONSTANT R12, [R60.64] ;  /* 0x0000000a3c0c9981 */ /* 0x000ea6000c1e9500 */
[----:B------:R-:W-:-:S05]  /*23e0*/  @!P2 IMAD.X R21, RZ, RZ, R13, P3 ;  /* 0x000000ffff15a224 */ /* 0x000fca00018e060d */
[----:B------:R-:W3:Y:S01]  /*23f0*/  @!P2 LDG.E.CONSTANT R20, [R20.64+0x4] ;  /* 0x0000040a1414a981 */ /* 0x000ee2000c1e9900 */
[----:B--2---:R-:W-:-:S03]  /*2400*/  @!P1 HADD2.F32 R22, -RZ, R12.H0_H0 ;  /* 0x2000000cff169230 */ /* 0x004fc60000004100 */
[----:B---3--:R-:W-:Y:S04]  /*2410*/  @!P2 STS [R9], R20 ;  /* 0x000000140900a388 */ /* 0x008fe80000000800 */
[----:B------:R-:W-:Y:S04]  /*2420*/  @!P1 STS [R47.X4+0x26a0], R22 ;  /* 0x0026a0162f009388 */ /* 0x000fe80000004800 */
[----:B------:R-:W-:Y:S06]  /*2430*/  BAR.SYNC.DEFER_BLOCKING 0x0 ;  /* 0x0000000000007b1d */ /* 0x000fec0000010000 */
[----:B------:R-:W-:Y:S04]  /*2440*/  LDS R23, [R8] ;  /* 0x0000000008177984 */ /* 0x000fe80000000800 */
[----:B------:R-:W0:Y:S04]  /*2450*/  LDS.128 R12, [R5] ;  /* 0x00000000050c7984 */ /* 0x000e280000000c00 */
[----:B------:R-:W-:Y:S04]  /*2460*/  LDS R24, [R8+0x4] ;  /* 0x0000040008187984 */ /* 0x000fe80000000800 */
[----:B------:R-:W1:Y:S04]  /*2470*/  LDS.128 R16, [R5+0x10] ;  /* 0x0000100005107984 */ /* 0x000e680000000c00 */
[----:B------:R-:W2:Y:S04]  /*2480*/  LDS R26, [R8+0x8] ;  /* 0x00000800081a7984 */ /* 0x000ea80000000800 */
[----:B------:R-:W-:Y:S04]  /*2490*/  LDS R21, [R8+0x10] ;  /* 0x0000100008157984 */ /* 0x000fe80000000800 */
[----:B------:R-:W-:Y:S01]  /*24a0*/  LDS R25, [R8+0x14] ;  /* 0x0000140008197984 */ /* 0x000fe20000000800 */
[----:B0-----:R-:W-:-:S03]  /*24b0*/  IDP.4A.S8.S8 R23, R23, R12, RZ ;  /* 0x0000000c17177226 */ /* 0x001fc600000006ff */
[----:B------:R-:W0:Y:S01]  /*24c0*/  LDS R12, [R8+0xc] ;  /* 0x00000c00080c7984 */ /* 0x000e220000000800 */
[----:B-1----:R-:W-:-:S04]  /*24d0*/  IDP.4A.S8.S8 R16, R24, R16, R23 ;  /* 0x0000001018107226 */ /* 0x002fc80000000617 */
[----:B--2---:R-:W-:Y:S02]  /*24e0*/  IDP.4A.S8.S8 R16, R26, R13, R16 ;  /* 0x0000000d1a107226 */ /* 0x004fe40000000610 */
[----:B------:R-:W-:Y:S02]  /*24f0*/  LDS R13, [R8+0x20] ;  /* 0x00002000080d7984 */ /* 0x000fe40000000800 */
[----:B0-----:R-:W-:Y:S02]  /*2500*/  IDP.4A.S8.S8 R17, R12, R17, R16 ;  /* 0x000000110c117226 */ /* 0x001fe40000000610 */
[----:B------:R-:W-:Y:S02]  /*2510*/  LDS R12, [R8+0x24] ;  /* 0x00002400080c7984 */ /* 0x000fe40000000800 */
[----:B------:R-:W-:Y:S02]  /*2520*/  IDP.4A.S8.S8 R14, R21, R14, R17 ;  /* 0x0000000e150e7226 */ /* 0x000fe40000000611 */
[----:B------:R-:W0:Y:S02]  /*2530*/  LDS.128 R20, [R5+0x20] ;  /* 0x0000200005147984 */ /* 0x000e240000000c00 */
[----:B------:R-:W-:-:S02]  /*2540*/  IDP.4A.S8.S8 R18, R25, R18, R14 ;  /* 0x0000001219127226 */ /* 0x000fc4000000060e */
[----:B------:R-:W1:Y:S04]  /*2550*/  LDS.128 R24, [R5+0x30] ;  /* 0x0000300005187984 */ /* 0x000e680000000c00 */
[----:B------:R-:W-:Y:S04]  /*2560*/  LDS R14, [R8+0x2c] ;  /* 0x00002c00080e7984 */ /* 0x000fe80000000800 */
[----:B------:R-:W-:Y:S04]  /*2570*/  LDS R17, [R8+0x38] ;  /* 0x0000380008117984 */ /* 0x000fe80000000800 */
[----:B------:R-:W-:Y:S01]  /*2580*/  LDS R16, [R8+0x3c] ;  /* 0x00003c0008107984 */ /* 0x000fe20000000800 */
[----:B0-----:R-:W-:-:S04]  /*2590*/  IDP.4A.S8.S8 R13, R13, R20, RZ ;  /* 0x000000140d0d7226 */ /* 0x001fc800000006ff */
[----:B-1----:R-:W-:Y:S02]  /*25a0*/  IDP.4A.S8.S8 R24, R12, R24, R13 ;  /* 0x000000180c187226 */ /* 0x002fe4000000060d */
[----:B------:R-:W0:Y:S04]  /*25b0*/  LDS R13, [R8+0x28] ;  /* 0x00002800080d7984 */ /* 0x000e280000000800 */
[----:B------:R-:W1:Y:S01]  /*25c0*/  LDS R12, [R8+0x18] ;  /* 0x00001800080c7984 */ /* 0x000e620000000800 */
[----:B0-----:R-:W-:-:S03]  /*25d0*/  IDP.4A.S8.S8 R24, R13, R21, R24 ;  /* 0x000000150d187226 */ /* 0x001fc60000000618 */
[----:B------:R-:W-:Y:S01]  /*25e0*/  LDS R13, [R8+0x1c] ;  /* 0x00001c00080d7984 */ /* 0x000fe20000000800 */
[----:B------:R-:W-:-:S03]  /*25f0*/  IDP.4A.S8.S8 R25, R14, R25, R24 ;  /* 0x000000190e197226 */ /* 0x000fc60000000618 */
[----:B------:R-:W0:Y:S01]  /*2600*/  LDS R14, [R8+0x30] ;  /* 0x00003000080e7984 */ /* 0x000e220000000800 */
[----:B-1----:R-:W-:-:S03]  /*2610*/  IDP.4A.S8.S8 R12, R12, R15, R18 ;  /* 0x0000000f0c0c7226 */ /* 0x002fc60000000612 */
[----:B------:R-:W1:Y:S01]  /*2620*/  LDS R15, [R8+0x34] ;  /* 0x00003400080f7984 */ /* 0x000e620000000800 */
[----:B0-----:R-:W-:-:S04]  /*2630*/  IDP.4A.S8.S8 R25, R14, R22, R25 ;  /* 0x000000160e197226 */ /* 0x001fc80000000619 */
[----:B-1----:R-:W-:-:S04]  /*2640*/  IDP.4A.S8.S8 R26, R15, R26, R25 ;  /* 0x0000001a0f1a7226 */ /* 0x002fc80000000619 */
[----:B------:R-:W-:Y:S02]  /*2650*/  IDP.4A.S8.S8 R23, R17, R23, R26 ;  /* 0x0000001711177226 */ /* 0x000fe4000000061a */
[----:B------:R-:W-:Y:S01]  /*2660*/  IDP.4A.S8.S8 R24, R13, R19, R12 ;  /* 0x000000130d187226 */ /* 0x000fe2000000060c */
[----:B------:R-:W-:Y:S01]  /*2670*/  LDS R17, [R46.X4+0x2080] ;  /* 0x002080002e117984 */ /* 0x000fe20000004800 */
[----:B------:R-:W-:-:S03]  /*2680*/  IDP.4A.S8.S8 R27, R16, R27, R23 ;  /* 0x0000001b101b7226 */ /* 0x000fc60000000617 */
[----:B------:R-:W0:Y:S04]  /*2690*/  LDS.128 R12, [R0.X16+0x26a0] ;  /* 0x0026a000000c7984 */ /* 0x000e28000000cc00 */
[----:B------:R-:W1:Y:S04]  /*26a0*/  LDS R16, [R46.X4+0x2084] ;  /* 0x002084002e107984 */ /* 0x000e680000004800 */
[----:B------:R-:W-:Y:S04]  /*26b0*/  LDS R19, [R8+0x40] ;  /* 0x0000400008137984 */ /* 0x000fe80000000800 */
[----:B------:R-:W2:Y:S01]  /*26c0*/  LDS.128 R20, [R5+0x40] ;  /* 0x0000400005147984 */ /* 0x000ea20000000c00 */
[----:B0-----:R-:W-:-:S02]  /*26d0*/  FMUL.FTZ R12, R12, R17 ;  /* 0x000000110c0c7220 */ /* 0x001fc40000410000 */
[----:B-1----:R-:W-:Y:S02]  /*26e0*/  FMUL.FTZ R13, R16, R13 ;  /* 0x0000000d100d7220 */ /* 0x002fe40000410000 */
[----:B--2---:R-:W-:Y:S02]  /*26f0*/  IDP.4A.S8.S8 R25, R19, R20, RZ ;  /* 0x0000001413197226 */ /* 0x004fe400000006ff */
[----:B------:R-:W-:Y:S04]  /*2700*/  LDS R20, [R8+0x44] ;  /* 0x0000440008147984 */ /* 0x000fe80000000800 */
[----:B------:R-:W0:Y:S01]  /*2710*/  LDS.128 R16, [R5+0x50] ;  /* 0x0000500005107984 */ /* 0x000e220000000c00 */
[----:B------:R-:W1:Y:S01]  /*2720*/  I2F R24, R24 ;  /* 0x0000001800187306 */ /* 0x000e620000201400 */
[----:B0-----:R-:W-:-:S02]  /*2730*/  IDP.4A.S8.S8 R16, R20, R16, R25 ;  /* 0x0000001014107226 */ /* 0x001fc40000000619 */
[----:B------:R-:W0:Y:S04]  /*2740*/  LDS R20, [R8+0x48] ;  /* 0x0000480008147984 */ /* 0x000e280000000800 */
[----:B------:R-:W2:Y:S01]  /*2750*/  LDS R25, [R8+0x4c] ;  /* 0x00004c0008197984 */ /* 0x000ea20000000800 */
[----:B-1----:R-:W-:-:S03]  /*2760*/  FFMA.FTZ R12, R12, R24, R55 ;  /* 0x000000180c0c7223 */ /* 0x002fc60000010037 */
[----:B------:R-:W-:Y:S01]  /*2770*/  LDS R24, [R8+0x58] ;  /* 0x0000580008187984 */ /* 0x000fe20000000800 */
[----:B0-----:R-:W-:-:S03]  /*2780*/  IDP.4A.S8.S8 R16, R20, R21, R16 ;  /* 0x0000001514107226 */ /* 0x001fc60000000610 */
[----:B------:R-:W0:Y:S04]  /*2790*/  LDS R20, [R8+0x50] ;  /* 0x0000500008147984 */ /* 0x000e280000000800 */
[----:B------:R-:W1:Y:S01]  /*27a0*/  LDS R21, [R8+0x54] ;  /* 0x0000540008157984 */ /* 0x000e620000000800 */
[----:B--2---:R-:W-:-:S03]  /*27b0*/  IDP.4A.S8.S8 R17, R25, R17, R16 ;  /* 0x0000001119117226 */ /* 0x004fc60000000610 */
[----:B------:R-:W2:Y:S01]  /*27c0*/  LDS R16, [R8+0x5c] ;  /* 0x00005c0008107984 */ /* 0x000ea20000000800 */
[----:B------:R-:W3:Y:S03]  /*27d0*/  I2F R27, R27 ;  /* 0x0000001b001b7306 */ /* 0x000ee60000201400 */
[----:B------:R-:W-:Y:S01]  /*27e0*/  LDS R25, [R8+0x60] ;  /* 0x0000600008197984 */ /* 0x000fe20000000800 */
[----:B---3--:R-:W-:Y:S02]  /*27f0*/  FFMA.FTZ R12, R13, R27, R12 ;  /* 0x0000001b0d0c7223 */ /* 0x008fe4000001000c */
[----:B0-----:R-:W-:-:S04]  /*2800*/  IDP.4A.S8.S8 R17, R20, R22, R17 ;  /* 0x0000001614117226 */ /* 0x001fc80000000611 */
[----:B-1----:R-:W-:-:S04]  /*2810*/  IDP.4A.S8.S8 R18, R21, R18, R17 ;  /* 0x0000001215127226 */ /* 0x002fc80000000611 */
[----:B------:R-:W-:Y:S02]  /*2820*/  IDP.4A.S8.S8 R18, R24, R23, R18 ;  /* 0x0000001718127226 */ /* 0x000fe40000000612 */
[----:B------:R-:W0:Y:S02]  /*2830*/  LDS.128 R20, [R5+0x60] ;  /* 0x0000600005147984 */ /* 0x000e240000000c00 */
[----:B--2---:R-:W-:Y:S02]  /*2840*/  IDP.4A.S8.S8 R13, R16, R19, R18 ;  /* 0x00000013100d7226 */ /* 0x004fe40000000612 */
[----:B------:R-:W-:Y:S04]  /*2850*/  LDS R24, [R8+0x64] ;  /* 0x0000640008187984 */ /* 0x000fe80000000800 */
[----:B------:R-:W1:Y:S01]  /*2860*/  LDS.128 R16, [R5+0x70] ;  /* 0x0000700005107984 */ /* 0x000e620000000c00 */
[----:B0-----:R-:W-:-:S03]  /*2870*/  IDP.4A.S8.S8 R25, R25, R20, RZ ;  /* 0x0000001419197226 */ /* 0x001fc600000006ff */
[----:B------:R-:W0:Y:S01]  /*2880*/  LDS R20, [R8+0x68] ;  /* 0x0000680008147984 */ /* 0x000e220000000800 */
[----:B-1----:R-:W-:-:S03]  /*2890*/  IDP.4A.S8.S8 R16, R24, R16, R25 ;  /* 0x0000001018107226 */ /* 0x002fc60000000619 */
[----:B------:R-:W1:Y:S04]  /*28a0*/  LDS R24, [R8+0x6c] ;  /* 0x00006c0008187984 */ /* 0x000e680000000800 */
[----:B------:R-:W2:Y:S01]  /*28b0*/  LDS R25, [R8+0x70] ;  /* 0x0000700008197984 */ /* 0x000ea20000000800 */
[----:B0-----:R-:W-:-:S03]  /*28c0*/  IDP.4A.S8.S8 R16, R20, R21, R16 ;  /* 0x0000001514107226 */ /* 0x001fc60000000610 */
[----:B------:R-:W0:Y:S04]  /*28d0*/  LDS R21, [R8+0x74] ;  /* 0x0000740008157984 */ /* 0x000e280000000800 */
[----:B------:R-:W-:Y:S01]  /*28e0*/  LDS R20, [R46.X4+0x208c] ;  /* 0x00208c002e147984 */ /* 0x000fe20000004800 */
[----:B-1----:R-:W-:-:S03]  /*28f0*/  IDP.4A.S8.S8 R17, R24, R17, R16 ;  /* 0x0000001118117226 */ /* 0x002fc60000000610 */
[----:B------:R-:W1:Y:S04]  /*2900*/  LDS R24, [R8+0x78] ;  /* 0x0000780008187984 */ /* 0x000e680000000800 */
[----:B------:R-:W3:Y:S01]  /*2910*/  LDS R16, [R8+0x7c] ;  /* 0x00007c0008107984 */ /* 0x000ee20000000800 */
[----:B--2---:R-:W-:-:S03]  /*2920*/  IDP.4A.S8.S8 R25, R25, R22, R17 ;  /* 0x0000001619197226 */ /* 0x004fc60000000611 */
[----:B------:R-:W2:Y:S01]  /*2930*/  LDS R17, [R46.X4+0x2088] ;  /* 0x002088002e117984 */ /* 0x000ea20000004800 */
[----:B------:R-:W4:Y:S01]  /*2940*/  I2F R13, R13 ;  /* 0x0000000d000d7306 */ /* 0x000f220000201400 */
[----:B0-----:R-:W-:-:S04]  /*2950*/  IDP.4A.S8.S8 R18, R21, R18, R25 ;  /* 0x0000001215127226 */ /* 0x001fc80000000619 */
[----:B-1----:R-:W-:-:S04]  /*2960*/  IDP.4A.S8.S8 R18, R24, R23, R18 ;  /* 0x0000001718127226 */ /* 0x002fc80000000612 */
[----:B---3--:R-:W-:Y:S01]  /*2970*/  IDP.4A.S8.S8 R16, R16, R19, R18 ;  /* 0x0000001310107226 */ /* 0x008fe20000000612 */
[----:B------:R-:W-:Y:S01]  /*2980*/  LEA R18, R6, 0x80, 0x5 ;  /* 0x0000008006127811 */ /* 0x000fe200078e28ff */
[----:B------:R-:W-:Y:S03]  /*2990*/  BAR.SYNC.DEFER_BLOCKING 0x0 ;  /* 0x0000000000007b1d */ /* 0x000fe60000010000 */
[----:B------:R-:W-:-:S03]  /*29a0*/  ISETP.GE.AND P1, PT, R18, c[0x0][0x194], PT ;  /* 0x0000650012007a0c */ /* 0x000fc60003f26270 */
[----:B------:R-:W0:Y:S01]  /*29b0*/  I2F R16, R16 ;  /* 0x0000001000107306 */ /* 0x000e220000201400 */
[----:B--2---:R-:W-:Y:S02]  /*29c0*/  FMUL.FTZ R17, R17, R14 ;  /* 0x0000000e11117220 */ /* 0x004fe40000410000 */
[----:B------:R-:W-:Y:S02]  /*29d0*/  FMUL.FTZ R15, R20, R15 ;  /* 0x0000000f140f7220 */ /* 0x000fe40000410000 */
[----:B----4-:R-:W-:-:S04]  /*29e0*/  FFMA.FTZ R12, R17, R13, R12 ;  /* 0x0000000d110c7223 */ /* 0x010fc8000001000c */
[----:B0-----:R-:W-:Y:S01]  /*29f0*/  FFMA.FTZ R55, R15, R16, R12 ;  /* 0x000000100f377223 */ /* 0x001fe2000001000c */
        /* <DEDUP_REMOVED lines=17> */
[----:B------:R-:W0:Y:S04]  /*2b10*/  LDS.128 R12, [R5] ;  /* 0x00000000050c7984 */ /* 0x000e280000000c00 */
[----:B------:R-:W-:Y:S04]  /*2b20*/  LDS R56, [R8+0x84] ;  /* 0x0000840008387984 */ /* 0x000fe80000000800 */
[----:B------:R-:W1:Y:S04]  /*2b30*/  LDS.128 R16, [R5+0x10] ;  /* 0x0000100005107984 */ /* 0x000e680000000c00 */
[----:B------:R-:W-:Y:S04]  /*2b40*/  LDS R57, [R8+0xa0] ;  /* 0x0000a00008397984 */ /* 0x000fe80000000800 */
[----:B------:R-:W2:Y:S01]  /*2b50*/  LDS.128 R24, [R5+0x20] ;  /* 0x0000200005187984 */ /* 0x000ea20000000c00 */
[----:B0-----:R-:W-:-:S03]  /*2b60*/  IDP.4A.S8.S8 R23, R23, R12, RZ ;  /* 0x0000000c17177226 */ /* 0x001fc600000006ff */
[----:B------:R-:W0:Y:S01]  /*2b70*/  LDS R12, [R8+0x88] ;  /* 0x00008800080c7984 */ /* 0x000e220000000800 */
[----:B-1----:R-:W-:-:S03]  /*2b80*/  IDP.4A.S8.S8 R16, R56, R16, R23 ;  /* 0x0000001038107226 */ /* 0x002fc60000000617 */
[----:B------:R-:W-:Y:S04]  /*2b90*/  LDS.128 R20, [R5+0x30] ;  /* 0x0000300005147984 */ /* 0x000fe80000000c00 */
[----:B------:R-:W-:Y:S01]  /*2ba0*/  LDS R56, [R8+0x9c] ;  /* 0x00009c0008387984 */ /* 0x000fe20000000800 */
        /* <DEDUP_REMOVED lines=8> */
[----:B------:R-:W0:Y:S01]  /*2c30*/  LDS R12, [R8+0x94] ;  /* 0x00009400080c7984 */ /* 0x000e220000000800 */
[----:B--2---:R-:W-:-:S03]  /*2c40*/  IDP.4A.S8.S8 R13, R16, R14, R13 ;  /* 0x0000000e100d7226 */ /* 0x004fc6000000060d */
[----:B------:R-:W2:Y:S04]  /*2c50*/  LDS R16, [R8+0xac] ;  /* 0x0000ac0008107984 */ /* 0x000ea80000000800 */
[----:B------:R-:W3:Y:S04]  /*2c60*/  LDS R14, [R8+0x98] ;  /* 0x00009800080e7984 */ /* 0x000ee80000000800 */
[----:B------:R-:W-:Y:S01]  /*2c70*/  LDS R17, [R8+0xb4] ;  /* 0x0000b40008117984 */ /* 0x000fe20000000800 */
[----:B-1----:R-:W-:-:S03]  /*2c80*/  IDP.4A.S8.S8 R20, R24, R25, R20 ;  /* 0x0000001918147226 */ /* 0x002fc60000000614 */
[----:B------:R-:W1:Y:S04]  /*2c90*/  LDS R24, [R8+0xb0] ;  /* 0x0000b00008187984 */ /* 0x000e680000000800 */
[----:B------:R-:W-:Y:S01]  /*2ca0*/  LDS R25, [R8+0xc0] ;  /* 0x0000c00008197984 */ /* 0x000fe20000000800 */
[----:B0-----:R-:W-:Y:S02]  /*2cb0*/  IDP.4A.S8.S8 R12, R12, R18, R13 ;  /* 0x000000120c0c7226 */ /* 0x001fe4000000060d */
[----:B--2---:R-:W-:Y:S02]  /*2cc0*/  IDP.4A.S8.S8 R21, R16, R21, R20 ;  /* 0x0000001510157226 */ /* 0x004fe40000000614 */
[----:B------:R-:W-:Y:S01]  /*2cd0*/  LDS R20, [R8+0xc8] ;  /* 0x0000c80008147984 */ /* 0x000fe20000000800 */
[----:B---3--:R-:W-:-:S04]  /*2ce0*/  IDP.4A.S8.S8 R12, R14, R15, R12 ;  /* 0x0000000f0e0c7226 */ /* 0x008fc8000000060c */
[----:B------:R-:W-:Y:S02]  /*2cf0*/  IDP.4A.S8.S8 R56, R56, R19, R12 ;  /* 0x0000001338387226 */ /* 0x000fe4000000060c */
[----:B------:R-:W0:Y:S01]  /*2d00*/  LDS.128 R12, [R5+0x40] ;  /* 0x00004000050c7984 */ /* 0x000e220000000c00 */
[----:B-1----:R-:W-:-:S03]  /*2d10*/  IDP.4A.S8.S8 R21, R24, R26, R21 ;  /* 0x0000001a18157226 */ /* 0x002fc60000000615 */
[----:B------:R-:W-:Y:S01]  /*2d20*/  LDS R26, [R8+0xc4] ;  /* 0x0000c400081a7984 */ /* 0x000fe20000000800 */
[----:B------:R-:W-:-:S03]  /*2d30*/  IDP.4A.S8.S8 R24, R17, R22, R21 ;  /* 0x0000001611187226 */ /* 0x000fc60000000615 */
[----:B------:R-:W1:Y:S04]  /*2d40*/  LDS R21, [R8+0xb8] ;  /* 0x0000b80008157984 */ /* 0x000e680000000800 */
[----:B------:R-:W2:Y:S04]  /*2d50*/  LDS.128 R16, [R5+0x50] ;  /* 0x0000500005107984 */ /* 0x000ea80000000c00 */
[----:B------:R-:W3:Y:S01]  /*2d60*/  LDS R22, [R8+0xbc] ;  /* 0x0000bc0008167984 */ /* 0x000ee20000000800 */
[----:B0-----:R-:W-:-:S03]  /*2d70*/  IDP.4A.S8.S8 R25, R25, R12, RZ ;  /* 0x0000000c19197226 */ /* 0x001fc600000006ff */
[----:B------:R-:W-:Y:S01]  /*2d80*/  LDS R12, [R8+0xd8] ;  /* 0x0000d800080c7984 */ /* 0x000fe20000000800 */
[----:B-1----:R-:W-:-:S03]  /*2d90*/  IDP.4A.S8.S8 R21, R21, R27, R24 ;  /* 0x0000001b15157226 */ /* 0x002fc60000000618 */
[----:B------:R-:W0:Y:S01]  /*2da0*/  LDS R24, [R8+0xcc] ;  /* 0x0000cc0008187984 */ /* 0x000e220000000800 */
[----:B--2---:R-:W-:-:S03]  /*2db0*/  IDP.4A.S8.S8 R25, R26, R16, R25 ;  /* 0x000000101a197226 */ /* 0x004fc60000000619 */
[----:B------:R-:W1:Y:S01]  /*2dc0*/  LDS R27, [R8+0xd0] ;  /* 0x0000d000081b7984 */ /* 0x000e620000000800 */
[----:B---3--:R-:W-:Y:S02]  /*2dd0*/  IDP.4A.S8.S8 R16, R22, R23, R21 ;  /* 0x0000001716107226 */ /* 0x008fe40000000615 */
[----:B------:R-:W-:Y:S02]  /*2de0*/  IDP.4A.S8.S8 R26, R20, R13, R25 ;  /* 0x0000000d141a7226 */ /* 0x000fe40000000619 */
[----:B------:R-:W-:Y:S04]  /*2df0*/  LDS R25, [R46.X4+0x2090] ;  /* 0x002090002e197984 */ /* 0x000fe80000004800 */
[----:B------:R-:W2:Y:S04]  /*2e00*/  LDS.128 R20, [R0.X16+0x26a0] ;  /* 0x0026a00000147984 */ /* 0x000ea8000000cc00 */
[----:B------:R-:W3:Y:S01]  /*2e10*/  LDS R13, [R8+0xd4] ;  /* 0x0000d400080d7984 */ /* 0x000ee20000000800 */
[----:B------:R-:W4:Y:S01]  /*2e20*/  I2F R56, R56 ;  /* 0x0000003800387306 */ /* 0x000f220000201400 */
[----:B0-----:R-:W-:-:S04]  /*2e30*/  IDP.4A.S8.S8 R17, R24, R17, R26 ;  /* 0x0000001118117226 */ /* 0x001fc8000000061a */
[----:B-1----:R-:W-:Y:S02]  /*2e40*/  IDP.4A.S8.S8 R14, R27, R14, R17 ;  /* 0x0000000e1b0e7226 */ /* 0x002fe40000000611 */
[----:B------:R-:W-:Y:S01]  /*2e50*/  LDS R17, [R8+0xe0] ;  /* 0x0000e00008117984 */ /* 0x000fe20000000800 */
[----:B--2---:R-:W-:-:S03]  /*2e60*/  FMUL.FTZ R20, R20, R25 ;  /* 0x0000001914147220 */ /* 0x004fc60000410000 */
[----:B------:R-:W0:Y:S01]  /*2e70*/  LDS.128 R24, [R5+0x60] ;  /* 0x0000600005187984 */ /* 0x000e220000000c00 */
[----:B---3--:R-:W-:Y:S02]  /*2e80*/  IDP.4A.S8.S8 R18, R13, R18, R14 ;  /* 0x000000120d127226 */ /* 0x008fe4000000060e */
[----:B----4-:R-:W-:Y:S02]  /*2e90*/  FFMA.FTZ R55, R20, R56, R55 ;  /* 0x0000003814377223 */ /* 0x010fe40000010037 */
[----:B------:R-:W-:Y:S01]  /*2ea0*/  IDP.4A.S8.S8 R18, R12, R15, R18 ;  /* 0x0000000f0c127226 */ /* 0x000fe20000000612 */
[----:B------:R-:W-:Y:S04]  /*2eb0*/  LDS R20, [R8+0xe4] ;  /* 0x0000e40008147984 */ /* 0x000fe80000000800 */
[----:B------:R-:W1:Y:S04]  /*2ec0*/  LDS.128 R12, [R5+0x70] ;  /* 0x00007000050c7984 */ /* 0x000e680000000c00 */
[----:B------:R-:W-:Y:S01]  /*2ed0*/  LDS R56, [R8+0xf8] ;  /* 0x0000f80008387984 */ /* 0x000fe20000000800 */
[----:B0-----:R-:W-:-:S03]  /*2ee0*/  IDP.4A.S8.S8 R57, R17, R24, RZ ;  /* 0x0000001811397226 */ /* 0x001fc600000006ff */
        /* <DEDUP_REMOVED lines=8> */
[----:B------:R-:W-:Y:S01]  /*2f70*/  LDS R24, [R46.X4+0x2094] ;  /* 0x002094002e187984 */ /* 0x000fe20000004800 */
[----:B-1----:R-:W-:-:S03]  /*2f80*/  IDP.4A.S8.S8 R19, R20, R13, R12 ;  /* 0x0000000d14137226 */ /* 0x002fc6000000060c */
[----:B------:R-:W1:Y:S04]  /*2f90*/  LDS R20, [R8+0xfc] ;  /* 0x0000fc0008147984 */ /* 0x000e680000000800 */
[----:B------:R-:W3:Y:S04]  /*2fa0*/  LDS R13, [R46.X4+0x2098] ;  /* 0x002098002e0d7984 */ /* 0x000ee80000004800 */
[----:B------:R-:W4:Y:S01]  /*2fb0*/  LDS R12, [R46.X4+0x209c] ;  /* 0x00209c002e0c7984 */ /* 0x000f220000004800 */
[----:B------:R-:W5:Y:S01]  /*2fc0*/  I2F R16, R16 ;  /* 0x0000001000107306 */ /* 0x000f620000201400 */
[----:B0-----:R-:W-:-:S04]  /*2fd0*/  IDP.4A.S8.S8 R19, R25, R26, R19 ;  /* 0x0000001a19137226 */ /* 0x001fc80000000613 */
[----:B--2---:R-:W-:-:S04]  /*2fe0*/  IDP.4A.S8.S8 R14, R17, R14, R19 ;  /* 0x0000000e110e7226 */ /* 0x004fc80000000613 */
[----:B------:R-:W-:Y:S01]  /*2ff0*/  IDP.4A.S8.S8 R14, R56, R27, R14 ;  /* 0x0000001b380e7226 */ /* 0x000fe2000000060e */
[----:B------:R-:W0:Y:S03]  /*3000*/  I2F R18, R18 ;  /* 0x0000001200127306 */ /* 0x000e260000201400 */
[----:B-1----:R-:W-:Y:S02]  /*3010*/  IDP.4A.S8.S8 R14, R20, R15, R14 ;  /* 0x0000000f140e7226 */ /* 0x002fe4000000060e */
[----:B------:R-:W-:-:S04]  /*3020*/  FMUL.FTZ R24, R24, R21 ;  /* 0x0000001518187220 */ /* 0x000fc80000410000 */
[----:B------:R-:W1:Y:S01]  /*3030*/  I2F R14, R14 ;  /* 0x0000000e000e7306 */ /* 0x000e620000201400 */
[----:B-----5:R-:W-:Y:S02]  /*3040*/  FFMA.FTZ R24, R24, R16, R55 ;  /* 0x0000001018187223 */ /* 0x020fe40000010037 */
[----:B---3--:R-:W-:Y:S02]  /*3050*/  FMUL.FTZ R13, R13, R22 ;  /* 0x000000160d0d7220 */ /* 0x008fe40000410000 */
[----:B----4-:R-:W-:Y:S02]  /*3060*/  FMUL.FTZ R12, R12, R23 ;  /* 0x000000170c0c7220 */ /* 0x010fe40000410000 */
[----:B0-----:R-:W-:-:S04]  /*3070*/  FFMA.FTZ R13, R13, R18, R24 ;  /* 0x000000120d0d7223 */ /* 0x001fc80000010018 */
[----:B-1----:R-:W-:Y:S01]  /*3080*/  FFMA.FTZ R55, R12, R14, R13 ;  /* 0x0000000e0c377223 */ /* 0x002fe2000001000d */
[----:B------:R-:W-:Y:S06]  /*3090*/  BAR.SYNC.DEFER_BLOCKING 0x0 ;  /* 0x0000000000007b1d */ /* 0x000fec0000010000 */
.L_x_364:
[----:B------:R-:W-:-:S04]  /*30a0*/  IADD3 R6, R6, 0x8, RZ ;  /* 0x0000000806067810 */ /* 0x000fc80007ffe0ff */
[----:B------:R-:W-:-:S13]  /*30b0*/  ISETP.GE.AND P0, PT, R6, R4, PT ;  /* 0x000000040600720c */ /* 0x000fda0003f06270 */
[----:B------:R-:W-:Y:S01]  /*30c0*/  @P0 CALL.REL.NOINC `(.L_x_363) ;  /* 0x0000001000000944 */ /* 0x000fe20003c00000 */
[----:B------:R-:W-:Y:S05]  /*30d0*/  BRA `(.L_x_365) ;  /* 0xffffd5f000007947 */ /* 0x000fea000383ffff */
.L_x_363:
        /* <DEDUP_REMOVED lines=16> */
.L_x_366:
        /* <DEDUP_REMOVED lines=10> */
.L_x_1273:


//--------------------- .text._Z8moe_q5_0IN3c108BFloat16ELb0EEvPKvS3_PT_PKiS7_S7_iiiiiii --------------------------
	.section	.text._Z8moe_q5_0IN3c108BFloat16ELb0EEvPKvS3_PT_PKiS7_S7_iiiiiii,"ax",@progbits
	.sectioninfo	@"SHI_REGISTERS=63"
	.align	128
.text._Z8moe_q5_0IN3c108BFloat16ELb0EEvPKvS3_PT_PKiS7_S7_iiiiiii:
        .type           _Z8moe_q5_0IN3c108BFloat16ELb0EEvPKvS3_PT_PKiS7_S7_iiiiiii,@function
        .size           _Z8moe_q5_0IN3c108BFloat16ELb0EEvPKvS3_PT_PKiS7_S7_iiiiiii,(.L_x_1274 - _Z8moe_q5_0IN3c108BFloat16ELb0EEvPKvS3_PT_PKiS7_S7_iiiiiii)
        .other          _Z8moe_q5_0IN3c108BFloat16ELb0EEvPKvS3_PT_PKiS7_S7_iiiiiii,@"STO_CUDA_ENTRY STV_DEFAULT"
_Z8moe_q5_0IN3c108BFloat16ELb0EEvPKvS3_PT_PKiS7_S7_iiiiiii:
        /* <DEDUP_REMOVED lines=39> */
[----:B------:R-:W-:Y:S01]  /*0270*/  IMAD.SHL.U32 R39, R2, 0x2, RZ ;  /* 0x0000000202277824 */ /* 0x000fe200078e00ff */
[----:B------:R-:W-:Y:S01]  /*0280*/  LEA.HI R7, R7, R2, RZ, 0x2 ;  /* 0x0000000207077211 */ /* 0x000fe200078f10ff */
[----:B------:R-:W-:Y:S01]  /*0290*/  IMAD.SHL.U32 R12, R35, 0x4, RZ ;  /* 0x00000004230c7824 */ /* 0x000fe200078e00ff */
[----:B------:R-:W-:Y:S01]  /*02a0*/  LEA.HI.SX32 R40, R6, R3, 0x1d ;  /* 0x0000000306287211 */ /* 0x000fe200078feaff */
[----:B------:R-:W-:Y:S01]  /*02b0*/  IMAD R34, R2, 0x104, RZ ;  /* 0x0000010402227824 */ /* 0x000fe200078e02ff */
[----:B------:R-:W-:Y:S01]  /*02c0*/  LOP3.LUT R47, R6, 0xfffffff8, RZ, 0xc0, !PT ;  /* 0xfffffff8062f7812 */ /* 0x000fe200078ec0ff */
[----:B------:R-:W-:Y:S01]  /*02d0*/  IMAD R39, R0, 0x41, R39 ;  /* 0x0000004100277824 */ /* 0x000fe200078e0227 */
[----:B------:R-:W-:-:S02]  /*02e0*/  IADD3 R5, R40, 0x10, RZ ;  /* 0x0000001028057810 */ /* 0x000fc40007ffe0ff */
[----:B------:R-:W-:Y:S01]  /*02f0*/  SHF.R.S32.HI R3, RZ, 0x5, R9 ;  /* 0x00000005ff037819 */ /* 0x000fe20000011409 */
[----:B------:R-:W-:Y:S01]  /*0300*/  IMAD.IADD R47, R2, 0x1, -R47 ;  /* 0x00000001022f7824 */ /* 0x000fe200078e0a2f */
[----:B------:R-:W-:Y:S02]  /*0310*/  SHF.R.S32.HI R8, RZ, 0x1f, R5 ;  /* 0x0000001fff087819 */ /* 0x000fe40000011405 */
[----:B------:R-:W-:Y:S01]  /*0320*/  SHF.R.S32.HI R9, RZ, 0x1f, R40 ;  /* 0x0000001fff097819 */ /* 0x000fe20000011428 */
[----:B------:R-:W-:Y:S01]  /*0330*/  IMAD R42, R0, R3, RZ ;  /* 0x00000003002a7224 */ /* 0x000fe200078e02ff */
[----:B------:R-:W-:Y:S01]  /*0340*/  LEA.HI R10, R8, R5, RZ, 0x2 ;  /* 0x00000005080a7211 */ /* 0x000fe200078f10ff */
[----:B------:R-:W-:Y:S01]  /*0350*/  IMAD R8, R4, c[0x0][0x190], RZ ;  /* 0x0000640004087a24 */ /* 0x000fe200078e02ff */
[----:B------:R-:W-:Y:S01]  /*0360*/  SHF.R.S32.HI R49, RZ, 0x2, R7 ;  /* 0x00000002ff317819 */ /* 0x000fe20000011407 */
[----:B------:R-:W-:Y:S01]  /*0370*/  IMAD.MOV.U32 R4, RZ, RZ, RZ ;  /* 0x000000ffff047224 */ /* 0x000fe200078e00ff */
[----:B------:R-:W-:Y:S01]  /*0380*/  LEA.HI R13, R10, R47, RZ, 0x1e ;  /* 0x0000002f0a0d7211 */ /* 0x000fe200078ff0ff */
[C---:B------:R-:W-:Y:S01]  /*0390*/  IMAD.SHL.U32 R5, R3.reuse, 0x4, RZ ;  /* 0x0000000403057824 */ /* 0x040fe200078e00ff */
[----:B------:R-:W-:Y:S01]  /*03a0*/  IADD3 R54, P0, R8, c[0x0][0x160], RZ ;  /* 0x0000580008367a10 */ /* 0x000fe20007f1e0ff */
[----:B------:R-:W-:Y:S01]  /*03b0*/  IMAD R51, R3, UR4, RZ ;  /* 0x0000000403337c24 */ /* 0x000fe2000f8e02ff */
[----:B------:R-:W-:Y:S01]  /*03c0*/  LOP3.LUT R15, R12, 0x7c, RZ, 0xc0, !PT ;  /* 0x0000007c0c0f7812 */ /* 0x000fe200078ec0ff */
[----:B------:R-:W-:Y:S01]  /*03d0*/  IMAD R43, R2, 0x8, R49 ;  /* 0x00000008022b7824 */ /* 0x000fe200078e0231 */
[----:B------:R-:W-:-:S02]  /*03e0*/  LEA.HI.X.SX32 R55, R8, c[0x0][0x164], 0x1, P0 ;  /* 0x0000590008377a11 */ /* 0x000fc400000f0eff */
[----:B------:R-:W-:Y:S01]  /*03f0*/  LEA.HI R8, R9, R40, RZ, 0x2 ;  /* 0x0000002809087211 */ /* 0x000fe200078f10ff */
[----:B------:R-:W-:Y:S01]  /*0400*/  IMAD.IADD R32, R36, 0x1, R15 ;  /* 0x0000000124207824 */ /* 0x000fe200078e020f */
[----:B------:R-:W-:Y:S01]  /*0410*/  LOP3.LUT R9, R7, 0xfffffffc, RZ, 0xc0, !PT ;  /* 0xfffffffc07097812 */ /* 0x000fe200078ec0ff */
[----:B------:R-:W-:Y:S01]  /*0420*/  IMAD R7, R40, 0x8, R13 ;  /* 0x0000000828077824 */ /* 0x000fe200078e020d */
[----:B------:R-:W-:Y:S02]  /*0430*/  LEA.HI R11, R8, R47, RZ, 0x1e ;  /* 0x0000002f080b7211 */ /* 0x000fe400078ff0ff */
[C---:B------:R-:W-:Y:S01]  /*0440*/  LOP3.LUT R45, R2.reuse, 0x3, RZ, 0xc0, !PT ;  /* 0x00000003022d7812 */ /* 0x040fe200078ec0ff */
[----:B------:R-:W-:Y:S01]  /*0450*/  IMAD.IADD R48, R2, 0x1, -R9 ;  /* 0x0000000102307824 */ /* 0x000fe200078e0a09 */
[----:B------:R-:W-:Y:S01]  /*0460*/  LOP3.LUT R46, R46, 0x1c, RZ, 0xc0, !PT ;  /* 0x0000001c2e2e7812 */ /* 0x000fe200078ec0ff */
[----:B------:R-:W-:Y:S01]  /*0470*/  IMAD R38, R40, 0x8, R11 ;  /* 0x0000000828267824 */ /* 0x000fe200078e020b */
[----:B------:R-:W-:Y:S01]  /*0480*/  LOP3.LUT R44, R44, 0xfffffffc, R45, 0xe2, !PT ;  /* 0xfffffffc2c2c7812 */ /* 0x000fe200078ee22d */
[----:B------:R-:W-:Y:S01]  /*0490*/  IMAD R40, R40, R3, RZ ;  /* 0x0000000328287224 */ /* 0x000fe200078e02ff */
[----:B------:R-:W-:Y:S01]  /*04a0*/  SHF.R.S32.HI R6, RZ, 0x1f, R42 ;  /* 0x0000001fff067819 */ /* 0x000fe2000001142a */
[----:B------:R-:W-:Y:S01]  /*04b0*/  IMAD.SHL.U32 R41, R48, 0x4, RZ ;  /* 0x0000000430297824 */ /* 0x000fe200078e00ff */
[----:B------:R-:W-:Y:S01]  /*04c0*/  SHF.R.S32.HI R33, RZ, 0x1f, R49 ;  /* 0x0000001fff217819 */ /* 0x000fe20000011431 */
[----:B------:R-:W-:-:S02]  /*04d0*/  IMAD R37, R3, 0x10, R40 ;  /* 0x0000001003257824 */ /* 0x000fc400078e0228 */
.L_x_369:
[----:B------:R-:W-:Y:S02]  /*04e0*/  IADD3 R16, P0, R51, R4, RZ ;  /* 0x0000000433107210 */ /* 0x000fe40007f1e0ff */
[----:B0-----:R-:W-:-:S04]  /*04f0*/  SHF.R.S32.HI R10, RZ, 0x1f, R4 ;  /* 0x0000001fff0a7819 */ /* 0x001fc80000011404 */
[----:B------:R-:W-:Y:S02]  /*0500*/  LEA.HI.X.SX32 R10, R51, R10, 0x1, P0 ;  /* 0x0000000a330a7211 */ /* 0x000fe400000f0eff */
[----:B------:R-:W-:-:S04]  /*0510*/  IADD3 R19, P0, P1, R42, R16, R49 ;  /* 0x000000102a137210 */ /* 0x000fc8000791e031 */
[----:B------:R-:W-:Y:S01]  /*0520*/  IADD3.X R8, R6, R10, R33, P0, P1 ;  /* 0x0000000a06087210 */ /* 0x000fe200007e2421 */
        /* <DEDUP_REMOVED lines=8> */
[----:B------:R-:W-:-:S05]  /*05b0*/  IMAD.WIDE R12, R5, 0x16, R18 ;  /* 0x00000016050c7825 */ /* 0x000fca00078e0212 */
[----:B------:R0:W4:Y:S04]  /*05c0*/  LDG.E.U16.CONSTANT R20, [R12.64+0x2] ;  /* 0x000002080c147981 */ /* 0x000128000c1e9500 */
[----:B------:R0:W4:Y:S01]  /*05d0*/  LDG.E.U16.CONSTANT R17, [R12.64+0x4] ;  /* 0x000004080c117981 */ /* 0x000122000c1e9500 */
[----:B------:R-:W-:-:S05]  /*05e0*/  IMAD.WIDE R14, R5, 0x16, R8 ;  /* 0x00000016050e7825 */ /* 0x000fca00078e0208 */
[----:B------:R1:W4:Y:S04]  /*05f0*/  LDG.E.U16.CONSTANT R21, [R14.64+0x6] ;  /* 0x000006080e157981 */ /* 0x000328000c1e9500 */
[----:B------:R1:W4:Y:S01]  /*0600*/  LDG.E.U16.CONSTANT R22, [R14.64+0x8] ;  /* 0x000008080e167981 */ /* 0x000322000c1e9500 */
[----:B0-----:R-:W-:-:S04]  /*0610*/  IMAD.WIDE R12, R5, 0x16, R12 ;  /* 0x00000016050c7825 */ /* 0x001fc800078e020c */
[----:B-1----:R-:W-:Y:S01]  /*0620*/  IMAD.WIDE R14, R5, 0x16, R14 ;  /* 0x00000016050e7825 */ /* 0x002fe200078e020e */
[----:B--2---:R-:W-:-:S04]  /*0630*/  PRMT R26, R11, 0x5410, R26 ;  /* 0x000054100b1a7816 */ /* 0x004fc8000000001a */
[----:B------:R-:W-:-:S04]  /*0640*/  SHF.R.S32.HI R11, RZ, R41, R26 ;  /* 0x00000029ff0b7219 */ /* 0x000fc8000001141a */
[----:B------:R-:W-:Y:S01]  /*0650*/  SHF.R.U32.HI R19, RZ, 0x5, R11 ;  /* 0x00000005ff137819 */ /* 0x000fe2000001160b */
[----:B------:R-:W-:Y:S01]  /*0660*/  IMAD.SHL.U32 R18, R11, 0x10, RZ ;  /* 0x000000100b127824 */ /* 0x000fe200078e00ff */
[----:B---3--:R-:W-:Y:S01]  /*0670*/  PRMT R23, R23, 0x5410, R24 ;  /* 0x0000541017177816 */ /* 0x008fe20000000018 */
[C---:B------:R-:W-:Y:S02]  /*0680*/  IMAD.SHL.U32 R9, R11.reuse, 0x800, RZ ;  /* 0x000008000b097824 */ /* 0x040fe400078e00ff */
[----:B------:R-:W-:Y:S01]  /*0690*/  IMAD.SHL.U32 R8, R11, 0x40000, RZ ;  /* 0x000400000b087824 */ /* 0x000fe200078e00ff */
[----:B------:R-:W-:-:S04]  /*06a0*/  LOP3.LUT R18, R18, 0x10, RZ, 0xc0, !PT ;  /* 0x0000001012127812 */ /* 0x000fc800078ec0ff */
[--C-:B------:R-:W-:Y:S02]  /*06b0*/  LOP3.LUT R18, R18, 0xf0f0f0f, R23.reuse, 0xf8, !PT ;  /* 0x0f0f0f0f12127812 */ /* 0x100fe400078ef817 */
[----:B------:R-:W-:Y:S02]  /*06c0*/  SHF.R.U32.HI R23, RZ, 0x4, R23 ;  /* 0x00000004ff177819 */ /* 0x000fe40000011617 */
[----:B------:R-:W-:Y:S02]  /*06d0*/  LOP3.LUT R9, R18, 0x1000, R9, 0xf8, !PT ;  /* 0x0000100012097812 */ /* 0x000fe400078ef809 */
[----:B------:R-:W-:Y:S02]  /*06e0*/  SHF.R.U32.HI R18, RZ, 0xc, R11 ;  /* 0x0000000cff127819 */ /* 0x000fe4000001160b */
[----:B------:R-:W-:Y:S01]  /*06f0*/  LOP3.LUT R8, R9, 0x100000, R8, 0xf8, !PT ;  /* 0x0010000009087812 */ /* 0x000fe200078ef808 */
[----:B------:R-:W-:Y:S01]  /*0700*/  IMAD.SHL.U32 R9, R11, 0x2000000, RZ ;  /* 0x020000000b097824 */ /* 0x000fe200078e00ff */
[----:B------:R-:W-:-:S04]  /*0710*/  LOP3.LUT R18, R18, 0x10, RZ, 0xc0, !PT ;  /* 0x0000001012127812 */ /* 0x000fc800078ec0ff */
[----:B------:R-:W-:Y:S02]  /*0720*/  LOP3.LUT R8, R8, 0x10000000, R9, 0xf8, !PT ;  /* 0x1000000008087812 */ /* 0x000fe400078ef809 */
[----:B------:R-:W-:Y:S02]  /*0730*/  LOP3.LUT R18, R18, 0xf0f0f0f, R23, 0xf8, !PT ;  /* 0x0f0f0f0f12127812 */ /* 0x000fe400078ef817 */
[----:B------:R-:W-:Y:S02]  /*0740*/  LOP3.LUT R9, R8, 0x80808080, RZ, 0xfc, !PT ;  /* 0x8080808008097812 */ /* 0x000fe400078efcff */
[----:B------:R-:W-:Y:S01]  /*0750*/  LOP3.LUT R18, R18, 0x1000, R19, 0xf8, !PT ;  /* 0x0000100012127812 */ /* 0x000fe200078ef813 */
[----:B------:R-:W-:Y:S01]  /*0760*/  IMAD.SHL.U32 R19, R11, 0x4, RZ ;  /* 0x000000040b137824 */ /* 0x000fe200078e00ff */
[----:B------:R-:W-:-:S04]  /*0770*/  IADD3 R9, R9, -0x10101010, RZ ;  /* 0xefefeff009097810 */ /* 0x000fc80007ffe0ff */
[----:B------:R-:W-:Y:S02]  /*0780*/  LOP3.LUT R29, R9, 0x80808080, RZ, 0x3c, !PT ;  /* 0x80808080091d7812 */ /* 0x000fe400078e3cff */
[----:B------:R-:W-:Y:S01]  /*0790*/  LOP3.LUT R9, R18, 0x100000, R19, 0xf8, !PT ;  /* 0x0010000012097812 */ /* 0x000fe200078ef813 */
[----:B------:R-:W-:Y:S01]  /*07a0*/  IMAD.SHL.U32 R18, R11, 0x200, RZ ;  /* 0x000002000b127824 */ /* 0x000fe200078e00ff */
[C---:B------:R-:W-:Y:S02]  /*07b0*/  LOP3.LUT R11, R8.reuse, 0x10101010, R29, 0x18, !PT ;  /* 0x10101010080b7812 */ /* 0x040fe400078e181d */
[----:B------:R-:W-:Y:S02]  /*07c0*/  PRMT R19, R8, 0xba98, RZ ;  /* 0x0000ba9808137816 */ /* 0x000fe400000000ff */
[----:B------:R-:W-:Y:S02]  /*07d0*/  LOP3.LUT R9, R9, 0x10000000, R18, 0xf8, !PT ;  /* 0x1000000009097812 */ /* 0x000fe400078ef812 */
[----:B------:R-:W-:Y:S01]  /*07e0*/  PRMT R8, R11, 0xba98, RZ ;  /* 0x0000ba980b087816 */ /* 0x000fe200000000ff */
[----:B------:R0:W2:Y:S01]  /*07f0*/  LDG.E.U16.CONSTANT R18, [R14.64+0x8] ;  /* 0x000008080e127981 */ /* 0x0000a2000c1e9500 */
[----:B------:R-:W-:-:S02]  /*0800*/  LOP3.LUT R11, R9, 0x80808080, RZ, 0xfc, !PT ;  /* 0x80808080090b7812 */ /* 0x000fc400078efcff */
[----:B------:R-:W-:Y:S02]  /*0810*/  LOP3.LUT R19, R8, 0x7f7f7f7f, R19, 0x60, !PT ;  /* 0x7f7f7f7f08137812 */ /* 0x000fe400078e6013 */
[----:B------:R-:W-:Y:S02]  /*0820*/  IADD3 R11, R11, -0x10101010, RZ ;  /* 0xefefeff00b0b7810 */ /* 0x000fe40007ffe0ff */
[----:B------:R-:W-:Y:S02]  /*0830*/  LOP3.LUT R29, R19, R29, R8, 0xf4, !PT ;  /* 0x0000001d131d7212 */ /* 0x000fe400078ef408 */
[----:B------:R-:W-:Y:S01]  /*0840*/  LOP3.LUT R24, R11, 0x80808080, RZ, 0x3c, !PT ;  /* 0x808080800b187812 */ /* 0x000fe200078e3cff */
[----:B------:R1:W3:Y:S01]  /*0850*/  LDG.E.U16.CONSTANT R8, [R12.64+0x2] ;  /* 0x000002080c087981 */ /* 0x0002e2000c1e9500 */
[C---:B------:R-:W-:Y:S02]  /*0860*/  PRMT R26, R9.reuse, 0xba98, RZ ;  /* 0x0000ba98091a7816 */ /* 0x040fe400000000ff */
[----:B------:R-:W-:-:S02]  /*0870*/  LOP3.LUT R11, R9, 0x10101010, R24, 0x18, !PT ;  /* 0x10101010090b7812 */ /* 0x000fc400078e1818 */
[----:B------:R1:W3:Y:S01]  /*0880*/  LDG.E.U16.CONSTANT R9, [R12.64+0x4] ;  /* 0x000004080c097981 */ /* 0x0002e2000c1e9500 */
[----:B----4-:R-:W-:-:S04]  /*0890*/  PRMT R20, R20, 0x5410, R17 ;  /* 0x0000541014147816 */ /* 0x010fc80000000011 */
[----:B------:R-:W-:Y:S02]  /*08a0*/  SHF.R.S32.HI R17, RZ, R41, R20 ;  /* 0x00000029ff117219 */ /* 0x000fe40000011414 */
[----:B------:R-:W-:Y:S02]  /*08b0*/  PRMT R25, R11, 0xba98, RZ ;  /* 0x0000ba980b197816 */ /* 0x000fe400000000ff */
[----:B------:R0:W2:Y:S01]  /*08c0*/  LDG.E.U16.CONSTANT R11, [R14.64+0x6] ;  /* 0x000006080e0b7981 */ /* 0x0000a2000c1e9500 */
[----:B------:R-:W-:Y:S01]  /*08d0*/  IMAD.SHL.U32 R19, R17, 0x10, RZ ;  /* 0x0000001011137824 */ /* 0x000fe200078e00ff */
[----:B------:R-:W-:-:S04]  /*08e0*/  PRMT R21, R21, 0x5410, R22 ;  /* 0x0000541015157816 */ /* 0x000fc80000000016 */
[----:B------:R-:W-:Y:S01]  /*08f0*/  LOP3.LUT R20, R19, 0x10, RZ, 0xc0, !PT ;  /* 0x0000001013147812 */ /* 0x000fe200078ec0ff */
[----:B------:R-:W-:-:S03]  /*0900*/  IMAD.SHL.U32 R19, R17, 0x800, RZ ;  /* 0x0000080011137824 */ /* 0x000fc600078e00ff */
        /* <DEDUP_REMOVED lines=9> */
[----:B------:R-:W-:Y:S02]  /*09a0*/  SHF.R.U32.HI R22, RZ, 0x5, R17 ;  /* 0x00000005ff167819 */ /* 0x000fe40000011611 */
[----:B------:R-:W-:-:S02]  /*09b0*/  LOP3.LUT R21, R20, 0xf0f0f0f, R21, 0xf8, !PT ;  /* 0x0f0f0f0f14157812 */ /* 0x000fc400078ef815 */
[----:B------:R-:W-:Y:S02]  /*09c0*/  LOP3.LUT R26, R25, 0x7f7f7f7f, R26, 0x60, !PT ;  /* 0x7f7f7f7f191a7812 */ /* 0x000fe400078e601a */
[----:B------:R-:W-:Y:S01]  /*09d0*/  LOP3.LUT R21, R21, 0x1000, R22, 0xf8, !PT ;  /* 0x0000100015157812 */ /* 0x000fe200078ef816 */
[----:B------:R-:W-:Y:S01]  /*09e0*/  IMAD.SHL.U32 R22, R17, 0x4, RZ ;  /* 0x0000000411167824 */ /* 0x000fe200078e00ff */
[----:B------:R-:W-:Y:S02]  /*09f0*/  LOP3.LUT R20, R19, 0x80808080, RZ, 0xfc, !PT ;  /* 0x8080808013147812 */ /* 0x000fe400078efcff */
[----:B------:R-:W-:Y:S01]  /*0a00*/  LOP3.LUT R25, R26, R24, R25, 0xf4, !PT ;  /* 0x000000181a197212 */ /* 0x000fe200078ef419 */
[----:B------:R-:W-:Y:S01]  /*0a10*/  IMAD.SHL.U32 R24, R17, 0x200, RZ ;  /* 0x0000020011187824 */ /* 0x000fe200078e00ff */
[----:B------:R-:W-:Y:S02]  /*0a20*/  IADD3 R20, R20, -0x10101010, RZ ;  /* 0xefefeff014147810 */ /* 0x000fe40007ffe0ff */
[----:B------:R-:W-:-:S02]  /*0a30*/  LOP3.LUT R23, R21, 0x100000, R22, 0xf8, !PT ;  /* 0x0010000015177812 */ /* 0x000fc400078ef816 */
[----:B------:R-:W-:Y:S02]  /*0a40*/  LOP3.LUT R20, R20, 0x80808080, RZ, 0x3c, !PT ;  /* 0x8080808014147812 */ /* 0x000fe400078e3cff */
[----:B------:R-:W-:Y:S02]  /*0a50*/  LOP3.LUT R17, R23, 0x10000000, R24, 0xf8, !PT ;  /* 0x1000000017117812 */ /* 0x000fe400078ef818 */
[C---:B------:R-:W-:Y:S02]  /*0a60*/  LOP3.LUT R21, R19.reuse, 0x10101010, R20, 0x18, !PT ;  /* 0x1010101013157812 */ /* 0x040fe400078e1814 */
[----:B------:R-:W-:Y:S02]  /*0a70*/  PRMT R22, R19, 0xba98, RZ ;  /* 0x0000ba9813167816 */ /* 0x000fe400000000ff */
[----:B------:R-:W-:-:S04]  /*0a80*/  LOP3.LUT R19, R17, 0x80808080, RZ, 0xfc, !PT ;  /* 0x8080808011137812 */ /* 0x000fc800078efcff */
[----:B------:R-:W-:Y:S02]  /*0a90*/  IADD3 R19, R19, -0x10101010, RZ ;  /* 0xefefeff013137810 */ /* 0x000fe40007ffe0ff */
[----:B------:R-:W-:Y:S02]  /*0aa0*/  PRMT R21, R21, 0xba98, RZ ;  /* 0x0000ba9815157816 */ /* 0x000fe400000000ff */
[----:B------:R-:W-:Y:S02]  /*0ab0*/  LOP3.LUT R60, R19, 0x80808080, RZ, 0x3c, !PT ;  /* 0x80808080133c7812 */ /* 0x000fe400078e3cff */
[----:B------:R-:W-:Y:S01]  /*0ac0*/  LOP3.LUT R22, R21, 0x7f7f7f7f, R22, 0x60, !PT ;  /* 0x7f7f7f7f15167812 */ /* 0x000fe200078e6016 */
[----:B-1----:R-:W-:Y:S01]  /*0ad0*/  IMAD.WIDE R12, R5, 0x16, R12 ;  /* 0x00000016050c7825 */ /* 0x002fe200078e020c */
[----:B------:R-:W-:Y:S02]  /*0ae0*/  LOP3.LUT R19, R17, 0x10101010, R60, 0x18, !PT ;  /* 0x1010101011137812 */ /* 0x000fe400078e183c */
[----:B------:R-:W-:-:S02]  /*0af0*/  LOP3.LUT R27, R22, R20, R21, 0xf4, !PT ;  /* 0x00000014161b7212 */ /* 0x000fc400078ef415 */
[----:B------:R-:W-:Y:S01]  /*0b00*/  PRMT R20, R17, 0xba98, RZ ;  /* 0x0000ba9811147816 */ /* 0x000fe200000000ff */
[----:B------:R1:W4:Y:S01]  /*0b10*/  LDG.E.U16.CONSTANT R22, [R12.64+0x2] ;  /* 0x000002080c167981 */ /* 0x000322000c1e9500 */
[----:B------:R-:W-:-:S03]  /*0b20*/  PRMT R17, R19, 0xba98, RZ ;  /* 0x0000ba9813117816 */ /* 0x000fc600000000ff */
[----:B------:R1:W4:Y:S01]  /*0b30*/  LDG.E.U16.CONSTANT R19, [R12.64+0x4] ;  /* 0x000004080c137981 */ /* 0x000322000c1e9500 */
[----:B------:R-:W-:Y:S01]  /*0b40*/  LOP3.LUT R20, R17, 0x7f7f7f7f, R20, 0x60, !PT ;  /* 0x7f7f7f7f11147812 */ /* 0x000fe200078e6014 */
[----:B0-----:R-:W-:-:S03]  /*0b50*/  IMAD.WIDE R14, R5, 0x16, R14 ;  /* 0x00000016050e7825 */ /* 0x001fc600078e020e */
[----:B------:R-:W-:Y:S02]  /*0b60*/  LOP3.LUT R60, R20, R60, R17, 0xf4, !PT ;  /* 0x0000003c143c7212 */ /* 0x000fe400078ef411 */
[----:B------:R-:W4:Y:S04]  /*0b70*/  LDG.E.U16.CONSTANT R17, [R14.64+0x6] ;  /* 0x000006080e117981 */ /* 0x000f28000c1e9500 */
[----:B------:R-:W4:Y:S01]  /*0b80*/  LDG.E.U16.CONSTANT R20, [R14.64+0x8] ;  /* 0x000008080e147981 */ /* 0x000f22000c1e9500 */
[----:B-1----:R-:W-:Y:S01]  /*0b90*/  IMAD.WIDE R12, R5, 0x16, R12 ;  /* 0x00000016050c7825 */ /* 0x002fe200078e020c */
[----:B---3--:R-:W-:-:S04]  /*0ba0*/  PRMT R8, R8, 0x5410, R9 ;  /* 0x0000541008087816 */ /* 0x008fc80000000009 */
[----:B------:R-:W-:-:S05]  /*0bb0*/  SHF.R.S32.HI R8, RZ, R41, R8 ;  /* 0x00000029ff087219 */ /* 0x000fca0000011408 */
[----:B------:R-:W-:Y:S01]  /*0bc0*/  IMAD.SHL.U32 R9, R8, 0x10, RZ ;  /* 0x0000001008097824 */ /* 0x000fe200078e00ff */
[----:B--2---:R-:W-:-:S04]  /*0bd0*/  PRMT R11, R11, 0x5410, R18 ;  /* 0x000054100b0b7816 */ /* 0x004fc80000000012 */
[----:B------:R-:W-:Y:S02]  /*0be0*/  LOP3.LUT R18, R9, 0x10, RZ, 0xc0, !PT ;  /* 0x0000001009127812 */ /* 0x000fe400078ec0ff */
[----:B------:R-:W-:Y:S02]  /*0bf0*/  SHF.R.U32.HI R9, RZ, 0xc, R8 ;  /* 0x0000000cff097819 */ /* 0x000fe40000011608 */
[--C-:B------:R-:W-:Y:S02]  /*0c00*/  LOP3.LUT R18, R18, 0xf0f0f0f, R11.reuse, 0xf8, !PT ;  /* 0x0f0f0f0f12127812 */ /* 0x100fe400078ef80b */
        /* <DEDUP_REMOVED lines=15> */
[----:B------:R-:W-:Y:S02]  /*0d00*/  IADD3 R11, R11, -0x10101010, RZ ;  /* 0xefefeff00b0b7810 */ /* 0x000fe40007ffe0ff */
[----:B------:R-:W-:Y:S02]  /*0d10*/  LOP3.LUT R8, R18, 0x10000000, R21, 0xf8, !PT ;  /* 0x1000000012087812 */ /* 0x000fe400078ef815 */
[----:B------:R-:W-:Y:S02]  /*0d20*/  LOP3.LUT R58, R11, 0x80808080, RZ, 0x3c, !PT ;  /* 0x808080800b3a7812 */ /* 0x000fe400078e3cff */
[C---:B------:R-:W-:Y:S02]  /*0d30*/  PRMT R18, R9.reuse, 0xba98, RZ ;  /* 0x0000ba9809127816 */ /* 0x040fe400000000ff */
[----:B------:R-:W-:Y:S02]  /*0d40*/  LOP3.LUT R11, R9, 0x10101010, R58, 0x18, !PT ;  /* 0x10101010090b7812 */ /* 0x000fe400078e183a */
[----:B------:R-:W-:-:S02]  /*0d50*/  LOP3.LUT R9, R8, 0x80808080, RZ, 0xfc, !PT ;  /* 0x8080808008097812 */ /* 0x000fc400078efcff */
[----:B------:R-:W-:Y:S02]  /*0d60*/  PRMT R11, R11, 0xba98, RZ ;  /* 0x0000ba980b0b7816 */ /* 0x000fe400000000ff */
[----:B------:R-:W-:Y:S02]  /*0d70*/  IADD3 R9, R9, -0x10101010, RZ ;  /* 0xefefeff009097810 */ /* 0x000fe40007ffe0ff */
[----:B------:R-:W-:Y:S02]  /*0d80*/  LOP3.LUT R18, R11, 0x7f7f7f7f, R18, 0x60, !PT ;  /* 0x7f7f7f7f0b127812 */ /* 0x000fe400078e6012 */
[----:B------:R-:W-:Y:S02]  /*0d90*/  LOP3.LUT R9, R9, 0x80808080, RZ, 0x3c, !PT ;  /* 0x8080808009097812 */ /* 0x000fe400078e3cff */
[----:B------:R-:W-:Y:S02]  /*0da0*/  LOP3.LUT R58, R18, R58, R11, 0xf4, !PT ;  /* 0x0000003a123a7212 */ /* 0x000fe400078ef40b */
[----:B------:R-:W-:-:S02]  /*0db0*/  LOP3.LUT R11, R8, 0x10101010, R9, 0x18, !PT ;  /* 0x10101010080b7812 */ /* 0x000fc400078e1809 */
[----:B------:R-:W-:Y:S02]  /*0dc0*/  PRMT R21, R8, 0xba98, RZ ;  /* 0x0000ba9808157816 */ /* 0x000fe400000000ff */
[----:B------:R-:W-:Y:S02]  /*0dd0*/  PRMT R30, R11, 0xba98, RZ ;  /* 0x0000ba980b1e7816 */ /* 0x000fe400000000ff */
[----:B----4-:R-:W-:Y:S02]  /*0de0*/  PRMT R22, R22, 0x5410, R19 ;  /* 0x0000541016167816 */ /* 0x010fe40000000013 */
[----:B------:R-:W-:Y:S02]  /*0df0*/  LOP3.LUT R21, R30, 0x7f7f7f7f, R21, 0x60, !PT ;  /* 0x7f7f7f7f1e157812 */ /* 0x000fe400078e6015 */
[----:B------:R-:W-:Y:S02]  /*0e00*/  SHF.R.S32.HI R11, RZ, R41, R22 ;  /* 0x00000029ff0b7219 */ /* 0x000fe40000011416 */
[----:B------:R-:W-:-:S02]  /*0e10*/  LOP3.LUT R30, R21, R9, R30, 0xf4, !PT ;  /* 0x00000009151e7212 */ /* 0x000fc400078ef41e */
[----:B------:R-:W-:Y:S01]  /*0e20*/  IADD3 R9, P0, R47, R16, RZ ;  /* 0x000000102f097210 */ /* 0x000fe20007f1e0ff */
[----:B------:R-:W-:Y:S01]  /*0e30*/  IMAD.SHL.U32 R16, R11, 0x10, RZ ;  /* 0x000000100b107824 */ /* 0x000fe200078e00ff */
[----:B------:R-:W-:-:S04]  /*0e40*/  PRMT R17, R17, 0x5410, R20 ;  /* 0x0000541011117816 */ /* 0x000fc80000000014 */
[----:B------:R-:W-:Y:S01]  /*0e50*/  LOP3.LUT R16, R16, 0x10, RZ, 0xc0, !PT ;  /* 0x0000001010107812 */ /* 0x000fe200078ec0ff */
[----:B------:R-:W-:-:S03]  /*0e60*/  IMAD.SHL.U32 R21, R11, 0x800, RZ ;  /* 0x000008000b157824 */ /* 0x000fc600078e00ff */
[----:B------:R-:W-:-:S04]  /*0e70*/  LOP3.LUT R16, R16, 0xf0f0f0f, R17, 0xf8, !PT ;  /* 0x0f0f0f0f10107812 */ /* 0x000fc800078ef811 */
[----:B------:R-:W-:Y:S01]  /*0e80*/  LOP3.LUT R16, R16, 0x1000, R21, 0xf8, !PT ;  /* 0x0000100010107812 */ /* 0x000fe200078ef815 */
[----:B------:R-:W-:Y:S01]  /*0e90*/  IMAD.SHL.U32 R21, R11, 0x40000, RZ ;  /* 0x000400000b157824 */ /* 0x000fe200078e00ff */
[----:B------:R-:W-:Y:S02]  /*0ea0*/  IADD3 R19, P1, R40, R9, RZ ;  /* 0x0000000928137210 */ /* 0x000fe40007f3e0ff */
[----:B------:R-:W-:Y:S02]  /*0eb0*/  LEA.HI.X.SX32 R10, R47, R10, 0x1, P0 ;  /* 0x0000000a2f0a7211 */ /* 0x000fe400000f0eff */
[----:B------:R-:W-:Y:S01]  /*0ec0*/  LOP3.LUT R16, R16, 0x100000, R21, 0xf8, !PT ;  /* 0x0010000010107812 */ /* 0x000fe200078ef815 */
[----:B------:R-:W-:Y:S01]  /*0ed0*/  IMAD.SHL.U32 R21, R11, 0x2000000, RZ ;  /* 0x020000000b157824 */ /* 0x000fe200078e00ff */
[----:B------:R-:W-:-:S04]  /*0ee0*/  LEA.HI.X.SX32 R20, R40, R10, 0x1, P1 ;  /* 0x0000000a28147211 */ /* 0x000fc800008f0eff */
[----:B------:R-:W-:Y:S01]  /*0ef0*/  LOP3.LUT R16, R16, 0x10000000, R21, 0xf8, !PT ;  /* 0x1000000010107812 */ /* 0x000fe200078ef815 */
[----:B------:R-:W-:-:S03]  /*0f00*/  IMAD R21, R20, 0x16, RZ ;  /* 0x0000001614157824 */ /* 0x000fc600078e02ff */
[----:B------:R-:W-:Y:S01]  /*0f10*/  LOP3.LUT R20, R16, 0x80808080, RZ, 0xfc, !PT ;  /* 0x8080808010147812 */ /* 0x000fe200078efcff */
[----:B------:R-:W-:-:S03]  /*0f20*/  IMAD.WIDE.U32 R18, R19, 0x16, R54 ;  /* 0x0000001613127825 */ /* 0x000fc600078e0036 */
[----:B------:R-:W-:Y:S01]  /*0f30*/  IADD3 R20, R20, -0x10101010, RZ ;  /* 0xefefeff014147810 */ /* 0x000fe20007ffe0ff */
[----:B------:R-:W-:-:S03]  /*0f40*/  IMAD.IADD R19, R19, 0x1, R21 ;  /* 0x0000000113137824 */ /* 0x000fc600078e0215 */
[----:B------:R-:W-:Y:S02]  /*0f50*/  LOP3.LUT R21, R20, 0x80808080, RZ, 0x3c, !PT ;  /* 0x8080808014157812 */ /* 0x000fe400078e3cff */
[C---:B------:R-:W-:Y:S01]  /*0f60*/  PRMT R23, R16.reuse, 0xba98, RZ ;  /* 0x0000ba9810177816 */ /* 0x040fe200000000ff */
[----:B------:R-:W-:Y:S01]  /*0f70*/  IMAD.WIDE R14, R5, 0x16, R14 ;  /* 0x00000016050e7825 */ /* 0x000fe200078e020e */
[----:B------:R-:W-:Y:S01]  /*0f80*/  LOP3.LUT R20, R16, 0x10101010, R21, 0x18, !PT ;  /* 0x1010101010147812 */ /* 0x000fe200078e1815 */
[----:B------:R0:W-:Y:S01]  /*0f90*/  STS [R39.X4], R29 ;  /* 0x0000001d27007388 */ /* 0x0001e20000004800 */
[----:B------:R-:W-:Y:S02]  /*0fa0*/  SHF.R.U32.HI R16, RZ, 0xc, R11 ;  /* 0x0000000cff107819 */ /* 0x000fe4000001160b */
[----:B------:R-:W-:Y:S01]  /*0fb0*/  SHF.R.U32.HI R17, RZ, 0x4, R17 ;  /* 0x00000004ff117819 */ /* 0x000fe20000011611 */
[----:B------:R1:W2:Y:S01]  /*0fc0*/  LDG.E.U16.CONSTANT R18, [R18.64] ;  /* 0x0000000812127981 */ /* 0x0002a2000c1e9500 */
[----:B------:R-:W-:-:S04]  /*0fd0*/  LOP3.LUT R16, R16, 0x10, RZ, 0xc0, !PT ;  /* 0x0000001010107812 */ /* 0x000fc800078ec0ff */
        /* <DEDUP_REMOVED lines=10> */
[----:B------:R-:W-:Y:S02]  /*1080*/  LOP3.LUT R17, R11, 0x10101010, R16, 0x18, !PT ;  /* 0x101010100b117812 */ /* 0x000fe400078e1810 */
[----:B------:R-:W-:Y:S02]  /*1090*/  IADD3 R9, P2, R37, R9, RZ ;  /* 0x0000000925097210 */ /* 0x000fe40007f5e0ff */
[----:B------:R-:W-:Y:S02]  /*10a0*/  PRMT R22, R11, 0xba98, RZ ;  /* 0x0000ba980b167816 */ /* 0x000fe400000000ff */
[----:B------:R-:W-:Y:S01]  /*10b0*/  PRMT R17, R17, 0xba98, RZ ;  /* 0x0000ba9811117816 */ /* 0x000fe200000000ff */
[----:B------:R3:W4:Y:S01]  /*10c0*/  LDG.E.U16.CONSTANT R11, [R12.64+0x4] ;  /* 0x000004080c0b7981 */ /* 0x000722000c1e9500 */
[----:B------:R-:W-:Y:S02]  /*10d0*/  LEA.HI.X.SX32 R10, R37, R10, 0x1, P2 ;  /* 0x0000000a250a7211 */ /* 0x000fe400010f0eff */
[----:B------:R-:W-:-:S04]  /*10e0*/  LOP3.LUT R22, R17, 0x7f7f7f7f, R22, 0x60, !PT ;  /* 0x7f7f7f7f11167812 */ /* 0x000fc800078e6016 */
[----:B------:R-:W-:Y:S01]  /*10f0*/  LOP3.LUT R28, R22, R16, R17, 0xf4, !PT ;  /* 0x00000010161c7212 */ /* 0x000fe200078ef411 */
[----:B------:R-:W-:Y:S01]  /*1100*/  IMAD R17, R10, 0x16, RZ ;  /* 0x000000160a117824 */ /* 0x000fe200078e02ff */
[----:B------:R0:W2:Y:S04]  /*1110*/  LDG.E.U16.CONSTANT R16, [R14.64+0x6] ;  /* 0x000006080e107981 */ /* 0x0000a8000c1e9500 */
[----:B------:R3:W4:Y:S01]  /*1120*/  LDG.E.U16.CONSTANT R10, [R12.64+0x2] ;  /* 0x000002080c0a7981 */ /* 0x000722000c1e9500 */
[----:B------:R-:W-:-:S04]  /*1130*/  IMAD.WIDE.U32 R8, R9, 0x16, R54 ;  /* 0x0000001609087825 */ /* 0x000fc800078e0036 */
[----:B------:R-:W-:Y:S02]  /*1140*/  IMAD.IADD R9, R9, 0x1, R17 ;  /* 0x0000000109097824 */ /* 0x000fe400078e0211 */
[----:B------:R0:W2:Y:S01]  /*1150*/  LDG.E.U16.CONSTANT R17, [R14.64+0x8] ;  /* 0x000008080e117981 */ /* 0x0000a2000c1e9500 */
[----:B------:R-:W-:Y:S01]  /*1160*/  PRMT R20, R20, 0xba98, RZ ;  /* 0x0000ba9814147816 */ /* 0x000fe200000000ff */
[----:B---3--:R-:W-:-:S03]  /*1170*/  IMAD.WIDE R12, R5, 0x16, R12 ;  /* 0x00000016050c7825 */ /* 0x008fc600078e020c */
[----:B------:R-:W-:-:S04]  /*1180*/  LOP3.LUT R23, R20, 0x7f7f7f7f, R23, 0x60, !PT ;  /* 0x7f7f7f7f14177812 */ /* 0x000fc800078e6017 */
[----:B------:R-:W-:Y:S02]  /*1190*/  LOP3.LUT R20, R23, R21, R20, 0xf4, !PT ;  /* 0x0000001517147212 */ /* 0x000fe400078ef414 */
[----:B------:R3:W3:Y:S01]  /*11a0*/  LDG.E.U16.CONSTANT R23, [R12.64+0x2] ;  /* 0x000002080c177981 */ /* 0x0006e2000c1e9500 */
[----:B0-----:R-:W-:-:S05]  /*11b0*/  IMAD.WIDE R14, R5, 0x16, R14 ;  /* 0x00000016050e7825 */ /* 0x001fca00078e020e */
[----:B------:R0:W3:Y:S04]  /*11c0*/  LDG.E.U16.CONSTANT R56, [R14.64+0x6] ;  /* 0x000006080e387981 */ /* 0x0000e8000c1e9500 */
[----:B------:R0:W3:Y:S02]  /*11d0*/  LDG.E.U16.CONSTANT R21, [R14.64+0x8] ;  /* 0x000008080e157981 */ /* 0x0000e4000c1e9500 */
[----:B0-----:R-:W-:-:S05]  /*11e0*/  IMAD.WIDE R14, R5, 0x16, R14 ;  /* 0x00000016050e7825 */ /* 0x001fca00078e020e */
[----:B------:R0:W3:Y:S04]  /*11f0*/  LDG.E.U16.CONSTANT R24, [R14.64+0x6] ;  /* 0x000006080e187981 */ /* 0x0000e8000c1e9500 */
[----:B-1----:R0:W3:Y:S04]  /*1200*/  LDG.E.U16.CONSTANT R19, [R14.64+0x8] ;  /* 0x000008080e137981 */ /* 0x0020e8000c1e9500 */
[----:B------:R1:W-:Y:S01]  /*1210*/  STS [R39.X4+0x4], R25 ;  /* 0x0000041927007388 */ /* 0x0003e20000004800 */
[----:B----4-:R-:W-:-:S04]  /*1220*/  PRMT R10, R10, 0x5410, R11 ;  /* 0x000054100a0a7816 */ /* 0x010fc8000000000b */
[----:B------:R-:W-:-:S05]  /*1230*/  SHF.R.S32.HI R10, RZ, R41, R10 ;  /* 0x00000029ff0a7219 */ /* 0x000fca000001140a */
[----:B------:R-:W-:Y:S01]  /*1240*/  IMAD.SHL.U32 R11, R10, 0x10, RZ ;  /* 0x000000100a0b7824 */ /* 0x000fe200078e00ff */
[----:B--2---:R-:W-:Y:S01]  /*1250*/  PRMT R16, R16, 0x5410, R17 ;  /* 0x0000541010107816 */ /* 0x004fe20000000011 */
[----:B------:R-:W-:-:S03]  /*1260*/  IMAD.SHL.U32 R22, R10, 0x800, RZ ;  /* 0x000008000a167824 */ /* 0x000fc600078e00ff */
[----:B------:R-:W-:-:S04]  /*1270*/  LOP3.LUT R11, R11, 0x10, RZ, 0xc0, !PT ;  /* 0x000000100b0b7812 */ /* 0x000fc800078ec0ff */
[----:B------:R-:W-:-:S04]  /*1280*/  LOP3.LUT R11, R11, 0xf0f0f0f, R16, 0xf8, !PT ;  /* 0x0f0f0f0f0b0b7812 */ /* 0x000fc800078ef810 */
[----:B------:R-:W-:Y:S01]  /*1290*/  LOP3.LUT R11, R11, 0x1000, R22, 0xf8, !PT ;  /* 0x000010000b0b7812 */ /* 0x000fe200078ef816 */
[----:B------:R-:W-:-:S05]  /*12a0*/  IMAD.SHL.U32 R22, R10, 0x40000, RZ ;  /* 0x000400000a167824 */ /* 0x000fca00078e00ff */
[----:B------:R-:W-:Y:S01]  /*12b0*/  LOP3.LUT R11, R11, 0x100000, R22, 0xf8, !PT ;  /* 0x001000000b0b7812 */ /* 0x000fe200078ef816 */
[----:B------:R-:W-:-:S05]  /*12c0*/  IMAD.SHL.U32 R22, R10, 0x2000000, RZ ;  /* 0x020000000a167824 */ /* 0x000fca00078e00ff */
[----:B------:R-:W-:-:S04]  /*12d0*/  LOP3.LUT R11, R11, 0x10000000, R22, 0xf8, !PT ;  /* 0x100000000b0b7812 */ /* 0x000fc800078ef816 */
[----:B------:R-:W-:-:S04]  /*12e0*/  LOP3.LUT R17, R11, 0x80808080, RZ, 0xfc, !PT ;  /* 0x808080800b117812 */ /* 0x000fc800078efcff */
[----:B------:R-:W-:-:S04]  /*12f0*/  IADD3 R17, R17, -0x10101010, RZ ;  /* 0xefefeff011117810 */ /* 0x000fc80007ffe0ff */
[----:B------:R-:W-:Y:S02]  /*1300*/  LOP3.LUT R26, R17, 0x80808080, RZ, 0x3c, !PT ;  /* 0x80808080111a7812 */ /* 0x000fe400078e3cff */
[C---:B------:R-:W-:Y:S02]  /*1310*/  PRMT R22, R11.reuse, 0xba98, RZ ;  /* 0x0000ba980b167816 */ /* 0x040fe400000000ff */
[----:B------:R-:W-:Y:S02]  /*1320*/  LOP3.LUT R17, R11, 0x10101010, R26, 0x18, !PT ;  /* 0x101010100b117812 */ /* 0x000fe400078e181a */
[----:B------:R-:W-:Y:S02]  /*1330*/  SHF.R.U32.HI R11, RZ, 0xc, R10 ;  /* 0x0000000cff0b7819 */ /* 0x000fe4000001160a */
[----:B------:R-:W-:Y:S02]  /*1340*/  SHF.R.U32.HI R16, RZ, 0x4, R16 ;  /* 0x00000004ff107819 */ /* 0x000fe40000011610 */
        /* <DEDUP_REMOVED lines=9> */
[----:B------:R-:W-:Y:S02]  /*13e0*/  IADD3 R11, R11, -0x10101010, RZ ;  /* 0xefefeff00b0b7810 */ /* 0x000fe40007ffe0ff */
[----:B------:R-:W-:Y:S02]  /*13f0*/  PRMT R17, R17, 0xba98, RZ ;  /* 0x0000ba9811117816 */ /* 0x000fe400000000ff */
[----:B------:R-:W-:Y:S02]  /*1400*/  LOP3.LUT R11, R11, 0x80808080, RZ, 0x3c, !PT ;  /* 0x808080800b0b7812 */ /* 0x000fe400078e3cff */
[----:B------:R-:W-:Y:S02]  /*1410*/  LOP3.LUT R22, R17, 0x7f7f7f7f, R22, 0x60, !PT ;  /* 0x7f7f7f7f11167812 */ /* 0x000fe400078e6016 */
[----:B------:R-:W-:Y:S02]  /*1420*/  LOP3.LUT R16, R10, 0x10101010, R11, 0x18, !PT ;  /* 0x101010100a107812 */ /* 0x000fe400078e180b */
[----:B------:R-:W-:-:S02]  /*1430*/  LOP3.LUT R26, R22, R26, R17, 0xf4, !PT ;  /* 0x0000001a161a7212 */ /* 0x000fc400078ef411 */
[----:B------:R-:W-:Y:S02]  /*1440*/  PRMT R17, R10, 0xba98, RZ ;  /* 0x0000ba980a117816 */ /* 0x000fe400000000ff */
[----:B------:R-:W-:-:S04]  /*1450*/  PRMT R16, R16, 0xba98, RZ ;  /* 0x0000ba9810107816 */ /* 0x000fc800000000ff */
[----:B------:R-:W-:-:S04]  /*1460*/  LOP3.LUT R17, R16, 0x7f7f7f7f, R17, 0x60, !PT ;  /* 0x7f7f7f7f10117812 */ /* 0x000fc800078e6011 */
[----:B------:R-:W-:Y:S02]  /*1470*/  LOP3.LUT R22, R17, R11, R16, 0xf4, !PT ;  /* 0x0000000b11167212 */ /* 0x000fe400078ef410 */
[----:B------:R3:W2:Y:S01]  /*1480*/  LDG.E.U16.CONSTANT R16, [R12.64+0x4] ;  /* 0x000004080c107981 */ /* 0x0006a2000c1e9500 */
[----:B------:R-:W-:-:S03]  /*1490*/  IMAD.WIDE R10, R5, 0x16, R12 ;  /* 0x00000016050a7825 */ /* 0x000fc600078e020c */
[----:B------:R4:W2:Y:S04]  /*14a0*/  LDG.E.U16.CONSTANT R17, [R8.64] ;  /* 0x0000000808117981 */ /* 0x0008a8000c1e9500 */
[----:B------:R0:W2:Y:S04]  /*14b0*/  LDG.E.U16.CONSTANT R57, [R10.64+0x2] ;  /* 0x000002080a397981 */ /* 0x0000a8000c1e9500 */
[----:B------:R0:W2:Y:S01]  /*14c0*/  LDG.E.U16.CONSTANT R29, [R10.64+0x4] ;  /* 0x000004080a1d7981 */ /* 0x0000a2000c1e9500 */
[----:B---3--:R-:W-:-:S04]  /*14d0*/  IMAD.WIDE R12, R5, 0x16, R10 ;  /* 0x00000016050c7825 */ /* 0x008fc800078e020a */
[----:B----4-:R-:W-:Y:S01]  /*14e0*/  IMAD.WIDE R8, R5, 0x16, R14 ;  /* 0x0000001605087825 */ /* 0x010fe200078e020e */
[----:B-1----:R1:W3:Y:S04]  /*14f0*/  LDG.E.U16.CONSTANT R25, [R12.64+0x2] ;  /* 0x000002080c197981 */ /* 0x0022e8000c1e9500 */
[----:B0-----:R1:W3:Y:S04]  /*1500*/  LDG.E.U16.CONSTANT R14, [R12.64+0x4] ;  /* 0x000004080c0e7981 */ /* 0x0012e8000c1e9500 */
[----:B------:R0:W4:Y:S04]  /*1510*/  LDG.E.U16.CONSTANT R31, [R8.64+0x6] ;  /* 0x00000608081f7981 */ /* 0x000128000c1e9500 */
[----:B------:R0:W4:Y:S01]  /*1520*/  LDG.E.U16.CONSTANT R53, [R8.64+0x8] ;  /* 0x0000080808357981 */ /* 0x000122000c1e9500 */
[----:B------:R-:W-:-:S03]  /*1530*/  PRMT R21, R56, 0x5410, R21 ;  /* 0x0000541038157816 */ /* 0x000fc60000000015 */
[----:B------:R0:W-:Y:S01]  /*1540*/  STS [R39.X4+0xc30], R20 ;  /* 0x000c301427007388 */ /* 0x0001e20000004800 */
[----:B------:R-:W-:-:S03]  /*1550*/  PRMT R19, R24, 0x5410, R19 ;  /* 0x0000541018137816 */ /* 0x000fc60000000013 */
[----:B------:R0:W-:Y:S04]  /*1560*/  STS [R39.X4+0x1044], R22 ;  /* 0x0010441627007388 */ /* 0x0001e80000004800 */
[----:B------:R-:W-:Y:S04]  /*1570*/  STS [R39.X4+0x410], R27 ;  /* 0x0004101b27007388 */ /* 0x000fe80000004800 */
[----:B------:R-:W-:Y:S04]  /*1580*/  STS [R39.X4+0x414], R60 ;  /* 0x0004143c27007388 */ /* 0x000fe80000004800 */
[----:B------:R-:W-:Y:S04]  /*1590*/  STS [R39.X4+0x820], R58 ;  /* 0x0008203a27007388 */ /* 0x000fe80000004800 */
[----:B------:R-:W-:Y:S04]  /*15a0*/  STS [R39.X4+0x824], R30 ;  /* 0x0008241e27007388 */ /* 0x000fe80000004800 */
[----:B------:R-:W-:Y:S04]  /*15b0*/  STS [R39.X4+0xc34], R28 ;  /* 0x000c341c27007388 */ /* 0x000fe80000004800 */
[----:B------:R-:W-:Y:S01]  /*15c0*/  STS [R39.X4+0x1040], R26 ;  /* 0x0010401a27007388 */ /* 0x000fe20000004800 */
[----:B--2---:R-:W-:-:S04]  /*15d0*/  PRMT R16, R23, 0x5410, R16 ;  /* 0x0000541017107816 */ /* 0x004fc80000000010 */
[----:B------:R-:W-:-:S05]  /*15e0*/  SHF.R.S32.HI R15, RZ, R41, R16 ;  /* 0x00000029ff0f7219 */ /* 0x000fca0000011410 */
[----:B0-----:R-:W-:Y:S01]  /*15f0*/  IMAD.SHL.U32 R8, R15, 0x10, RZ ;  /* 0x000000100f087824 */ /* 0x001fe200078e00ff */
[----:B------:R-:W-:-:S04]  /*1600*/  SHF.R.U32.HI R9, RZ, 0xc, R15 ;  /* 0x0000000cff097819 */ /* 0x000fc8000001160f */
[----:B------:R-:W-:Y:S02]  /*1610*/  LOP3.LUT R8, R8, 0x10, RZ, 0xc0, !PT ;  /* 0x0000001008087812 */ /* 0x000fe400078ec0ff */
[----:B------:R-:W-:Y:S01]  /*1620*/  LOP3.LUT R10, R9, 0x10, RZ, 0xc0, !PT ;  /* 0x00000010090a7812 */ /* 0x000fe200078ec0ff */
[----:B------:R-:W-:Y:S01]  /*1630*/  IMAD.SHL.U32 R9, R15, 0x800, RZ ;  /* 0x000008000f097824 */ /* 0x000fe200078e00ff */
[--C-:B------:R-:W-:Y:S02]  /*1640*/  LOP3.LUT R8, R8, 0xf0f0f0f, R21.reuse, 0xf8, !PT ;  /* 0x0f0f0f0f08087812 */ /* 0x100fe400078ef815 */
[----:B------:R-:W-:Y:S02]  /*1650*/  SHF.R.U32.HI R21, RZ, 0x4, R21 ;  /* 0x00000004ff157819 */ /* 0x000fe40000011615 */
[----:B------:R-:W-:Y:S02]  /*1660*/  LOP3.LUT R8, R8, 0x1000, R9, 0xf8, !PT ;  /* 0x0000100008087812 */ /* 0x000fe400078ef809 */
[----:B------:R-:W-:-:S02]  /*1670*/  LOP3.LUT R10, R10, 0xf0f0f0f, R21, 0xf8, !PT ;  /* 0x0f0f0f0f0a0a7812 */ /* 0x000fc400078ef815 */
[----:B------:R-:W-:-:S04]  /*1680*/  SHF.R.U32.HI R9, RZ, 0x5, R15 ;  /* 0x00000005ff097819 */ /* 0x000fc8000001160f */
[----:B------:R-:W-:Y:S01]  /*1690*/  LOP3.LUT R10, R10, 0x1000, R9, 0xf8, !PT ;  /* 0x000010000a0a7812 */ /* 0x000fe200078ef809 */
[----:B------:R-:W-:-:S05]  /*16a0*/  IMAD.SHL.U32 R9, R15, 0x40000, RZ ;  /* 0x000400000f097824 */ /* 0x000fca00078e00ff */
[----:B------:R-:W-:Y:S01]  /*16b0*/  LOP3.LUT R8, R8, 0x100000, R9, 0xf8, !PT ;  /* 0x0010000008087812 */ /* 0x000fe200078ef809 */
[----:B------:R-:W-:-:S05]  /*16c0*/  IMAD.SHL.U32 R9, R15, 0x4, RZ ;  /* 0x000000040f097824 */ /* 0x000fca00078e00ff */
[----:B------:R-:W-:Y:S01]  /*16d0*/  LOP3.LUT R10, R10, 0x100000, R9, 0xf8, !PT ;  /* 0x001000000a0a7812 */ /* 0x000fe200078ef809 */
[----:B------:R-:W-:-:S05]  /*16e0*/  IMAD.SHL.U32 R9, R15, 0x2000000, RZ ;  /* 0x020000000f097824 */ /* 0x000fca00078e00ff */
[----:B------:R-:W-:Y:S01]  /*16f0*/  LOP3.LUT R8, R8, 0x10000000, R9, 0xf8, !PT ;  /* 0x1000000008087812 */ /* 0x000fe200078ef809 */
[----:B------:R-:W-:-:S05]  /*1700*/  IMAD.SHL.U32 R9, R15, 0x200, RZ ;  /* 0x000002000f097824 */ /* 0x000fca00078e00ff */
[----:B------:R-:W-:Y:S02]  /*1710*/  LOP3.LUT R9, R10, 0x10000000, R9, 0xf8, !PT ;  /* 0x100000000a097812 */ /* 0x000fe400078ef809 */
[----:B------:R-:W-:Y:S02]  /*1720*/  LOP3.LUT R10, R8, 0x80808080, RZ, 0xfc, !PT ;  /* 0x80808080080a7812 */ /* 0x000fe400078efcff */
[----:B------:R-:W-:Y:S02]  /*1730*/  LOP3.LUT R11, R9, 0x80808080, RZ, 0xfc, !PT ;  /* 0x80808080090b7812 */ /* 0x000fe400078efcff */
[----:B------:R-:W-:Y:S02]  /*1740*/  IADD3 R10, R10, -0x10101010, RZ ;  /* 0xefefeff00a0a7810 */ /* 0x000fe40007ffe0ff */
[----:B-1----:R-:W-:Y:S02]  /*1750*/  IADD3 R12, R11, -0x10101010, RZ ;  /* 0xefefeff00b0c7810 */ /* 0x002fe40007ffe0ff */
[----:B------:R-:W-:-:S02]  /*1760*/  LOP3.LUT R11, R10, 0x80808080, RZ, 0x3c, !PT ;  /* 0x808080800a0b7812 */ /* 0x000fc400078e3cff */
[----:B------:R-:W-:Y:S02]  /*1770*/  LOP3.LUT R12, R12, 0x80808080, RZ, 0x3c, !PT ;  /* 0x808080800c0c7812 */ /* 0x000fe400078e3cff */
[----:B------:R-:W-:Y:S02]  /*1780*/  PRMT R10, R57, 0x5410, R29 ;  /* 0x00005410390a7816 */ /* 0x000fe4000000001d */
[C---:B------:R-:W-:Y:S02]  /*1790*/  LOP3.LUT R13, R8.reuse, 0x10101010, R11, 0x18, !PT ;  /* 0x10101010080d7812 */ /* 0x040fe400078e180b */
[----:B------:R-:W-:Y:S02]  /*17a0*/  LOP3.LUT R16, R9, 0x10101010, R12, 0x18, !PT ;  /* 0x1010101009107812 */ /* 0x000fe400078e180c */
[----:B------:R-:W-:Y:S02]  /*17b0*/  SHF.R.S32.HI R10, RZ, R41, R10 ;  /* 0x00000029ff0a7219 */ /* 0x000fe4000001140a */
[----:B------:R-:W-:-:S02]  /*17c0*/  PRMT R15, R8, 0xba98, RZ ;  /* 0x0000ba98080f7816 */ /* 0x000fc400000000ff */
[----:B------:R-:W-:Y:S02]  /*17d0*/  PRMT R8, R13, 0xba98, RZ ;  /* 0x0000ba980d087816 */ /* 0x000fe400000000ff */
[----:B------:R-:W-:Y:S02]  /*17e0*/  PRMT R20, R9, 0xba98, RZ ;  /* 0x0000ba9809147816 */ /* 0x000fe400000000ff */
[----:B------:R-:W-:Y:S01]  /*17f0*/  PRMT R9, R16, 0xba98, RZ ;  /* 0x0000ba9810097816 */ /* 0x000fe200000000ff */
[----:B------:R-:W-:Y:S01]  /*1800*/  IMAD.SHL.U32 R16, R4, 0x20, RZ ;  /* 0x0000002004107824 */ /* 0x000fe200078e00ff */
[----:B------:R-:W-:Y:S01]  /*1810*/  LOP3.LUT R15, R8, 0x7f7f7f7f, R15, 0x60, !PT ;  /* 0x7f7f7f7f080f7812 */ /* 0x000fe200078e600f */
[----:B------:R-:W-:Y:S01]  /*1820*/  IMAD.SHL.U32 R13, R10, 0x10, RZ ;  /* 0x000000100a0d7824 */ /* 0x000fe200078e00ff */
[----:B------:R-:W-:Y:S02]  /*1830*/  LOP3.LUT R20, R9, 0x7f7f7f7f, R20, 0x60, !PT ;  /* 0x7f7f7f7f09147812 */ /* 0x000fe400078e6014 */
[----:B------:R-:W-:-:S02]  /*1840*/  ISETP.GE.AND P0, PT, R16, c[0x0][0x194], PT ;  /* 0x0000650010007a0c */ /* 0x000fc40003f06270 */
[----:B------:R-:W-:Y:S02]  /*1850*/  LOP3.LUT R16, R15, R11, R8, 0xf4, !PT ;  /* 0x0000000b0f107212 */ /* 0x000fe400078ef408 */
[----:B------:R-:W-:Y:S02]  /*1860*/  LOP3.LUT R8, R13, 0x10, RZ, 0xc0, !PT ;  /* 0x000000100d087812 */ /* 0x000fe400078ec0ff */
[----:B------:R-:W-:Y:S01]  /*1870*/  LOP3.LUT R12, R20, R12, R9, 0xf4, !PT ;  /* 0x0000000c140c7212 */ /* 0x000fe200078ef409 */
[----:B------:R-:W-:Y:S01]  /*1880*/  IMAD.SHL.U32 R9, R10, 0x800, RZ ;  /* 0x000008000a097824 */ /* 0x000fe200078e00ff */
[----:B------:R-:W-:-:S04]  /*1890*/  LOP3.LUT R8, R8, 0xf0f0f0f, R19, 0xf8, !PT ;  /* 0x0f0f0f0f08087812 */ /* 0x000fc800078ef813 */
[----:B------:R-:W-:Y:S02]  /*18a0*/  LOP3.LUT R9, R8, 0x1000, R9, 0xf8, !PT ;  /* 0x0000100008097812 */ /* 0x000fe400078ef809 */
[----:B---3--:R-:W-:Y:S02]  /*18b0*/  PRMT R8, R25, 0x5410, R14 ;  /* 0x0000541019087816 */ /* 0x008fe4000000000e */
[----:B------:R-:W-:Y:S02]  /*18c0*/  SHF.R.U32.HI R11, RZ, 0xc, R10 ;  /* 0x0000000cff0b7819 */ /* 0x000fe4000001160a */
[----:B------:R-:W-:Y:S01]  /*18d0*/  SHF.R.S32.HI R8, RZ, R41, R8 ;  /* 0x00000029ff087219 */ /* 0x000fe20000011408 */
[----:B------:R-:W-:Y:S01]  /*18e0*/  IMAD.SHL.U32 R20, R10, 0x40000, RZ ;  /* 0x000400000a147824 */ /* 0x000fe200078e00ff */
[----:B------:R-:W-:Y:S02]  /*18f0*/  SHF.R.U32.HI R19, RZ, 0x4, R19 ;  /* 0x00000004ff137819 */ /* 0x000fe40000011613 */
[----:B------:R-:W-:Y:S01]  /*1900*/  LOP3.LUT R22, R11, 0x10, RZ, 0xc0, !PT ;  /* 0x000000100b167812 */ /* 0x000fe200078ec0ff */
[----:B------:R-:W-:Y:S01]  /*1910*/  IMAD.SHL.U32 R11, R8, 0x10, RZ ;  /* 0x00000010080b7824 */ /* 0x000fe200078e00ff */
[----:B----4-:R-:W-:Y:S01]  /*1920*/  PRMT R31, R31, 0x5410, R53 ;  /* 0x000054101f1f7816 */ /* 0x010fe20000000035 */
[----:B------:R-:W-:Y:S01]  /*1930*/  IMAD.SHL.U32 R14, R10, 0x2000000, RZ ;  /* 0x020000000a0e7824 */ /* 0x000fe200078e00ff */
[----:B------:R-:W-:-:S02]  /*1940*/  SHF.R.U32.HI R15, RZ, 0xc, R8 ;  /* 0x0000000cff0f7819 */ /* 0x000fc40000011608 */
[----:B------:R-:W-:Y:S02]  /*1950*/  LOP3.LUT R9, R9, 0x100000, R20, 0xf8, !PT ;  /* 0x0010000009097812 */ /* 0x000fe400078ef814 */
[----:B------:R-:W-:Y:S01]  /*1960*/  LOP3.LUT R19, R22, 0xf0f0f0f, R19, 0xf8, !PT ;  /* 0x0f0f0f0f16137812 */ /* 0x000fe200078ef813 */
[----:B------:R0:W-:Y:S01]  /*1970*/  STS [R39.X4+0x1450], R16 ;  /* 0x0014501027007388 */ /* 0x0001e20000004800 */
[----:B------:R-:W-:Y:S02]  /*1980*/  SHF.R.U32.HI R13, RZ, 0x4, R31 ;  /* 0x00000004ff0d7819 */ /* 0x000fe4000001161f */
[----:B------:R-:W-:Y:S02]  /*1990*/  LOP3.LUT R22, R15, 0x10, RZ, 0xc0, !PT ;  /* 0x000000100f167812 */ /* 0x000fe400078ec0ff */
[----:B------:R-:W-:Y:S02]  /*19a0*/  LOP3.LUT R20, R11, 0x10, RZ, 0xc0, !PT ;  /* 0x000000100b147812 */ /* 0x000fe400078ec0ff */
[----:B------:R-:W-:-:S02]  /*19b0*/  LOP3.LUT R11, R9, 0x10000000, R14, 0xf8, !PT ;  /* 0x10000000090b7812 */ /* 0x000fc400078ef80e */
[----:B0-----:R-:W-:Y:S02]  /*19c0*/  SHF.R.U32.HI R16, RZ, 0x5, R10 ;  /* 0x00000005ff107819 */ /* 0x001fe4000001160a */
[----:B------:R-:W-:Y:S01]  /*19d0*/  LOP3.LUT R22, R22, 0xf0f0f0f, R13, 0xf8, !PT ;  /* 0x0f0f0f0f16167812 */ /* 0x000fe200078ef80d */
[----:B------:R-:W-:Y:S01]  /*19e0*/  IMAD.SHL.U32 R13, R10, 0x4, RZ ;  /* 0x000000040a0d7824 */ /* 0x000fe200078e00ff */
[----:B------:R-:W-:Y:S01]  /*19f0*/  LOP3.LUT R16, R19, 0x1000, R16, 0xf8, !PT ;  /* 0x0000100013107812 */ /* 0x000fe200078ef810 */
[----:B------:R-:W-:Y:S01]  /*1a00*/  IMAD.SHL.U32 R15, R8, 0x800, RZ ;  /* 0x00000800080f7824 */ /* 0x000fe200078e00ff */
[----:B------:R-:W-:Y:S02]  /*1a10*/  LOP3.LUT R9, R11, 0x80808080, RZ, 0xfc, !PT ;  /* 0x808080800b097812 */ /* 0x000fe400078efcff */
[----:B------:R-:W-:Y:S02]  /*1a20*/  LOP3.LUT R20, R20, 0xf0f0f0f, R31, 0xf8, !PT ;  /* 0x0f0f0f0f14147812 */ /* 0x000fe400078ef81f */
[----:B------:R-:W-:Y:S01]  /*1a30*/  LOP3.LUT R13, R16, 0x100000, R13, 0xf8, !PT ;  /* 0x00100000100d7812 */ /* 0x000fe200078ef80d */
[----:B------:R-:W-:Y:S01]  /*1a40*/  IMAD.SHL.U32 R16, R8, 0x40000, RZ ;  /* 0x0004000008107824 */ /* 0x000fe200078e00ff */
[----:B------:R-:W-:Y:S01]  /*1a50*/  IADD3 R9, R9, -0x10101010, RZ ;  /* 0xefefeff009097810 */ /* 0x000fe20007ffe0ff */
[----:B------:R-:W-:Y:S01]  /*1a60*/  IMAD.SHL.U32 R14, R10, 0x200, RZ ;  /* 0x000002000a0e7824 */ /* 0x000fe200078e00ff */
[----:B------:R-:W-:-:S02]  /*1a70*/  SHF.R.U32.HI R19, RZ, 0x5, R8 ;  /* 0x00000005ff137819 */ /* 0x000fc40000011608 */
[----:B------:R-:W-:Y:S01]  /*1a80*/  LOP3.LUT R15, R20, 0x1000, R15, 0xf8, !PT ;  /* 0x00001000140f7812 */ /* 0x000fe200078ef80f */
[----:B------:R-:W-:Y:S01]  /*1a90*/  IMAD.SHL.U32 R20, R8, 0x4, RZ ;  /* 0x0000000408147824 */ /* 0x000fe200078e00ff */
[----:B------:R-:W-:Y:S02]  /*1aa0*/  LOP3.LUT R10, R9, 0x80808080, RZ, 0x3c, !PT ;  /* 0x80808080090a7812 */ /* 0x000fe400078e3cff */
[----:B------:R-:W-:Y:S02]  /*1ab0*/  LOP3.LUT R19, R22, 0x1000, R19, 0xf8, !PT ;  /* 0x0000100016137812 */ /* 0x000fe400078ef813 */
[----:B------:R-:W-:Y:S01]  /*1ac0*/  LOP3.LUT R15, R15, 0x100000, R16, 0xf8, !PT ;  /* 0x001000000f0f7812 */ /* 0x000fe200078ef810 */
[C---:B------:R-:W-:Y:S01]  /*1ad0*/  IMAD.SHL.U32 R16, R8.reuse, 0x2000000, RZ ;  /* 0x0200000008107824 */ /* 0x040fe200078e00ff */
[----:B------:R-:W-:Y:S01]  /*1ae0*/  LOP3.LUT R9, R13, 0x10000000, R14, 0xf8, !PT ;  /* 0x100000000d097812 */ /* 0x000fe200078ef80e */
[----:B------:R-:W-:Y:S01]  /*1af0*/  IMAD.SHL.U32 R8, R8, 0x200, RZ ;  /* 0x0000020008087824 */ /* 0x000fe200078e00ff */
[----:B------:R-:W-:-:S02]  /*1b00*/  LOP3.LUT R13, R11, 0x10101010, R10, 0x18, !PT ;  /* 0x101010100b0d7812 */ /* 0x000fc400078e180a */
[----:B------:R-:W-:Y:S02]  /*1b10*/  LOP3.LUT R19, R19, 0x100000, R20, 0xf8, !PT ;  /* 0x0010000013137812 */ /* 0x000fe400078ef814 */
[----:B------:R-:W-:Y:S02]  /*1b20*/  PRMT R14, R11, 0xba98, RZ ;  /* 0x0000ba980b0e7816 */ /* 0x000fe400000000ff */
[----:B------:R-:W-:Y:S02]  /*1b30*/  PRMT R13, R13, 0xba98, RZ ;  /* 0x0000ba980d0d7816 */ /* 0x000fe400000000ff */
[----:B------:R-:W-:Y:S02]  /*1b40*/  LOP3.LUT R11, R15, 0x10000000, R16, 0xf8, !PT ;  /* 0x100000000f0b7812 */ /* 0x000fe400078ef810 */
[----:B------:R-:W-:Y:S02]  /*1b50*/  LOP3.LUT R8, R19, 0x10000000, R8, 0xf8, !PT ;  /* 0x1000000013087812 */ /* 0x000fe400078ef808 */
[----:B------:R-:W-:-:S02]  /*1b60*/  LOP3.LUT R14, R13, 0x7f7f7f7f, R14, 0x60, !PT ;  /* 0x7f7f7f7f0d0e7812 */ /* 0x000fc400078e600e */
[----:B------:R-:W-:Y:S02]  /*1b70*/  LOP3.LUT R15, R9, 0x80808080, RZ, 0xfc, !PT ;  /* 0x80808080090f7812 */ /* 0x000fe400078efcff */
[----:B------:R-:W-:Y:S02]  /*1b80*/  LOP3.LUT R16, R11, 0x80808080, RZ, 0xfc, !PT ;  /* 0x808080800b107812 */ /* 0x000fe400078efcff */
[----:B------:R-:W-:Y:S02]  /*1b90*/  LOP3.LUT R19, R8, 0x80808080, RZ, 0xfc, !PT ;  /* 0x8080808008137812 */ /* 0x000fe400078efcff */
[----:B------:R-:W-:Y:S02]  /*1ba0*/  LOP3.LUT R10, R14, R10, R13, 0xf4, !PT ;  /* 0x0000000a0e0a7212 */ /* 0x000fe400078ef40d */
[----:B------:R-:W-:Y:S02]  /*1bb0*/  IADD3 R15, R15, -0x10101010, RZ ;  /* 0xefefeff00f0f7810 */ /* 0x000fe40007ffe0ff */
[----:B------:R-:W-:-:S02]  /*1bc0*/  IADD3 R14, R16, -0x10101010, RZ ;  /* 0xefefeff0100e7810 */ /* 0x000fc40007ffe0ff */
[----:B------:R-:W-:Y:S02]  /*1bd0*/  IADD3 R13, R19, -0x10101010, RZ ;  /* 0xefefeff0130d7810 */ /* 0x000fe40007ffe0ff */
[----:B------:R-:W-:Y:S02]  /*1be0*/  LOP3.LUT R16, R15, 0x80808080, RZ, 0x3c, !PT ;  /* 0x808080800f107812 */ /* 0x000fe400078e3cff */
[----:B------:R-:W-:Y:S02]  /*1bf0*/  LOP3.LUT R14, R14, 0x80808080, RZ, 0x3c, !PT ;  /* 0x808080800e0e7812 */ /* 0x000fe400078e3cff */
[----:B------:R-:W-:Y:S02]  /*1c00*/  LOP3.LUT R13, R13, 0x80808080, RZ, 0x3c, !PT ;  /* 0x808080800d0d7812 */ /* 0x000fe400078e3cff */
[----:B------:R-:W-:Y:S02]  /*1c10*/  PRMT R20, R9, 0xba98, RZ ;  /* 0x0000ba9809147816 */ /* 0x000fe400000000ff */
[----:B------:R-:W-:-:S02]  /*1c20*/  PRMT R22, R11, 0xba98, RZ ;  /* 0x0000ba980b167816 */ /* 0x000fc400000000ff */
[----:B------:R-:W-:Y:S02]  /*1c30*/  LOP3.LUT R9, R9, 0x10101010, R16, 0x18, !PT ;  /* 0x1010101009097812 */ /* 0x000fe400078e1810 */
[----:B------:R-:W-:Y:S02]  /*1c40*/  LOP3.LUT R11, R11, 0x10101010, R14, 0x18, !PT ;  /* 0x101010100b0b7812 */ /* 0x000fe400078e180e */
[C---:B------:R-:W-:Y:S02]  /*1c50*/  LOP3.LUT R15, R8.reuse, 0x10101010, R13, 0x18, !PT ;  /* 0x10101010080f7812 */ /* 0x040fe400078e180d */
[----:B------:R-:W-:Y:S02]  /*1c60*/  PRMT R19, R8, 0xba98, RZ ;  /* 0x0000ba9808137816 */ /* 0x000fe400000000ff */
[----:B------:R-:W-:Y:S02]  /*1c70*/  PRMT R9, R9, 0xba98, RZ ;  /* 0x0000ba9809097816 */ /* 0x000fe400000000ff */
[----:B------:R-:W-:-:S02]  /*1c80*/  PRMT R11, R11, 0xba98, RZ ;  /* 0x0000ba980b0b7816 */ /* 0x000fc400000000ff */
[----:B------:R-:W-:Y:S02]  /*1c90*/  PRMT R8, R15, 0xba98, RZ ;  /* 0x0000ba980f087816 */ /* 0x000fe400000000ff */
[----:B------:R-:W-:Y:S02]  /*1ca0*/  LOP3.LUT R20, R9, 0x7f7f7f7f, R20, 0x60, !PT ;  /* 0x7f7f7f7f09147812 */ /* 0x000fe400078e6014 */
[----:B------:R-:W-:Y:S02]  /*1cb0*/  LOP3.LUT R22, R11, 0x7f7f7f7f, R22, 0x60, !PT ;  /* 0x7f7f7f7f0b167812 */ /* 0x000fe400078e6016 */
[----:B------:R-:W-:Y:S02]  /*1cc0*/  LOP3.LUT R19, R8, 0x7f7f7f7f, R19, 0x60, !PT ;  /* 0x7f7f7f7f08137812 */ /* 0x000fe400078e6013 */
[----:B------:R-:W-:Y:S01]  /*1cd0*/  LOP3.LUT R20, R20, R16, R9, 0xf4, !PT ;  /* 0x0000001014147212 */ /* 0x000fe200078ef409 */
[----:B------:R-:W-:Y:S01]  /*1ce0*/  HADD2.F32 R9, -RZ, R18.H0_H0 ;  /* 0x20000012ff097230 */ /* 0x000fe20000004100 */
[----:B------:R-:W-:-:S02]  /*1cf0*/  LOP3.LUT R22, R22, R14, R11, 0xf4, !PT ;  /* 0x0000000e16167212 */ /* 0x000fc400078ef40b */
[----:B------:R-:W-:Y:S01]  /*1d00*/  LOP3.LUT R8, R19, R13, R8, 0xf4, !PT ;  /* 0x0000000d13087212 */ /* 0x000fe200078ef408 */
[----:B------:R-:W-:Y:S01]  /*1d10*/  HADD2.F32 R14, -RZ, R17.H0_H0 ;  /* 0x20000011ff0e7230 */ /* 0x000fe20000004100 */
        /* <DEDUP_REMOVED lines=9> */
[----:B------:R-:W-:-:S02]  /*1db0*/  IMAD.IADD R24, R45, 0x1, R4 ;  /* 0x000000012d187824 */ /* 0x000fc400078e0204 */
[----:B------:R-:W-:Y:S01]  /*1dc0*/  IMAD.MOV.U32 R26, RZ, RZ, 0x24 ;  /* 0x00000024ff1a7424 */ /* 0x000fe200078e00ff */
        /* <DEDUP_REMOVED lines=34> */
[----:B------:R-:W-:-:S06]  /*1ff0*/  @!P2 IMAD.X R17, RZ, RZ, R9, P3 ;  /* 0x000000ffff11a224 */ /* 0x000fcc00018e0609 */
        /* <DEDUP_REMOVED lines=12> */
[----:B------:R-:W0:Y:S01]  /*20c0*/  LDS R8, [R34+0xc] ;  /* 0x00000c0022087984 */ /* 0x000e220000000800 */
[----:B-1----:R-:W-:-:S03]  /*20d0*/  IDP.4A.S8.S8 R12, R18, R12, R21 ;  /* 0x0000000c120c7226 */ /* 0x002fc60000000615 */
[----:B------:R-:W1:Y:S04]  /*20e0*/  LDS R21, [R34+0x10] ;  /* 0x0000100022157984 */ /* 0x000e680000000800 */
[----:B------:R-:W3:Y:S01]  /*20f0*/  LDS.128 R16, [R36+0x20] ;  /* 0x0000200024107984 */ /* 0x000ee20000000c00 */
[----:B--2---:R-:W-:-:S03]  /*2100*/  IDP.4A.S8.S8 R9, R20, R9, R12 ;  /* 0x0000000914097226 */ /* 0x004fc6000000060c */
[----:B------:R-:W-:Y:S01]  /*2110*/  LDS R12, [R34+0x24] ;  /* 0x00002400220c7984 */ /* 0x000fe20000000800 */
[----:B0-----:R-:W-:-:S04]  /*2120*/  IDP.4A.S8.S8 R8, R8, R13, R9 ;  /* 0x0000000d08087226 */ /* 0x001fc80000000609 */
[----:B-1----:R-:W-:Y:S02]  /*2130*/  IDP.4A.S8.S8 R9, R21, R10, R8 ;  /* 0x0000000a15097226 */ /* 0x002fe40000000608 */
[----:B------:R-:W-:Y:S01]  /*2140*/  LDS R10, [R34+0x28] ;  /* 0x00002800220a7984 */ /* 0x000fe20000000800 */
[----:B---3--:R-:W-:-:S03]  /*2150*/  IDP.4A.S8.S8 R13, R23, R16, RZ ;  /* 0x00000010170d7226 */ /* 0x008fc600000006ff */
[----:B------:R-:W0:Y:S04]  /*2160*/  LDS.128 R20, [R36+0x30] ;  /* 0x0000300024147984 */ /* 0x000e280000000c00 */
[----:B------:R-:W1:Y:S04]  /*2170*/  LDS R8, [R34+0x14] ;  /* 0x0000140022087984 */ /* 0x000e680000000800 */
[----:B------:R-:W-:Y:S01]  /*2180*/  LDS R16, [R34+0x34] ;  /* 0x0000340022107984 */ /* 0x000fe20000000800 */
[----:B0-----:R-:W-:-:S03]  /*2190*/  IDP.4A.S8.S8 R12, R12, R20, R13 ;  /* 0x000000140c0c7226 */ /* 0x001fc6000000060d */
[----:B------:R-:W-:Y:S01]  /*21a0*/  LDS R13, [R34+0x30] ;  /* 0x00003000220d7984 */ /* 0x000fe20000000800 */
[----:B------:R-:W-:-:S03]  /*21b0*/  IDP.4A.S8.S8 R10, R10, R17, R12 ;  /* 0x000000110a0a7226 */ /* 0x000fc6000000060c */
[----:B------:R-:W0:Y:S01]  /*21c0*/  LDS R12, [R34+0x2c] ;  /* 0x00002c00220c7984 */ /* 0x000e220000000800 */
[----:B-1----:R-:W-:-:S03]  /*21d0*/  IDP.4A.S8.S8 R14, R8, R14, R9 ;  /* 0x0000000e080e7226 */ /* 0x002fc60000000609 */
[----:B------:R-:W1:Y:S04]  /*21e0*/  LDS R9, [R34+0x18] ;  /* 0x0000180022097984 */ /* 0x000e680000000800 */
[----:B------:R-:W2:Y:S04]  /*21f0*/  LDS R8, [R34+0x38] ;  /* 0x0000380022087984 */ /* 0x000ea80000000800 */
[----:B------:R-:W3:Y:S04]  /*2200*/  LDS R20, [R34+0x1c] ;  /* 0x00001c0022147984 */ /* 0x000ee80000000800 */
[----:B------:R-:W4:Y:S01]  /*2210*/  LDS R17, [R34+0x3c] ;  /* 0x00003c0022117984 */ /* 0x000f220000000800 */
[----:B0-----:R-:W-:-:S04]  /*2220*/  IDP.4A.S8.S8 R21, R12, R21, R10 ;  /* 0x000000150c157226 */ /* 0x001fc8000000060a */
[----:B------:R-:W-:Y:S02]  /*2230*/  IDP.4A.S8.S8 R13, R13, R18, R21 ;  /* 0x000000120d0d7226 */ /* 0x000fe40000000615 */
[----:B-1----:R-:W-:Y:S01]  /*2240*/  IDP.4A.S8.S8 R9, R9, R11, R14 ;  /* 0x0000000b09097226 */ /* 0x002fe2000000060e */
[----:B------:R-:W-:Y:S01]  /*2250*/  LDS R21, [R43.X4+0x2080] ;  /* 0x002080002b157984 */ /* 0x000fe20000004800 */
[----:B------:R-:W-:-:S03]  /*2260*/  IDP.4A.S8.S8 R13, R16, R22, R13 ;  /* 0x00000016100d7226 */ /* 0x000fc6000000060d */
[----:B------:R-:W-:Y:S01]  /*2270*/  LDS R22, [R34+0x64] ;  /* 0x0000640022167984 */ /* 0x000fe20000000800 */
[----:B--2---:R-:W-:Y:S02]  /*2280*/  IDP.4A.S8.S8 R16, R8, R19, R13 ;  /* 0x0000001308107226 */ /* 0x004fe4000000060d */
[----:B---3--:R-:W-:Y:S01]  /*2290*/  IDP.4A.S8.S8 R20, R20, R15, R9 ;  /* 0x0000000f14147226 */ /* 0x008fe20000000609 */
[----:B------:R-:W-:Y:S04]  /*22a0*/  LDS R19, [R34+0x40] ;  /* 0x0000400022137984 */ /* 0x000fe80000000800 */
[----:B------:R-:W0:Y:S04]  /*22b0*/  LDS.128 R8, [R0.X16+0x26a0] ;  /* 0x0026a00000087984 */ /* 0x000e28000000cc00 */
[----:B------:R-:W1:Y:S01]  /*22c0*/  LDS.128 R12, [R36+0x40] ;  /* 0x00004000240c7984 */ /* 0x000e620000000c00 */
[----:B----4-:R-:W-:-:S02]  /*22d0*/  IDP.4A.S8.S8 R23, R17, R23, R16 ;  /* 0x0000001711177226 */ /* 0x010fc40000000610 */
[----:B0-----:R-:W-:Y:S02]  /*22e0*/  FMUL.FTZ R21, R8, R21 ;  /* 0x0000001508157220 */ /* 0x001fe40000410000 */
[----:B------:R-:W-:Y:S01]  /*22f0*/  LDS R8, [R34+0x44] ;  /* 0x0000440022087984 */ /* 0x000fe20000000800 */
[----:B-1----:R-:W-:-:S03]  /*2300*/  IDP.4A.S8.S8 R27, R19, R12, RZ ;  /* 0x0000000c131b7226 */ /* 0x002fc600000006ff */
[----:B------:R-:W0:Y:S04]  /*2310*/  LDS.128 R16, [R36+0x50] ;  /* 0x0000500024107984 */ /* 0x000e280000000c00 */
[----:B------:R-:W1:Y:S01]  /*2320*/  LDS R12, [R34+0x48] ;  /* 0x00004800220c7984 */ /* 0x000e620000000800 */
[----:B0-----:R-:W-:-:S03]  /*2330*/  IDP.4A.S8.S8 R8, R8, R16, R27 ;  /* 0x0000001008087226 */ /* 0x001fc6000000061b */
[----:B------:R-:W0:Y:S01]  /*2340*/  LDS R16, [R34+0x4c] ;  /* 0x00004c0022107984 */ /* 0x000e220000000800 */
[----:B-1----:R-:W-:-:S03]  /*2350*/  IDP.4A.S8.S8 R8, R12, R13, R8 ;  /* 0x0000000d0c087226 */ /* 0x002fc60000000608 */
[----:B------:R-:W1:Y:S04]  /*2360*/  LDS R12, [R34+0x50] ;  /* 0x00005000220c7984 */ /* 0x000e680000000800 */
[----:B------:R-:W2:Y:S04]  /*2370*/  LDS R13, [R34+0x54] ;  /* 0x00005400220d7984 */ /* 0x000ea80000000800 */
[----:B------:R-:W-:Y:S01]  /*2380*/  LDS R27, [R34+0x60] ;  /* 0x00006000221b7984 */ /* 0x000fe20000000800 */
[----:B0-----:R-:W-:-:S03]  /*2390*/  IDP.4A.S8.S8 R17, R16, R17, R8 ;  /* 0x0000001110117226 */ /* 0x001fc60000000608 */
[----:B------:R-:W0:Y:S04]  /*23a0*/  LDS R16, [R34+0x58] ;  /* 0x0000580022107984 */ /* 0x000e280000000800 */
[----:B------:R-:W3:Y:S01]  /*23b0*/  LDS R8, [R34+0x5c] ;  /* 0x00005c0022087984 */ /* 0x000ee20000000800 */
[----:B-1----:R-:W-:-:S04]  /*23c0*/  IDP.4A.S8.S8 R17, R12, R14, R17 ;  /* 0x0000000e0c117226 */ /* 0x002fc80000000611 */
[----:B--2---:R-:W-:-:S04]  /*23d0*/  IDP.4A.S8.S8 R18, R13, R18, R17 ;  /* 0x000000120d127226 */ /* 0x004fc80000000611 */
[----:B0-----:R-:W-:Y:S02]  /*23e0*/  IDP.4A.S8.S8 R16, R16, R15, R18 ;  /* 0x0000000f10107226 */ /* 0x001fe40000000612 */
[----:B------:R-:W0:Y:S02]  /*23f0*/  LDS.128 R12, [R36+0x60] ;  /* 0x00006000240c7984 */ /* 0x000e240000000c00 */
[----:B---3--:R-:W-:Y:S02]  /*2400*/  IDP.4A.S8.S8 R8, R8, R19, R16 ;  /* 0x0000001308087226 */ /* 0x008fe40000000610 */
[----:B------:R-:W1:Y:S01]  /*2410*/  LDS.128 R16, [R36+0x70] ;  /* 0x0000700024107984 */ /* 0x000e620000000c00 */
[----:B------:R-:W2:Y:S01]  /*2420*/  I2F R20, R20 ;  /* 0x0000001400147306 */ /* 0x000ea20000201400 */
[----:B0-----:R-:W-:Y:S02]  /*2430*/  IDP.4A.S8.S8 R27, R27, R12, RZ ;  /* 0x0000000c1b1b7226 */ /* 0x001fe400000006ff */
[----:B------:R-:W0:Y:S02]  /*2440*/  LDS R12, [R34+0x68] ;  /* 0x00006800220c7984 */ /* 0x000e240000000800 */
[----:B-1----:R-:W-:-:S02]  /*2450*/  IDP.4A.S8.S8 R16, R22, R16, R27 ;  /* 0x0000001016107226 */ /* 0x002fc4000000061b */
[----:B------:R-:W1:Y:S01]  /*2460*/  LDS R22, [R34+0x6c] ;  /* 0x00006c0022167984 */ /* 0x000e620000000800 */
[----:B--2---:R-:W-:-:S03]  /*2470*/  FFMA.FTZ R21, R21, R20, R52 ;  /* 0x0000001415157223 */ /* 0x004fc60000010034 */
[----:B------:R-:W2:Y:S04]  /*2480*/  LDS R20, [R43.X4+0x2084] ;  /* 0x002084002b147984 */ /* 0x000ea80000004800 */
[----:B------:R-:W3:Y:S01]  /*2490*/  LDS R27, [R34+0x70] ;  /* 0x00007000221b7984 */ /* 0x000ee20000000800 */
[----:B0-----:R-:W-:-:S03]  /*24a0*/  IDP.4A.S8.S8 R12, R12, R13, R16 ;  /* 0x0000000d0c0c7226 */ /* 0x001fc60000000610 */
[----:B------:R-:W0:Y:S04]  /*24b0*/  LDS R13, [R34+0x74] ;  /* 0x00007400220d7984 */ /* 0x000e280000000800 */
[----:B------:R-:W4:Y:S01]  /*24c0*/  LDS R16, [R34+0x78] ;  /* 0x0000780022107984 */ /* 0x000f220000000800 */
[----:B-1----:R-:W-:-:S03]  /*24d0*/  IDP.4A.S8.S8 R17, R22, R17, R12 ;  /* 0x0000001116117226 */ /* 0x002fc6000000060c */
[----:B------:R-:W1:Y:S01]  /*24e0*/  LDS R12, [R34+0x7c] ;  /* 0x00007c00220c7984 */ /* 0x000e620000000800 */
[----:B--2---:R-:W-:-:S03]  /*24f0*/  FMUL.FTZ R20, R20, R9 ;  /* 0x0000000914147220 */ /* 0x004fc60000410000 */
[----:B------:R-:W2:Y:S01]  /*2500*/  LDS R9, [R43.X4+0x2088] ;  /* 0x002088002b097984 */ /* 0x000ea20000004800 */
[----:B---3--:R-:W-:-:S03]  /*2510*/  IDP.4A.S8.S8 R17, R27, R14, R17 ;  /* 0x0000000e1b117226 */ /* 0x008fc60000000611 */
[----:B------:R-:W3:Y:S01]  /*2520*/  LDS R14, [R43.X4+0x208c] ;  /* 0x00208c002b0e7984 */ /* 0x000ee20000004800 */
[----:B------:R-:W0:Y:S08]  /*2530*/  I2F R23, R23 ;  /* 0x0000001700177306 */ /* 0x000e300000201400 */
[----:B------:R-:W1:Y:S01]  /*2540*/  I2F R8, R8 ;  /* 0x0000000800087306 */ /* 0x000e620000201400 */
[----:B0-----:R-:W-:-:S04]  /*2550*/  IDP.4A.S8.S8 R13, R13, R18, R17 ;  /* 0x000000120d0d7226 */ /* 0x001fc80000000611 */
[----:B----4-:R-:W-:-:S04]  /*2560*/  IDP.4A.S8.S8 R13, R16, R15, R13 ;  /* 0x0000000f100d7226 */ /* 0x010fc8000000060d */
[----:B-1----:R-:W-:Y:S01]  /*2570*/  IDP.4A.S8.S8 R12, R12, R19, R13 ;  /* 0x000000130c0c7226 */ /* 0x002fe2000000060d */
[----:B------:R-:W-:Y:S01]  /*2580*/  LEA R13, R4, 0x80, 0x5 ;  /* 0x00000080040d7811 */ /* 0x000fe200078e28ff */
[----:B------:R-:W-:Y:S03]  /*2590*/  BAR.SYNC.DEFER_BLOCKING 0x0 ;  /* 0x0000000000007b1d */ /* 0x000fe60000010000 */
[----:B------:R-:W-:-:S03]  /*25a0*/  ISETP.GE.AND P1, PT, R13, c[0x0][0x194], PT ;  /* 0x000065000d007a0c */ /* 0x000fc60003f26270 */
[----:B------:R-:W0:Y:S01]  /*25b0*/  I2F R12, R12 ;  /* 0x0000000c000c7306 */ /* 0x000e220000201400 */
[----:B------:R-:W-:Y:S02]  /*25c0*/  FFMA.FTZ R20, R20, R23, R21 ;  /* 0x0000001714147223 */ /* 0x000fe40000010015 */
[----:B--2---:R-:W-:Y:S02]  /*25d0*/  FMUL.FTZ R9, R9, R10 ;  /* 0x0000000a09097220 */ /* 0x004fe40000410000 */
[----:B---3--:R-:W-:Y:S02]  /*25e0*/  FMUL.FTZ R14, R14, R11 ;  /* 0x0000000b0e0e7220 */ /* 0x008fe40000410000 */
[----:B------:R-:W-:-:S04]  /*25f0*/  FFMA.FTZ R9, R9, R8, R20 ;  /* 0x0000000809097223 */ /* 0x000fc80000010014 */
[----:B0-----:R-:W-:Y:S01]  /*2600*/  FFMA.FTZ R52, R14, R12, R9 ;  /* 0x0000000c0e347223 */ /* 0x001fe20000010009 */
        /* <DEDUP_REMOVED lines=20> */
[----:B------:R-:W2:Y:S04]  /*2750*/  LDS R20, [R34+0x88] ;  /* 0x0000880022147984 */ /* 0x000ea80000000800 */
[----:B------:R-:W-:Y:S04]  /*2760*/  LDS R21, [R34+0xa0] ;  /* 0x0000a00022157984 */ /* 0x000fe80000000800 */
[----:B------:R-:W3:Y:S04]  /*2770*/  LDS R22, [R34+0x8c] ;  /* 0x00008c0022167984 */ /* 0x000ee80000000800 */
[----:B------:R-:W4:Y:S04]  /*2780*/  LDS R27, [R34+0x90] ;  /* 0x00009000221b7984 */ /* 0x000f280000000800 */
[----:B------:R-:W-:Y:S01]  /*2790*/  LDS R25, [R34+0x94] ;  /* 0x0000940022197984 */ /* 0x000fe20000000800 */
[----:B0-----:R-:W-:-:S03]  /*27a0*/  IDP.4A.S8.S8 R23, R13, R28, RZ ;  /* 0x0000001c0d177226 */ /* 0x001fc600000006ff */
[----:B------:R-:W0:Y:S01]  /*27b0*/  LDS.128 R12, [R36+0x20] ;  /* 0x00002000240c7984 */ /* 0x000e220000000c00 */
[----:B-1----:R-:W-:-:S03]  /*27c0*/  IDP.4A.S8.S8 R16, R10, R16, R23 ;  /* 0x000000100a107226 */ /* 0x002fc60000000617 */
[----:B------:R-:W-:Y:S04]  /*27d0*/  LDS R23, [R34+0xa4] ;  /* 0x0000a40022177984 */ /* 0x000fe80000000800 */
[----:B------:R-:W1:Y:S01]  /*27e0*/  LDS.128 R8, [R36+0x30] ;  /* 0x0000300024087984 */ /* 0x000e620000000c00 */
[----:B--2---:R-:W-:-:S03]  /*27f0*/  IDP.4A.S8.S8 R20, R20, R29, R16 ;  /* 0x0000001d14147226 */ /* 0x004fc60000000610 */
[----:B------:R-:W2:Y:S01]  /*2800*/  LDS R16, [R34+0xa8] ;  /* 0x0000a80022107984 */ /* 0x000ea20000000800 */
[----:B---3--:R-:W-:-:S04]  /*2810*/  IDP.4A.S8.S8 R17, R22, R17, R20 ;  /* 0x0000001116117226 */ /* 0x008fc80000000614 */
[----:B----4-:R-:W-:Y:S02]  /*2820*/  IDP.4A.S8.S8 R27, R27, R30, R17 ;  /* 0x0000001e1b1b7226 */ /* 0x010fe40000000611 */
[----:B------:R-:W-:Y:S01]  /*2830*/  LDS R17, [R34+0xc0] ;  /* 0x0000c00022117984 */ /* 0x000fe20000000800 */
[----:B0-----:R-:W-:-:S04]  /*2840*/  IDP.4A.S8.S8 R12, R21, R12, RZ ;  /* 0x0000000c150c7226 */ /* 0x001fc800000006ff */
[----:B-1----:R-:W-:Y:S02]  /*2850*/  IDP.4A.S8.S8 R12, R23, R8, R12 ;  /* 0x00000008170c7226 */ /* 0x002fe4000000060c */
[----:B------:R-:W0:Y:S04]  /*2860*/  LDS R8, [R34+0xac] ;  /* 0x0000ac0022087984 */ /* 0x000e280000000800 */
[----:B------:R-:W1:Y:S01]  /*2870*/  LDS.128 R20, [R36+0x40] ;  /* 0x0000400024147984 */ /* 0x000e620000000c00 */
[----:B------:R-:W-:Y:S02]  /*2880*/  IDP.4A.S8.S8 R18, R25, R18, R27 ;  /* 0x0000001219127226 */ /* 0x000fe4000000061b */
[----:B--2---:R-:W-:Y:S01]  /*2890*/  IDP.4A.S8.S8 R12, R16, R13, R12 ;  /* 0x0000000d100c7226 */ /* 0x004fe2000000060c */
[----:B------:R-:W-:Y:S04]  /*28a0*/  LDS.128 R24, [R36+0x50] ;  /* 0x0000500024187984 */ /* 0x000fe80000000c00 */
[----:B------:R-:W2:Y:S04]  /*28b0*/  LDS R13, [R34+0xc4] ;  /* 0x0000c400220d7984 */ /* 0x000ea80000000800 */
[----:B------:R-:W3:Y:S01]  /*28c0*/  LDS R16, [R34+0xb0] ;  /* 0x0000b00022107984 */ /* 0x000ee20000000800 */
[----:B0-----:R-:W-:-:S03]  /*28d0*/  IDP.4A.S8.S8 R9, R8, R9, R12 ;  /* 0x0000000908097226 */ /* 0x001fc6000000060c */
[----:B------:R-:W0:Y:S01]  /*28e0*/  LDS R12, [R34+0xc8] ;  /* 0x0000c800220c7984 */ /* 0x000e220000000800 */
[----:B-1----:R-:W-:-:S03]  /*28f0*/  IDP.4A.S8.S8 R17, R17, R20, RZ ;  /* 0x0000001411117226 */ /* 0x002fc600000006ff */
[----:B------:R-:W1:Y:S04]  /*2900*/  LDS R20, [R34+0x98] ;  /* 0x0000980022147984 */ /* 0x000e680000000800 */
[----:B------:R-:W-:Y:S01]  /*2910*/  LDS R8, [R34+0xcc] ;  /* 0x0000cc0022087984 */ /* 0x000fe20000000800 */
[----:B--2---:R-:W-:-:S03]  /*2920*/  IDP.4A.S8.S8 R13, R13, R24, R17 ;  /* 0x000000180d0d7226 */ /* 0x004fc60000000611 */
[----:B------:R-:W2:Y:S01]  /*2930*/  LDS R17, [R34+0xb4] ;  /* 0x0000b40022117984 */ /* 0x000ea20000000800 */
[----:B---3--:R-:W-:-:S03]  /*2940*/  IDP.4A.S8.S8 R9, R16, R14, R9 ;  /* 0x0000000e10097226 */ /* 0x008fc60000000609 */
[----:B------:R-:W3:Y:S01]  /*2950*/  LDS R14, [R34+0x9c] ;  /* 0x00009c00220e7984 */ /* 0x000ee20000000800 */
[----:B0-----:R-:W-:-:S03]  /*2960*/  IDP.4A.S8.S8 R16, R12, R21, R13 ;  /* 0x000000150c107226 */ /* 0x001fc6000000060d */
[----:B------:R-:W0:Y:S04]  /*2970*/  LDS R21, [R34+0xd0] ;  /* 0x0000d00022157984 */ /* 0x000e280000000800 */
[----:B------:R-:W4:Y:S04]  /*2980*/  LDS R12, [R34+0xb8] ;  /* 0x0000b800220c7984 */ /* 0x000f280000000800 */
[----:B------:R-:W5:Y:S01]  /*2990*/  LDS R13, [R34+0xd4] ;  /* 0x0000d400220d7984 */ /* 0x000f620000000800 */
[----:B-1----:R-:W-:Y:S02]  /*29a0*/  IDP.4A.S8.S8 R18, R20, R31, R18 ;  /* 0x0000001f14127226 */ /* 0x002fe40000000612 */
[----:B--2---:R-:W-:Y:S01]  /*29b0*/  IDP.4A.S8.S8 R10, R17, R10, R9 ;  /* 0x0000000a110a7226 */ /* 0x004fe20000000609 */
[----:B------:R-:W-:Y:S04]  /*29c0*/  LDS.128 R28, [R36+0x60] ;  /* 0x00006000241c7984 */ /* 0x000fe80000000c00 */
[----:B------:R-:W1:Y:S01]  /*29d0*/  LDS R9, [R34+0xe0] ;  /* 0x0000e00022097984 */ /* 0x000e620000000800 */
[----:B------:R-:W-:-:S03]  /*29e0*/  IDP.4A.S8.S8 R8, R8, R25, R16 ;  /* 0x0000001908087226 */ /* 0x000fc60000000610 */
[----:B------:R-:W2:Y:S01]  /*29f0*/  LDS R17, [R34+0xd8] ;  /* 0x0000d80022117984 */ /* 0x000ea20000000800 */
[----:B---3--:R-:W-:-:S03]  /*2a00*/  IDP.4A.S8.S8 R19, R14, R19, R18 ;  /* 0x000000130e137226 */ /* 0x008fc60000000612 */
[----:B------:R-:W-:Y:S04]  /*2a10*/  LDS R20, [R34+0xe4] ;  /* 0x0000e40022147984 */ /* 0x000fe80000000800 */
[----:B------:R-:W-:Y:S04]  /*2a20*/  LDS R16, [R34+0xe8] ;  /* 0x0000e80022107984 */ /* 0x000fe80000000800 */
[----:B------:R-:W-:Y:S04]  /*2a30*/  LDS R18, [R34+0xdc] ;  /* 0x0000dc0022127984 */ /* 0x000fe80000000800 */
[----:B------:R-:W-:Y:S01]  /*2a40*/  LDS R25, [R43.X4+0x2090] ;  /* 0x002090002b197984 */ /* 0x000fe20000004800 */
[----:B0-----:R-:W-:-:S03]  /*2a50*/  IDP.4A.S8.S8 R8, R21, R22, R8 ;  /* 0x0000001615087226 */ /* 0x001fc60000000608 */
[----:B------:R-:W-:Y:S01]  /*2a60*/  LDS R22, [R34+0xfc] ;  /* 0x0000fc0022167984 */ /* 0x000fe20000000800 */
[----:B----4-:R-:W-:Y:S02]  /*2a70*/  IDP.4A.S8.S8 R10, R12, R15, R10 ;  /* 0x0000000f0c0a7226 */ /* 0x010fe4000000060a */
[----:B-----5:R-:W-:Y:S02]  /*2a80*/  IDP.4A.S8.S8 R26, R13, R26, R8 ;  /* 0x0000001a0d1a7226 */ /* 0x020fe40000000608 */
[----:B------:R-:W0:Y:S04]  /*2a90*/  LDS.128 R12, [R36+0x70] ;  /* 0x00007000240c7984 */ /* 0x000e280000000c00 */
[----:B------:R-:W-:Y:S01]  /*2aa0*/  LDS R8, [R34+0xec] ;  /* 0x0000ec0022087984 */ /* 0x000fe20000000800 */
[----:B-1----:R-:W-:-:S03]  /*2ab0*/  IDP.4A.S8.S8 R21, R9, R28, RZ ;  /* 0x0000001c09157226 */ /* 0x002fc600000006ff */
[----:B------:R-:W1:Y:S01]  /*2ac0*/  LDS R9, [R34+0xbc] ;  /* 0x0000bc0022097984 */ /* 0x000e620000000800 */
[----:B--2---:R-:W-:-:S03]  /*2ad0*/  IDP.4A.S8.S8 R23, R17, R23, R26 ;  /* 0x0000001711177226 */ /* 0x004fc6000000061a */
[----:B------:R-:W2:Y:S01]  /*2ae0*/  LDS R17, [R34+0xf0] ;  /* 0x0000f00022117984 */ /* 0x000ea20000000800 */
[----:B0-----:R-:W-:-:S03]  /*2af0*/  IDP.4A.S8.S8 R12, R20, R12, R21 ;  /* 0x0000000c140c7226 */ /* 0x001fc60000000615 */
[----:B------:R-:W0:Y:S01]  /*2b00*/  LDS R21, [R34+0xf4] ;  /* 0x0000f40022157984 */ /* 0x000e220000000800 */
[----:B------:R-:W-:-:S03]  /*2b10*/  IDP.4A.S8.S8 R29, R16, R29, R12 ;  /* 0x0000001d101d7226 */ /* 0x000fc6000000060c */
[----:B------:R-:W3:Y:S01]  /*2b20*/  LDS R12, [R34+0xf8] ;  /* 0x0000f800220c7984 */ /* 0x000ee20000000800 */
[----:B-1----:R-:W-:Y:S02]  /*2b30*/  IDP.4A.S8.S8 R16, R9, R11, R10 ;  /* 0x0000000b09107226 */ /* 0x002fe4000000060a */
[----:B------:R-:W-:Y:S01]  /*2b40*/  IDP.4A.S8.S8 R29, R8, R13, R29 ;  /* 0x0000000d081d7226 */ /* 0x000fe2000000061d */
[----:B------:R-:W-:Y:S04]  /*2b50*/  LDS R20, [R43.X4+0x2094] ;  /* 0x002094002b147984 */ /* 0x000fe80000004800 */
[----:B------:R-:W1:Y:S01]  /*2b60*/  LDS.128 R8, [R0.X16+0x26a0] ;  /* 0x0026a00000087984 */ /* 0x000e62000000cc00 */
[----:B------:R-:W-:-:S03]  /*2b70*/  IDP.4A.S8.S8 R23, R18, R27, R23 ;  /* 0x0000001b12177226 */ /* 0x000fc60000000617 */
[----:B------:R-:W4:Y:S04]  /*2b80*/  LDS R13, [R43.X4+0x2098] ;  /* 0x002098002b0d7984 */ /* 0x000f280000004800 */
[----:B------:R-:W5:Y:S01]  /*2b90*/  LDS R18, [R43.X4+0x209c] ;  /* 0x00209c002b127984 */ /* 0x000f620000004800 */
[----:B--2---:R-:W-:Y:S01]  /*2ba0*/  IDP.4A.S8.S8 R17, R17, R30, R29 ;  /* 0x0000001e11117226 */ /* 0x004fe2000000061d */
[----:B------:R-:W2:Y:S08]  /*2bb0*/  I2F R19, R19 ;  /* 0x0000001300137306 */ /* 0x000eb00000201400 */
[----:B------:R-:W1:Y:S01]  /*2bc0*/  I2F R16, R16 ;  /* 0x0000001000107306 */ /* 0x000e620000201400 */
[----:B0-----:R-:W-:-:S04]  /*2bd0*/  IDP.4A.S8.S8 R14, R21, R14, R17 ;  /* 0x0000000e150e7226 */ /* 0x001fc80000000611 */
[----:B---3--:R-:W-:-:S03]  /*2be0*/  IDP.4A.S8.S8 R12, R12, R31, R14 ;  /* 0x0000001f0c0c7226 */ /* 0x008fc6000000060e */
[----:B------:R-:W0:Y:S01]  /*2bf0*/  I2F R23, R23 ;  /* 0x0000001700177306 */ /* 0x000e220000201400 */
[----:B------:R-:W-:Y:S02]  /*2c00*/  IDP.4A.S8.S8 R12, R22, R15, R12 ;  /* 0x0000000f160c7226 */ /* 0x000fe4000000060c */
[----:B-1----:R-:W-:-:S05]  /*2c10*/  FMUL.FTZ R8, R8, R25 ;  /* 0x0000001908087220 */ /* 0x002fca0000410000 */
[----:B------:R-:W1:Y:S01]  /*2c20*/  I2F R12, R12 ;  /* 0x0000000c000c7306 */ /* 0x000e620000201400 */
[----:B------:R-:W-:Y:S02]  /*2c30*/  FMUL.FTZ R9, R20, R9 ;  /* 0x0000000914097220 */ /* 0x000fe40000410000 */
[----:B--2---:R-:W-:Y:S02]  /*2c40*/  FFMA.FTZ R8, R8, R19, R52 ;  /* 0x0000001308087223 */ /* 0x004fe40000010034 */
[----:B----4-:R-:W-:Y:S02]  /*2c50*/  FMUL.FTZ R13, R13, R10 ;  /* 0x0000000a0d0d7220 */ /* 0x010fe40000410000 */
[----:B------:R-:W-:Y:S02]  /*2c60*/  FFMA.FTZ R8, R9, R16, R8 ;  /* 0x0000001009087223 */ /* 0x000fe40000010008 */
[----:B-----5:R-:W-:Y:S02]  /*2c70*/  FMUL.FTZ R11, R18, R11 ;  /* 0x0000000b120b7220 */ /* 0x020fe40000410000 */
[----:B0-----:R-:W-:-:S04]  /*2c80*/  FFMA.FTZ R8, R13, R23, R8 ;  /* 0x000000170d087223 */ /* 0x001fc80000010008 */
[----:B-1----:R-:W-:Y:S01]  /*2c90*/  FFMA.FTZ R52, R11, R12, R8 ;  /* 0x0000000c0b347223 */ /* 0x002fe20000010008 */
[----:B------:R-:W-:Y:S06]  /*2ca0*/  BAR.SYNC.DEFER_BLOCKING 0x0 ;  /* 0x0000000000007b1d */ /* 0x000fec0000010000 */
.L_x_368:
[----:B------:R-:W-:-:S04]  /*2cb0*/  IADD3 R4, R4, 0x8, RZ ;  /* 0x0000000804047810 */ /* 0x000fc80007ffe0ff */
[----:B------:R-:W-:-:S13]  /*2cc0*/  ISETP.GE.AND P0, PT, R4, R3, PT ;  /* 0x000000030400720c */ /* 0x000fda0003f06270 */
[----:B------:R-:W-:Y:S01]  /*2cd0*/  @P0 CALL.REL.NOINC `(.L_x_367) ;  /* 0x0000001000000944 */ /* 0x000fe20003c00000 */
[----:B------:R-:W-:Y:S05]  /*2ce0*/  BRA `(.L_x_369) ;  /* 0xffffd7f000007947 */ /* 0x000fea000383ffff */
.L_x_367:
        /* <DEDUP_REMOVED lines=16> */
.L_x_370:
        /* <DEDUP_REMOVED lines=9> */
.L_x_1274:


//--------------------- .text._Z8moe_q4_1IN3c108BFloat16ELb1EEvPKvS3_PT_PKiS7_S7_iiiiiii --------------------------
	.section	.text._Z8moe_q4_1IN3c108BFloat16ELb1EEvPKvS3_PT_PKiS7_S7_iiiiiii,"ax",@progbits
	.sectioninfo	@"SHI_REGISTERS=64"
	.align	128
.text._Z8moe_q4_1IN3c108BFloat16ELb1EEvPKvS3_PT_PKiS7_S7_iiiiiii:
        .type           _Z8moe_q4_1IN3c108BFloat16ELb1EEvPKvS3_PT_PKiS7_S7_iiiiiii,@function
        .size           _Z8moe_q4_1IN3c108BFloat16ELb1EEvPKvS3_PT_PKiS7_S7_iiiiiii,(.L_x_1275 - _Z8moe_q4_1IN3c108BFloat16ELb1EEvPKvS3_PT_PKiS7_S7_iiiiiii)
        .other          _Z8moe_q4_1IN3c108BFloat16ELb1EEvPKvS3_PT_PKiS7_S7_iiiiiii,@"STO_CUDA_ENTRY STV_DEFAULT"
_Z8moe_q4_1IN3c108BFloat16ELb1EEvPKvS3_PT_PKiS7_S7_iiiiiii:
        /* <DEDUP_REMOVED lines=26> */
[----:B------:R-:W-:Y:S01]  /*01a0*/  IMAD R18, R4, c[0x0][0x190], RZ ;  /* 0x0000640004127a24 */ /* 0x000fe200078e02ff */
[----:B------:R-:W-:Y:S01]  /*01b0*/  ULDC UR8, c[0x0][0x198] ;  /* 0x0000660000087ab9 */ /* 0x000fe20000000800 */
[C---:B------:R-:W-:Y:S01]  /*01c0*/  IMAD.SHL.U32 R10, R0.reuse, 0x4, RZ ;  /* 0x00000004000a7824 */ /* 0x040fe200078e00ff */
[C---:B------:R-:W-:Y:S01]  /*01d0*/  IADD3 R11, R0.reuse, 0x4, RZ ;  /* 0x00000004000b7810 */ /* 0x040fe20007ffe0ff */
[----:B------:R-:W-:Y:S01]  /*01e0*/  IMAD.SHL.U32 R19, R0, 0x4, RZ ;  /* 0x0000000400137824 */ /* 0x000fe200078e00ff */
[C---:B------:R-:W-:Y:S01]  /*01f0*/  IADD3 R58, P0, R18.reuse, c[0x0][0x160], RZ ;  /* 0x00005800123a7a10 */ /* 0x040fe20007f1e0ff */
[----:B------:R-:W-:Y:S01]  /*0200*/  ULDC UR7, c[0x0][0x1a0] ;  /* 0x0000680000077ab9 */ /* 0x000fe20000000800 */
[----:B------:R-:W-:Y:S01]  /*0210*/  SHF.R.S32.HI R3, RZ, 0x5, R3 ;  /* 0x00000005ff037819 */ /* 0x000fe20000011403 */
        /* <DEDUP_REMOVED lines=10> */
[C---:B------:R-:W-:Y:S02]  /*02c0*/  IADD3 R16, R0.reuse, 0x18, RZ ;  /* 0x0000001800107810 */ /* 0x040fe40007ffe0ff */
[----:B------:R-:W-:Y:S01]  /*02d0*/  IADD3 R17, R0, 0x1c, RZ ;  /* 0x0000001c00117810 */ /* 0x000fe20007ffe0ff */
[----:B0-----:R-:W-:Y:S01]  /*02e0*/  USHF.L.U32 UR4, UR4, 0x5, URZ ;  /* 0x0000000504047899 */ /* 0x001fe2000800063f */
[----:B-1----:R-:W-:Y:S01]  /*02f0*/  SHF.R.S32.HI R9, RZ, 0x1f, R2 ;  /* 0x0000001fff097819 */ /* 0x002fe20000011402 */
[C---:B------:R-:W-:Y:S01]  /*0300*/  IMAD.SHL.U32 R47, R2.reuse, 0x4, RZ ;  /* 0x00000004022f7824 */ /* 0x040fe200078e00ff */
[C---:B------:R-:W-:Y:S01]  /*0310*/  IADD3 R6, R2.reuse, 0x20, RZ ;  /* 0x0000002002067810 */ /* 0x040fe20007ffe0ff */
[----:B------:R-:W-:Y:S01]  /*0320*/  ULOP3.LUT UR5, URZ, UR4, URZ, 0x33, !UPT ;  /* 0x000000043f057292 */ /* 0x000fe2000f8e333f */
[CC--:B------:R-:W-:Y:S01]  /*0330*/  LEA.HI R8, R9.reuse, R2.reuse, RZ, 0x2 ;  /* 0x0000000209087211 */ /* 0x0c0fe200078f10ff */
[C---:B------:R-:W-:Y:S01]  /*0340*/  IMAD R7, R2.reuse, 0x84, RZ ;  /* 0x0000008402077824 */ /* 0x040fe200078e02ff */
[----:B------:R-:W-:Y:S01]  /*0350*/  LEA.HI R9, R9, R2, RZ, 0x3 ;  /* 0x0000000209097211 */ /* 0x000fe200078f18ff */
[----:B------:R-:W-:Y:S01]  /*0360*/  UIADD3 UR5, UR5, UR8, URZ ;  /* 0x0000000805057290 */ /* 0x000fe2000fffe03f */
[----:B------:R-:W-:Y:S01]  /*0370*/  LOP3.LUT R48, R2, 0x3, RZ, 0xc0, !PT ;  /* 0x0000000302307812 */ /* 0x000fe200078ec0ff */
[----:B------:R-:W-:Y:S01]  /*0380*/  IMAD.SHL.U32 R18, R6, 0x4, RZ ;  /* 0x0000000406127824 */ /* 0x000fe200078e00ff */
[----:B------:R-:W-:Y:S01]  /*0390*/  LEA.HI.SX32 R10, R9, R10, 0x1d ;  /* 0x0000000a090a7211 */ /* 0x000fe200078feaff */
[----:B------:R-:W-:Y:S01]  /*03a0*/  IMAD R52, R3, UR4, RZ ;  /* 0x0000000403347c24 */ /* 0x000fe2000f8e02ff */
[----:B------:R-:W-:-:S02]  /*03b0*/  LOP3.LUT R49, R9, 0xfffffff8, RZ, 0xc0, !PT ;  /* 0xfffffff809317812 */ /* 0x000fc400078ec0ff */
[----:B------:R-:W-:Y:S02]  /*03c0*/  LOP3.LUT R9, R8, 0xfffffffc, RZ, 0xc0, !PT ;  /* 0xfffffffc08097812 */ /* 0x000fe400078ec0ff */
[----:B------:R-:W-:Y:S01]  /*03d0*/  LOP3.LUT R46, R19, 0xfffffffc, R48, 0xe2, !PT ;  /* 0xfffffffc132e7812 */ /* 0x000fe200078ee230 */
[----:B------:R-:W-:Y:S01]  /*03e0*/  IMAD.IADD R49, R2, 0x1, -R49 ;  /* 0x0000000102317824 */ /* 0x000fe200078e0a31 */
[----:B------:R-:W-:Y:S01]  /*03f0*/  LOP3.LUT R19, R18, 0x7c, RZ, 0xc0, !PT ;  /* 0x0000007c12137812 */ /* 0x000fe200078ec0ff */
[----:B------:R-:W-:Y:S01]  /*0400*/  IMAD.IADD R50, R2, 0x1, -R9 ;  /* 0x0000000102327824 */ /* 0x000fe200078e0a09 */
[C---:B------:R-:W-:Y:S02]  /*0410*/  IMNMX R28, R10.reuse, UR5, PT ;  /* 0x000000050a1c7c17 */ /* 0x040fe4000b800200 */
[----:B------:R-:W-:Y:S02]  /*0420*/  IADD3 R18, R10, 0x10, RZ ;  /* 0x000000100a127810 */ /* 0x000fe40007ffe0ff */
[----:B------:R-:W-:-:S02]  /*0430*/  IMNMX R11, R11, UR5, PT ;  /* 0x000000050b0b7c17 */ /* 0x000fc4000b800200 */
[----:B------:R-:W-:Y:S02]  /*0440*/  SHF.R.S32.HI R9, RZ, 0x1f, R28 ;  /* 0x0000001fff097819 */ /* 0x000fe4000001141c */
[----:B------:R-:W-:Y:S01]  /*0450*/  IMNMX R18, R18, UR5, PT ;  /* 0x0000000512127c17 */ /* 0x000fe2000b800200 */
[----:B------:R-:W-:Y:S01]  /*0460*/  IMAD R42, R11, R3, RZ ;  /* 0x000000030b2a7224 */ /* 0x000fe200078e02ff */
[----:B------:R-:W-:Y:S01]  /*0470*/  LEA.HI R10, R9, R28, RZ, 0x2 ;  /* 0x0000001c090a7211 */ /* 0x000fe200078f10ff */
[----:B------:R-:W-:Y:S01]  /*0480*/  IMAD R41, R11, 0x21, R2 ;  /* 0x000000210b297824 */ /* 0x000fe200078e0202 */
[----:B------:R-:W-:Y:S02]  /*0490*/  SHF.R.S32.HI R11, RZ, 0x1f, R18 ;  /* 0x0000001fff0b7819 */ /* 0x000fe40000011412 */
[----:B------:R-:W-:Y:S02]  /*04a0*/  LEA.HI R9, R10, R49, RZ, 0x1e ;  /* 0x000000310a097211 */ /* 0x000fe400078ff0ff */
[----:B------:R-:W-:-:S02]  /*04b0*/  LEA.HI R10, R11, R18, RZ, 0x2 ;  /* 0x000000120b0a7211 */ /* 0x000fc400078f10ff */
[----:B------:R-:W-:Y:S01]  /*04c0*/  IMNMX R43, R0, UR5, PT ;  /* 0x00000005002b7c17 */ /* 0x000fe2000b800200 */
[----:B------:R-:W-:Y:S01]  /*04d0*/  IMAD R9, R28, 0x8, R9 ;  /* 0x000000081c097824 */ /* 0x000fe200078e0209 */
[----:B------:R-:W-:Y:S01]  /*04e0*/  LEA.HI R11, R10, R49, RZ, 0x1e ;  /* 0x000000310a0b7211 */ /* 0x000fe200078ff0ff */
[-C--:B------:R-:W-:Y:S01]  /*04f0*/  IMAD R28, R28, R3.reuse, RZ ;  /* 0x000000031c1c7224 */ /* 0x080fe200078e02ff */
[----:B------:R-:W-:Y:S01]  /*0500*/  LEA R4, R0, 0x14a0, 0x7 ;  /* 0x000014a000047811 */ /* 0x000fe200078e38ff */
[-C--:B------:R-:W-:Y:S01]  /*0510*/  IMAD R44, R43, R3.reuse, RZ ;  /* 0x000000032b2c7224 */ /* 0x080fe200078e02ff */
[----:B------:R-:W-:Y:S01]  /*0520*/  SHF.R.S32.HI R51, RZ, 0x2, R8 ;  /* 0x00000002ff337819 */ /* 0x000fe20000011408 */
[----:B------:R-:W-:Y:S01]  /*0530*/  IMAD R10, R18, 0x8, R11 ;  /* 0x00000008120a7824 */ /* 0x000fe200078e020b */
[----:B------:R-:W-:Y:S01]  /*0540*/  IMNMX R12, R12, UR5, PT ;  /* 0x000000050c0c7c17 */ /* 0x000fe2000b800200 */
[----:B------:R-:W-:Y:S01]  /*0550*/  IMAD.IADD R8, R4, 0x1, R19 ;  /* 0x0000000104087824 */ /* 0x000fe200078e0213 */
[----:B------:R-:W-:Y:S01]  /*0560*/  IMNMX R13, R13, UR5, PT ;  /* 0x000000050d0d7c17 */ /* 0x000fe2000b800200 */
[----:B------:R-:W-:Y:S01]  /*0570*/  IMAD R45, R2, 0x8, R51 ;  /* 0x00000008022d7824 */ /* 0x000fe200078e0233 */
[----:B------:R-:W-:Y:S01]  /*0580*/  IMNMX R14, R14, UR5, PT ;  /* 0x000000050e0e7c17 */ /* 0x000fe2000b800200 */
[--C-:B------:R-:W-:Y:S01]  /*0590*/  IMAD R43, R43, 0x21, R2.reuse ;  /* 0x000000212b2b7824 */ /* 0x100fe200078e0202 */
[----:B------:R-:W-:Y:S01]  /*05a0*/  IMNMX R15, R15, UR5, PT ;  /* 0x000000050f0f7c17 */ /* 0x000fe2000b800200 */
[-C--:B------:R-:W-:Y:S01]  /*05b0*/  IMAD R40, R12, R3.reuse, RZ ;  /* 0x000000030c287224 */ /* 0x080fe200078e02ff */
[----:B------:R-:W-:Y:S01]  /*05c0*/  IMNMX R16, R16, UR5, PT ;  /* 0x0000000510107c17 */ /* 0x000fe2000b800200 */
[--C-:B------:R-:W-:Y:S01]  /*05d0*/  IMAD R39, R12, 0x21, R2.reuse ;  /* 0x000000210c277824 */ /* 0x100fe200078e0202 */
[----:B------:R-:W-:Y:S01]  /*05e0*/  IMNMX R17, R17, UR5, PT ;  /* 0x0000000511117c17 */ /* 0x000fe2000b800200 */
[----:B------:R-:W-:Y:S01]  /*05f0*/  IMAD R38, R13, R3, RZ ;  /* 0x000000030d267224 */ /* 0x000fe200078e02ff */
[----:B------:R-:W-:Y:S01]  /*0600*/  LOP3.LUT R47, R47, 0x1c, RZ, 0xc0, !PT ;  /* 0x0000001c2f2f7812 */ /* 0x000fe200078ec0ff */
[----:B------:R-:W-:-:S02]  /*0610*/  IMAD R37, R13, 0x21, R2 ;  /* 0x000000210d257824 */ /* 0x000fc400078e0202 */
[CC--:B------:R-:W-:Y:S02]  /*0620*/  IMAD R36, R14.reuse, R3.reuse, RZ ;  /* 0x000000030e247224 */ /* 0x0c0fe400078e02ff */
[--C-:B------:R-:W-:Y:S02]  /*0630*/  IMAD R35, R14, 0x21, R2.reuse ;  /* 0x000000210e237824 */ /* 0x100fe400078e0202 */
[CC--:B------:R-:W-:Y:S02]  /*0640*/  IMAD R34, R15.reuse, R3.reuse, RZ ;  /* 0x000000030f227224 */ /* 0x0c0fe400078e02ff */
[--C-:B------:R-:W-:Y:S02]  /*0650*/  IMAD R33, R15, 0x21, R2.reuse ;  /* 0x000000210f217824 */ /* 0x100fe400078e0202 */
[C---:B------:R-:W-:Y:S02]  /*0660*/  IMAD R32, R16.reuse, R3, RZ ;  /* 0x0000000310207224 */ /* 0x040fe400078e02ff */
[----:B------:R-:W-:-:S02]  /*0670*/  IMAD R31, R16, 0x21, R2 ;  /* 0x00000021101f7824 */ /* 0x000fc400078e0202 */
[CC--:B------:R-:W-:Y:S02]  /*0680*/  IMAD R30, R17.reuse, R3.reuse, RZ ;  /* 0x00000003111e7224 */ /* 0x0c0fe400078e02ff */
[----:B------:R-:W-:Y:S02]  /*0690*/  IMAD R29, R17, 0x21, R2 ;  /* 0x00000021111d7824 */ /* 0x000fe400078e0202 */
[----:B------:R-:W-:Y:S02]  /*06a0*/  IMAD R11, R18, R3, RZ ;  /* 0x00000003120b7224 */ /* 0x000fe400078e02ff */
.L_x_373:
[----:B------:R-:W-:Y:S02]  /*06b0*/  SHF.R.S32.HI R13, RZ, 0x1f, R5 ;  /* 0x0000001fff0d7819 */ /* 0x000fe40000011405 */
[----:B0-----:R-:W-:-:S04]  /*06c0*/  IADD3 R24, P0, R52, R5, RZ ;  /* 0x0000000534187210 */ /* 0x001fc80007f1e0ff */
[----:B------:R-:W-:Y:S02]  /*06d0*/  LEA.HI.X.SX32 R26, R52, R13, 0x1, P0 ;  /* 0x0000000d341a7211 */ /* 0x000fe400000f0eff */
[----:B------:R-:W-:-:S04]  /*06e0*/  IADD3 R23, P0, R51, R24, RZ ;  /* 0x0000001833177210 */ /* 0x000fc80007f1e0ff */
[----:B------:R-:W-:Y:S02]  /*06f0*/  LEA.HI.X.SX32 R25, R51, R26, 0x1, P0 ;  /* 0x0000001a33197211 */ /* 0x000fe400000f0eff */
[-C--:B------:R-:W-:Y:S02]  /*0700*/  IADD3 R13, P0, R44, R23.reuse, RZ ;  /* 0x000000172c0d7210 */ /* 0x080fe40007f1e0ff */
[----:B------:R-:W-:Y:S02]  /*0710*/  IADD3 R19, P2, R40, R23, RZ ;  /* 0x0000001728137210 */ /* 0x000fe40007f5e0ff */
[-C--:B------:R-:W-:Y:S01]  /*0720*/  LEA.HI.X.SX32 R16, R44, R25.reuse, 0x1, P0 ;  /* 0x000000192c107211 */ /* 0x080fe200000f0eff */
[----:B------:R-:W-:Y:S01]  /*0730*/  IMAD.WIDE.U32 R12, R13, 0x14, R58 ;  /* 0x000000140d0c7825 */ /* 0x000fe200078e003a */
[----:B------:R-:W-:Y:S02]  /*0740*/  LEA.HI.X.SX32 R14, R40, R25, 0x1, P2 ;  /* 0x00000019280e7211 */ /* 0x000fe400010f0eff */
[----:B------:R-:W-:Y:S01]  /*0750*/  IADD3 R21, P1, R42, R23, RZ ;  /* 0x000000172a157210 */ /* 0x000fe20007f3e0ff */
[----:B------:R-:W-:-:S02]  /*0760*/  IMAD R17, R16, 0x14, RZ ;  /* 0x0000001410117824 */ /* 0x000fc400078e02ff */
[----:B------:R-:W-:Y:S01]  /*0770*/  IMAD R27, R14, 0x14, RZ ;  /* 0x000000140e1b7824 */ /* 0x000fe200078e02ff */
[----:B------:R-:W-:Y:S01]  /*0780*/  LEA.HI.X.SX32 R15, R42, R25, 0x1, P1 ;  /* 0x000000192a0f7211 */ /* 0x000fe200008f0eff */
[----:B------:R-:W-:Y:S01]  /*0790*/  IMAD.IADD R13, R13, 0x1, R17 ;  /* 0x000000010d0d7824 */ /* 0x000fe200078e0211 */
[----:B------:R-:W-:Y:S01]  /*07a0*/  IADD3 R17, P0, R38, R23, RZ ;  /* 0x0000001726117210 */ /* 0x000fe20007f1e0ff */
[----:B------:R-:W-:-:S03]  /*07b0*/  IMAD.WIDE.U32 R18, R19, 0x14, R58 ;  /* 0x0000001413127825 */ /* 0x000fc600078e003a */
[----:B------:R-:W-:Y:S01]  /*07c0*/  LEA.HI.X.SX32 R16, R38, R25, 0x1, P0 ;  /* 0x0000001926107211 */ /* 0x000fe200000f0eff */
[----:B------:R-:W-:Y:S01]  /*07d0*/  IMAD.WIDE R56, R50, 0x4, R12 ;  /* 0x0000000432387825 */ /* 0x000fe200078e020c */
[----:B------:R-:W-:-:S03]  /*07e0*/  IADD3 R13, P0, R34, R23, RZ ;  /* 0x00000017220d7210 */ /* 0x000fc60007f1e0ff */
[----:B------:R-:W-:Y:S01]  /*07f0*/  IMAD.IADD R19, R19, 0x1, R27 ;  /* 0x0000000113137824 */ /* 0x000fe200078e021b */
[----:B------:R-:W-:Y:S01]  /*0800*/  LEA.HI.X.SX32 R12, R34, R25, 0x1, P0 ;  /* 0x00000019220c7211 */ /* 0x000fe200000f0eff */
[----:B------:R-:W-:Y:S01]  /*0810*/  IMAD R27, R16, 0x14, RZ ;  /* 0x00000014101b7824 */ /* 0x000fe200078e02ff */
[----:B------:R0:W2:Y:S01]  /*0820*/  LDG.E.CONSTANT R22, [R56.64+0x4] ;  /* 0x0000040a38167981 */ /* 0x0000a2000c1e9900 */
[----:B------:R-:W-:-:S04]  /*0830*/  IMAD.WIDE.U32 R16, R17, 0x14, R58 ;  /* 0x0000001411107825 */ /* 0x000fc800078e003a */
[----:B------:R-:W-:Y:S02]  /*0840*/  IMAD.IADD R17, R17, 0x1, R27 ;  /* 0x0000000111117824 */ /* 0x000fe400078e021b */
[----:B------:R-:W-:Y:S02]  /*0850*/  IMAD R27, R12, 0x14, RZ ;  /* 0x000000140c1b7824 */ /* 0x000fe400078e02ff */
[----:B------:R-:W-:Y:S01]  /*0860*/  IMAD.WIDE.U32 R12, R13, 0x14, R58 ;  /* 0x000000140d0c7825 */ /* 0x000fe200078e003a */
[----:B0-----:R-:W-:-:S03]  /*0870*/  IADD3 R57, P0, R32, R23, RZ ;  /* 0x0000001720397210 */ /* 0x001fc60007f1e0ff */
[----:B------:R-:W-:-:S04]  /*0880*/  IMAD.WIDE.U32 R20, R21, 0x14, R58 ;  /* 0x0000001415147825 */ /* 0x000fc800078e003a */
[----:B------:R-:W-:Y:S02]  /*0890*/  IMAD R15, R15, 0x14, RZ ;  /* 0x000000140f0f7824 */ /* 0x000fe400078e02ff */
[----:B------:R-:W-:Y:S01]  /*08a0*/  IMAD.IADD R13, R13, 0x1, R27 ;  /* 0x000000010d0d7824 */ /* 0x000fe200078e021b */
[----:B------:R-:W-:Y:S01]  /*08b0*/  LEA.HI.X.SX32 R27, R32, R25, 0x1, P0 ;  /* 0x00000019201b7211 */ /* 0x000fe200000f0eff */
[----:B------:R-:W-:Y:S01]  /*08c0*/  IMAD.WIDE R18, R50, 0x4, R18 ;  /* 0x0000000432127825 */ /* 0x000fe200078e0212 */
[----:B------:R-:W-:-:S03]  /*08d0*/  IADD3 R24, P0, R49, R24, RZ ;  /* 0x0000001831187210 */ /* 0x000fc60007f1e0ff */
[----:B------:R-:W-:Y:S01]  /*08e0*/  IMAD.IADD R21, R21, 0x1, R15 ;  /* 0x0000000115157824 */ /* 0x000fe200078e020f */
[C---:B------:R-:W-:Y:S01]  /*08f0*/  IADD3 R15, P1, R36.reuse, R23, RZ ;  /* 0x00000017240f7210 */ /* 0x040fe20007f3e0ff */
[----:B------:R-:W-:Y:S01]  /*0900*/  IMAD R27, R27, 0x14, RZ ;  /* 0x000000141b1b7824 */ /* 0x000fe200078e02ff */
[----:B------:R0:W3:Y:S01]  /*0910*/  LDG.E.CONSTANT R18, [R18.64+0x4] ;  /* 0x0000040a12127981 */ /* 0x0000e2000c1e9900 */
[----:B------:R-:W-:Y:S01]  /*0920*/  IMAD.WIDE.U32 R56, R57, 0x14, R58 ;  /* 0x0000001439387825 */ /* 0x000fe200078e003a */
[----:B------:R-:W-:-:S03]  /*0930*/  LEA.HI.X.SX32 R14, R36, R25, 0x1, P1 ;  /* 0x00000019240e7211 */ /* 0x000fc600008f0eff */
[----:B------:R-:W-:-:S04]  /*0940*/  IMAD.WIDE R20, R50, 0x4, R20 ;  /* 0x0000000432147825 */ /* 0x000fc800078e0214 */
[----:B------:R-:W-:Y:S01]  /*0950*/  IMAD.IADD R57, R57, 0x1, R27 ;  /* 0x0000000139397824 */ /* 0x000fe200078e021b */
[----:B0-----:R-:W-:Y:S01]  /*0960*/  LEA.HI.X.SX32 R19, R49, R26, 0x1, P0 ;  /* 0x0000001a31137211 */ /* 0x001fe200000f0eff */
[----:B------:R0:W4:Y:S01]  /*0970*/  LDG.E.CONSTANT R20, [R20.64+0x4] ;  /* 0x0000040a14147981 */ /* 0x000122000c1e9900 */
[----:B------:R-:W-:Y:S01]  /*0980*/  IADD3 R27, P0, R28, R24, RZ ;  /* 0x000000181c1b7210 */ /* 0x000fe20007f1e0ff */
[----:B------:R-:W-:-:S04]  /*0990*/  IMAD.WIDE R16, R50, 0x4, R16 ;  /* 0x0000000432107825 */ /* 0x000fc800078e0210 */
[--C-:B------:R-:W-:Y:S02]  /*09a0*/  IMAD.WIDE.U32 R26, R27, 0x14, R58.reuse ;  /* 0x000000141b1a7825 */ /* 0x100fe400078e003a */
[----:B------:R1:W3:Y:S01]  /*09b0*/  LDG.E.CONSTANT R16, [R16.64+0x4] ;  /* 0x0000040a10107981 */ /* 0x0002e2000c1e9900 */
[----:B0-----:R-:W-:Y:S01]  /*09c0*/  LEA.HI.X.SX32 R21, R28, R19, 0x1, P0 ;  /* 0x000000131c157211 */ /* 0x001fe200000f0eff */
[----:B------:R-:W-:Y:S01]  /*09d0*/  IMAD R55, R14, 0x14, RZ ;  /* 0x000000140e377824 */ /* 0x000fe200078e02ff */
[----:B------:R-:W-:Y:S01]  /*09e0*/  IADD3 R23, P0, R30, R23, RZ ;  /* 0x000000171e177210 */ /* 0x000fe20007f1e0ff */
[----:B------:R-:W-:-:S04]  /*09f0*/  IMAD.WIDE.U32 R14, R15, 0x14, R58 ;  /* 0x000000140f0e7825 */ /* 0x000fc800078e003a */
[----:B------:R-:W-:Y:S01]  /*0a00*/  IMAD R21, R21, 0x14, RZ ;  /* 0x0000001415157824 */ /* 0x000fe200078e02ff */
[----:B-1----:R-:W-:Y:S01]  /*0a10*/  IADD3 R17, P1, R11, R24, RZ ;  /* 0x000000180b117210 */ /* 0x002fe20007f3e0ff */
[----:B------:R-:W-:Y:S02]  /*0a20*/  IMAD.IADD R15, R15, 0x1, R55 ;  /* 0x000000010f0f7824 */ /* 0x000fe400078e0237 */
[----:B------:R-:W-:Y:S01]  /*0a30*/  IMAD.IADD R27, R27, 0x1, R21 ;  /* 0x000000011b1b7824 */ /* 0x000fe200078e0215 */
[----:B------:R-:W-:Y:S01]  /*0a40*/  LEA.HI.X.SX32 R21, R30, R25, 0x1, P0 ;  /* 0x000000191e157211 */ /* 0x000fe200000f0eff */
[----:B------:R-:W-:Y:S01]  /*0a50*/  IMAD.WIDE R14, R50, 0x4, R14 ;  /* 0x00000004320e7825 */ /* 0x000fe200078e020e */
[----:B------:R-:W-:Y:S02]  /*0a60*/  LEA.HI.X.SX32 R19, R11, R19, 0x1, P1 ;  /* 0x000000130b137211 */ /* 0x000fe400008f0eff */
[----:B------:R-:W3:Y:S01]  /*0a70*/  LDG.E.CONSTANT R26, [R26.64] ;  /* 0x0000000a1a1a7981 */ /* 0x000ee2000c1e9900 */
[----:B------:R-:W-:-:S03]  /*0a80*/  IMAD.WIDE.U32 R24, R23, 0x14, R58 ;  /* 0x0000001417187825 */ /* 0x000fc600078e003a */
[----:B------:R0:W3:Y:S01]  /*0a90*/  LDG.E.CONSTANT R60, [R14.64+0x4] ;  /* 0x0000040a0e3c7981 */ /* 0x0000e2000c1e9900 */
[----:B------:R-:W-:Y:S02]  /*0aa0*/  IMAD R21, R21, 0x14, RZ ;  /* 0x0000001415157824 */ /* 0x000fe400078e02ff */
[----:B------:R-:W-:Y:S02]  /*0ab0*/  IMAD R19, R19, 0x14, RZ ;  /* 0x0000001413137824 */ /* 0x000fe400078e02ff */
[----:B------:R-:W-:Y:S02]  /*0ac0*/  IMAD.IADD R25, R25, 0x1, R21 ;  /* 0x0000000119197824 */ /* 0x000fe400078e0215 */
[----:B------:R-:W-:-:S04]  /*0ad0*/  IMAD.WIDE R12, R50, 0x4, R12 ;  /* 0x00000004320c7825 */ /* 0x000fc800078e020c */
[----:B0-----:R-:W-:Y:S02]  /*0ae0*/  IMAD.WIDE.U32 R14, R17, 0x14, R58 ;  /* 0x00000014110e7825 */ /* 0x001fe400078e003a */
[----:B------:R-:W3:Y:S02]  /*0af0*/  LDG.E.CONSTANT R12, [R12.64+0x4] ;  /* 0x0000040a0c0c7981 */ /* 0x000ee4000c1e9900 */
[----:B------:R-:W-:-:S04]  /*0b00*/  IMAD.WIDE R56, R50, 0x4, R56 ;  /* 0x0000000432387825 */ /* 0x000fc800078e0238 */
[----:B------:R-:W-:Y:S02]  /*0b10*/  IMAD.WIDE R24, R50, 0x4, R24 ;  /* 0x0000000432187825 */ /* 0x000fe400078e0218 */
[----:B------:R-:W3:Y:S02]  /*0b20*/  LDG.E.CONSTANT R56, [R56.64+0x4] ;  /* 0x0000040a38387981 */ /* 0x000ee4000c1e9900 */
[----:B------:R-:W-:Y:S02]  /*0b30*/  IMAD.IADD R15, R15, 0x1, R19 ;  /* 0x000000010f0f7824 */ /* 0x000fe400078e0213 */
[----:B------:R-:W3:Y:S04]  /*0b40*/  LDG.E.CONSTANT R24, [R24.64+0x4] ;  /* 0x0000040a18187981 */ /* 0x000ee8000c1e9900 */
[----:B------:R-:W3:Y:S01]  /*0b50*/  LDG.E.CONSTANT R15, [R14.64] ;  /* 0x0000000a0e0f7981 */ /* 0x000ee2000c1e9900 */
[----:B------:R-:W-:-:S05]  /*0b60*/  IMAD.SHL.U32 R17, R5, 0x20, RZ ;  /* 0x0000002005117824 */ /* 0x000fca00078e00ff */
[----:B------:R-:W-:Y:S01]  /*0b70*/  ISETP.GE.AND P0, PT, R17, c[0x0][0x194], PT ;  /* 0x0000650011007a0c */ /* 0x000fe20003f06270 */
        /* <DEDUP_REMOVED lines=9> */
[----:B------:R0:W-:Y:S01]  /*0c10*/  STS [R10.X4+0x1080], R15 ;  /* 0x0010800f0a007388 */ /* 0x0001e20000004800 */
[----:B------:R-:W-:Y:S05]  /*0c20*/  @P0 BRA `(.L_x_372) ;  /* 0x0000147000000947 */ /* 0x000fea0003800000 */
[----:B0-----:R-:W-:Y:S01]  /*0c30*/  IABS R15, c[0x0][0x1a8] ;  /* 0x00006a00000f7a13 */ /* 0x001fe20000000000 */
[----:B------:R-:W-:-:S03]  /*0c40*/  IMAD.MOV.U32 R56, RZ, RZ, 0x24 ;  /* 0x00000024ff387424 */ /* 0x000fc600078e00ff */
        /* <DEDUP_REMOVED lines=34> */
[----:B------:R-:W-:-:S05]  /*0e70*/  @!P2 IADD3 R20, P3, R47, R12, RZ ;  /* 0x0000000c2f14a210 */ /* 0x000fca0007f7e0ff */
[----:B------:R-:W-:-:S06]  /*0e80*/  @!P2 IMAD.X R21, RZ, RZ, R13, P3 ;  /* 0x000000ffff15a224 */ /* 0x000fcc00018e060d */
[----:B------:R-:W3:Y:S04]  /*0e90*/  @!P2 LDG.E.CONSTANT R21, [R20.64+0x4] ;  /* 0x0000040a1415a981 */ /* 0x000ee8000c1e9900 */
[----:B---3--:R-:W-:Y:S04]  /*0ea0*/  @!P2 STS [R8], R21 ;  /* 0x000000150800a388 */ /* 0x008fe80000000800 */
[----:B--2---:R-:W-:Y:S04]  /*0eb0*/  @!P1 STS [R46.X4+0x16a0], R23 ;  /* 0x0016a0172e009388 */ /* 0x004fe80000004800 */
[----:B------:R-:W-:Y:S06]  /*0ec0*/  BAR.SYNC.DEFER_BLOCKING 0x0 ;  /* 0x0000000000007b1d */ /* 0x000fec0000010000 */
[----:B------:R-:W0:Y:S04]  /*0ed0*/  LDS R25, [R7] ;  /* 0x0000000007197984 */ /* 0x000e280000000800 */
[----:B------:R-:W1:Y:S04]  /*0ee0*/  LDS.128 R12, [R4] ;  /* 0x00000000040c7984 */ /* 0x000e680000000c00 */
[----:B------:R-:W2:Y:S04]  /*0ef0*/  LDS R22, [R7+0x4] ;  /* 0x0000040007167984 */ /* 0x000ea80000000800 */
[----:B------:R-:W3:Y:S04]  /*0f00*/  LDS.128 R16, [R4+0x10] ;  /* 0x0000100004107984 */ /* 0x000ee80000000c00 */
[----:B------:R-:W4:Y:S01]  /*0f10*/  LDS R24, [R7+0x8] ;  /* 0x0000080007187984 */ /* 0x000f220000000800 */
[----:B0-----:R-:W-:-:S02]  /*0f20*/  LOP3.LUT R27, R25, 0xf0f0f0f, RZ, 0xc0, !PT ;  /* 0x0f0f0f0f191b7812 */ /* 0x001fc400078ec0ff */
[----:B------:R-:W-:-:S03]  /*0f30*/  SHF.R.U32.HI R25, RZ, 0x4, R25 ;  /* 0x00000004ff197819 */ /* 0x000fc60000011619 */
[----:B-1----:R-:W-:Y:S01]  /*0f40*/  IDP.4A.S8.S8 R12, R27, R12, RZ ;  /* 0x0000000c1b0c7226 */ /* 0x002fe200000006ff */
[----:B------:R-:W-:Y:S02]  /*0f50*/  LOP3.LUT R25, R25, 0xf0f0f0f, RZ, 0xc0, !PT ;  /* 0x0f0f0f0f19197812 */ /* 0x000fe400078ec0ff */
[----:B--2---:R-:W-:-:S03]  /*0f60*/  LOP3.LUT R20, R22, 0xf0f0f0f, RZ, 0xc0, !PT ;  /* 0x0f0f0f0f16147812 */ /* 0x004fc600078ec0ff */
[----:B---3--:R-:W-:Y:S02]  /*0f70*/  IDP.4A.S8.S8 R16, R25, R16, R12 ;  /* 0x0000001019107226 */ /* 0x008fe4000000060c */
[----:B------:R-:W0:Y:S02]  /*0f80*/  LDS R12, [R7+0x10] ;  /* 0x00001000070c7984 */ /* 0x000e240000000800 */
[----:B------:R-:W-:Y:S01]  /*0f90*/  IDP.4A.S8.S8 R25, R20, R13, R16 ;  /* 0x0000000d14197226 */ /* 0x000fe20000000610 */
[----:B------:R-:W-:Y:S02]  /*0fa0*/  SHF.R.U32.HI R13, RZ, 0x4, R22 ;  /* 0x00000004ff0d7819 */ /* 0x000fe40000011616 */
[----:B------:R-:W1:Y:S02]  /*0fb0*/  LDS.128 R20, [R4+0x20] ;  /* 0x0000200004147984 */ /* 0x000e640000000c00 */
[----:B------:R-:W-:Y:S02]  /*0fc0*/  LOP3.LUT R16, R13, 0xf0f0f0f, RZ, 0xc0, !PT ;  /* 0x0f0f0f0f0d107812 */ /* 0x000fe400078ec0ff */
[----:B----4-:R-:W-:-:S02]  /*0fd0*/  LOP3.LUT R13, R24, 0xf0f0f0f, RZ, 0xc0, !PT ;  /* 0x0f0f0f0f180d7812 */ /* 0x010fc400078ec0ff */
[----:B------:R-:W-:Y:S01]  /*0fe0*/  SHF.R.U32.HI R24, RZ, 0x4, R24 ;  /* 0x00000004ff187819 */ /* 0x000fe20000011618 */
[----:B------:R-:W-:Y:S02]  /*0ff0*/  IDP.4A.S8.S8 R17, R16, R17, R25 ;  /* 0x0000001110117226 */ /* 0x000fe40000000619 */
[----:B------:R-:W-:Y:S02]  /*1000*/  LDS R16, [R7+0x18] ;  /* 0x0000180007107984 */ /* 0x000fe40000000800 */
[----:B------:R-:W-:Y:S01]  /*1010*/  IDP.4A.S8.S8 R14, R13, R14, R17 ;  /* 0x0000000e0d0e7226 */ /* 0x000fe20000000611 */
[----:B------:R-:W-:Y:S02]  /*1020*/  LOP3.LUT R13, R24, 0xf0f0f0f, RZ, 0xc0, !PT ;  /* 0x0f0f0f0f180d7812 */ /* 0x000fe400078ec0ff */
[----:B------:R-:W2:Y:S03]  /*1030*/  LDS.128 R24, [R4+0x30] ;  /* 0x0000300004187984 */ /* 0x000ea60000000c00 */
[----:B------:R-:W-:-:S02]  /*1040*/  IDP.4A.S8.S8 R18, R13, R18, R14 ;  /* 0x000000120d127226 */ /* 0x000fc4000000060e */
[----:B------:R-:W3:Y:S04]  /*1050*/  LDS R13, [R7+0x14] ;  /* 0x00001400070d7984 */ /* 0x000ee80000000800 */
[----:B------:R-:W4:Y:S01]  /*1060*/  LDS R14, [R7+0xc] ;  /* 0x00000c00070e7984 */ /* 0x000f220000000800 */
[----:B0-----:R-:W-:Y:S02]  /*1070*/  LOP3.LUT R17, R12, 0xf0f0f0f, RZ, 0xc0, !PT ;  /* 0x0f0f0f0f0c117812 */ /* 0x001fe400078ec0ff */
[----:B------:R-:W-:-:S03]  /*1080*/  SHF.R.U32.HI R12, RZ, 0x4, R12 ;  /* 0x00000004ff0c7819 */ /* 0x000fc6000001160c */
[----:B-1----:R-:W-:Y:S01]  /*1090*/  IDP.4A.S8.S8 R20, R17, R20, RZ ;  /* 0x0000001411147226 */ /* 0x002fe200000006ff */
[----:B------:R-:W-:-:S05]  /*10a0*/  LOP3.LUT R17, R12, 0xf0f0f0f, RZ, 0xc0, !PT ;  /* 0x0f0f0f0f0c117812 */ /* 0x000fca00078ec0ff */
[----:B--2---:R-:W-:Y:S02]  /*10b0*/  IDP.4A.S8.S8 R20, R17, R24, R20 ;  /* 0x0000001811147226 */ /* 0x004fe40000000614 */
[----:B------:R-:W0:Y:S01]  /*10c0*/  LDS R17, [R7+0x1c] ;  /* 0x00001c0007117984 */ /* 0x000e220000000800 */
[----:B---3--:R-:W-:Y:S02]  /*10d0*/  LOP3.LUT R12, R13, 0xf0f0f0f, RZ, 0xc0, !PT ;  /* 0x0f0f0f0f0d0c7812 */ /* 0x008fe400078ec0ff */
[----:B------:R-:W-:-:S03]  /*10e0*/  SHF.R.U32.HI R13, RZ, 0x4, R13 ;  /* 0x00000004ff0d7819 */ /* 0x000fc6000001160d */
[----:B------:R-:W-:Y:S01]  /*10f0*/  IDP.4A.S8.S8 R20, R12, R21, R20 ;  /* 0x000000150c147226 */ /* 0x000fe20000000614 */
[----:B----4-:R-:W-:Y:S02]  /*1100*/  LOP3.LUT R12, R14, 0xf0f0f0f, RZ, 0xc0, !PT ;  /* 0x0f0f0f0f0e0c7812 */ /* 0x010fe400078ec0ff */
[----:B------:R-:W-:-:S03]  /*1110*/  SHF.R.U32.HI R14, RZ, 0x4, R14 ;  /* 0x00000004ff0e7819 */ /* 0x000fc6000001160e */
[----:B------:R-:W-:Y:S01]  /*1120*/  IDP.4A.S8.S8 R18, R12, R15, R18 ;  /* 0x0000000f0c127226 */ /* 0x000fe20000000612 */
[----:B------:R-:W-:Y:S02]  /*1130*/  LOP3.LUT R12, R13, 0xf0f0f0f, RZ, 0xc0, !PT ;  /* 0x0f0f0f0f0d0c7812 */ /* 0x000fe400078ec0ff */
[----:B------:R-:W-:-:S03]  /*1140*/  LOP3.LUT R14, R14, 0xf0f0f0f, RZ, 0xc0, !PT ;  /* 0x0f0f0f0f0e0e7812 */ /* 0x000fc600078ec0ff */
[----:B------:R-:W-:Y:S01]  /*1150*/  IDP.4A.S8.S8 R21, R12, R25, R20 ;  /* 0x000000190c157226 */ /* 0x000fe20000000614 */
[----:B------:R-:W-:Y:S01]  /*1160*/  LOP3.LUT R12, R16, 0xf0f0f0f, RZ, 0xc0, !PT ;  /* 0x0f0f0f0f100c7812 */ /* 0x000fe200078ec0ff */
[----:B------:R-:W-:Y:S01]  /*1170*/  IDP.4A.S8.S8 R57, R14, R19, R18 ;  /* 0x000000130e397226 */ /* 0x000fe20000000612 */
[----:B------:R-:W-:Y:S03]  /*1180*/  LDS R25, [R7+0x20] ;  /* 0x0000200007197984 */ /* 0x000fe60000000800 */
[----:B------:R-:W-:Y:S01]  /*1190*/  IDP.4A.S8.S8 R21, R12, R22, R21 ;  /* 0x000000160c157226 */ /* 0x000fe20000000615 */
[----:B------:R-:W-:Y:S04]  /*11a0*/  LDS R19, [R45.X4+0x1080] ;  /* 0x001080002d137984 */ /* 0x000fe80000004800 */
[----:B------:R-:W1:Y:S01]  /*11b0*/  LDS.128 R12, [R0.X16+0x16a0] ;  /* 0x0016a000000c7984 */ /* 0x000e62000000cc00 */
[----:B------:R-:W-:-:S03]  /*11c0*/  SHF.R.U32.HI R18, RZ, 0x4, R16 ;  /* 0x00000004ff127819 */ /* 0x000fc60000011610 */
[----:B------:R-:W2:Y:S01]  /*11d0*/  LDS R16, [R45.X4+0x1084] ;  /* 0x001084002d107984 */ /* 0x000ea20000004800 */
[----:B------:R-:W-:Y:S02]  /*11e0*/  LOP3.LUT R18, R18, 0xf0f0f0f, RZ, 0xc0, !PT ;  /* 0x0f0f0f0f12127812 */ /* 0x000fe400078ec0ff */
[----:B0-----:R-:W-:-:S03]  /*11f0*/  LOP3.LUT R20, R17, 0xf0f0f0f, RZ, 0xc0, !PT ;  /* 0x0f0f0f0f11147812 */ /* 0x001fc600078ec0ff */
[----:B------:R-:W-:Y:S01]  /*1200*/  IDP.4A.S8.S8 R18, R18, R26, R21 ;  /* 0x0000001a12127226 */ /* 0x000fe20000000615 */
[----:B------:R-:W-:-:S03]  /*1210*/  SHF.R.U32.HI R17, RZ, 0x4, R17 ;  /* 0x00000004ff117819 */ /* 0x000fc60000011611 */
[----:B------:R-:W-:Y:S01]  /*1220*/  IDP.4A.S8.S8 R20, R20, R23, R18 ;  /* 0x0000001714147226 */ /* 0x000fe20000000612 */
[----:B------:R-:W-:-:S05]  /*1230*/  LOP3.LUT R18, R17, 0xf0f0f0f, RZ, 0xc0, !PT ;  /* 0x0f0f0f0f11127812 */ /* 0x000fca00078ec0ff */
[----:B------:R-:W-:Y:S02]  /*1240*/  IDP.4A.S8.S8 R27, R18, R27, R20 ;  /* 0x0000001b121b7226 */ /* 0x000fe40000000614 */
[----:B------:R-:W0:Y:S01]  /*1250*/  LDS.128 R20, [R4+0x40] ;  /* 0x0000400004147984 */ /* 0x000e220000000c00 */
[----:B------:R-:W3:Y:S01]  /*1260*/  I2F R24, R57 ;  /* 0x0000003900187306 */ /* 0x000ee20000201400 */
[----:B-1----:R-:W-:-:S07]  /*1270*/  HFMA2.MMA R19, R19, R12, -RZ ;  /* 0x0000000c13137235 */ /* 0x002fce00001000ff */
[----:B------:R-:W1:Y:S01]  /*1280*/  I2F R12, R27 ;  /* 0x0000001b000c7306 */ /* 0x000e620000201400 */
[----:B--2---:R-:W-:Y:S02]  /*1290*/  HMUL2 R16, R16, R13 ;  /* 0x0000000d10107232 */ /* 0x004fe40000000000 */
[--C-:B------:R-:W-:Y:S02]  /*12a0*/  HADD2.F32 R13, -RZ, R19.reuse.H0_H0 ;  /* 0x20000013ff0d7230 */ /* 0x100fe40000004100 */
[----:B------:R-:W-:-:S05]  /*12b0*/  HADD2.F32 R19, -RZ, R19.H1_H1 ;  /* 0x30000013ff137230 */ /* 0x000fca0000004100 */
[----:B---3--:R-:W-:Y:S01]  /*12c0*/  FFMA.FTZ R24, R13, R24, R19 ;  /* 0x000000180d187223 */ /* 0x008fe20000010013 */
[--C-:B------:R-:W-:Y:S02]  /*12d0*/  HADD2.F32 R13, -RZ, R16.reuse.H0_H0 ;  /* 0x20000010ff0d7230 */ /* 0x100fe40000004100 */
[----:B------:R-:W-:-:S05]  /*12e0*/  HADD2.F32 R16, -RZ, R16.H1_H1 ;  /* 0x30000010ff107230 */ /* 0x000fca0000004100 */
[----:B-1----:R-:W-:Y:S01]  /*12f0*/  FFMA.FTZ R12, R13, R12, R16 ;  /* 0x0000000c0d0c7223 */ /* 0x002fe20000010010 */
[----:B------:R-:W-:Y:S01]  /*1300*/  LOP3.LUT R13, R25, 0xf0f0f0f, RZ, 0xc0, !PT ;  /* 0x0f0f0f0f190d7812 */ /* 0x000fe200078ec0ff */
[----:B------:R-:W1:Y:S04]  /*1310*/  LDS.128 R16, [R4+0x50] ;  /* 0x0000500004107984 */ /* 0x000e680000000c00 */
[----:B0-----:R-:W-:Y:S02]  /*1320*/  IDP.4A.S8.S8 R20, R13, R20, RZ ;  /* 0x000000140d147226 */ /* 0x001fe400000006ff */
[----:B------:R-:W0:Y:S01]  /*1330*/  LDS R13, [R7+0x24] ;  /* 0x00002400070d7984 */ /* 0x000e220000000800 */
[----:B------:R-:W-:-:S04]  /*1340*/  SHF.R.U32.HI R25, RZ, 0x4, R25 ;  /* 0x00000004ff197819 */ /* 0x000fc80000011619 */
[----:B------:R-:W-:-:S05]  /*1350*/  LOP3.LUT R25, R25, 0xf0f0f0f, RZ, 0xc0, !PT ;  /* 0x0f0f0f0f19197812 */ /* 0x000fca00078ec0ff */
[----:B-1----:R-:W-:Y:S02]  /*1360*/  IDP.4A.S8.S8 R16, R25, R16, R20 ;  /* 0x0000001019107226 */ /* 0x002fe40000000614 */
[----:B------:R-:W1:Y:S01]  /*1370*/  LDS R20, [R7+0x28] ;  /* 0x0000280007147984 */ /* 0x000e620000000800 */
[----:B0-----:R-:W-:-:S05]  /*1380*/  LOP3.LUT R25, R13, 0xf0f0f0f, RZ, 0xc0, !PT ;  /* 0x0f0f0f0f0d197812 */ /* 0x001fca00078ec0ff */
[----:B------:R-:W-:Y:S02]  /*1390*/  IDP.4A.S8.S8 R21, R25, R21, R16 ;  /* 0x0000001519157226 */ /* 0x000fe40000000610 */
[----:B------:R-:W0:Y:S01]  /*13a0*/  LDS R16, [R7+0x2c] ;  /* 0x00002c0007107984 */ /* 0x000e220000000800 */
[----:B------:R-:W-:-:S04]  /*13b0*/  SHF.R.U32.HI R13, RZ, 0x4, R13 ;  /* 0x00000004ff0d7819 */ /* 0x000fc8000001160d */
[----:B------:R-:W-:-:S05]  /*13c0*/  LOP3.LUT R26, R13, 0xf0f0f0f, RZ, 0xc0, !PT ;  /* 0x0f0f0f0f0d1a7812 */ /* 0x000fca00078ec0ff */
[----:B------:R-:W-:Y:S01]  /*13d0*/  IDP.4A.S8.S8 R17, R26, R17, R21 ;  /* 0x000000111a117226 */ /* 0x000fe20000000615 */
[----:B-1----:R-:W-:Y:S02]  /*13e0*/  LOP3.LUT R13, R20, 0xf0f0f0f, RZ, 0xc0, !PT ;  /* 0x0f0f0f0f140d7812 */ /* 0x002fe400078ec0ff */
[----:B------:R-:W-:-:S03]  /*13f0*/  SHF.R.U32.HI R20, RZ, 0x4, R20 ;  /* 0x00000004ff147819 */ /* 0x000fc60000011614 */
[----:B------:R-:W-:Y:S01]  /*1400*/  IDP.4A.S8.S8 R17, R13, R22, R17 ;  /* 0x000000160d117226 */ /* 0x000fe20000000611 */
[----:B------:R-:W-:-:S05]  /*1410*/  LOP3.LUT R13, R20, 0xf0f0f0f, RZ, 0xc0, !PT ;  /* 0x0f0f0f0f140d7812 */ /* 0x000fca00078ec0ff */
[----:B------:R-:W-:Y:S01]  /*1420*/  IDP.4A.S8.S8 R18, R13, R18, R17 ;  /* 0x000000120d127226 */ /* 0x000fe20000000611 */
[----:B0-----:R-:W-:Y:S01]  /*1430*/  LOP3.LUT R17, R16, 0xf0f0f0f, RZ, 0xc0, !PT ;  /* 0x0f0f0f0f10117812 */ /* 0x001fe200078ec0ff */
[----:B------:R-:W0:Y:S04]  /*1440*/  LDS R13, [R7+0x30] ;  /* 0x00003000070d7984 */ /* 0x000e280000000800 */
[----:B------:R-:W-:Y:S02]  /*1450*/  IDP.4A.S8.S8 R18, R17, R23, R18 ;  /* 0x0000001711127226 */ /* 0x000fe40000000612 */
[----:B------:R-:W1:Y:S04]  /*1460*/  LDS R17, [R45.X4+0x1088] ;  /* 0x001088002d117984 */ /* 0x000e680000004800 */
[----:B------:R-:W2:Y:S01]  /*1470*/  LDS.128 R20, [R4+0x60] ;  /* 0x0000600004147984 */ /* 0x000ea20000000c00 */
[----:B------:R-:W-:-:S04]  /*1480*/  SHF.R.U32.HI R16, RZ, 0x4, R16 ;  /* 0x00000004ff107819 */ /* 0x000fc80000011610 */
[----:B------:R-:W-:-:S05]  /*1490*/  LOP3.LUT R16, R16, 0xf0f0f0f, RZ, 0xc0, !PT ;  /* 0x0f0f0f0f10107812 */ /* 0x000fca00078ec0ff */
[----:B------:R-:W-:Y:S01]  /*14a0*/  IDP.4A.S8.S8 R25, R16, R19, R18 ;  /* 0x0000001310197226 */ /* 0x000fe20000000612 */
[----:B0-----:R-:W-:Y:S01]  /*14b0*/  LOP3.LUT R27, R13, 0xf0f0f0f, RZ, 0xc0, !PT ;  /* 0x0f0f0f0f0d1b7812 */ /* 0x001fe200078ec0ff */
[----:B-1----:R-:W-:Y:S02]  /*14c0*/  HFMA2.MMA R14, R17, R14, -RZ ;  /* 0x0000000e110e7235 */ /* 0x002fe400001000ff */
[----:B------:R-:W0:Y:S02]  /*14d0*/  LDS.128 R16, [R4+0x70] ;  /* 0x0000700004107984 */ /* 0x000e240000000c00 */
[----:B--2---:R-:W-:Y:S02]  /*14e0*/  IDP.4A.S8.S8 R27, R27, R20, RZ ;  /* 0x000000141b1b7226 */ /* 0x004fe400000006ff */
[----:B------:R-:W1:Y:S01]  /*14f0*/  LDS R20, [R7+0x34] ;  /* 0x0000340007147984 */ /* 0x000e620000000800 */
[----:B------:R-:W-:-:S04]  /*1500*/  SHF.R.U32.HI R13, RZ, 0x4, R13 ;  /* 0x00000004ff0d7819 */ /* 0x000fc8000001160d */
[----:B------:R-:W-:-:S05]  /*1510*/  LOP3.LUT R13, R13, 0xf0f0f0f, RZ, 0xc0, !PT ;  /* 0x0f0f0f0f0d0d7812 */ /* 0x000fca00078ec0ff */
[----:B0-----:R-:W-:Y:S01]  /*1520*/  IDP.4A.S8.S8 R16, R13, R16, R27 ;  /* 0x000000100d107226 */ /* 0x001fe2000000061b */
[----:B-1----:R-:W-:-:S05]  /*1530*/  LOP3.LUT R13, R20, 0xf0f0f0f, RZ, 0xc0, !PT ;  /* 0x0f0f0f0f140d7812 */ /* 0x002fca00078ec0ff */
[----:B------:R-:W-:Y:S02]  /*1540*/  IDP.4A.S8.S8 R21, R13, R21, R16 ;  /* 0x000000150d157226 */ /* 0x000fe40000000610 */
[----:B------:R-:W0:Y:S04]  /*1550*/  LDS R16, [R7+0x38] ;  /* 0x0000380007107984 */ /* 0x000e280000000800 */
[----:B------:R-:W1:Y:S01]  /*1560*/  LDS R13, [R7+0x3c] ;  /* 0x00003c00070d7984 */ /* 0x000e620000000800 */
[----:B------:R-:W-:-:S04]  /*1570*/  SHF.R.U32.HI R20, RZ, 0x4, R20 ;  /* 0x00000004ff147819 */ /* 0x000fc80000011614 */
[----:B------:R-:W-:-:S05]  /*1580*/  LOP3.LUT R20, R20, 0xf0f0f0f, RZ, 0xc0, !PT ;  /* 0x0f0f0f0f14147812 */ /* 0x000fca00078ec0ff */
[----:B------:R-:W-:Y:S02]  /*1590*/  IDP.4A.S8.S8 R17, R20, R17, R21 ;  /* 0x0000001114117226 */ /* 0x000fe40000000615 */
[----:B------:R-:W2:Y:S01]  /*15a0*/  LDS R20, [R45.X4+0x108c] ;  /* 0x00108c002d147984 */ /* 0x000ea20000004800 */
[----:B------:R-:W3:Y:S01]  /*15b0*/  I2F R25, R25 ;  /* 0x0000001900197306 */ /* 0x000ee20000201400 */
[----:B0-----:R-:W-:Y:S02]  /*15c0*/  LOP3.LUT R21, R16, 0xf0f0f0f, RZ, 0xc0, !PT ;  /* 0x0f0f0f0f10157812 */ /* 0x001fe400078ec0ff */
[----:B------:R-:W-:-:S03]  /*15d0*/  SHF.R.U32.HI R16, RZ, 0x4, R16 ;  /* 0x00000004ff107819 */ /* 0x000fc60000011610 */
[----:B------:R-:W-:Y:S01]  /*15e0*/  IDP.4A.S8.S8 R21, R21, R22, R17 ;  /* 0x0000001615157226 */ /* 0x000fe20000000611 */
[----:B------:R-:W-:Y:S02]  /*15f0*/  LOP3.LUT R17, R16, 0xf0f0f0f, RZ, 0xc0, !PT ;  /* 0x0f0f0f0f10117812 */ /* 0x000fe400078ec0ff */
[----:B-1----:R-:W-:Y:S02]  /*1600*/  LOP3.LUT R16, R13, 0xf0f0f0f, RZ, 0xc0, !PT ;  /* 0x0f0f0f0f0d107812 */ /* 0x002fe400078ec0ff */
[----:B------:R-:W-:Y:S01]  /*1610*/  SHF.R.U32.HI R13, RZ, 0x4, R13 ;  /* 0x00000004ff0d7819 */ /* 0x000fe2000001160d */
[----:B------:R-:W-:-:S04]  /*1620*/  IDP.4A.S8.S8 R18, R17, R18, R21 ;  /* 0x0000001211127226 */ /* 0x000fc80000000615 */
[----:B------:R-:W-:Y:S01]  /*1630*/  IDP.4A.S8.S8 R18, R16, R23, R18 ;  /* 0x0000001710127226 */ /* 0x000fe20000000612 */
[----:B------:R-:W-:-:S05]  /*1640*/  LOP3.LUT R16, R13, 0xf0f0f0f, RZ, 0xc0, !PT ;  /* 0x0f0f0f0f0d107812 */ /* 0x000fca00078ec0ff */
[----:B------:R-:W-:Y:S01]  /*1650*/  IDP.4A.S8.S8 R16, R16, R19, R18 ;  /* 0x0000001310107226 */ /* 0x000fe20000000612 */
[----:B------:R-:W-:Y:S01]  /*1660*/  LEA R17, R5, 0x80, 0x5 ;  /* 0x0000008005117811 */ /* 0x000fe200078e28ff */
[----:B------:R-:W-:-:S04]  /*1670*/  HADD2.F32 R13, -RZ, R14.H0_H0 ;  /* 0x2000000eff0d7230 */ /* 0x000fc80000004100 */
[----:B------:R-:W0:Y:S01]  /*1680*/  I2F R16, R16 ;  /* 0x0000001000107306 */ /* 0x000e220000201400 */
[----:B------:R-:W-:Y:S01]  /*1690*/  HADD2.F32 R14, -RZ, R14.H1_H1 ;  /* 0x3000000eff0e7230 */ /* 0x000fe20000004100 */
[----:B------:R-:W-:Y:S01]  /*16a0*/  BAR.SYNC.DEFER_BLOCKING 0x0 ;  /* 0x0000000000007b1d */ /* 0x000fe20000010000 */
[----:B--2---:R-:W-:Y:S01]  /*16b0*/  HMUL2 R15, R20, R15 ;  /* 0x0000000f140f7232 */ /* 0x004fe20000000000 */
[----:B------:R-:W-:Y:S01]  /*16c0*/  ISETP.GE.AND P1, PT, R17, c[0x0][0x194], PT ;  /* 0x0000650011007a0c */ /* 0x000fe20003f26270 */
[----:B------:R-:W-:Y:S02]  /*16d0*/  FADD.FTZ R53, R53, R24 ;  /* 0x0000001835357221 */ /* 0x000fe40000010000 */
[----:B---3--:R-:W-:Y:S01]  /*16e0*/  FFMA.FTZ R13, R13, R25, R14 ;  /* 0x000000190d0d7223 */ /* 0x008fe2000001000e */
[--C-:B------:R-:W-:Y:S01]  /*16f0*/  HADD2.F32 R14, -RZ, R15.reuse.H0_H0 ;  /* 0x2000000fff0e7230 */ /* 0x100fe20000004100 */
[----:B------:R-:W-:Y:S01]  /*1700*/  FADD.FTZ R12, R53, R12 ;  /* 0x0000000c350c7221 */ /* 0x000fe20000010000 */
[----:B------:R-:W-:-:S03]  /*1710*/  HADD2.F32 R15, -RZ, R15.H1_H1 ;  /* 0x3000000fff0f7230 */ /* 0x000fc60000004100 */
[----:B------:R-:W-:Y:S02]  /*1720*/  FADD.FTZ R12, R12, R13 ;  /* 0x0000000d0c0c7221 */ /* 0x000fe40000010000 */
[----:B0-----:R-:W-:-:S04]  /*1730*/  FFMA.FTZ R15, R14, R16, R15 ;  /* 0x000000100e0f7223 */ /* 0x001fc8000001000f */
        /* <DEDUP_REMOVED lines=17> */
[----:B------:R-:W1:Y:S04]  /*1850*/  LDS.128 R20, [R4] ;  /* 0x0000000004147984 */ /* 0x000e680000000c00 */
[----:B------:R-:W2:Y:S04]  /*1860*/  LDS R16, [R7+0x44] ;  /* 0x0000440007107984 */ /* 0x000ea80000000800 */
[----:B------:R-:W3:Y:S04]  /*1870*/  LDS.128 R24, [R4+0x10] ;  /* 0x0000100004187984 */ /* 0x000ee80000000c00 */
        /* <DEDUP_REMOVED lines=8> */
[----:B---3--:R-:W-:-:S03]  /*1900*/  IDP.4A.S8.S8 R24, R17, R24, R15 ;  /* 0x0000001811187226 */ /* 0x008fc6000000060f */
[----:B------:R-:W-:Y:S01]  /*1910*/  LOP3.LUT R16, R16, 0xf0f0f0f, RZ, 0xc0, !PT ;  /* 0x0f0f0f0f10107812 */ /* 0x000fe200078ec0ff */
[----:B------:R-:W-:Y:S02]  /*1920*/  IDP.4A.S8.S8 R24, R12, R21, R24 ;  /* 0x000000150c187226 */ /* 0x000fe40000000618 */
[----:B------:R-:W1:Y:S04]  /*1930*/  LDS.128 R12, [R4+0x20] ;  /* 0x00002000040c7984 */ /* 0x000e680000000c00 */
[----:B------:R-:W2:Y:S01]  /*1940*/  LDS R21, [R7+0x4c] ;  /* 0x00004c0007157984 */ /* 0x000ea20000000800 */
[----:B------:R-:W-:-:S03]  /*1950*/  IDP.4A.S8.S8 R25, R16, R25, R24 ;  /* 0x0000001910197226 */ /* 0x000fc60000000618 */
[----:B------:R-:W3:Y:S04]  /*1960*/  LDS.128 R16, [R4+0x30] ;  /* 0x0000300004107984 */ /* 0x000ee80000000c00 */
[----:B------:R-:W5:Y:S01]  /*1970*/  LDS R24, [R7+0x54] ;  /* 0x0000540007187984 */ /* 0x000f620000000800 */
[----:B----4-:R-:W-:-:S05]  /*1980*/  LOP3.LUT R56, R55, 0xf0f0f0f, RZ, 0xc0, !PT ;  /* 0x0f0f0f0f37387812 */ /* 0x010fca00078ec0ff */
[----:B------:R-:W-:Y:S02]  /*1990*/  IDP.4A.S8.S8 R22, R56, R22, R25 ;  /* 0x0000001638167226 */ /* 0x000fe40000000619 */
[----:B------:R-:W4:Y:S01]  /*19a0*/  LDS R56, [R7+0x58] ;  /* 0x0000580007387984 */ /* 0x000f220000000800 */
[----:B------:R-:W-:-:S04]  /*19b0*/  SHF.R.U32.HI R55, RZ, 0x4, R55 ;  /* 0x00000004ff377819 */ /* 0x000fc80000011637 */
[----:B------:R-:W-:Y:S02]  /*19c0*/  LOP3.LUT R55, R55, 0xf0f0f0f, RZ, 0xc0, !PT ;  /* 0x0f0f0f0f37377812 */ /* 0x000fe400078ec0ff */
[----:B0-----:R-:W-:Y:S02]  /*19d0*/  LOP3.LUT R25, R20, 0xf0f0f0f, RZ, 0xc0, !PT ;  /* 0x0f0f0f0f14197812 */ /* 0x001fe400078ec0ff */
[----:B------:R-:W-:Y:S01]  /*19e0*/  SHF.R.U32.HI R20, RZ, 0x4, R20 ;  /* 0x00000004ff147819 */ /* 0x000fe20000011614 */
[----:B------:R-:W-:Y:S02]  /*19f0*/  IDP.4A.S8.S8 R22, R55, R26, R22 ;  /* 0x0000001a37167226 */ /* 0x000fe40000000616 */
[----:B-1----:R-:W-:Y:S01]  /*1a00*/  IDP.4A.S8.S8 R12, R25, R12, RZ ;  /* 0x0000000c190c7226 */ /* 0x002fe200000006ff */
[----:B------:R-:W-:Y:S02]  /*1a10*/  LOP3.LUT R25, R20, 0xf0f0f0f, RZ, 0xc0, !PT ;  /* 0x0f0f0f0f14197812 */ /* 0x000fe400078ec0ff */
[----:B--2---:R-:W-:-:S03]  /*1a20*/  LOP3.LUT R20, R21, 0xf0f0f0f, RZ, 0xc0, !PT ;  /* 0x0f0f0f0f15147812 */ /* 0x004fc600078ec0ff */
[----:B---3--:R-:W-:Y:S02]  /*1a30*/  IDP.4A.S8.S8 R16, R25, R16, R12 ;  /* 0x0000001019107226 */ /* 0x008fe4000000060c */
[----:B------:R-:W-:Y:S01]  /*1a40*/  IDP.4A.S8.S8 R20, R20, R23, R22 ;  /* 0x0000001714147226 */ /* 0x000fe20000000616 */
[----:B------:R-:W0:Y:S01]  /*1a50*/  LDS R12, [R7+0x5c] ;  /* 0x00005c00070c7984 */ /* 0x000e220000000800 */
[----:B-----5:R-:W-:Y:S02]  /*1a60*/  LOP3.LUT R22, R24, 0xf0f0f0f, RZ, 0xc0, !PT ;  /* 0x0f0f0f0f18167812 */ /* 0x020fe400078ec0ff */
[----:B------:R-:W-:Y:S02]  /*1a70*/  SHF.R.U32.HI R24, RZ, 0x4, R24 ;  /* 0x00000004ff187819 */ /* 0x000fe40000011618 */
[----:B------:R-:W-:Y:S01]  /*1a80*/  SHF.R.U32.HI R21, RZ, 0x4, R21 ;  /* 0x00000004ff157819 */ /* 0x000fe20000011615 */
[----:B------:R-:W-:Y:S01]  /*1a90*/  IDP.4A.S8.S8 R16, R22, R13, R16 ;  /* 0x0000000d16107226 */ /* 0x000fe20000000610 */
[----:B------:R-:W-:Y:S01]  /*1aa0*/  LOP3.LUT R24, R24, 0xf0f0f0f, RZ, 0xc0, !PT ;  /* 0x0f0f0f0f18187812 */ /* 0x000fe200078ec0ff */
[----:B------:R-:W1:Y:S01]  /*1ab0*/  LDS R13, [R7+0x60] ;  /* 0x00006000070d7984 */ /* 0x000e620000000800 */
[----:B------:R-:W-:-:S03]  /*1ac0*/  LOP3.LUT R21, R21, 0xf0f0f0f, RZ, 0xc0, !PT ;  /* 0x0f0f0f0f15157812 */ /* 0x000fc600078ec0ff */
[----:B------:R-:W-:Y:S01]  /*1ad0*/  IDP.4A.S8.S8 R17, R24, R17, R16 ;  /* 0x0000001118117226 */ /* 0x000fe20000000610 */
[----:B----4-:R-:W-:Y:S01]  /*1ae0*/  LOP3.LUT R16, R56, 0xf0f0f0f, RZ, 0xc0, !PT ;  /* 0x0f0f0f0f38107812 */ /* 0x010fe200078ec0ff */
[----:B------:R-:W-:Y:S02]  /*1af0*/  IDP.4A.S8.S8 R55, R21, R27, R20 ;  /* 0x0000001b15377226 */ /* 0x000fe40000000614 */
[----:B------:R-:W2:Y:S02]  /*1b00*/  LDS.128 R20, [R4+0x40] ;  /* 0x0000400004147984 */ /* 0x000ea40000000c00 */
[----:B------:R-:W-:Y:S02]  /*1b10*/  IDP.4A.S8.S8 R57, R16, R14, R17 ;  /* 0x0000000e10397226 */ /* 0x000fe40000000611 */
[----:B------:R-:W3:Y:S04]  /*1b20*/  LDS.128 R24, [R4+0x50] ;  /* 0x0000500004187984 */ /* 0x000ee80000000c00 */
[----:B------:R-:W4:Y:S01]  /*1b30*/  LDS R14, [R7+0x64] ;  /* 0x00006400070e7984 */ /* 0x000f220000000800 */
[----:B------:R-:W-:-:S03]  /*1b40*/  SHF.R.U32.HI R56, RZ, 0x4, R56 ;  /* 0x00000004ff387819 */ /* 0x000fc60000011638 */
[----:B------:R-:W5:Y:S01]  /*1b50*/  LDS R16, [R7+0x68] ;  /* 0x0000680007107984 */ /* 0x000f620000000800 */
[----:B------:R-:W-:-:S03]  /*1b60*/  LOP3.LUT R17, R56, 0xf0f0f0f, RZ, 0xc0, !PT ;  /* 0x0f0f0f0f38117812 */ /* 0x000fc600078ec0ff */
[----:B------:R-:W5:Y:S02]  /*1b70*/  LDS R56, [R7+0x6c] ;  /* 0x00006c0007387984 */ /* 0x000f640000000800 */
[----:B------:R-:W-:Y:S02]  /*1b80*/  IDP.4A.S8.S8 R18, R17, R18, R57 ;  /* 0x0000001211127226 */ /* 0x000fe40000000639 */
[----:B------:R-:W-:Y:S01]  /*1b90*/  LDS R57, [R45.X4+0x1090] ;  /* 0x001090002d397984 */ /* 0x000fe20000004800 */
[----:B0-----:R-:W-:-:S05]  /*1ba0*/  LOP3.LUT R17, R12, 0xf0f0f0f, RZ, 0xc0, !PT ;  /* 0x0f0f0f0f0c117812 */ /* 0x001fca00078ec0ff */
[----:B------:R-:W-:Y:S01]  /*1bb0*/  IDP.4A.S8.S8 R18, R17, R15, R18 ;  /* 0x0000000f11127226 */ /* 0x000fe20000000612 */
[----:B-1----:R-:W-:Y:S02]  /*1bc0*/  LOP3.LUT R15, R13, 0xf0f0f0f, RZ, 0xc0, !PT ;  /* 0x0f0f0f0f0d0f7812 */ /* 0x002fe400078ec0ff */
[----:B------:R-:W-:-:S04]  /*1bd0*/  SHF.R.U32.HI R13, RZ, 0x4, R13 ;  /* 0x00000004ff0d7819 */ /* 0x000fc8000001160d */
[----:B------:R-:W-:Y:S01]  /*1be0*/  LOP3.LUT R13, R13, 0xf0f0f0f, RZ, 0xc0, !PT ;  /* 0x0f0f0f0f0d0d7812 */ /* 0x000fe200078ec0ff */
[----:B--2---:R-:W-:Y:S01]  /*1bf0*/  IDP.4A.S8.S8 R15, R15, R20, RZ ;  /* 0x000000140f0f7226 */ /* 0x004fe200000006ff */
[----:B------:R-:W-:Y:S01]  /*1c00*/  SHF.R.U32.HI R12, RZ, 0x4, R12 ;  /* 0x00000004ff0c7819 */ /* 0x000fe2000001160c */
[----:B------:R-:W0:Y:S02]  /*1c10*/  LDS R20, [R7+0x70] ;  /* 0x0000700007147984 */ /* 0x000e240000000800 */
[----:B---3--:R-:W-:Y:S01]  /*1c20*/  IDP.4A.S8.S8 R24, R13, R24, R15 ;  /* 0x000000180d187226 */ /* 0x008fe2000000060f */
[----:B----4-:R-:W-:Y:S02]  /*1c30*/  LOP3.LUT R13, R14, 0xf0f0f0f, RZ, 0xc0, !PT ;  /* 0x0f0f0f0f0e0d7812 */ /* 0x010fe400078ec0ff */
[----:B------:R-:W-:Y:S02]  /*1c40*/  SHF.R.U32.HI R14, RZ, 0x4, R14 ;  /* 0x00000004ff0e7819 */ /* 0x000fe4000001160e */
[----:B------:R-:W-:Y:S01]  /*1c50*/  LOP3.LUT R12, R12, 0xf0f0f0f, RZ, 0xc0, !PT ;  /* 0x0f0f0f0f0c0c7812 */ /* 0x000fe200078ec0ff */
[----:B------:R-:W-:Y:S01]  /*1c60*/  IDP.4A.S8.S8 R13, R13, R21, R24 ;  /* 0x000000150d0d7226 */ /* 0x000fe20000000618 */
[----:B------:R-:W-:-:S03]  /*1c70*/  LOP3.LUT R14, R14, 0xf0f0f0f, RZ, 0xc0, !PT ;  /* 0x0f0f0f0f0e0e7812 */ /* 0x000fc600078ec0ff */
[----:B------:R-:W-:Y:S02]  /*1c80*/  IDP.4A.S8.S8 R24, R12, R19, R18 ;  /* 0x000000130c187226 */ /* 0x000fe40000000612 */
[----:B------:R-:W-:Y:S02]  /*1c90*/  IDP.4A.S8.S8 R25, R14, R25, R13 ;  /* 0x000000190e197226 */ /* 0x000fe4000000060d */
[----:B------:R-:W1:Y:S01]  /*1ca0*/  LDS.128 R12, [R4+0x60] ;  /* 0x00006000040c7984 */ /* 0x000e620000000c00 */
[----:B-----5:R-:W-:Y:S02]  /*1cb0*/  LOP3.LUT R17, R16, 0xf0f0f0f, RZ, 0xc0, !PT ;  /* 0x0f0f0f0f10117812 */ /* 0x020fe400078ec0ff */
[----:B------:R-:W-:-:S03]  /*1cc0*/  SHF.R.U32.HI R16, RZ, 0x4, R16 ;  /* 0x00000004ff107819 */ /* 0x000fc60000011610 */
[----:B------:R-:W-:Y:S01]  /*1cd0*/  IDP.4A.S8.S8 R22, R17, R22, R25 ;  /* 0x0000001611167226 */ /* 0x000fe20000000619 */
[----:B------:R-:W-:Y:S01]  /*1ce0*/  LOP3.LUT R21, R16, 0xf0f0f0f, RZ, 0xc0, !PT ;  /* 0x0f0f0f0f10157812 */ /* 0x000fe200078ec0ff */
[----:B------:R-:W2:Y:S04]  /*1cf0*/  LDS R25, [R7+0x74] ;  /* 0x0000740007197984 */ /* 0x000ea80000000800 */
[----:B------:R-:W-:Y:S01]  /*1d00*/  IDP.4A.S8.S8 R22, R21, R26, R22 ;  /* 0x0000001a15167226 */ /* 0x000fe20000000616 */
[----:B------:R-:W-:Y:S01]  /*1d10*/  LOP3.LUT R21, R56, 0xf0f0f0f, RZ, 0xc0, !PT ;  /* 0x0f0f0f0f38157812 */ /* 0x000fe200078ec0ff */
[----:B------:R-:W3:Y:S01]  /*1d20*/  LDS.128 R16, [R4+0x70] ;  /* 0x0000700004107984 */ /* 0x000ee20000000c00 */
[----:B------:R-:W-:-:S03]  /*1d30*/  SHF.R.U32.HI R56, RZ, 0x4, R56 ;  /* 0x00000004ff387819 */ /* 0x000fc60000011638 */
[----:B------:R-:W-:Y:S01]  /*1d40*/  IDP.4A.S8.S8 R21, R21, R23, R22 ;  /* 0x0000001715157226 */ /* 0x000fe20000000616 */
[----:B------:R-:W-:-:S05]  /*1d50*/  LOP3.LUT R56, R56, 0xf0f0f0f, RZ, 0xc0, !PT ;  /* 0x0f0f0f0f38387812 */ /* 0x000fca00078ec0ff */
[----:B------:R-:W-:Y:S01]  /*1d60*/  IDP.4A.S8.S8 R27, R56, R27, R21 ;  /* 0x0000001b381b7226 */ /* 0x000fe20000000615 */
[----:B0-----:R-:W-:-:S05]  /*1d70*/  LOP3.LUT R21, R20, 0xf0f0f0f, RZ, 0xc0, !PT ;  /* 0x0f0f0f0f14157812 */ /* 0x001fca00078ec0ff */
[----:B-1----:R-:W-:Y:S02]  /*1d80*/  IDP.4A.S8.S8 R22, R21, R12, RZ ;  /* 0x0000000c15167226 */ /* 0x002fe400000006ff */
[----:B------:R-:W0:Y:S01]  /*1d90*/  LDS R12, [R7+0x78] ;  /* 0x00007800070c7984 */ /* 0x000e220000000800 */
[----:B------:R-:W-:-:S04]  /*1da0*/  SHF.R.U32.HI R20, RZ, 0x4, R20 ;  /* 0x00000004ff147819 */ /* 0x000fc80000011614 */
[----:B------:R-:W-:Y:S02]  /*1db0*/  LOP3.LUT R21, R20, 0xf0f0f0f, RZ, 0xc0, !PT ;  /* 0x0f0f0f0f14157812 */ /* 0x000fe400078ec0ff */
[----:B--2---:R-:W-:Y:S02]  /*1dc0*/  LOP3.LUT R26, R25, 0xf0f0f0f, RZ, 0xc0, !PT ;  /* 0x0f0f0f0f191a7812 */ /* 0x004fe400078ec0ff */
[----:B------:R-:W-:Y:S01]  /*1dd0*/  SHF.R.U32.HI R25, RZ, 0x4, R25 ;  /* 0x00000004ff197819 */ /* 0x000fe20000011619 */
[----:B---3--:R-:W-:Y:S02]  /*1de0*/  IDP.4A.S8.S8 R16, R21, R16, R22 ;  /* 0x0000001015107226 */ /* 0x008fe40000000616 */
[----:B------:R-:W-:Y:S02]  /*1df0*/  LDS.128 R20, [R0.X16+0x16a0] ;  /* 0x0016a00000147984 */ /* 0x000fe4000000cc00 */
[----:B------:R-:W-:Y:S01]  /*1e00*/  IDP.4A.S8.S8 R13, R26, R13, R16 ;  /* 0x0000000d1a0d7226 */ /* 0x000fe20000000610 */
[----:B------:R-:W-:Y:S01]  /*1e10*/  LOP3.LUT R26, R25, 0xf0f0f0f, RZ, 0xc0, !PT ;  /* 0x0f0f0f0f191a7812 */ /* 0x000fe200078ec0ff */
[----:B------:R-:W1:Y:S04]  /*1e20*/  LDS R16, [R7+0x7c] ;  /* 0x00007c0007107984 */ /* 0x000e680000000800 */
[----:B------:R-:W-:-:S02]  /*1e30*/  IDP.4A.S8.S8 R13, R26, R17, R13 ;  /* 0x000000111a0d7226 */ /* 0x000fc4000000060d */
[----:B------:R-:W2:Y:S01]  /*1e40*/  LDS R26, [R45.X4+0x1094] ;  /* 0x001094002d1a7984 */ /* 0x000ea20000004800 */
[----:B0-----:R-:W-:-:S05]  /*1e50*/  LOP3.LUT R17, R12, 0xf0f0f0f, RZ, 0xc0, !PT ;  /* 0x0f0f0f0f0c117812 */ /* 0x001fca00078ec0ff */
[----:B------:R-:W-:Y:S02]  /*1e60*/  IDP.4A.S8.S8 R25, R17, R14, R13 ;  /* 0x0000000e11197226 */ /* 0x000fe4000000060d */
[----:B------:R-:W0:Y:S04]  /*1e70*/  LDS R13, [R45.X4+0x1098] ;  /* 0x001098002d0d7984 */ /* 0x000e280000004800 */
[----:B------:R-:W3:Y:S01]  /*1e80*/  LDS R14, [R45.X4+0x109c] ;  /* 0x00109c002d0e7984 */ /* 0x000ee20000004800 */
[----:B------:R-:W-:-:S04]  /*1e90*/  SHF.R.U32.HI R12, RZ, 0x4, R12 ;  /* 0x00000004ff0c7819 */ /* 0x000fc8000001160c */
[----:B------:R-:W-:Y:S02]  /*1ea0*/  LOP3.LUT R17, R12, 0xf0f0f0f, RZ, 0xc0, !PT ;  /* 0x0f0f0f0f0c117812 */ /* 0x000fe400078ec0ff */
[----:B-1----:R-:W-:Y:S02]  /*1eb0*/  LOP3.LUT R12, R16, 0xf0f0f0f, RZ, 0xc0, !PT ;  /* 0x0f0f0f0f100c7812 */ /* 0x002fe400078ec0ff */
[----:B------:R-:W-:Y:S01]  /*1ec0*/  SHF.R.U32.HI R16, RZ, 0x4, R16 ;  /* 0x00000004ff107819 */ /* 0x000fe20000011610 */
[----:B------:R-:W-:Y:S01]  /*1ed0*/  IDP.4A.S8.S8 R18, R17, R18, R25 ;  /* 0x0000001211127226 */ /* 0x000fe20000000619 */
[----:B------:R-:W-:Y:S01]  /*1ee0*/  HFMA2.MMA R20, R57, R20, -RZ ;  /* 0x0000001439147235 */ /* 0x000fe200001000ff */
[----:B------:R-:W1:Y:S01]  /*1ef0*/  I2F R55, R55 ;  /* 0x0000003700377306 */ /* 0x000e620000201400 */
[----:B------:R-:W-:Y:S01]  /*1f00*/  LOP3.LUT R16, R16, 0xf0f0f0f, RZ, 0xc0, !PT ;  /* 0x0f0f0f0f10107812 */ /* 0x000fe200078ec0ff */
[----:B------:R-:W-:Y:S01]  /*1f10*/  IDP.4A.S8.S8 R15, R12, R15, R18 ;  /* 0x0000000f0c0f7226 */ /* 0x000fe20000000612 */
[----:B--2---:R-:W-:-:S03]  /*1f20*/  HMUL2 R21, R26, R21 ;  /* 0x000000151a157232 */ /* 0x004fc60000000000 */
[----:B------:R-:W-:Y:S02]  /*1f30*/  IDP.4A.S8.S8 R16, R16, R19, R15 ;  /* 0x0000001310107226 */ /* 0x000fe4000000060f */
[----:B------:R-:W2:Y:S01]  /*1f40*/  I2F R24, R24 ;  /* 0x0000001800187306 */ /* 0x000ea20000201400 */
[--C-:B------:R-:W-:Y:S02]  /*1f50*/  HADD2.F32 R12, -RZ, R20.reuse.H0_H0 ;  /* 0x20000014ff0c7230 */ /* 0x100fe40000004100 */
[----:B------:R-:W-:-:S05]  /*1f60*/  HADD2.F32 R20, -RZ, R20.H1_H1 ;  /* 0x30000014ff147230 */ /* 0x000fca0000004100 */
[----:B------:R-:W4:Y:S01]  /*1f70*/  I2F R27, R27 ;  /* 0x0000001b001b7306 */ /* 0x000f220000201400 */
[----:B------:R-:W-:Y:S01]  /*1f80*/  HADD2.F32 R15, -RZ, R21.H0_H0 ;  /* 0x20000015ff0f7230 */ /* 0x000fe20000004100 */
[----:B0-----:R-:W-:-:S06]  /*1f90*/  HFMA2.MMA R13, R13, R22, -RZ ;  /* 0x000000160d0d7235 */ /* 0x001fcc00001000ff */
[----:B------:R-:W0:Y:S01]  /*1fa0*/  I2F R16, R16 ;  /* 0x0000001000107306 */ /* 0x000e220000201400 */
[----:B------:R-:W-:Y:S01]  /*1fb0*/  HADD2.F32 R21, -RZ, R21.H1_H1 ;  /* 0x30000015ff157230 */ /* 0x000fe20000004100 */
[----:B-1----:R-:W-:Y:S01]  /*1fc0*/  FFMA.FTZ R12, R12, R55, R20 ;  /* 0x000000370c0c7223 */ /* 0x002fe20000010014 */
[----:B---3--:R-:W-:-:S03]  /*1fd0*/  HMUL2 R23, R14, R23 ;  /* 0x000000170e177232 */ /* 0x008fc60000000000 */
[----:B------:R-:W-:Y:S01]  /*1fe0*/  FADD.FTZ R12, R53, R12 ;  /* 0x0000000c350c7221 */ /* 0x000fe20000010000 */
[--C-:B------:R-:W-:Y:S01]  /*1ff0*/  HADD2.F32 R14, -RZ, R13.reuse.H0_H0 ;  /* 0x2000000dff0e7230 */ /* 0x100fe20000004100 */
[----:B--2---:R-:W-:Y:S01]  /*2000*/  FFMA.FTZ R15, R15, R24, R21 ;  /* 0x000000180f0f7223 */ /* 0x004fe20000010015 */
[----:B------:R-:W-:Y:S02]  /*2010*/  HADD2.F32 R13, -RZ, R13.H1_H1 ;  /* 0x3000000dff0d7230 */ /* 0x000fe40000004100 */
[--C-:B------:R-:W-:Y:S01]  /*2020*/  HADD2.F32 R17, -RZ, R23.reuse.H0_H0 ;  /* 0x20000017ff117230 */ /* 0x100fe20000004100 */
[----:B------:R-:W-:Y:S01]  /*2030*/  FADD.FTZ R12, R12, R15 ;  /* 0x0000000f0c0c7221 */ /* 0x000fe20000010000 */
[----:B------:R-:W-:Y:S01]  /*2040*/  HADD2.F32 R18, -RZ, R23.H1_H1 ;  /* 0x30000017ff127230 */ /* 0x000fe20000004100 */
[----:B----4-:R-:W-:-:S04]  /*2050*/  FFMA.FTZ R13, R14, R27, R13 ;  /* 0x0000001b0e0d7223 */ /* 0x010fc8000001000d */
[----:B0-----:R-:W-:Y:S02]  /*2060*/  FFMA.FTZ R17, R17, R16, R18 ;  /* 0x0000001011117223 */ /* 0x001fe40000010012 */
[----:B------:R-:W-:-:S04]  /*2070*/  FADD.FTZ R12, R12, R13 ;  /* 0x0000000d0c0c7221 */ /* 0x000fc80000010000 */
[----:B------:R-:W-:Y:S01]  /*2080*/  FADD.FTZ R53, R12, R17 ;  /* 0x000000110c357221 */ /* 0x000fe20000010000 */
[----:B------:R-:W-:Y:S06]  /*2090*/  BAR.SYNC.DEFER_BLOCKING 0x0 ;  /* 0x0000000000007b1d */ /* 0x000fec0000010000 */
.L_x_372:
[----:B------:R-:W-:-:S04]  /*20a0*/  IADD3 R5, R5, 0x8, RZ ;  /* 0x0000000805057810 */ /* 0x000fc80007ffe0ff */
[----:B------:R-:W-:-:S13]  /*20b0*/  ISETP.GE.AND P0, PT, R5, R3, PT ;  /* 0x000000030500720c */ /* 0x000fda0003f06270 */
[----:B------:R-:W-:Y:S01]  /*20c0*/  @P0 CALL.REL.NOINC `(.L_x_371) ;  /* 0x0000001000000944 */ /* 0x000fe20003c00000 */
[----:B------:R-:W-:Y:S05]  /*20d0*/  BRA `(.L_x_373) ;  /* 0xffffe5d000007947 */ /* 0x000fea000383ffff */
.L_x_371:
        /* <DEDUP_REMOVED lines=16> */
.L_x_374:
        /* <DEDUP_REMOVED lines=10> */
.L_x_1275:


//--------------------- .text._Z8moe_q4_1IN3c108BFloat16ELb0EEvPKvS3_PT_PKiS7_S7_iiiiiii --------------------------
	.section	.text._Z8moe_q4_1IN3c108BFloat16ELb0EEvPKvS3_PT_PKiS7_S7_iiiiiii,"ax",@progbits
	.sectioninfo	@"SHI_REGISTERS=48"
	.align	128
.text._Z8moe_q4_1IN3c108BFloat16ELb0EEvPKvS3_PT_PKiS7_S7_iiiiiii:
        .type           _Z8moe_q4_1IN3c108BFloat16ELb0EEvPKvS3_PT_PKiS7_S7_iiiiiii,@function
        .size           _Z8moe_q4_1IN3c108BFloat16ELb0EEvPKvS3_PT_PKiS7_S7_iiiiiii,(.L_x_1276 - _Z8moe_q4_1IN3c108BFloat16ELb0EEvPKvS3_PT_PKiS7_S7_iiiiiii)
        .other          _Z8moe_q4_1IN3c108BFloat16ELb0EEvPKvS3_PT_PKiS7_S7_iiiiiii,@"STO_CUDA_ENTRY STV_DEFAULT"
_Z8moe_q4_1IN3c108BFloat16ELb0EEvPKvS3_PT_PKiS7_S7_iiiiiii:
        /* <DEDUP_REMOVED lines=30> */
[----:B------:R-:W-:Y:S01]  /*01e0*/  ULDC UR7, c[0x0][0x190] ;  /* 0x0000640000077ab9 */ /* 0x000fe20000000800 */
[C---:B------:R-:W-:Y:S01]  /*01f0*/  IMAD.SHL.U32 R32, R0.reuse, 0x4, RZ ;  /* 0x0000000400207824 */ /* 0x040fe200078e00ff */
[----:B------:R-:W-:Y:S01]  /*0200*/  UIMAD UR4, UR4, UR7, URZ ;  /* 0x00000007040472a4 */ /* 0x000fe2000f8e023f */
[----:B------:R-:W-:Y:S01]  /*0210*/  LEA R25, R0, 0x14a0, 0x7 ;  /* 0x000014a000197811 */ /* 0x000fe200078e38ff */
[----:B------:R-:W-:Y:S01]  /*0220*/  ULDC.64 UR8, c[0x0][0x160] ;  /* 0x0000580000087ab9 */ /* 0x000fe20000000a00 */
[----:B------:R-:W-:Y:S01]  /*0230*/  IMAD.MOV.U32 R38, RZ, RZ, RZ ;  /* 0x000000ffff267224 */ /* 0x000fe200078e00ff */
[----:B------:R-:W-:Y:S02]  /*0240*/  UIADD3 UR11, UP0, UR4, UR8, URZ ;  /* 0x00000008040b7290 */ /* 0x000fe4000ff1e03f */
[----:B------:R-:W-:-:S02]  /*0250*/  USHF.R.S32.HI UR8, URZ, 0x5, UR6 ;  /* 0x000000053f087899 */ /* 0x000fc40008011406 */
[----:B------:R-:W-:Y:S02]  /*0260*/  ULEA.HI.X.SX32 UR7, UR4, UR9, 0x1, UP0 ;  /* 0x0000000904077291 */ /* 0x000fe400080f0e3f */
[----:B------:R-:W-:Y:S02]  /*0270*/  USHF.L.U32 UR14, UR8, 0x2, URZ ;  /* 0x00000002080e7899 */ /* 0x000fe4000800063f */
[----:B------:R-:W-:Y:S01]  /*0280*/  ULDC UR9, c[0x0][0x1a0] ;  /* 0x0000680000097ab9 */ /* 0x000fe20000000800 */
[----:B------:R-:W-:Y:S01]  /*0290*/  IMAD R30, R0, UR8, RZ ;  /* 0x00000008001e7c24 */ /* 0x000fe2000f8e02ff */
[----:B------:R-:W-:Y:S01]  /*02a0*/  USHF.R.S32.HI UR6, URZ, 0x1f, UR9 ;  /* 0x0000001f3f067899 */ /* 0x000fe20008011409 */
[----:B------:R-:W-:-:S03]  /*02b0*/  IMAD.U32 R9, RZ, RZ, UR8 ;  /* 0x00000008ff097e24 */ /* 0x000fc6000f8e00ff */
[----:B------:R-:W-:Y:S01]  /*02c0*/  ULEA.HI UR6, UR6, UR9, URZ, 0x5 ;  /* 0x0000000906067291 */ /* 0x000fe2000f8f283f */
[--C-:B0-----:R-:W-:Y:S01]  /*02d0*/  SHF.R.S32.HI R2, RZ, 0x1f, R3.reuse ;  /* 0x0000001fff027819 */ /* 0x101fe20000011403 */
[C---:B------:R-:W-:Y:S01]  /*02e0*/  IMAD.SHL.U32 R34, R3.reuse, 0x4, RZ ;  /* 0x0000000403227824 */ /* 0x040fe200078e00ff */
[C---:B------:R-:W-:Y:S01]  /*02f0*/  IADD3 R6, R3.reuse, 0x20, RZ ;  /* 0x0000002003067810 */ /* 0x040fe20007ffe0ff */
[----:B-1----:R-:W-:Y:S01]  /*0300*/  USHF.L.U32 UR4, UR5, 0x5, URZ ;  /* 0x0000000505047899 */ /* 0x002fe2000800063f */
[----:B------:R-:W-:Y:S01]  /*0310*/  LEA.HI R5, R2, R3, RZ, 0x3 ;  /* 0x0000000302057211 */ /* 0x000fe200078f18ff */
[----:B------:R-:W-:Y:S01]  /*0320*/  IMAD R29, R0, 0x21, R3 ;  /* 0x00000021001d7824 */ /* 0x000fe200078e0203 */
[C---:B------:R-:W-:Y:S01]  /*0330*/  LOP3.LUT R33, R3.reuse, 0x3, RZ, 0xc0, !PT ;  /* 0x0000000303217812 */ /* 0x040fe200078ec0ff */
[----:B------:R-:W-:Y:S01]  /*0340*/  IMAD R24, R3, 0x84, RZ ;  /* 0x0000008403187824 */ /* 0x000fe200078e02ff */
[----:B------:R-:W-:Y:S01]  /*0350*/  LEA.HI.SX32 R28, R5, R4, 0x1d ;  /* 0x00000004051c7211 */ /* 0x000fe200078feaff */
[----:B------:R-:W-:Y:S01]  /*0360*/  UIMAD UR5, UR4, UR8, URZ ;  /* 0x00000008040572a4 */ /* 0x000fe2000f8e023f */
[----:B------:R-:W-:Y:S01]  /*0370*/  LOP3.LUT R34, R34, 0x1c, RZ, 0xc0, !PT ;  /* 0x0000001c22227812 */ /* 0x000fe200078ec0ff */
[----:B------:R-:W-:Y:S01]  /*0380*/  USHF.R.S32.HI UR9, URZ, 0x5, UR6 ;  /* 0x000000053f097899 */ /* 0x000fe20008011406 */
[----:B------:R-:W-:Y:S01]  /*0390*/  IADD3 R4, R28, 0x10, RZ ;  /* 0x000000101c047810 */ /* 0x000fe20007ffe0ff */
[----:B------:R-:W-:Y:S01]  /*03a0*/  UMOV UR4, URZ ;  /* 0x0000003f00047c82 */ /* 0x000fe20008000000 */
[----:B------:R-:W-:-:S02]  /*03b0*/  LOP3.LUT R32, R32, 0xfffffffc, R33, 0xe2, !PT ;  /* 0xfffffffc20207812 */ /* 0x000fc400078ee221 */
[----:B------:R-:W-:-:S04]  /*03c0*/  SHF.R.S32.HI R7, RZ, 0x1f, R4 ;  /* 0x0000001fff077819 */ /* 0x000fc80000011404 */
[----:B------:R-:W-:Y:S01]  /*03d0*/  LEA.HI R10, R7, R4, RZ, 0x2 ;  /* 0x00000004070a7211 */ /* 0x000fe200078f10ff */
[----:B------:R-:W-:Y:S01]  /*03e0*/  IMAD.SHL.U32 R7, R6, 0x4, RZ ;  /* 0x0000000406077824 */ /* 0x000fe200078e00ff */
[----:B------:R-:W-:Y:S02]  /*03f0*/  LEA.HI R4, R2, R3, RZ, 0x2 ;  /* 0x0000000302047211 */ /* 0x000fe400078f10ff */
[----:B------:R-:W-:Y:S02]  /*0400*/  LOP3.LUT R2, R5, 0xfffffff8, RZ, 0xc0, !PT ;  /* 0xfffffff805027812 */ /* 0x000fe400078ec0ff */
[----:B------:R-:W-:Y:S02]  /*0410*/  SHF.R.S32.HI R5, RZ, 0x1f, R28 ;  /* 0x0000001fff057819 */ /* 0x000fe4000001141c */
[----:B------:R-:W-:Y:S01]  /*0420*/  SHF.R.S32.HI R37, RZ, 0x2, R4 ;  /* 0x00000002ff257819 */ /* 0x000fe20000011404 */
[----:B------:R-:W-:Y:S01]  /*0430*/  IMAD.IADD R35, R3, 0x1, -R2 ;  /* 0x0000000103237824 */ /* 0x000fe200078e0a02 */
[----:B------:R-:W-:-:S02]  /*0440*/  LEA.HI R8, R5, R28, RZ, 0x2 ;  /* 0x0000001c05087211 */ /* 0x000fc400078f10ff */
[----:B------:R-:W-:Y:S01]  /*0450*/  LOP3.LUT R36, R4, 0xfffffffc, RZ, 0xc0, !PT ;  /* 0xfffffffc04247812 */ /* 0x000fe200078ec0ff */
[C---:B------:R-:W-:Y:S01]  /*0460*/  IMAD R31, R3.reuse, 0x8, R37 ;  /* 0x00000008031f7824 */ /* 0x040fe200078e0225 */
[-C--:B------:R-:W-:Y:S02]  /*0470*/  LEA.HI R27, R8, R35.reuse, RZ, 0x1e ;  /* 0x00000023081b7211 */ /* 0x080fe400078ff0ff */
[----:B------:R-:W-:Y:S01]  /*0480*/  LEA.HI R5, R10, R35, RZ, 0x1e ;  /* 0x000000230a057211 */ /* 0x000fe200078ff0ff */
[----:B------:R-:W-:Y:S01]  /*0490*/  IMAD.IADD R36, R3, 0x1, -R36 ;  /* 0x0000000103247824 */ /* 0x000fe200078e0a24 */
[----:B------:R-:W-:Y:S01]  /*04a0*/  LOP3.LUT R8, R7, 0x7c, RZ, 0xc0, !PT ;  /* 0x0000007c07087812 */ /* 0x000fe200078ec0ff */
[C---:B------:R-:W-:Y:S01]  /*04b0*/  IMAD R27, R28.reuse, 0x8, R27 ;  /* 0x000000081c1b7824 */ /* 0x040fe200078e021b */
[----:B------:R-:W-:Y:S01]  /*04c0*/  SHF.R.S32.HI R2, RZ, 0x1f, R30 ;  /* 0x0000001fff027819 */ /* 0x000fe2000001141e */
[C---:B------:R-:W-:Y:S01]  /*04d0*/  IMAD R4, R28.reuse, 0x8, R5 ;  /* 0x000000081c047824 */ /* 0x040fe200078e0205 */
[----:B------:R-:W-:Y:S01]  /*04e0*/  SHF.R.S32.HI R7, RZ, 0x1f, R37 ;  /* 0x0000001fff077819 */ /* 0x000fe20000011425 */
[----:B------:R-:W-:-:S02]  /*04f0*/  IMAD R28, R28, UR8, RZ ;  /* 0x000000081c1c7c24 */ /* 0x000fc4000f8e02ff */
[----:B------:R-:W-:Y:S02]  /*0500*/  IMAD.IADD R5, R25, 0x1, R8 ;  /* 0x0000000119057824 */ /* 0x000fe400078e0208 */
[----:B------:R-:W-:Y:S02]  /*0510*/  IMAD R26, R9, 0x10, R28 ;  /* 0x00000010091a7824 */ /* 0x000fe400078e021c */
.L_x_377:
[----:B------:R-:W-:Y:S01]  /*0520*/  USHF.R.S32.HI UR6, URZ, 0x1f, UR4 ;  /* 0x0000001f3f067899 */ /* 0x000fe20008011404 */
[----:B------:R-:W-:Y:S01]  /*0530*/  IMAD.MOV.U32 R23, RZ, RZ, 0x14 ;  /* 0x00000014ff177424 */ /* 0x000fe200078e00ff */
[----:B------:R-:W-:Y:S01]  /*0540*/  UIADD3 UR15, UP0, UR5, UR4, URZ ;  /* 0x00000004050f7290 */ /* 0x000fe2000ff1e03f */
[----:B------:R-:W-:Y:S02]  /*0550*/  IMAD.U32 R21, RZ, RZ, UR14 ;  /* 0x0000000eff157e24 */ /* 0x000fe4000f8e00ff */
[----:B------:R-:W-:Y:S01]  /*0560*/  IMAD.U32 R19, RZ, RZ, UR14 ;  /* 0x0000000eff137e24 */ /* 0x000fe2000f8e00ff */
[----:B------:R-:W-:Y:S01]  /*0570*/  ULEA.HI.X.SX32 UR10, UR5, UR6, 0x1, UP0 ;  /* 0x00000006050a7291 */ /* 0x000fe200080f0e3f */
[----:B------:R-:W-:Y:S01]  /*0580*/  IMAD.MOV.U32 R15, RZ, RZ, 0x14 ;  /* 0x00000014ff0f7424 */ /* 0x000fe200078e00ff */
[----:B0-----:R-:W-:Y:S01]  /*0590*/  IADD3 R22, P0, P1, R30, UR15, R37 ;  /* 0x0000000f1e167c10 */ /* 0x001fe2000f91e025 */
[----:B------:R-:W-:Y:S01]  /*05a0*/  UMOV UR6, UR11 ;  /* 0x0000000b00067c82 */ /* 0x000fe20008000000 */
[----:B------:R-:W-:-:S02]  /*05b0*/  IMAD.U32 R17, RZ, RZ, UR14 ;  /* 0x0000000eff117e24 */ /* 0x000fc4000f8e00ff */
[----:B------:R-:W-:Y:S01]  /*05c0*/  IADD3.X R8, R2, UR10, R7, P0, P1 ;  /* 0x0000000a02087c10 */ /* 0x000fe200087e2407 */
[----:B------:R-:W-:-:S04]  /*05d0*/  IMAD.WIDE.U32 R22, R22, R23, UR6 ;  /* 0x0000000616167e25 */ /* 0x000fc8000f8e0017 */
[----:B------:R-:W-:Y:S02]  /*05e0*/  IMAD R9, R8, 0x14, RZ ;  /* 0x0000001408097824 */ /* 0x000fe400078e02ff */
[----:B------:R-:W-:Y:S02]  /*05f0*/  IMAD.U32 R41, RZ, RZ, UR14 ;  /* 0x0000000eff297e24 */ /* 0x000fe4000f8e00ff */
[----:B------:R-:W-:Y:S01]  /*0600*/  IMAD.IADD R23, R23, 0x1, R9 ;  /* 0x0000000117177824 */ /* 0x000fe200078e0209 */
[----:B------:R-:W-:-:S03]  /*0610*/  IADD3 R9, P0, R35, UR15, RZ ;  /* 0x0000000f23097c10 */ /* 0x000fc6000ff1e0ff */
[----:B------:R-:W-:Y:S01]  /*0620*/  IMAD.WIDE R22, R36, 0x4, R22 ;  /* 0x0000000424167825 */ /* 0x000fe200078e0216 */
[----:B------:R-:W-:Y:S02]  /*0630*/  LEA.HI.X.SX32 R11, R35, UR10, 0x1, P0 ;  /* 0x0000000a230b7c11 */ /* 0x000fe400080f0eff */
[-C--:B------:R-:W-:Y:S02]  /*0640*/  IADD3 R8, P0, R26, R9.reuse, RZ ;  /* 0x000000091a087210 */ /* 0x080fe40007f1e0ff */
[----:B------:R-:W-:Y:S01]  /*0650*/  IADD3 R10, P1, R28, R9, RZ ;  /* 0x000000091c0a7210 */ /* 0x000fe20007f3e0ff */
[----:B------:R-:W-:Y:S01]  /*0660*/  IMAD.WIDE R20, R21, 0x14, R22 ;  /* 0x0000001415147825 */ /* 0x000fe200078e0216 */
[-C--:B------:R-:W-:Y:S01]  /*0670*/  LEA.HI.X.SX32 R12, R26, R11.reuse, 0x1, P0 ;  /* 0x0000000b1a0c7211 */ /* 0x080fe200000f0eff */
[----:B------:R-:W2:Y:S01]  /*0680*/  LDG.E.CONSTANT R22, [R22.64+0x4] ;  /* 0x0000040c16167981 */ /* 0x000ea2000c1e9900 */
[----:B------:R-:W-:Y:S01]  /*0690*/  LEA.HI.X.SX32 R13, R28, R11, 0x1, P1 ;  /* 0x0000000b1c0d7211 */ /* 0x000fe200008f0eff */
[----:B------:R-:W-:-:S02]  /*06a0*/  IMAD.MOV.U32 R9, RZ, RZ, 0x14 ;  /* 0x00000014ff097424 */ /* 0x000fc400078e00ff */
[----:B------:R-:W-:Y:S02]  /*06b0*/  IMAD.WIDE R18, R19, 0x14, R20 ;  /* 0x0000001413127825 */ /* 0x000fe400078e0214 */
[----:B------:R-:W3:Y:S02]  /*06c0*/  LDG.E.CONSTANT R20, [R20.64+0x4] ;  /* 0x0000040c14147981 */ /* 0x000ee4000c1e9900 */
[----:B------:R-:W-:-:S04]  /*06d0*/  IMAD.WIDE.U32 R10, R10, R9, UR6 ;  /* 0x000000060a0a7e25 */ /* 0x000fc8000f8e0009 */
[----:B------:R-:W-:-:S04]  /*06e0*/  IMAD.WIDE.U32 R8, R8, R15, UR6 ;  /* 0x0000000608087e25 */ /* 0x000fc8000f8e000f */
[----:B------:R-:W-:Y:S02]  /*06f0*/  IMAD.WIDE R16, R17, 0x14, R18 ;  /* 0x0000001411107825 */ /* 0x000fe400078e0212 */
[----:B------:R-:W4:Y:S02]  /*0700*/  LDG.E.CONSTANT R18, [R18.64+0x4] ;  /* 0x0000040c12127981 */ /* 0x000f24000c1e9900 */
[----:B------:R-:W-:Y:S02]  /*0710*/  IMAD R15, R12, 0x14, RZ ;  /* 0x000000140c0f7824 */ /* 0x000fe400078e02ff */
[----:B------:R-:W-:Y:S02]  /*0720*/  IMAD R13, R13, 0x14, RZ ;  /* 0x000000140d0d7824 */ /* 0x000fe400078e02ff */
[----:B------:R-:W-:Y:S02]  /*0730*/  IMAD.IADD R9, R9, 0x1, R15 ;  /* 0x0000000109097824 */ /* 0x000fe400078e020f */
[----:B------:R-:W-:-:S02]  /*0740*/  IMAD.WIDE R14, R41, 0x14, R16 ;  /* 0x00000014290e7825 */ /* 0x000fc400078e0210 */
[----:B------:R-:W4:Y:S02]  /*0750*/  LDG.E.CONSTANT R16, [R16.64+0x4] ;  /* 0x0000040c10107981 */ /* 0x000f24000c1e9900 */
[----:B------:R-:W-:Y:S02]  /*0760*/  IMAD.IADD R11, R11, 0x1, R13 ;  /* 0x000000010b0b7824 */ /* 0x000fe400078e020d */
[----:B------:R-:W-:Y:S01]  /*0770*/  IMAD.U32 R13, RZ, RZ, UR14 ;  /* 0x0000000eff0d7e24 */ /* 0x000fe2000f8e00ff */
[----:B------:R-:W4:Y:S03]  /*0780*/  LDG.E.CONSTANT R9, [R8.64] ;  /* 0x0000000c08097981 */ /* 0x000f26000c1e9900 */
[----:B------:R-:W-:Y:S01]  /*0790*/  IMAD.WIDE R12, R13, 0x14, R14 ;  /* 0x000000140d0c7825 */ /* 0x000fe200078e020e */
[----:B------:R-:W4:Y:S03]  /*07a0*/  LDG.E.CONSTANT R10, [R10.64] ;  /* 0x0000000c0a0a7981 */ /* 0x000f26000c1e9900 */
[----:B------:R-:W-:Y:S01]  /*07b0*/  IMAD.U32 R43, RZ, RZ, UR14 ;  /* 0x0000000eff2b7e24 */ /* 0x000fe2000f8e00ff */
[----:B------:R-:W4:Y:S01]  /*07c0*/  LDG.E.CONSTANT R14, [R14.64+0x4] ;  /* 0x0000040c0e0e7981 */ /* 0x000f22000c1e9900 */
[----:B------:R-:W-:-:S03]  /*07d0*/  IMAD.WIDE R40, R41, 0x14, R12 ;  /* 0x0000001429287825 */ /* 0x000fc600078e020c */
[----:B------:R-:W4:Y:S03]  /*07e0*/  LDG.E.CONSTANT R12, [R12.64+0x4] ;  /* 0x0000040c0c0c7981 */ /* 0x000f26000c1e9900 */
[----:B------:R-:W-:Y:S02]  /*07f0*/  IMAD.WIDE R42, R43, 0x14, R40 ;  /* 0x000000142b2a7825 */ /* 0x000fe400078e0228 */
[----:B------:R-:W4:Y:S04]  /*0800*/  LDG.E.CONSTANT R40, [R40.64+0x4] ;  /* 0x0000040c28287981 */ /* 0x000f28000c1e9900 */
[----:B------:R-:W4:Y:S01]  /*0810*/  LDG.E.CONSTANT R42, [R42.64+0x4] ;  /* 0x0000040c2a2a7981 */ /* 0x000f22000c1e9900 */
[----:B------:R-:W-:-:S02]  /*0820*/  USHF.L.U32 UR6, UR4, 0x5, URZ ;  /* 0x0000000504067899 */ /* 0x000fc4000800063f */
[----:B------:R-:W-:Y:S02]  /*0830*/  ULDC UR10, c[0x0][0x194] ;  /* 0x00006500000a7ab9 */ /* 0x000fe40000000800 */
[----:B------:R-:W-:-:S06]  /*0840*/  UISETP.GE.AND UP0, UPT, UR6, UR10, UPT ;  /* 0x0000000a0600728c */ /* 0x000fcc000bf06270 */
[----:B------:R-:W-:Y:S01]  /*0850*/  PLOP3.LUT P0, PT, PT, PT, UP0, 0x80, 0x0 ;  /* 0x000000000000781c */ /* 0x000fe20003f0f008 */
[----:B--2---:R0:W-:Y:S04]  /*0860*/  STS [R29.X4], R22 ;  /* 0x000000161d007388 */ /* 0x0041e80000004800 */
[----:B---3--:R0:W-:Y:S04]  /*0870*/  STS [R29.X4+0x210], R20 ;  /* 0x000210141d007388 */ /* 0x0081e80000004800 */
[----:B----4-:R0:W-:Y:S04]  /*0880*/  STS [R29.X4+0x420], R18 ;  /* 0x000420121d007388 */ /* 0x0101e80000004800 */
        /* <DEDUP_REMOVED lines=9> */
[----:B0-----:R-:W-:Y:S01]  /*0920*/  IMAD.MOV.U32 R42, RZ, RZ, 0x24 ;  /* 0x00000024ff2a7424 */ /* 0x001fe200078e00ff */
[----:B------:R-:W-:-:S02]  /*0930*/  IADD3 R40, R33, UR4, RZ ;  /* 0x0000000421287c10 */ /* 0x000fc4000fffe0ff */
        /* <DEDUP_REMOVED lines=39> */
[----:B------:R-:W0:Y:S04]  /*0bb0*/  LDS R18, [R24] ;  /* 0x0000000018127984 */ /* 0x000e280000000800 */
[----:B------:R-:W1:Y:S04]  /*0bc0*/  LDS.128 R8, [R25] ;  /* 0x0000000019087984 */ /* 0x000e680000000c00 */
[----:B------:R-:W2:Y:S04]  /*0bd0*/  LDS.128 R12, [R25+0x10] ;  /* 0x00001000190c7984 */ /* 0x000ea80000000c00 */
[----:B------:R-:W3:Y:S01]  /*0be0*/  LDS R20, [R24+0x4] ;  /* 0x0000040018147984 */ /* 0x000ee20000000800 */
[----:B0-----:R-:W-:-:S02]  /*0bf0*/  LOP3.LUT R21, R18, 0xf0f0f0f, RZ, 0xc0, !PT ;  /* 0x0f0f0f0f12157812 */ /* 0x001fc400078ec0ff */
[----:B------:R-:W-:-:S03]  /*0c00*/  SHF.R.U32.HI R18, RZ, 0x4, R18 ;  /* 0x00000004ff127819 */ /* 0x000fc60000011612 */
[----:B-1----:R-:W-:Y:S01]  /*0c10*/  IDP.4A.S8.S8 R21, R21, R8, RZ ;  /* 0x0000000815157226 */ /* 0x002fe200000006ff */
[----:B------:R-:W-:Y:S01]  /*0c20*/  LOP3.LUT R17, R18, 0xf0f0f0f, RZ, 0xc0, !PT ;  /* 0x0f0f0f0f12117812 */ /* 0x000fe200078ec0ff */
[----:B------:R-:W-:Y:S04]  /*0c30*/  LDS R8, [R24+0x8] ;  /* 0x0000080018087984 */ /* 0x000fe80000000800 */
[----:B--2---:R-:W-:Y:S01]  /*0c40*/  IDP.4A.S8.S8 R16, R17, R12, R21 ;  /* 0x0000000c11107226 */ /* 0x004fe20000000615 */
[----:B---3--:R-:W-:Y:S01]  /*0c50*/  LOP3.LUT R17, R20, 0xf0f0f0f, RZ, 0xc0, !PT ;  /* 0x0f0f0f0f14117812 */ /* 0x008fe200078ec0ff */
[----:B------:R-:W0:Y:S04]  /*0c60*/  LDS R12, [R24+0x10] ;  /* 0x00001000180c7984 */ /* 0x000e280000000800 */
[----:B------:R-:W-:-:S02]  /*0c70*/  IDP.4A.S8.S8 R9, R17, R9, R16 ;  /* 0x0000000911097226 */ /* 0x000fc40000000610 */
[----:B------:R-:W1:Y:S01]  /*0c80*/  LDS.128 R16, [R25+0x20] ;  /* 0x0000200019107984 */ /* 0x000e620000000c00 */
[----:B------:R-:W-:-:S04]  /*0c90*/  SHF.R.U32.HI R20, RZ, 0x4, R20 ;  /* 0x00000004ff147819 */ /* 0x000fc80000011614 */
[----:B------:R-:W-:-:S05]  /*0ca0*/  LOP3.LUT R20, R20, 0xf0f0f0f, RZ, 0xc0, !PT ;  /* 0x0f0f0f0f14147812 */ /* 0x000fca00078ec0ff */
[----:B------:R-:W-:Y:S01]  /*0cb0*/  IDP.4A.S8.S8 R13, R20, R13, R9 ;  /* 0x0000000d140d7226 */ /* 0x000fe20000000609 */
[----:B0-----:R-:W-:-:S05]  /*0cc0*/  LOP3.LUT R21, R12, 0xf0f0f0f, RZ, 0xc0, !PT ;  /* 0x0f0f0f0f0c157812 */ /* 0x001fca00078ec0ff */
[----:B-1----:R-:W-:Y:S02]  /*0cd0*/  IDP.4A.S8.S8 R16, R21, R16, RZ ;  /* 0x0000001015107226 */ /* 0x002fe400000006ff */
[----:B------:R-:W0:Y:S01]  /*0ce0*/  LDS.128 R20, [R25+0x30] ;  /* 0x0000300019147984 */ /* 0x000e220000000c00 */
[----:B------:R-:W-:Y:S02]  /*0cf0*/  LOP3.LUT R9, R8, 0xf0f0f0f, RZ, 0xc0, !PT ;  /* 0x0f0f0f0f08097812 */ /* 0x000fe400078ec0ff */
[----:B------:R-:W-:-:S03]  /*0d00*/  SHF.R.U32.HI R12, RZ, 0x4, R12 ;  /* 0x00000004ff0c7819 */ /* 0x000fc6000001160c */
[----:B------:R-:W-:Y:S01]  /*0d10*/  IDP.4A.S8.S8 R13, R9, R10, R13 ;  /* 0x0000000a090d7226 */ /* 0x000fe2000000060d */
[----:B------:R-:W-:-:S05]  /*0d20*/  LOP3.LUT R9, R12, 0xf0f0f0f, RZ, 0xc0, !PT ;  /* 0x0f0f0f0f0c097812 */ /* 0x000fca00078ec0ff */
[----:B0-----:R-:W-:Y:S02]  /*0d30*/  IDP.4A.S8.S8 R10, R9, R20, R16 ;  /* 0x00000014090a7226 */ /* 0x001fe40000000610 */
[----:B------:R-:W0:Y:S04]  /*0d40*/  LDS R9, [R24+0x14] ;  /* 0x0000140018097984 */ /* 0x000e280000000800 */
[----:B------:R-:W-:Y:S01]  /*0d50*/  LDS R20, [R24+0x20] ;  /* 0x0000200018147984 */ /* 0x000fe20000000800 */
[----:B0-----:R-:W-:-:S05]  /*0d60*/  LOP3.LUT R12, R9, 0xf0f0f0f, RZ, 0xc0, !PT ;  /* 0x0f0f0f0f090c7812 */ /* 0x001fca00078ec0ff */
[----:B------:R-:W-:Y:S01]  /*0d70*/  IDP.4A.S8.S8 R10, R12, R17, R10 ;  /* 0x000000110c0a7226 */ /* 0x000fe2000000060a */
[----:B------:R-:W-:Y:S02]  /*0d80*/  SHF.R.U32.HI R12, RZ, 0x4, R8 ;  /* 0x00000004ff0c7819 */ /* 0x000fe40000011608 */
[----:B------:R-:W0:Y:S02]  /*0d90*/  LDS R8, [R24+0x18] ;  /* 0x0000180018087984 */ /* 0x000e240000000800 */
[----:B------:R-:W-:-:S05]  /*0da0*/  LOP3.LUT R12, R12, 0xf0f0f0f, RZ, 0xc0, !PT ;  /* 0x0f0f0f0f0c0c7812 */ /* 0x000fca00078ec0ff */
[----:B------:R-:W-:Y:S02]  /*0db0*/  IDP.4A.S8.S8 R14, R12, R14, R13 ;  /* 0x0000000e0c0e7226 */ /* 0x000fe4000000060d */
[----:B------:R-:W1:Y:S04]  /*0dc0*/  LDS R12, [R24+0xc] ;  /* 0x00000c00180c7984 */ /* 0x000e680000000800 */
[----:B------:R-:W2:Y:S01]  /*0dd0*/  LDS R13, [R24+0x1c] ;  /* 0x00001c00180d7984 */ /* 0x000ea20000000800 */
[----:B------:R-:W-:-:S04]  /*0de0*/  SHF.R.U32.HI R9, RZ, 0x4, R9 ;  /* 0x00000004ff097819 */ /* 0x000fc80000011609 */
[----:B------:R-:W-:-:S05]  /*0df0*/  LOP3.LUT R9, R9, 0xf0f0f0f, RZ, 0xc0, !PT ;  /* 0x0f0f0f0f09097812 */ /* 0x000fca00078ec0ff */
[----:B------:R-:W-:Y:S02]  /*0e00*/  IDP.4A.S8.S8 R9, R9, R21, R10 ;  /* 0x0000001509097226 */ /* 0x000fe4000000060a */
[----:B------:R-:W-:Y:S01]  /*0e10*/  LDS R21, [R31.X4+0x1080] ;  /* 0x001080001f157984 */ /* 0x000fe20000004800 */
[----:B0-----:R-:W-:Y:S02]  /*0e20*/  LOP3.LUT R10, R8, 0xf0f0f0f, RZ, 0xc0, !PT ;  /* 0x0f0f0f0f080a7812 */ /* 0x001fe400078ec0ff */
[----:B------:R-:W-:-:S03]  /*0e30*/  SHF.R.U32.HI R8, RZ, 0x4, R8 ;  /* 0x00000004ff087819 */ /* 0x000fc60000011608 */
[----:B------:R-:W-:Y:S01]  /*0e40*/  IDP.4A.S8.S8 R10, R10, R18, R9 ;  /* 0x000000120a0a7226 */ /* 0x000fe20000000609 */
[----:B------:R-:W-:Y:S02]  /*0e50*/  LOP3.LUT R9, R8, 0xf0f0f0f, RZ, 0xc0, !PT ;  /* 0x0f0f0f0f08097812 */ /* 0x000fe400078ec0ff */
[----:B-1----:R-:W-:-:S03]  /*0e60*/  LOP3.LUT R16, R12, 0xf0f0f0f, RZ, 0xc0, !PT ;  /* 0x0f0f0f0f0c107812 */ /* 0x002fc600078ec0ff */
[----:B------:R-:W-:Y:S01]  /*0e70*/  IDP.4A.S8.S8 R10, R9, R22, R10 ;  /* 0x00000016090a7226 */ /* 0x000fe2000000060a */
[----:B--2---:R-:W-:Y:S01]  /*0e80*/  LOP3.LUT R18, R13, 0xf0f0f0f, RZ, 0xc0, !PT ;  /* 0x0f0f0f0f0d127812 */ /* 0x004fe200078ec0ff */
[----:B------:R-:W-:Y:S02]  /*0e90*/  IDP.4A.S8.S8 R16, R16, R11, R14 ;  /* 0x0000000b10107226 */ /* 0x000fe4000000060e */
[----:B------:R-:W-:Y:S02]  /*0ea0*/  LDS R14, [R31.X4+0x1084] ;  /* 0x001084001f0e7984 */ /* 0x000fe40000004800 */
[----:B------:R-:W-:Y:S02]  /*0eb0*/  IDP.4A.S8.S8 R18, R18, R19, R10 ;  /* 0x0000001312127226 */ /* 0x000fe4000000060a */
[----:B------:R-:W0:Y:S01]  /*0ec0*/  LDS.128 R8, [R0.X16+0x16a0] ;  /* 0x0016a00000087984 */ /* 0x000e22000000cc00 */
[----:B------:R-:W-:Y:S02]  /*0ed0*/  SHF.R.U32.HI R12, RZ, 0x4, R12 ;  /* 0x00000004ff0c7819 */ /* 0x000fe4000001160c */
[----:B------:R-:W-:-:S02]  /*0ee0*/  SHF.R.U32.HI R13, RZ, 0x4, R13 ;  /* 0x00000004ff0d7819 */ /* 0x000fc4000001160d */
[----:B------:R-:W-:Y:S02]  /*0ef0*/  LOP3.LUT R12, R12, 0xf0f0f0f, RZ, 0xc0, !PT ;  /* 0x0f0f0f0f0c0c7812 */ /* 0x000fe400078ec0ff */
[----:B------:R-:W-:-:S03]  /*0f00*/  LOP3.LUT R17, R13, 0xf0f0f0f, RZ, 0xc0, !PT ;  /* 0x0f0f0f0f0d117812 */ /* 0x000fc600078ec0ff */
[----:B------:R-:W-:Y:S02]  /*0f10*/  IDP.4A.S8.S8 R13, R12, R15, R16 ;  /* 0x0000000f0c0d7226 */ /* 0x000fe40000000610 */
[----:B------:R-:W-:Y:S02]  /*0f20*/  IDP.4A.S8.S8 R23, R17, R23, R18 ;  /* 0x0000001711177226 */ /* 0x000fe40000000612 */
[----:B------:R-:W1:Y:S02]  /*0f30*/  LDS.128 R16, [R25+0x40] ;  /* 0x0000400019107984 */ /* 0x000e640000000c00 */
[----:B------:R-:W2:Y:S08]  /*0f40*/  I2F R13, R13 ;  /* 0x0000000d000d7306 */ /* 0x000eb00000201400 */
[----:B------:R-:W3:Y:S01]  /*0f50*/  I2F R12, R23 ;  /* 0x00000017000c7306 */ /* 0x000ee20000201400 */
[----:B0-----:R-:W-:Y:S01]  /*0f60*/  HFMA2.MMA R8, R21, R8, -RZ ;  /* 0x0000000815087235 */ /* 0x001fe200001000ff */
[----:B------:R-:W-:-:S05]  /*0f70*/  HMUL2 R9, R14, R9 ;  /* 0x000000090e097232 */ /* 0x000fca0000000000 */
[--C-:B------:R-:W-:Y:S02]  /*0f80*/  HADD2.F32 R15, -RZ, R9.reuse.H0_H0 ;  /* 0x20000009ff0f7230 */ /* 0x100fe40000004100 */
[----:B------:R-:W-:Y:S02]  /*0f90*/  HADD2.F32 R21, -RZ, R9.H1_H1 ;  /* 0x30000009ff157230 */ /* 0x000fe40000004100 */
[--C-:B------:R-:W-:Y:S02]  /*0fa0*/  HADD2.F32 R14, -RZ, R8.reuse.H0_H0 ;  /* 0x20000008ff0e7230 */ /* 0x100fe40000004100 */
[----:B------:R-:W-:-:S05]  /*0fb0*/  HADD2.F32 R8, -RZ, R8.H1_H1 ;  /* 0x30000008ff087230 */ /* 0x000fca0000004100 */
[----:B--2---:R-:W-:Y:S02]  /*0fc0*/  FFMA.FTZ R9, R14, R13, R8 ;  /* 0x0000000d0e097223 */ /* 0x004fe40000010008 */
[----:B---3--:R-:W-:Y:S01]  /*0fd0*/  FFMA.FTZ R8, R15, R12, R21 ;  /* 0x0000000c0f087223 */ /* 0x008fe20000010015 */
[----:B------:R-:W-:Y:S01]  /*0fe0*/  LOP3.LUT R21, R20, 0xf0f0f0f, RZ, 0xc0, !PT ;  /* 0x0f0f0f0f14157812 */ /* 0x000fe200078ec0ff */
[----:B------:R-:W0:Y:S04]  /*0ff0*/  LDS.128 R12, [R25+0x50] ;  /* 0x00005000190c7984 */ /* 0x000e280000000c00 */
[----:B-1----:R-:W-:Y:S02]  /*1000*/  IDP.4A.S8.S8 R22, R21, R16, RZ ;  /* 0x0000001015167226 */ /* 0x002fe400000006ff */
[----:B------:R-:W1:Y:S01]  /*1010*/  LDS R16, [R24+0x24] ;  /* 0x0000240018107984 */ /* 0x000e620000000800 */
[----:B------:R-:W-:-:S04]  /*1020*/  SHF.R.U32.HI R20, RZ, 0x4, R20 ;  /* 0x00000004ff147819 */ /* 0x000fc80000011614 */
[----:B------:R-:W-:Y:S02]  /*1030*/  LOP3.LUT R21, R20, 0xf0f0f0f, RZ, 0xc0, !PT ;  /* 0x0f0f0f0f14157812 */ /* 0x000fe400078ec0ff */
[----:B------:R-:W2:Y:S03]  /*1040*/  LDS R20, [R24+0x28] ;  /* 0x0000280018147984 */ /* 0x000ea60000000800 */
[----:B0-----:R-:W-:Y:S01]  /*1050*/  IDP.4A.S8.S8 R12, R21, R12, R22 ;  /* 0x0000000c150c7226 */ /* 0x001fe20000000616 */
[----:B-1----:R-:W-:-:S05]  /*1060*/  LOP3.LUT R21, R16, 0xf0f0f0f, RZ, 0xc0, !PT ;  /* 0x0f0f0f0f10157812 */ /* 0x002fca00078ec0ff */
[----:B------:R-:W-:Y:S02]  /*1070*/  IDP.4A.S8.S8 R17, R21, R17, R12 ;  /* 0x0000001115117226 */ /* 0x000fe4000000060c */
[----:B------:R-:W0:Y:S01]  /*1080*/  LDS R12, [R24+0x2c] ;  /* 0x00002c00180c7984 */ /* 0x000e220000000800 */
[----:B------:R-:W-:-:S04]  /*1090*/  SHF.R.U32.HI R16, RZ, 0x4, R16 ;  /* 0x00000004ff107819 */ /* 0x000fc80000011610 */
[----:B------:R-:W-:-:S05]  /*10a0*/  LOP3.LUT R16, R16, 0xf0f0f0f, RZ, 0xc0, !PT ;  /* 0x0f0f0f0f10107812 */ /* 0x000fca00078ec0ff */
[----:B------:R-:W-:Y:S01]  /*10b0*/  IDP.4A.S8.S8 R13, R16, R13, R17 ;  /* 0x0000000d100d7226 */ /* 0x000fe20000000611 */
[----:B--2---:R-:W-:Y:S02]  /*10c0*/  LOP3.LUT R16, R20, 0xf0f0f0f, RZ, 0xc0, !PT ;  /* 0x0f0f0f0f14107812 */ /* 0x004fe400078ec0ff */
[----:B------:R-:W-:-:S03]  /*10d0*/  SHF.R.U32.HI R20, RZ, 0x4, R20 ;  /* 0x00000004ff147819 */ /* 0x000fc60000011614 */
[----:B------:R-:W-:Y:S01]  /*10e0*/  IDP.4A.S8.S8 R16, R16, R18, R13 ;  /* 0x0000001210107226 */ /* 0x000fe2000000060d */
[----:B------:R-:W-:Y:S02]  /*10f0*/  LOP3.LUT R13, R20, 0xf0f0f0f, RZ, 0xc0, !PT ;  /* 0x0f0f0f0f140d7812 */ /* 0x000fe400078ec0ff */
[----:B------:R-:W-:Y:S03]  /*1100*/  LDS R20, [R24+0x30] ;  /* 0x0000300018147984 */ /* 0x000fe60000000800 */
[----:B------:R-:W-:Y:S01]  /*1110*/  IDP.4A.S8.S8 R14, R13, R14, R16 ;  /* 0x0000000e0d0e7226 */ /* 0x000fe20000000610 */
[----:B0-----:R-:W-:-:S05]  /*1120*/  LOP3.LUT R13, R12, 0xf0f0f0f, RZ, 0xc0, !PT ;  /* 0x0f0f0f0f0c0d7812 */ /* 0x001fca00078ec0ff */
[----:B------:R-:W-:Y:S02]  /*1130*/  IDP.4A.S8.S8 R14, R13, R19, R14 ;  /* 0x000000130d0e7226 */ /* 0x000fe4000000060e */
[----:B------:R-:W0:Y:S01]  /*1140*/  LDS R13, [R31.X4+0x1088] ;  /* 0x001088001f0d7984 */ /* 0x000e220000004800 */
[----:B------:R-:W-:-:S03]  /*1150*/  SHF.R.U32.HI R12, RZ, 0x4, R12 ;  /* 0x00000004ff0c7819 */ /* 0x000fc6000001160c */
[----:B------:R-:W1:Y:S01]  /*1160*/  LDS.128 R16, [R25+0x60] ;  /* 0x0000600019107984 */ /* 0x000e620000000c00 */
[----:B------:R-:W-:-:S05]  /*1170*/  LOP3.LUT R12, R12, 0xf0f0f0f, RZ, 0xc0, !PT ;  /* 0x0f0f0f0f0c0c7812 */ /* 0x000fca00078ec0ff */
[----:B------:R-:W-:Y:S01]  /*1180*/  IDP.4A.S8.S8 R21, R12, R15, R14 ;  /* 0x0000000f0c157226 */ /* 0x000fe2000000060e */
[----:B0-----:R-:W-:Y:S02]  /*1190*/  HFMA2.MMA R10, R13, R10, -RZ ;  /* 0x0000000a0d0a7235 */ /* 0x001fe400001000ff */
[----:B------:R-:W0:Y:S01]  /*11a0*/  LDS.128 R12, [R25+0x70] ;  /* 0x00007000190c7984 */ /* 0x000e220000000c00 */
[----:B------:R-:W-:Y:S02]  /*11b0*/  LOP3.LUT R23, R20, 0xf0f0f0f, RZ, 0xc0, !PT ;  /* 0x0f0f0f0f14177812 */ /* 0x000fe400078ec0ff */
[----:B------:R-:W-:-:S03]  /*11c0*/  SHF.R.U32.HI R20, RZ, 0x4, R20 ;  /* 0x00000004ff147819 */ /* 0x000fc60000011614 */
[----:B-1----:R-:W-:Y:S01]  /*11d0*/  IDP.4A.S8.S8 R23, R23, R16, RZ ;  /* 0x0000001017177226 */ /* 0x002fe200000006ff */
[----:B------:R-:W-:-:S05]  /*11e0*/  LOP3.LUT R20, R20, 0xf0f0f0f, RZ, 0xc0, !PT ;  /* 0x0f0f0f0f14147812 */ /* 0x000fca00078ec0ff */
[----:B0-----:R-:W-:Y:S02]  /*11f0*/  IDP.4A.S8.S8 R12, R20, R12, R23 ;  /* 0x0000000c140c7226 */ /* 0x001fe40000000617 */
[----:B------:R-:W0:Y:S02]  /*1200*/  LDS R20, [R24+0x34] ;  /* 0x0000340018147984 */ /* 0x000e240000000800 */
[----:B0-----:R-:W-:-:S05]  /*1210*/  LOP3.LUT R16, R20, 0xf0f0f0f, RZ, 0xc0, !PT ;  /* 0x0f0f0f0f14107812 */ /* 0x001fca00078ec0ff */
[----:B------:R-:W-:Y:S02]  /*1220*/  IDP.4A.S8.S8 R17, R16, R17, R12 ;  /* 0x0000001110117226 */ /* 0x000fe4000000060c */
[----:B------:R-:W0:Y:S04]  /*1230*/  LDS R16, [R24+0x38] ;  /* 0x0000380018107984 */ /* 0x000e280000000800 */
[----:B------:R-:W1:Y:S01]  /*1240*/  LDS R12, [R24+0x3c] ;  /* 0x00003c00180c7984 */ /* 0x000e620000000800 */
[----:B------:R-:W-:-:S04]  /*1250*/  SHF.R.U32.HI R20, RZ, 0x4, R20 ;  /* 0x00000004ff147819 */ /* 0x000fc80000011614 */
[----:B------:R-:W-:-:S05]  /*1260*/  LOP3.LUT R20, R20, 0xf0f0f0f, RZ, 0xc0, !PT ;  /* 0x0f0f0f0f14147812 */ /* 0x000fca00078ec0ff */
[----:B------:R-:W-:Y:S02]  /*1270*/  IDP.4A.S8.S8 R13, R20, R13, R17 ;  /* 0x0000000d140d7226 */ /* 0x000fe40000000611 */
[----:B------:R-:W2:Y:S01]  /*1280*/  LDS R20, [R31.X4+0x108c] ;  /* 0x00108c001f147984 */ /* 0x000ea20000004800 */
[----:B------:R-:W-:Y:S01]  /*1290*/  ULEA UR6, UR4, 0x80, 0x5 ;  /* 0x0000008004067891 */ /* 0x000fe2000f8e283f */
[----:B0-----:R-:W-:Y:S02]  /*12a0*/  LOP3.LUT R17, R16, 0xf0f0f0f, RZ, 0xc0, !PT ;  /* 0x0f0f0f0f10117812 */ /* 0x001fe400078ec0ff */
[----:B------:R-:W-:-:S03]  /*12b0*/  SHF.R.U32.HI R16, RZ, 0x4, R16 ;  /* 0x00000004ff107819 */ /* 0x000fc60000011610 */
[----:B------:R-:W-:Y:S01]  /*12c0*/  IDP.4A.S8.S8 R17, R17, R18, R13 ;  /* 0x0000001211117226 */ /* 0x000fe2000000060d */
[----:B------:R-:W-:-:S05]  /*12d0*/  LOP3.LUT R13, R16, 0xf0f0f0f, RZ, 0xc0, !PT ;  /* 0x0f0f0f0f100d7812 */ /* 0x000fca00078ec0ff */
[----:B------:R-:W-:Y:S01]  /*12e0*/  IDP.4A.S8.S8 R14, R13, R14, R17 ;  /* 0x0000000e0d0e7226 */ /* 0x000fe20000000611 */
[----:B-1----:R-:W-:Y:S02]  /*12f0*/  LOP3.LUT R13, R12, 0xf0f0f0f, RZ, 0xc0, !PT ;  /* 0x0f0f0f0f0c0d7812 */ /* 0x002fe400078ec0ff */
[----:B------:R-:W-:-:S03]  /*1300*/  SHF.R.U32.HI R12, RZ, 0x4, R12 ;  /* 0x00000004ff0c7819 */ /* 0x000fc6000001160c */
[----:B------:R-:W-:Y:S01]  /*1310*/  IDP.4A.S8.S8 R13, R13, R19, R14 ;  /* 0x000000130d0d7226 */ /* 0x000fe2000000060e */
[----:B------:R-:W-:Y:S01]  /*1320*/  LOP3.LUT R12, R12, 0xf0f0f0f, RZ, 0xc0, !PT ;  /* 0x0f0f0f0f0c0c7812 */ /* 0x000fe200078ec0ff */
[----:B------:R-:W0:Y:S01]  /*1330*/  I2F R21, R21 ;  /* 0x0000001500157306 */ /* 0x000e220000201400 */
[----:B------:R-:W-:-:S03]  /*1340*/  ULDC UR10, c[0x0][0x194] ;  /* 0x00006500000a7ab9 */ /* 0x000fc60000000800 */
[----:B------:R-:W-:Y:S01]  /*1350*/  IDP.4A.S8.S8 R15, R12, R15, R13 ;  /* 0x0000000f0c0f7226 */ /* 0x000fe2000000060d */
[----:B------:R-:W-:-:S05]  /*1360*/  UISETP.GE.AND UP0, UPT, UR6, UR10, UPT ;  /* 0x0000000a0600728c */ /* 0x000fca000bf06270 */
[----:B------:R-:W1:Y:S01]  /*1370*/  I2F R15, R15 ;  /* 0x0000000f000f7306 */ /* 0x000e620000201400 */
[----:B------:R-:W-:Y:S01]  /*1380*/  BAR.SYNC.DEFER_BLOCKING 0x0 ;  /* 0x0000000000007b1d */ /* 0x000fe20000010000 */
[----:B------:R-:W-:Y:S01]  /*1390*/  PLOP3.LUT P1, PT, PT, PT, UP0, 0x80, 0x0 ;  /* 0x000000000000781c */ /* 0x000fe20003f2f008 */
[----:B------:R-:W-:Y:S01]  /*13a0*/  FADD.FTZ R9, R38, R9 ;  /* 0x0000000926097221 */ /* 0x000fe20000010000 */
[----:B--2---:R-:W-:Y:S02]  /*13b0*/  HMUL2 R11, R20, R11 ;  /* 0x0000000b140b7232 */ /* 0x004fe40000000000 */
[--C-:B------:R-:W-:Y:S02]  /*13c0*/  HADD2.F32 R12, -RZ, R10.reuse.H0_H0 ;  /* 0x2000000aff0c7230 */ /* 0x100fe40000004100 */
[----:B------:R-:W-:Y:S01]  /*13d0*/  HADD2.F32 R13, -RZ, R10.H1_H1 ;  /* 0x3000000aff0d7230 */ /* 0x000fe20000004100 */
[----:B------:R-:W-:Y:S01]  /*13e0*/  FADD.FTZ R8, R9, R8 ;  /* 0x0000000809087221 */ /* 0x000fe20000010000 */
[----:B------:R-:W-:-:S02]  /*13f0*/  HADD2.F32 R9, -RZ, R11.H0_H0 ;  /* 0x2000000bff097230 */ /* 0x000fc40000004100 */
[----:B------:R-:W-:Y:S01]  /*1400*/  HADD2.F32 R10, -RZ, R11.H1_H1 ;  /* 0x3000000bff0a7230 */ /* 0x000fe20000004100 */
[----:B0-----:R-:W-:-:S04]  /*1410*/  FFMA.FTZ R13, R12, R21, R13 ;  /* 0x000000150c0d7223 */ /* 0x001fc8000001000d */
[----:B------:R-:W-:Y:S02]  /*1420*/  FADD.FTZ R8, R8, R13 ;  /* 0x0000000d08087221 */ /* 0x000fe40000010000 */
[----:B-1----:R-:W-:-:S04]  /*1430*/  FFMA.FTZ R9, R9, R15, R10 ;  /* 0x0000000f09097223 */ /* 0x002fc8000001000a */
[----:B------:R-:W-:Y:S01]  /*1440*/  FADD.FTZ R38, R8, R9 ;  /* 0x0000000908267221 */ /* 0x000fe20000010000 */
        /* <DEDUP_REMOVED lines=19> */
[----:B------:R-:W4:Y:S04]  /*1580*/  LDS R40, [R24+0x48] ;  /* 0x0000480018287984 */ /* 0x000f280000000800 */
[----:B------:R-:W-:Y:S04]  /*1590*/  LDS R41, [R24+0x4c] ;  /* 0x00004c0018297984 */ /* 0x000fe80000000800 */
[----:B------:R-:W5:Y:S01]  /*15a0*/  LDS R43, [R24+0x50] ;  /* 0x00005000182b7984 */ /* 0x000f620000000800 */
[----:B0-----:R-:W-:-:S02]  /*15b0*/  LOP3.LUT R21, R11, 0xf0f0f0f, RZ, 0xc0, !PT ;  /* 0x0f0f0f0f0b157812 */ /* 0x001fc400078ec0ff */
[----:B------:R-:W-:-:S03]  /*15c0*/  SHF.R.U32.HI R11, RZ, 0x4, R11 ;  /* 0x00000004ff0b7819 */ /* 0x000fc6000001160b */
[----:B-1----:R-:W-:Y:S01]  /*15d0*/  IDP.4A.S8.S8 R12, R21, R12, RZ ;  /* 0x0000000c150c7226 */ /* 0x002fe200000006ff */
[----:B------:R-:W-:Y:S01]  /*15e0*/  LOP3.LUT R11, R11, 0xf0f0f0f, RZ, 0xc0, !PT ;  /* 0x0f0f0f0f0b0b7812 */ /* 0x000fe200078ec0ff */
[----:B------:R-:W0:Y:S01]  /*15f0*/  LDS.128 R20, [R25+0x20] ;  /* 0x0000200019147984 */ /* 0x000e220000000c00 */
[----:B--2---:R-:W-:-:S03]  /*1600*/  LOP3.LUT R8, R10, 0xf0f0f0f, RZ, 0xc0, !PT ;  /* 0x0f0f0f0f0a087812 */ /* 0x004fc600078ec0ff */
[----:B---3--:R-:W-:-:S04]  /*1610*/  IDP.4A.S8.S8 R12, R11, R16, R12 ;  /* 0x000000100b0c7226 */ /* 0x008fc8000000060c */
[----:B------:R-:W-:Y:S01]  /*1620*/  IDP.4A.S8.S8 R42, R8, R13, R12 ;  /* 0x0000000d082a7226 */ /* 0x000fe2000000060c */
[----:B------:R-:W-:Y:S01]  /*1630*/  SHF.R.U32.HI R13, RZ, 0x4, R10 ;  /* 0x00000004ff0d7819 */ /* 0x000fe2000001160a */
[----:B------:R-:W1:Y:S04]  /*1640*/  LDS R12, [R24+0x54] ;  /* 0x00005400180c7984 */ /* 0x000e680000000800 */
[----:B------:R-:W2:Y:S01]  /*1650*/  LDS.128 R8, [R25+0x30] ;  /* 0x0000300019087984 */ /* 0x000ea20000000c00 */
[----:B------:R-:W-:-:S05]  /*1660*/  LOP3.LUT R16, R13, 0xf0f0f0f, RZ, 0xc0, !PT ;  /* 0x0f0f0f0f0d107812 */ /* 0x000fca00078ec0ff */
[----:B------:R-:W-:Y:S02]  /*1670*/  IDP.4A.S8.S8 R17, R16, R17, R42 ;  /* 0x0000001110117226 */ /* 0x000fe4000000062a */
[----:B------:R-:W3:Y:S01]  /*1680*/  LDS R42, [R24+0x58] ;  /* 0x00005800182a7984 */ /* 0x000ee20000000800 */
[----:B----4-:R-:W-:Y:S02]  /*1690*/  LOP3.LUT R13, R40, 0xf0f0f0f, RZ, 0xc0, !PT ;  /* 0x0f0f0f0f280d7812 */ /* 0x010fe400078ec0ff */
[----:B------:R-:W-:-:S03]  /*16a0*/  SHF.R.U32.HI R40, RZ, 0x4, R40 ;  /* 0x00000004ff287819 */ /* 0x000fc60000011628 */
[----:B------:R-:W-:Y:S01]  /*16b0*/  IDP.4A.S8.S8 R14, R13, R14, R17 ;  /* 0x0000000e0d0e7226 */ /* 0x000fe20000000611 */
[----:B------:R-:W-:Y:S02]  /*16c0*/  LOP3.LUT R13, R40, 0xf0f0f0f, RZ, 0xc0, !PT ;  /* 0x0f0f0f0f280d7812 */ /* 0x000fe400078ec0ff */
[----:B-----5:R-:W-:-:S03]  /*16d0*/  LOP3.LUT R17, R43, 0xf0f0f0f, RZ, 0xc0, !PT ;  /* 0x0f0f0f0f2b117812 */ /* 0x020fc600078ec0ff */
[----:B------:R-:W-:Y:S01]  /*16e0*/  IDP.4A.S8.S8 R14, R13, R18, R14 ;  /* 0x000000120d0e7226 */ /* 0x000fe2000000060e */
[----:B------:R-:W-:Y:S02]  /*16f0*/  LOP3.LUT R13, R41, 0xf0f0f0f, RZ, 0xc0, !PT ;  /* 0x0f0f0f0f290d7812 */ /* 0x000fe400078ec0ff */
[----:B------:R-:W-:Y:S02]  /*1700*/  SHF.R.U32.HI R41, RZ, 0x4, R41 ;  /* 0x00000004ff297819 */ /* 0x000fe40000011629 */
[----:B------:R-:W-:Y:S01]  /*1710*/  SHF.R.U32.HI R43, RZ, 0x4, R43 ;  /* 0x00000004ff2b7819 */ /* 0x000fe2000001162b */
[----:B------:R-:W-:Y:S01]  /*1720*/  IDP.4A.S8.S8 R13, R13, R15, R14 ;  /* 0x0000000f0d0d7226 */ /* 0x000fe2000000060e */
[----:B------:R-:W-:Y:S01]  /*1730*/  LOP3.LUT R40, R41, 0xf0f0f0f, RZ, 0xc0, !PT ;  /* 0x0f0f0f0f29287812 */ /* 0x000fe200078ec0ff */
[----:B0-----:R-:W-:Y:S01]  /*1740*/  IDP.4A.S8.S8 R17, R17, R20, RZ ;  /* 0x0000001411117226 */ /* 0x001fe200000006ff */
[----:B------:R-:W-:Y:S01]  /*1750*/  LOP3.LUT R43, R43, 0xf0f0f0f, RZ, 0xc0, !PT ;  /* 0x0f0f0f0f2b2b7812 */ /* 0x000fe200078ec0ff */
[----:B------:R-:W0:Y:S02]  /*1760*/  LDS R20, [R24+0x60] ;  /* 0x0000600018147984 */ /* 0x000e240000000800 */
[----:B------:R-:W-:Y:S01]  /*1770*/  IDP.4A.S8.S8 R40, R40, R19, R13 ;  /* 0x0000001328287226 */ /* 0x000fe2000000060d */
[----:B-1----:R-:W-:-:S02]  /*1780*/  LOP3.LUT R13, R12, 0xf0f0f0f, RZ, 0xc0, !PT ;  /* 0x0f0f0f0f0c0d7812 */ /* 0x002fc400078ec0ff */
[----:B------:R-:W-:Y:S01]  /*1790*/  SHF.R.U32.HI R12, RZ, 0x4, R12 ;  /* 0x00000004ff0c7819 */ /* 0x000fe2000001160c */
[----:B--2---:R-:W-:Y:S02]  /*17a0*/  IDP.4A.S8.S8 R8, R43, R8, R17 ;  /* 0x000000082b087226 */ /* 0x004fe40000000611 */
[----:B------:R-:W1:Y:S01]  /*17b0*/  LDS.128 R16, [R25+0x40] ;  /* 0x0000400019107984 */ /* 0x000e620000000c00 */
[----:B------:R-:W-:Y:S01]  /*17c0*/  LOP3.LUT R44, R12, 0xf0f0f0f, RZ, 0xc0, !PT ;  /* 0x0f0f0f0f0c2c7812 */ /* 0x000fe200078ec0ff */
[----:B------:R-:W-:Y:S02]  /*17d0*/  IDP.4A.S8.S8 R21, R13, R21, R8 ;  /* 0x000000150d157226 */ /* 0x000fe40000000608 */
[----:B------:R-:W2:Y:S04]  /*17e0*/  LDS R8, [R24+0x64] ;  /* 0x0000640018087984 */ /* 0x000ea80000000800 */
[----:B------:R-:W4:Y:S01]  /*17f0*/  LDS.128 R12, [R25+0x50] ;  /* 0x00005000190c7984 */ /* 0x000f220000000c00 */
[----:B------:R-:W-:Y:S01]  /*1800*/  IDP.4A.S8.S8 R21, R44, R9, R21 ;  /* 0x000000092c157226 */ /* 0x000fe20000000615 */
[----:B---3--:R-:W-:-:S02]  /*1810*/  LOP3.LUT R41, R42, 0xf0f0f0f, RZ, 0xc0, !PT ;  /* 0x0f0f0f0f2a297812 */ /* 0x008fc400078ec0ff */
[----:B------:R-:W3:Y:S03]  /*1820*/  LDS R9, [R24+0x5c] ;  /* 0x00005c0018097984 */ /* 0x000ee60000000800 */
[----:B------:R-:W-:Y:S02]  /*1830*/  IDP.4A.S8.S8 R21, R41, R22, R21 ;  /* 0x0000001629157226 */ /* 0x000fe40000000615 */
[----:B------:R-:W5:Y:S01]  /*1840*/  LDS R41, [R24+0x68] ;  /* 0x0000680018297984 */ /* 0x000f620000000800 */
[----:B------:R-:W-:Y:S02]  /*1850*/  SHF.R.U32.HI R42, RZ, 0x4, R42 ;  /* 0x00000004ff2a7819 */ /* 0x000fe4000001162a */
[----:B0-----:R-:W-:Y:S02]  /*1860*/  LOP3.LUT R43, R20, 0xf0f0f0f, RZ, 0xc0, !PT ;  /* 0x0f0f0f0f142b7812 */ /* 0x001fe400078ec0ff */
[----:B------:R-:W-:-:S03]  /*1870*/  SHF.R.U32.HI R20, RZ, 0x4, R20 ;  /* 0x00000004ff147819 */ /* 0x000fc60000011614 */
[----:B-1----:R-:W-:Y:S01]  /*1880*/  IDP.4A.S8.S8 R16, R43, R16, RZ ;  /* 0x000000102b107226 */ /* 0x002fe200000006ff */
[----:B------:R-:W-:Y:S02]  /*1890*/  LOP3.LUT R43, R20, 0xf0f0f0f, RZ, 0xc0, !PT ;  /* 0x0f0f0f0f142b7812 */ /* 0x000fe400078ec0ff */
[----:B--2---:R-:W-:-:S03]  /*18a0*/  LOP3.LUT R20, R8, 0xf0f0f0f, RZ, 0xc0, !PT ;  /* 0x0f0f0f0f08147812 */ /* 0x004fc600078ec0ff */
[----:B----4-:R-:W-:Y:S01]  /*18b0*/  IDP.4A.S8.S8 R16, R43, R12, R16 ;  /* 0x0000000c2b107226 */ /* 0x010fe20000000610 */
[----:B------:R-:W-:Y:S01]  /*18c0*/  LOP3.LUT R42, R42, 0xf0f0f0f, RZ, 0xc0, !PT ;  /* 0x0f0f0f0f2a2a7812 */ /* 0x000fe200078ec0ff */
[----:B------:R-:W0:Y:S02]  /*18d0*/  LDS R12, [R24+0x6c] ;  /* 0x00006c00180c7984 */ /* 0x000e240000000800 */
[----:B------:R-:W-:Y:S01]  /*18e0*/  IDP.4A.S8.S8 R17, R20, R17, R16 ;  /* 0x0000001114117226 */ /* 0x000fe20000000610 */
[----:B------:R-:W-:Y:S01]  /*18f0*/  SHF.R.U32.HI R16, RZ, 0x4, R8 ;  /* 0x00000004ff107819 */ /* 0x000fe20000011608 */
[----:B------:R-:W-:Y:S01]  /*1900*/  IDP.4A.S8.S8 R10, R42, R10, R21 ;  /* 0x0000000a2a0a7226 */ /* 0x000fe20000000615 */
[----:B---3--:R-:W-:Y:S01]  /*1910*/  LOP3.LUT R8, R9, 0xf0f0f0f, RZ, 0xc0, !PT ;  /* 0x0f0f0f0f09087812 */ /* 0x008fe200078ec0ff */
[----:B------:R-:W1:Y:S01]  /*1920*/  LDS R42, [R24+0x70] ;  /* 0x00007000182a7984 */ /* 0x000e620000000800 */
[----:B------:R-:W-:Y:S02]  /*1930*/  SHF.R.U32.HI R9, RZ, 0x4, R9 ;  /* 0x00000004ff097819 */ /* 0x000fe40000011609 */
[----:B------:R-:W-:Y:S01]  /*1940*/  LOP3.LUT R20, R16, 0xf0f0f0f, RZ, 0xc0, !PT ;  /* 0x0f0f0f0f10147812 */ /* 0x000fe200078ec0ff */
[----:B------:R-:W-:Y:S01]  /*1950*/  IDP.4A.S8.S8 R8, R8, R23, R10 ;  /* 0x0000001708087226 */ /* 0x000fe2000000060a */
[----:B------:R-:W-:-:S02]  /*1960*/  LOP3.LUT R16, R9, 0xf0f0f0f, RZ, 0xc0, !PT ;  /* 0x0f0f0f0f09107812 */ /* 0x000fc400078ec0ff */
[----:B-----5:R-:W-:Y:S01]  /*1970*/  LOP3.LUT R9, R41, 0xf0f0f0f, RZ, 0xc0, !PT ;  /* 0x0f0f0f0f29097812 */ /* 0x020fe200078ec0ff */
[----:B------:R-:W-:Y:S02]  /*1980*/  IDP.4A.S8.S8 R13, R20, R13, R17 ;  /* 0x0000000d140d7226 */ /* 0x000fe40000000611 */
[----:B------:R-:W2:Y:S01]  /*1990*/  LDS.128 R20, [R25+0x60] ;  /* 0x0000600019147984 */ /* 0x000ea20000000c00 */
[----:B------:R-:W-:Y:S02]  /*19a0*/  IDP.4A.S8.S8 R16, R16, R11, R8 ;  /* 0x0000000b10107226 */ /* 0x000fe40000000608 */
[----:B------:R-:W-:Y:S01]  /*19b0*/  IDP.4A.S8.S8 R13, R9, R18, R13 ;  /* 0x00000012090d7226 */ /* 0x000fe2000000060d */
[----:B------:R-:W3:Y:S04]  /*19c0*/  LDS R17, [R24+0x74] ;  /* 0x0000740018117984 */ /* 0x000ee80000000800 */
[----:B------:R-:W4:Y:S01]  /*19d0*/  LDS.128 R8, [R25+0x70] ;  /* 0x0000700019087984 */ /* 0x000f220000000c00 */
[----:B------:R-:W-:-:S03]  /*19e0*/  SHF.R.U32.HI R41, RZ, 0x4, R41 ;  /* 0x00000004ff297819 */ /* 0x000fc60000011629 */
[----:B------:R-:W5:Y:S01]  /*19f0*/  LDS R18, [R24+0x78] ;  /* 0x0000780018127984 */ /* 0x000f620000000800 */
[----:B------:R-:W-:-:S05]  /*1a00*/  LOP3.LUT R41, R41, 0xf0f0f0f, RZ, 0xc0, !PT ;  /* 0x0f0f0f0f29297812 */ /* 0x000fca00078ec0ff */
[----:B------:R-:W-:Y:S01]  /*1a10*/  IDP.4A.S8.S8 R14, R41, R14, R13 ;  /* 0x0000000e290e7226 */ /* 0x000fe2000000060d */
[----:B0-----:R-:W-:-:S05]  /*1a20*/  LOP3.LUT R13, R12, 0xf0f0f0f, RZ, 0xc0, !PT ;  /* 0x0f0f0f0f0c0d7812 */ /* 0x001fca00078ec0ff */
[----:B------:R-:W-:Y:S01]  /*1a30*/  IDP.4A.S8.S8 R19, R13, R19, R14 ;  /* 0x000000130d137226 */ /* 0x000fe2000000060e */
[----:B-1----:R-:W-:Y:S02]  /*1a40*/  LOP3.LUT R13, R42, 0xf0f0f0f, RZ, 0xc0, !PT ;  /* 0x0f0f0f0f2a0d7812 */ /* 0x002fe400078ec0ff */
[----:B------:R-:W-:Y:S02]  /*1a50*/  SHF.R.U32.HI R42, RZ, 0x4, R42 ;  /* 0x00000004ff2a7819 */ /* 0x000fe4000001162a */
[----:B------:R-:W-:Y:S02]  /*1a60*/  SHF.R.U32.HI R12, RZ, 0x4, R12 ;  /* 0x00000004ff0c7819 */ /* 0x000fe4000001160c */
[----:B------:R-:W-:Y:S01]  /*1a70*/  LOP3.LUT R41, R42, 0xf0f0f0f, RZ, 0xc0, !PT ;  /* 0x0f0f0f0f2a297812 */ /* 0x000fe200078ec0ff */
[----:B--2---:R-:W-:Y:S01]  /*1a80*/  IDP.4A.S8.S8 R13, R13, R20, RZ ;  /* 0x000000140d0d7226 */ /* 0x004fe200000006ff */
[----:B------:R-:W-:Y:S02]  /*1a90*/  LOP3.LUT R12, R12, 0xf0f0f0f, RZ, 0xc0, !PT ;  /* 0x0f0f0f0f0c0c7812 */ /* 0x000fe400078ec0ff */
[----:B---3--:R-:W-:Y:S01]  /*1aa0*/  LOP3.LUT R42, R17, 0xf0f0f0f, RZ, 0xc0, !PT ;  /* 0x0f0f0f0f112a7812 */ /* 0x008fe200078ec0ff */
[----:B----4-:R-:W-:-:S02]  /*1ab0*/  IDP.4A.S8.S8 R20, R41, R8, R13 ;  /* 0x0000000829147226 */ /* 0x010fc4000000060d */
[----:B------:R-:W0:Y:S01]  /*1ac0*/  LDS R8, [R24+0x7c] ;  /* 0x00007c0018087984 */ /* 0x000e220000000800 */
[----:B------:R-:W-:Y:S01]  /*1ad0*/  SHF.R.U32.HI R17, RZ, 0x4, R17 ;  /* 0x00000004ff117819 */ /* 0x000fe20000011611 */
[----:B------:R-:W-:Y:S02]  /*1ae0*/  IDP.4A.S8.S8 R19, R12, R15, R19 ;  /* 0x0000000f0c137226 */ /* 0x000fe40000000613 */
[----:B------:R-:W-:Y:S01]  /*1af0*/  LDS R41, [R31.X4+0x1090] ;  /* 0x001090001f297984 */ /* 0x000fe20000004800 */
[----:B------:R-:W-:Y:S01]  /*1b00*/  IDP.4A.S8.S8 R21, R42, R21, R20 ;  /* 0x000000152a157226 */ /* 0x000fe20000000614 */
[----:B------:R-:W-:Y:S02]  /*1b10*/  LOP3.LUT R42, R17, 0xf0f0f0f, RZ, 0xc0, !PT ;  /* 0x0f0f0f0f112a7812 */ /* 0x000fe400078ec0ff */
[----:B------:R-:W1:Y:S03]  /*1b20*/  LDS.128 R12, [R0.X16+0x16a0] ;  /* 0x0016a000000c7984 */ /* 0x000e66000000cc00 */
[----:B------:R-:W-:Y:S01]  /*1b30*/  IDP.4A.S8.S8 R21, R42, R9, R21 ;  /* 0x000000092a157226 */ /* 0x000fe20000000615 */
[----:B------:R-:W2:Y:S04]  /*1b40*/  LDS R20, [R31.X4+0x1094] ;  /* 0x001094001f147984 */ /* 0x000ea80000004800 */
[----:B------:R-:W3:Y:S04]  /*1b50*/  LDS R9, [R31.X4+0x1098] ;  /* 0x001098001f097984 */ /* 0x000ee80000004800 */
[----:B------:R-:W4:Y:S01]  /*1b60*/  LDS R42, [R31.X4+0x109c] ;  /* 0x00109c001f2a7984 */ /* 0x000f220000004800 */
[----:B-----5:R-:W-:-:S02]  /*1b70*/  LOP3.LUT R17, R18, 0xf0f0f0f, RZ, 0xc0, !PT ;  /* 0x0f0f0f0f12117812 */ /* 0x020fc400078ec0ff */
[----:B------:R-:W-:-:S03]  /*1b80*/  SHF.R.U32.HI R18, RZ, 0x4, R18 ;  /* 0x00000004ff127819 */ /* 0x000fc60000011612 */
[----:B------:R-:W-:Y:S01]  /*1b90*/  IDP.4A.S8.S8 R21, R17, R22, R21 ;  /* 0x0000001611157226 */ /* 0x000fe20000000615 */
[----:B------:R-:W-:-:S05]  /*1ba0*/  LOP3.LUT R17, R18, 0xf0f0f0f, RZ, 0xc0, !PT ;  /* 0x0f0f0f0f12117812 */ /* 0x000fca00078ec0ff */
[----:B------:R-:W-:Y:S01]  /*1bb0*/  IDP.4A.S8.S8 R10, R17, R10, R21 ;  /* 0x0000000a110a7226 */ /* 0x000fe20000000615 */
[----:B------:R-:W5:Y:S01]  /*1bc0*/  I2F R40, R40 ;  /* 0x0000002800287306 */ /* 0x000f620000201400 */
[----:B0-----:R-:W-:Y:S02]  /*1bd0*/  LOP3.LUT R17, R8, 0xf0f0f0f, RZ, 0xc0, !PT ;  /* 0x0f0f0f0f08117812 */ /* 0x001fe400078ec0ff */
[----:B------:R-:W-:-:S05]  /*1be0*/  SHF.R.U32.HI R8, RZ, 0x4, R8 ;  /* 0x00000004ff087819 */ /* 0x000fca0000011608 */
[----:B------:R-:W0:Y:S01]  /*1bf0*/  I2F R16, R16 ;  /* 0x0000001000107306 */ /* 0x000e220000201400 */
[----:B------:R-:W-:Y:S01]  /*1c00*/  IDP.4A.S8.S8 R10, R17, R23, R10 ;  /* 0x00000017110a7226 */ /* 0x000fe2000000060a */
[----:B------:R-:W-:Y:S01]  /*1c10*/  LOP3.LUT R8, R8, 0xf0f0f0f, RZ, 0xc0, !PT ;  /* 0x0f0f0f0f08087812 */ /* 0x000fe200078ec0ff */
[----:B-1----:R-:W-:-:S04]  /*1c20*/  HFMA2.MMA R12, R41, R12, -RZ ;  /* 0x0000000c290c7235 */ /* 0x002fc800001000ff */
[----:B------:R-:W-:Y:S01]  /*1c30*/  IDP.4A.S8.S8 R10, R8, R11, R10 ;  /* 0x0000000b080a7226 */ /* 0x000fe2000000060a */
[----:B------:R-:W1:Y:S01]  /*1c40*/  I2F R19, R19 ;  /* 0x0000001300137306 */ /* 0x000e620000201400 */
[----:B--2---:R-:W-:Y:S01]  /*1c50*/  HMUL2 R13, R20, R13 ;  /* 0x0000000d140d7232 */ /* 0x004fe20000000000 */
[----:B---3--:R-:W-:-:S03]  /*1c60*/  HFMA2.MMA R9, R9, R14, -RZ ;  /* 0x0000000e09097235 */ /* 0x008fc600001000ff */
[--C-:B------:R-:W-:Y:S02]  /*1c70*/  HADD2.F32 R17, -RZ, R12.reuse.H0_H0 ;  /* 0x2000000cff117230 */ /* 0x100fe40000004100 */
[----:B------:R-:W-:Y:S01]  /*1c80*/  HADD2.F32 R12, -RZ, R12.H1_H1 ;  /* 0x3000000cff0c7230 */ /* 0x000fe20000004100 */
[----:B------:R-:W2:Y:S01]  /*1c90*/  I2F R10, R10 ;  /* 0x0000000a000a7306 */ /* 0x000ea20000201400 */
[--C-:B------:R-:W-:Y:S02]  /*1ca0*/  HADD2.F32 R11, -RZ, R13.reuse.H0_H0 ;  /* 0x2000000dff0b7230 */ /* 0x100fe40000004100 */
[----:B------:R-:W-:Y:S01]  /*1cb0*/  HADD2.F32 R13, -RZ, R13.H1_H1 ;  /* 0x3000000dff0d7230 */ /* 0x000fe20000004100 */
[----:B-----5:R-:W-:Y:S01]  /*1cc0*/  FFMA.FTZ R17, R17, R40, R12 ;  /* 0x0000002811117223 */ /* 0x020fe2000001000c */
[----:B----4-:R-:W-:Y:S02]  /*1cd0*/  HMUL2 R15, R42, R15 ;  /* 0x0000000f2a0f7232 */ /* 0x010fe40000000000 */
[--C-:B------:R-:W-:Y:S01]  /*1ce0*/  HADD2.F32 R8, -RZ, R9.reuse.H0_H0 ;  /* 0x20000009ff087230 */ /* 0x100fe20000004100 */
[----:B------:R-:W-:Y:S01]  /*1cf0*/  FADD.FTZ R17, R38, R17 ;  /* 0x0000001126117221 */ /* 0x000fe20000010000 */
[----:B------:R-:W-:Y:S01]  /*1d00*/  HADD2.F32 R9, -RZ, R9.H1_H1 ;  /* 0x30000009ff097230 */ /* 0x000fe20000004100 */
[----:B0-----:R-:W-:Y:S01]  /*1d10*/  FFMA.FTZ R16, R11, R16, R13 ;  /* 0x000000100b107223 */ /* 0x001fe2000001000d */
[----:B------:R-:W-:-:S02]  /*1d20*/  HADD2.F32 R11, -RZ, R15.H0_H0 ;  /* 0x2000000fff0b7230 */ /* 0x000fc40000004100 */
[----:B------:R-:W-:Y:S01]  /*1d30*/  HADD2.F32 R12, -RZ, R15.H1_H1 ;  /* 0x3000000fff0c7230 */ /* 0x000fe20000004100 */
[----:B------:R-:W-:Y:S02]  /*1d40*/  FADD.FTZ R16, R17, R16 ;  /* 0x0000001011107221 */ /* 0x000fe40000010000 */
[----:B-1----:R-:W-:Y:S02]  /*1d50*/  FFMA.FTZ R9, R8, R19, R9 ;  /* 0x0000001308097223 */ /* 0x002fe40000010009 */
[----:B--2---:R-:W-:Y:S02]  /*1d60*/  FFMA.FTZ R10, R11, R10, R12 ;  /* 0x0000000a0b0a7223 */ /* 0x004fe4000001000c */
[----:B------:R-:W-:-:S04]  /*1d70*/  FADD.FTZ R9, R16, R9 ;  /* 0x0000000910097221 */ /* 0x000fc80000010000 */
[----:B------:R-:W-:Y:S01]  /*1d80*/  FADD.FTZ R38, R9, R10 ;  /* 0x0000000a09267221 */ /* 0x000fe20000010000 */
[----:B------:R-:W-:Y:S06]  /*1d90*/  BAR.SYNC.DEFER_BLOCKING 0x0 ;  /* 0x0000000000007b1d */ /* 0x000fec0000010000 */
.L_x_376:
[----:B------:R-:W-:-:S04]  /*1da0*/  UIADD3 UR4, UR4, 0x8, URZ ;  /* 0x0000000804047890 */ /* 0x000fc8000fffe03f */
[----:B------:R-:W-:-:S06]  /*1db0*/  UISETP.GE.AND UP0, UPT, UR4, UR8, UPT ;  /* 0x000000080400728c */ /* 0x000fcc000bf06270 */
[----:B------:R-:W-:-:S13]  /*1dc0*/  PLOP3.LUT P0, PT, PT, PT, UP0, 0x80, 0x0 ;  /* 0x000000000000781c */ /* 0x000fda0003f0f008 */
[----:B------:R-:W-:Y:S01]  /*1dd0*/  @P0 CALL.REL.NOINC `(.L_x_375) ;  /* 0x0000001000000944 */ /* 0x000fe20003c00000 */
[----:B------:R-:W-:Y:S05]  /*1de0*/  BRA `(.L_x_377) ;  /* 0xffffe73000007947 */ /* 0x000fea000383ffff */
.L_x_375:
        /* <DEDUP_REMOVED lines=16> */
.L_x_378:
        /* <DEDUP_REMOVED lines=9> */
.L_x_1276:


//--------------------- .text._Z8moe_q4_0IN3c108BFloat16ELb1EEvPKvS3_PT_PKiS7_S7_iiiiiii --------------------------
	.section	.text._Z8moe_q4_0IN3c108BFloat16ELb1EEvPKvS3_PT_PKiS7_S7_iiiiiii,"ax",@progbits
	.sectioninfo	@"SHI_REGISTERS=64"
	.align	128
.text._Z8moe_q4_0IN3c108BFloat16ELb1EEvPKvS3_PT_PKiS7_S7_iiiiiii:
        .type           _Z8moe_q4_0IN3c108BFloat16ELb1EEvPKvS3_PT_PKiS7_S7_iiiiiii,@function
        .size           _Z8moe_q4_0IN3c108BFloat16ELb1EEvPKvS3_PT_PKiS7_S7_iiiiiii,(.L_x_1277 - _Z8moe_q4_0IN3c108BFloat16ELb1EEvPKvS3_PT_PKiS7_S7_iiiiiii)
        .other          _Z8moe_q4_0IN3c108BFloat16ELb1EEvPKvS3_PT_PKiS7_S7_iiiiiii,@"STO_CUDA_ENTRY STV_DEFAULT"
_Z8moe_q4_0IN3c108BFloat16ELb1EEvPKvS3_PT_PKiS7_S7_iiiiiii:
        /* <DEDUP_REMOVED lines=107> */
.L_x_381:
        /* <DEDUP_REMOVED lines=8> */
[----:B------:R-:W-:Y:S01]  /*0730*/  IMAD R13, R13, 0x12, RZ ;  /* 0x000000120d0d7824 */ /* 0x000fe200078e02ff */
[----:B------:R-:W-:-:S03]  /*0740*/  IADD3 R19, P0, R42, R59, RZ ;  /* 0x0000003b2a137210 */ /* 0x000fc60007f1e0ff */
[----:B------:R-:W-:Y:S01]  /*0750*/  IMAD.IADD R21, R21, 0x1, R13 ;  /* 0x0000000115157824 */ /* 0x000fe200078e020d */
[----:B------:R-:W-:-:S03]  /*0760*/  LEA.HI.X.SX32 R13, R42, R15, 0x1, P0 ;  /* 0x0000000f2a0d7211 */ /* 0x000fc600000f0eff */
[----:B------:R-:W-:-:S05]  /*0770*/  IMAD.WIDE R20, R50, 0x4, R20 ;  /* 0x0000000432147825 */ /* 0x000fca00078e0214 */
[----:B------:R0:W2:Y:S01]  /*0780*/  LDG.E.U16.CONSTANT R16, [R20.64+0x2] ;  /* 0x0000020a14107981 */ /* 0x0000a2000c1e9500 */
[----:B------:R-:W-:-:S03]  /*0790*/  IMAD.WIDE.U32 R18, R19, 0x12, R56 ;  /* 0x0000001213127825 */ /* 0x000fc600078e0038 */
[----:B------:R0:W2:Y:S01]  /*07a0*/  LDG.E.U16.CONSTANT R17, [R20.64+0x4] ;  /* 0x0000040a14117981 */ /* 0x0000a2000c1e9500 */
[----:B------:R-:W-:-:S04]  /*07b0*/  IMAD R13, R13, 0x12, RZ ;  /* 0x000000120d0d7824 */ /* 0x000fc800078e02ff */
[----:B------:R-:W-:-:S04]  /*07c0*/  IMAD.IADD R19, R19, 0x1, R13 ;  /* 0x0000000113137824 */ /* 0x000fc800078e020d */
[----:B------:R-:W-:-:S05]  /*07d0*/  IMAD.WIDE R18, R50, 0x4, R18 ;  /* 0x0000000432127825 */ /* 0x000fca00078e0212 */
[----:B------:R1:W3:Y:S04]  /*07e0*/  LDG.E.U16.CONSTANT R14, [R18.64+0x2] ;  /* 0x0000020a120e7981 */ /* 0x0002e8000c1e9500 */
[----:B------:R1:W3:Y:S01]  /*07f0*/  LDG.E.U16.CONSTANT R13, [R18.64+0x4] ;  /* 0x0000040a120d7981 */ /* 0x0002e2000c1e9500 */
[-C--:B------:R-:W-:Y:S02]  /*0800*/  IADD3 R23, P0, R40, R59.reuse, RZ ;  /* 0x0000003b28177210 */ /* 0x080fe40007f1e0ff */
[----:B------:R-:W-:Y:S02]  /*0810*/  IADD3 R61, P1, R36, R59, RZ ;  /* 0x0000003b243d7210 */ /* 0x000fe40007f3e0ff */
[----:B------:R-:W-:Y:S01]  /*0820*/  LEA.HI.X.SX32 R22, R40, R15, 0x1, P0 ;  /* 0x0000000f28167211 */ /* 0x000fe200000f0eff */
[----:B0-----:R-:W-:-:S04]  /*0830*/  IMAD.WIDE.U32 R20, R23, 0x12, R56 ;  /* 0x0000001217147825 */ /* 0x001fc800078e0038 */
[----:B------:R-:W-:Y:S01]  /*0840*/  IMAD R23, R22, 0x12, RZ ;  /* 0x0000001216177824 */ /* 0x000fe200078e02ff */
[----:B------:R-:W-:Y:S01]  /*0850*/  LEA.HI.X.SX32 R22, R36, R15, 0x1, P1 ;  /* 0x0000000f24167211 */ /* 0x000fe200008f0eff */
[----:B------:R-:W-:-:S04]  /*0860*/  IMAD.WIDE.U32 R60, R61, 0x12, R56 ;  /* 0x000000123d3c7825 */ /* 0x000fc800078e0038 */
[----:B------:R-:W-:Y:S01]  /*0870*/  IMAD.IADD R21, R21, 0x1, R23 ;  /* 0x0000000115157824 */ /* 0x000fe200078e0217 */
[----:B------:R-:W-:Y:S01]  /*0880*/  IADD3 R23, P0, R38, R59, RZ ;  /* 0x0000003b26177210 */ /* 0x000fe20007f1e0ff */
[----:B------:R-:W-:Y:S02]  /*0890*/  IMAD R25, R22, 0x12, RZ ;  /* 0x0000001216197824 */ /* 0x000fe400078e02ff */
[----:B------:R-:W-:Y:S01]  /*08a0*/  IMAD.WIDE R20, R50, 0x4, R20 ;  /* 0x0000000432147825 */ /* 0x000fe200078e0214 */
[----:B------:R-:W-:-:S03]  /*08b0*/  LEA.HI.X.SX32 R24, R38, R15, 0x1, P0 ;  /* 0x0000000f26187211 */ /* 0x000fc600000f0eff */
[----:B------:R-:W-:Y:S01]  /*08c0*/  IMAD.WIDE.U32 R22, R23, 0x12, R56 ;  /* 0x0000001217167825 */ /* 0x000fe200078e0038 */
[----:B-1----:R0:W4:Y:S03]  /*08d0*/  LDG.E.U16.CONSTANT R18, [R20.64+0x2] ;  /* 0x0000020a14127981 */ /* 0x002126000c1e9500 */
[----:B------:R-:W-:Y:S02]  /*08e0*/  IMAD R19, R24, 0x12, RZ ;  /* 0x0000001218137824 */ /* 0x000fe400078e02ff */
[----:B------:R-:W-:Y:S02]  /*08f0*/  IMAD.IADD R61, R61, 0x1, R25 ;  /* 0x000000013d3d7824 */ /* 0x000fe400078e0219 */
[----:B------:R-:W-:Y:S01]  /*0900*/  IMAD.IADD R23, R23, 0x1, R19 ;  /* 0x0000000117177824 */ /* 0x000fe200078e0213 */
[----:B0-----:R0:W4:Y:S03]  /*0910*/  LDG.E.U16.CONSTANT R21, [R20.64+0x4] ;  /* 0x0000040a14157981 */ /* 0x001126000c1e9500 */
[----:B------:R-:W-:-:S05]  /*0920*/  IMAD.WIDE R22, R50, 0x4, R22 ;  /* 0x0000000432167825 */ /* 0x000fca00078e0216 */
[----:B------:R1:W4:Y:S04]  /*0930*/  LDG.E.U16.CONSTANT R24, [R22.64+0x2] ;  /* 0x0000020a16187981 */ /* 0x000328000c1e9500 */
[----:B------:R1:W4:Y:S01]  /*0940*/  LDG.E.U16.CONSTANT R27, [R22.64+0x4] ;  /* 0x0000040a161b7981 */ /* 0x000322000c1e9500 */
[----:B------:R-:W-:-:S05]  /*0950*/  IMAD.WIDE R60, R50, 0x4, R60 ;  /* 0x00000004323c7825 */ /* 0x000fca00078e023c */
[----:B------:R0:W4:Y:S04]  /*0960*/  LDG.E.U16.CONSTANT R25, [R60.64+0x4] ;  /* 0x0000040a3c197981 */ /* 0x000128000c1e9500 */
[----:B-1----:R1:W4:Y:S01]  /*0970*/  LDG.E.U16.CONSTANT R22, [R60.64+0x2] ;  /* 0x0000020a3c167981 */ /* 0x002322000c1e9500 */
[----:B--2---:R-:W-:Y:S02]  /*0980*/  PRMT R58, R16, 0x5410, R17 ;  /* 0x00005410103a7816 */ /* 0x004fe40000000011 */
[----:B------:R-:W-:-:S04]  /*0990*/  IADD3 R17, P0, R34, R59, RZ ;  /* 0x0000003b22117210 */ /* 0x000fc80007f1e0ff */
[----:B------:R-:W-:Y:S02]  /*09a0*/  LEA.HI.X.SX32 R16, R34, R15, 0x1, P0 ;  /* 0x0000000f22107211 */ /* 0x000fe400000f0eff */
[----:B------:R-:W-:-:S03]  /*09b0*/  IADD3 R26, P0, R49, R26, RZ ;  /* 0x0000001a311a7210 */ /* 0x000fc60007f1e0ff */
[----:B------:R-:W-:Y:S02]  /*09c0*/  IMAD R19, R16, 0x12, RZ ;  /* 0x0000001210137824 */ /* 0x000fe400078e02ff */
[----:B------:R-:W-:Y:S01]  /*09d0*/  IMAD.WIDE.U32 R16, R17, 0x12, R56 ;  /* 0x0000001211107825 */ /* 0x000fe200078e0038 */
[----:B------:R3:W-:Y:S03]  /*09e0*/  STS [R43.X4], R58 ;  /* 0x0000003a2b007388 */ /* 0x0007e60000004800 */
[----:B------:R-:W-:Y:S01]  /*09f0*/  IMAD.IADD R17, R17, 0x1, R19 ;  /* 0x0000000111117824 */ /* 0x000fe200078e0213 */
[----:B------:R-:W-:-:S03]  /*0a00*/  LEA.HI.X.SX32 R19, R49, R12, 0x1, P0 ;  /* 0x0000000c31137211 */ /* 0x000fc600000f0eff */
[----:B------:R-:W-:Y:S01]  /*0a10*/  IMAD.WIDE R16, R50, 0x4, R16 ;  /* 0x0000000432107825 */ /* 0x000fe200078e0210 */
[----:B---3--:R-:W-:Y:S02]  /*0a20*/  PRMT R58, R14, 0x5410, R13 ;  /* 0x000054100e3a7816 */ /* 0x008fe4000000000d */
[C---:B------:R-:W-:Y:S02]  /*0a30*/  IADD3 R13, P0, R28.reuse, R26, RZ ;  /* 0x0000001a1c0d7210 */ /* 0x040fe40007f1e0ff */
[----:B0-----:R0:W2:Y:S02]  /*0a40*/  LDG.E.U16.CONSTANT R20, [R16.64+0x2] ;  /* 0x0000020a10147981 */ /* 0x0010a4000c1e9500 */
[----:B------:R-:W-:Y:S02]  /*0a50*/  LEA.HI.X.SX32 R12, R28, R19, 0x1, P0 ;  /* 0x000000131c0c7211 */ /* 0x000fe400000f0eff */
[----:B------:R0:W2:Y:S03]  /*0a60*/  LDG.E.U16.CONSTANT R23, [R16.64+0x4] ;  /* 0x0000040a10177981 */ /* 0x0000a6000c1e9500 */
[----:B------:R-:W-:-:S02]  /*0a70*/  IMAD R55, R12, 0x12, RZ ;  /* 0x000000120c377824 */ /* 0x000fc400078e02ff */
[----:B------:R-:W-:Y:S01]  /*0a80*/  IMAD.WIDE.U32 R12, R13, 0x12, R56 ;  /* 0x000000120d0c7825 */ /* 0x000fe200078e0038 */
[----:B0-----:R-:W-:-:S03]  /*0a90*/  IADD3 R17, P0, R32, R59, RZ ;  /* 0x0000003b20117210 */ /* 0x001fc60007f1e0ff */
[----:B------:R-:W-:Y:S01]  /*0aa0*/  IMAD.IADD R13, R13, 0x1, R55 ;  /* 0x000000010d0d7824 */ /* 0x000fe200078e0237 */
[----:B------:R-:W-:Y:S02]  /*0ab0*/  LEA.HI.X.SX32 R14, R32, R15, 0x1, P0 ;  /* 0x0000000f200e7211 */ /* 0x000fe400000f0eff */
[C---:B------:R-:W-:Y:S01]  /*0ac0*/  IADD3 R59, P0, R30.reuse, R59, RZ ;  /* 0x0000003b1e3b7210 */ /* 0x040fe20007f1e0ff */
[----:B------:R-:W-:Y:S01]  /*0ad0*/  IMAD.WIDE.U32 R16, R17, 0x12, R56 ;  /* 0x0000001211107825 */ /* 0x000fe200078e0038 */
[----:B------:R0:W3:Y:S02]  /*0ae0*/  LDG.E.U16.CONSTANT R55, [R12.64] ;  /* 0x0000000a0c377981 */ /* 0x0000e4000c1e9500 */
[----:B------:R-:W-:Y:S01]  /*0af0*/  LEA.HI.X.SX32 R15, R30, R15, 0x1, P0 ;  /* 0x0000000f1e0f7211 */ /* 0x000fe200000f0eff */
[----:B-1----:R-:W-:-:S04]  /*0b00*/  IMAD R61, R14, 0x12, RZ ;  /* 0x000000120e3d7824 */ /* 0x002fc800078e02ff */
[----:B------:R-:W-:Y:S01]  /*0b10*/  IMAD.IADD R17, R17, 0x1, R61 ;  /* 0x0000000111117824 */ /* 0x000fe200078e023d */
[----:B0-----:R-:W-:Y:S01]  /*0b20*/  IADD3 R13, P0, R11, R26, RZ ;  /* 0x0000001a0b0d7210 */ /* 0x001fe20007f1e0ff */
[----:B------:R-:W-:Y:S02]  /*0b30*/  IMAD R61, R15, 0x12, RZ ;  /* 0x000000120f3d7824 */ /* 0x000fe400078e02ff */
[----:B------:R-:W-:Y:S01]  /*0b40*/  IMAD.WIDE.U32 R14, R59, 0x12, R56 ;  /* 0x000000123b0e7825 */ /* 0x000fe200078e0038 */
[----:B------:R-:W-:-:S03]  /*0b50*/  LEA.HI.X.SX32 R19, R11, R19, 0x1, P0 ;  /* 0x000000130b137211 */ /* 0x000fc600000f0eff */
[----:B------:R-:W-:Y:S02]  /*0b60*/  IMAD.IADD R15, R15, 0x1, R61 ;  /* 0x000000010f0f7824 */ /* 0x000fe400078e023d */
[----:B------:R-:W-:-:S04]  /*0b70*/  IMAD.WIDE.U32 R12, R13, 0x12, R56 ;  /* 0x000000120d0c7825 */ /* 0x000fc800078e0038 */
[----:B------:R-:W-:Y:S02]  /*0b80*/  IMAD R59, R19, 0x12, RZ ;  /* 0x00000012133b7824 */ /* 0x000fe400078e02ff */
[----:B------:R-:W-:-:S04]  /*0b90*/  IMAD.WIDE R16, R50, 0x4, R16 ;  /* 0x0000000432107825 */ /* 0x000fc800078e0210 */
[----:B------:R-:W-:Y:S01]  /*0ba0*/  IMAD.WIDE R14, R50, 0x4, R14 ;  /* 0x00000004320e7825 */ /* 0x000fe200078e020e */
[----:B------:R0:W-:Y:S03]  /*0bb0*/  STS [R41.X4], R58 ;  /* 0x0000003a29007388 */ /* 0x0001e60000004800 */
[----:B------:R-:W-:Y:S01]  /*0bc0*/  IMAD.IADD R13, R13, 0x1, R59 ;  /* 0x000000010d0d7824 */ /* 0x000fe200078e023b */
[----:B------:R-:W3:Y:S04]  /*0bd0*/  LDG.E.U16.CONSTANT R19, [R16.64+0x2] ;  /* 0x0000020a10137981 */ /* 0x000ee8000c1e9500 */
[----:B------:R-:W3:Y:S04]  /*0be0*/  LDG.E.U16.CONSTANT R26, [R16.64+0x4] ;  /* 0x0000040a101a7981 */ /* 0x000ee8000c1e9500 */
[----:B0-----:R3:W3:Y:S04]  /*0bf0*/  LDG.E.U16.CONSTANT R58, [R14.64+0x2] ;  /* 0x0000020a0e3a7981 */ /* 0x0016e8000c1e9500 */
[----:B------:R3:W3:Y:S04]  /*0c00*/  LDG.E.U16.CONSTANT R59, [R14.64+0x4] ;  /* 0x0000040a0e3b7981 */ /* 0x0006e8000c1e9500 */
[----:B------:R-:W3:Y:S01]  /*0c10*/  LDG.E.U16.CONSTANT R12, [R12.64] ;  /* 0x0000000a0c0c7981 */ /* 0x000ee2000c1e9500 */
[----:B----4-:R-:W-:-:S02]  /*0c20*/  PRMT R18, R18, 0x5410, R21 ;  /* 0x0000541012127816 */ /* 0x010fc40000000015 */
[----:B------:R-:W-:Y:S02]  /*0c30*/  PRMT R24, R24, 0x5410, R27 ;  /* 0x0000541018187816 */ /* 0x000fe4000000001b */
[----:B------:R-:W-:Y:S01]  /*0c40*/  PRMT R22, R22, 0x5410, R25 ;  /* 0x0000541016167816 */ /* 0x000fe20000000019 */
[----:B------:R0:W-:Y:S04]  /*0c50*/  STS [R39.X4], R18 ;  /* 0x0000001227007388 */ /* 0x0001e80000004800 */
[----:B------:R0:W-:Y:S04]  /*0c60*/  STS [R37.X4], R24 ;  /* 0x0000001825007388 */ /* 0x0001e80000004800 */
[----:B------:R0:W-:Y:S01]  /*0c70*/  STS [R35.X4], R22 ;  /* 0x0000001623007388 */ /* 0x0001e20000004800 */
[----:B------:R-:W-:-:S05]  /*0c80*/  IMAD.SHL.U32 R60, R5, 0x20, RZ ;  /* 0x00000020053c7824 */ /* 0x000fca00078e00ff */
[----:B------:R-:W-:Y:S02]  /*0c90*/  ISETP.GE.AND P0, PT, R60, c[0x0][0x194], PT ;  /* 0x000065003c007a0c */ /* 0x000fe40003f06270 */
[----:B--2---:R-:W-:-:S05]  /*0ca0*/  PRMT R20, R20, 0x5410, R23 ;  /* 0x0000541014147816 */ /* 0x004fca0000000017 */
[----:B------:R0:W-:Y:S01]  /*0cb0*/  STS [R33.X4], R20 ;  /* 0x0000001421007388 */ /* 0x0001e20000004800 */
[----:B---3--:R-:W-:Y:S01]  /*0cc0*/  HADD2.F32 R14, -RZ, R55.H0_H0 ;  /* 0x20000037ff0e7230 */ /* 0x008fe20000004100 */
[----:B------:R-:W-:Y:S02]  /*0cd0*/  PRMT R26, R19, 0x5410, R26 ;  /* 0x00005410131a7816 */ /* 0x000fe4000000001a */
[----:B------:R-:W-:-:S03]  /*0ce0*/  PRMT R58, R58, 0x5410, R59 ;  /* 0x000054103a3a7816 */ /* 0x000fc6000000003b */
[----:B------:R0:W-:Y:S01]  /*0cf0*/  STS [R31.X4], R26 ;  /* 0x0000001a1f007388 */ /* 0x0001e20000004800 */
[----:B------:R-:W-:-:S03]  /*0d00*/  HADD2.F32 R13, -RZ, R12.H0_H0 ;  /* 0x2000000cff0d7230 */ /* 0x000fc60000004100 */
[----:B------:R0:W-:Y:S04]  /*0d10*/  STS [R29.X4], R58 ;  /* 0x0000003a1d007388 */ /* 0x0001e80000004800 */
        /* <DEDUP_REMOVED lines=47> */
[----:B------:R-:W2:Y:S04]  /*1010*/  LDS.128 R16, [R4+0x10] ;  /* 0x0000100004107984 */ /* 0x000ea80000000c00 */
[----:B------:R-:W3:Y:S04]  /*1020*/  LDS R23, [R7+0x4] ;  /* 0x0000040007177984 */ /* 0x000ee80000000800 */
[----:B------:R-:W4:Y:S04]  /*1030*/  LDS R22, [R7+0x8] ;  /* 0x0000080007167984 */ /* 0x000f280000000800 */
[----:B------:R-:W4:Y:S04]  /*1040*/  LDS R26, [R7+0xc] ;  /* 0x00000c00071a7984 */ /* 0x000f280000000800 */
[----:B------:R-:W-:Y:S01]  /*1050*/  LDS R27, [R7+0x18] ;  /* 0x00001800071b7984 */ /* 0x000fe20000000800 */
[----:B0-----:R-:W-:-:S02]  /*1060*/  LOP3.LUT R61, R55, 0xf0f0f0f, RZ, 0xc0, !PT ;  /* 0x0f0f0f0f373d7812 */ /* 0x001fc400078ec0ff */
[----:B------:R-:W-:-:S03]  /*1070*/  SHF.R.U32.HI R55, RZ, 0x4, R55 ;  /* 0x00000004ff377819 */ /* 0x000fc60000011637 */
[----:B-1----:R-:W-:Y:S01]  /*1080*/  IDP.4A.S8.S8 R12, R61, R12, RZ ;  /* 0x0000000c3d0c7226 */ /* 0x002fe200000006ff */
[----:B------:R-:W-:-:S05]  /*1090*/  LOP3.LUT R55, R55, 0xf0f0f0f, RZ, 0xc0, !PT ;  /* 0x0f0f0f0f37377812 */ /* 0x000fca00078ec0ff */
[----:B--2---:R-:W-:Y:S01]  /*10a0*/  IDP.4A.S8.S8 R12, R55, R16, R12 ;  /* 0x00000010370c7226 */ /* 0x004fe2000000060c */
[----:B---3--:R-:W-:Y:S01]  /*10b0*/  LOP3.LUT R16, R23, 0xf0f0f0f, RZ, 0xc0, !PT ;  /* 0x0f0f0f0f17107812 */ /* 0x008fe200078ec0ff */
[----:B------:R-:W-:Y:S01]  /*10c0*/  LDS R55, [R7+0x20] ;  /* 0x0000200007377984 */ /* 0x000fe20000000800 */
[----:B------:R-:W-:-:S03]  /*10d0*/  SHF.R.U32.HI R23, RZ, 0x4, R23 ;  /* 0x00000004ff177819 */ /* 0x000fc60000011617 */
[----:B------:R-:W-:Y:S01]  /*10e0*/  IDP.4A.S8.S8 R13, R16, R13, R12 ;  /* 0x0000000d100d7226 */ /* 0x000fe2000000060c */
[----:B------:R-:W-:Y:S02]  /*10f0*/  LOP3.LUT R12, R23, 0xf0f0f0f, RZ, 0xc0, !PT ;  /* 0x0f0f0f0f170c7812 */ /* 0x000fe400078ec0ff */
[----:B----4-:R-:W-:-:S03]  /*1100*/  LOP3.LUT R16, R22, 0xf0f0f0f, RZ, 0xc0, !PT ;  /* 0x0f0f0f0f16107812 */ /* 0x010fc600078ec0ff */
[----:B------:R-:W-:Y:S01]  /*1110*/  IDP.4A.S8.S8 R13, R12, R17, R13 ;  /* 0x000000110c0d7226 */ /* 0x000fe2000000060d */
[----:B------:R-:W-:-:S03]  /*1120*/  SHF.R.U32.HI R22, RZ, 0x4, R22 ;  /* 0x00000004ff167819 */ /* 0x000fc60000011616 */
[----:B------:R-:W-:Y:S01]  /*1130*/  IDP.4A.S8.S8 R13, R16, R14, R13 ;  /* 0x0000000e100d7226 */ /* 0x000fe2000000060d */
[----:B------:R-:W-:Y:S01]  /*1140*/  LOP3.LUT R17, R22, 0xf0f0f0f, RZ, 0xc0, !PT ;  /* 0x0f0f0f0f16117812 */ /* 0x000fe200078ec0ff */
[----:B------:R-:W0:Y:S01]  /*1150*/  LDS R16, [R7+0x10] ;  /* 0x0000100007107984 */ /* 0x000e220000000800 */
[----:B------:R-:W-:-:S03]  /*1160*/  LOP3.LUT R12, R26, 0xf0f0f0f, RZ, 0xc0, !PT ;  /* 0x0f0f0f0f1a0c7812 */ /* 0x000fc600078ec0ff */
[----:B------:R-:W1:Y:S01]  /*1170*/  LDS.128 R20, [R4+0x20] ;  /* 0x0000200004147984 */ /* 0x000e620000000c00 */
[----:B------:R-:W-:-:S03]  /*1180*/  IDP.4A.S8.S8 R18, R17, R18, R13 ;  /* 0x0000001211127226 */ /* 0x000fc6000000060d */
[----:B------:R-:W-:Y:S01]  /*1190*/  LDS R17, [R7+0x14] ;  /* 0x0000140007117984 */ /* 0x000fe20000000800 */
[----:B------:R-:W-:-:S03]  /*11a0*/  IDP.4A.S8.S8 R18, R12, R15, R18 ;  /* 0x0000000f0c127226 */ /* 0x000fc60000000612 */
[----:B------:R-:W2:Y:S01]  /*11b0*/  LDS.128 R12, [R4+0x30] ;  /* 0x00003000040c7984 */ /* 0x000ea20000000c00 */
[----:B------:R-:W-:-:S04]  /*11c0*/  SHF.R.U32.HI R26, RZ, 0x4, R26 ;  /* 0x00000004ff1a7819 */ /* 0x000fc8000001161a */
[----:B------:R-:W-:-:S05]  /*11d0*/  LOP3.LUT R26, R26, 0xf0f0f0f, RZ, 0xc0, !PT ;  /* 0x0f0f0f0f1a1a7812 */ /* 0x000fca00078ec0ff */
[----:B------:R-:W-:Y:S01]  /*11e0*/  IDP.4A.S8.S8 R26, R26, R19, R18 ;  /* 0x000000131a1a7226 */ /* 0x000fe20000000612 */
[----:B0-----:R-:W-:Y:S02]  /*11f0*/  LOP3.LUT R19, R16, 0xf0f0f0f, RZ, 0xc0, !PT ;  /* 0x0f0f0f0f10137812 */ /* 0x001fe400078ec0ff */
[----:B------:R-:W-:-:S03]  /*1200*/  SHF.R.U32.HI R16, RZ, 0x4, R16 ;  /* 0x00000004ff107819 */ /* 0x000fc60000011610 */
[----:B-1----:R-:W-:Y:S01]  /*1210*/  IDP.4A.S8.S8 R20, R19, R20, RZ ;  /* 0x0000001413147226 */ /* 0x002fe200000006ff */
[----:B------:R-:W-:-:S05]  /*1220*/  LOP3.LUT R19, R16, 0xf0f0f0f, RZ, 0xc0, !PT ;  /* 0x0f0f0f0f10137812 */ /* 0x000fca00078ec0ff */
[----:B--2---:R-:W-:Y:S02]  /*1230*/  IDP.4A.S8.S8 R20, R19, R12, R20 ;  /* 0x0000000c13147226 */ /* 0x004fe40000000614 */
[----:B------:R-:W0:Y:S01]  /*1240*/  LDS R12, [R7+0x1c] ;  /* 0x00001c00070c7984 */ /* 0x000e220000000800 */
[----:B------:R-:W-:Y:S02]  /*1250*/  LOP3.LUT R16, R17, 0xf0f0f0f, RZ, 0xc0, !PT ;  /* 0x0f0f0f0f11107812 */ /* 0x000fe400078ec0ff */
[----:B------:R-:W-:-:S03]  /*1260*/  SHF.R.U32.HI R17, RZ, 0x4, R17 ;  /* 0x00000004ff117819 */ /* 0x000fc60000011611 */
[----:B------:R-:W-:Y:S01]  /*1270*/  IDP.4A.S8.S8 R20, R16, R21, R20 ;  /* 0x0000001510147226 */ /* 0x000fe20000000614 */
[----:B------:R-:W-:-:S05]  /*1280*/  LOP3.LUT R16, R17, 0xf0f0f0f, RZ, 0xc0, !PT ;  /* 0x0f0f0f0f11107812 */ /* 0x000fca00078ec0ff */
[----:B------:R-:W-:Y:S02]  /*1290*/  IDP.4A.S8.S8 R13, R16, R13, R20 ;  /* 0x0000000d100d7226 */ /* 0x000fe40000000614 */
[----:B------:R-:W1:Y:S01]  /*12a0*/  LDS.128 R16, [R4+0x40] ;  /* 0x0000400004107984 */ /* 0x000e620000000c00 */
[----:B------:R-:W-:Y:S02]  /*12b0*/  LOP3.LUT R20, R27, 0xf0f0f0f, RZ, 0xc0, !PT ;  /* 0x0f0f0f0f1b147812 */ /* 0x000fe400078ec0ff */
[----:B------:R-:W-:-:S03]  /*12c0*/  SHF.R.U32.HI R27, RZ, 0x4, R27 ;  /* 0x00000004ff1b7819 */ /* 0x000fc6000001161b */
[----:B------:R-:W-:Y:S01]  /*12d0*/  IDP.4A.S8.S8 R13, R20, R22, R13 ;  /* 0x00000016140d7226 */ /* 0x000fe2000000060d */
[----:B------:R-:W-:-:S05]  /*12e0*/  LOP3.LUT R27, R27, 0xf0f0f0f, RZ, 0xc0, !PT ;  /* 0x0f0f0f0f1b1b7812 */ /* 0x000fca00078ec0ff */
[----:B------:R-:W-:Y:S01]  /*12f0*/  IDP.4A.S8.S8 R14, R27, R14, R13 ;  /* 0x0000000e1b0e7226 */ /* 0x000fe2000000060d */
[----:B0-----:R-:W-:-:S05]  /*1300*/  LOP3.LUT R13, R12, 0xf0f0f0f, RZ, 0xc0, !PT ;  /* 0x0f0f0f0f0c0d7812 */ /* 0x001fca00078ec0ff */
[----:B------:R-:W-:Y:S02]  /*1310*/  IDP.4A.S8.S8 R14, R13, R23, R14 ;  /* 0x000000170d0e7226 */ /* 0x000fe4000000060e */
[----:B------:R-:W0:Y:S01]  /*1320*/  LDS.128 R20, [R4+0x50] ;  /* 0x0000500004147984 */ /* 0x000e220000000c00 */
[----:B------:R-:W-:-:S05]  /*1330*/  LOP3.LUT R13, R55, 0xf0f0f0f, RZ, 0xc0, !PT ;  /* 0x0f0f0f0f370d7812 */ /* 0x000fca00078ec0ff */
[----:B-1----:R-:W-:Y:S02]  /*1340*/  IDP.4A.S8.S8 R16, R13, R16, RZ ;  /* 0x000000100d107226 */ /* 0x002fe400000006ff */
[----:B------:R-:W1:Y:S01]  /*1350*/  LDS R13, [R7+0x24] ;  /* 0x00002400070d7984 */ /* 0x000e620000000800 */
[----:B------:R-:W-:-:S04]  /*1360*/  SHF.R.U32.HI R55, RZ, 0x4, R55 ;  /* 0x00000004ff377819 */ /* 0x000fc80000011637 */
[----:B------:R-:W-:-:S05]  /*1370*/  LOP3.LUT R55, R55, 0xf0f0f0f, RZ, 0xc0, !PT ;  /* 0x0f0f0f0f37377812 */ /* 0x000fca00078ec0ff */
[----:B0-----:R-:W-:Y:S02]  /*1380*/  IDP.4A.S8.S8 R20, R55, R20, R16 ;  /* 0x0000001437147226 */ /* 0x001fe40000000610 */
[----:B------:R-:W0:Y:S01]  /*1390*/  LDS R16, [R7+0x28] ;  /* 0x0000280007107984 */ /* 0x000e220000000800 */
[----:B------:R-:W-:-:S03]  /*13a0*/  SHF.R.U32.HI R12, RZ, 0x4, R12 ;  /* 0x00000004ff0c7819 */ /* 0x000fc6000001160c */
[----:B------:R-:W-:Y:S01]  /*13b0*/  LDS R55, [R7+0x30] ;  /* 0x0000300007377984 */ /* 0x000fe20000000800 */
[----:B-1----:R-:W-:-:S05]  /*13c0*/  LOP3.LUT R27, R13, 0xf0f0f0f, RZ, 0xc0, !PT ;  /* 0x0f0f0f0f0d1b7812 */ /* 0x002fca00078ec0ff */
[----:B------:R-:W-:Y:S02]  /*13d0*/  IDP.4A.S8.S8 R27, R27, R17, R20 ;  /* 0x000000111b1b7226 */ /* 0x000fe40000000614 */
[----:B------:R-:W1:Y:S01]  /*13e0*/  LDS R17, [R7+0x2c] ;  /* 0x00002c0007117984 */ /* 0x000e620000000800 */
[----:B------:R-:W-:-:S04]  /*13f0*/  SHF.R.U32.HI R13, RZ, 0x4, R13 ;  /* 0x00000004ff0d7819 */ /* 0x000fc8000001160d */
[----:B------:R-:W-:Y:S02]  /*1400*/  LOP3.LUT R20, R13, 0xf0f0f0f, RZ, 0xc0, !PT ;  /* 0x0f0f0f0f0d147812 */ /* 0x000fe400078ec0ff */
[----:B------:R-:W-:-:S03]  /*1410*/  LOP3.LUT R12, R12, 0xf0f0f0f, RZ, 0xc0, !PT ;  /* 0x0f0f0f0f0c0c7812 */ /* 0x000fc600078ec0ff */
[----:B------:R-:W-:Y:S02]  /*1420*/  IDP.4A.S8.S8 R21, R20, R21, R27 ;  /* 0x0000001514157226 */ /* 0x000fe4000000061b */
[----:B------:R-:W-:Y:S01]  /*1430*/  IDP.4A.S8.S8 R27, R12, R15, R14 ;  /* 0x0000000f0c1b7226 */ /* 0x000fe2000000060e */
[----:B0-----:R-:W-:-:S05]  /*1440*/  LOP3.LUT R13, R16, 0xf0f0f0f, RZ, 0xc0, !PT ;  /* 0x0f0f0f0f100d7812 */ /* 0x001fca00078ec0ff */
[----:B------:R-:W-:Y:S02]  /*1450*/  IDP.4A.S8.S8 R18, R13, R18, R21 ;  /* 0x000000120d127226 */ /* 0x000fe40000000615 */
[----:B------:R-:W0:Y:S01]  /*1460*/  LDS.128 R12, [R0.X16+0x16a0] ;  /* 0x0016a000000c7984 */ /* 0x000e22000000cc00 */
[----:B------:R-:W-:-:S04]  /*1470*/  SHF.R.U32.HI R16, RZ, 0x4, R16 ;  /* 0x00000004ff107819 */ /* 0x000fc80000011610 */
[----:B------:R-:W-:Y:S02]  /*1480*/  LOP3.LUT R21, R16, 0xf0f0f0f, RZ, 0xc0, !PT ;  /* 0x0f0f0f0f10157812 */ /* 0x000fe400078ec0ff */
[----:B-1----:R-:W-:Y:S02]  /*1490*/  LOP3.LUT R16, R17, 0xf0f0f0f, RZ, 0xc0, !PT ;  /* 0x0f0f0f0f11107812 */ /* 0x002fe400078ec0ff */
[----:B------:R-:W-:Y:S01]  /*14a0*/  SHF.R.U32.HI R17, RZ, 0x4, R17 ;  /* 0x00000004ff117819 */ /* 0x000fe20000011611 */
[----:B------:R-:W-:Y:S02]  /*14b0*/  IDP.4A.S8.S8 R18, R21, R22, R18 ;  /* 0x0000001615127226 */ /* 0x000fe40000000612 */
[----:B------:R-:W1:Y:S01]  /*14c0*/  LDS R21, [R45.X4+0x1080] ;  /* 0x001080002d157984 */ /* 0x000e620000004800 */
[----:B------:R-:W-:Y:S01]  /*14d0*/  LOP3.LUT R60, R17, 0xf0f0f0f, RZ, 0xc0, !PT ;  /* 0x0f0f0f0f113c7812 */ /* 0x000fe200078ec0ff */
[----:B------:R-:W-:-:S04]  /*14e0*/  IDP.4A.S8.S8 R16, R16, R19, R18 ;  /* 0x0000001310107226 */ /* 0x000fc80000000612 */
[----:B------:R-:W-:Y:S02]  /*14f0*/  IDP.4A.S8.S8 R60, R60, R23, R16 ;  /* 0x000000173c3c7226 */ /* 0x000fe40000000610 */
[----:B------:R-:W2:Y:S01]  /*1500*/  LDS.128 R16, [R4+0x60] ;  /* 0x0000600004107984 */ /* 0x000ea20000000c00 */
[----:B------:R-:W3:Y:S08]  /*1510*/  I2F R23, R26 ;  /* 0x0000001a00177306 */ /* 0x000ef00000201400 */
[----:B------:R-:W4:Y:S01]  /*1520*/  I2F R27, R27 ;  /* 0x0000001b001b7306 */ /* 0x000f220000201400 */
[----:B0-----:R-:W-:-:S02]  /*1530*/  HADD2.F32 R20, -RZ, R12.H1_H1 ;  /* 0x3000000cff147230 */ /* 0x001fc40000004100 */
[----:B------:R-:W-:Y:S02]  /*1540*/  HADD2.F32 R12, -RZ, R12.H0_H0 ;  /* 0x2000000cff0c7230 */ /* 0x000fe40000004100 */
[----:B------:R-:W-:Y:S01]  /*1550*/  HADD2.F32 R22, -RZ, R13.H1_H1 ;  /* 0x3000000dff167230 */ /* 0x000fe20000004100 */
[----:B------:R-:W-:-:S04]  /*1560*/  FMUL.FTZ R20, R20, 8 ;  /* 0x4100000014147820 */ /* 0x000fc80000410000 */
[----:B---3--:R-:W-:Y:S01]  /*1570*/  FFMA.FTZ R20, R12, R23, -R20 ;  /* 0x000000170c147223 */ /* 0x008fe20000010814 */
[----:B------:R-:W-:Y:S01]  /*1580*/  HADD2.F32 R12, -RZ, R13.H0_H0 ;  /* 0x2000000dff0c7230 */ /* 0x000fe20000004100 */
[----:B------:R-:W-:Y:S02]  /*1590*/  FMUL.FTZ R22, R22, 8 ;  /* 0x4100000016167820 */ /* 0x000fe40000410000 */
[----:B-1----:R-:W-:Y:S02]  /*15a0*/  FFMA.FTZ R13, R20, R21, R54 ;  /* 0x00000015140d7223 */ /* 0x002fe40000010036 */
[----:B----4-:R-:W-:Y:S01]  /*15b0*/  FFMA.FTZ R12, R12, R27, -R22 ;  /* 0x0000001b0c0c7223 */ /* 0x010fe20000010816 */
[----:B------:R-:W-:Y:S01]  /*15c0*/  LOP3.LUT R61, R55, 0xf0f0f0f, RZ, 0xc0, !PT ;  /* 0x0f0f0f0f373d7812 */ /* 0x000fe200078ec0ff */
[----:B------:R-:W0:Y:S04]  /*15d0*/  LDS.128 R20, [R4+0x70] ;  /* 0x0000700004147984 */ /* 0x000e280000000c00 */
[----:B--2---:R-:W-:Y:S01]  /*15e0*/  IDP.4A.S8.S8 R61, R61, R16, RZ ;  /* 0x000000103d3d7226 */ /* 0x004fe200000006ff */
[----:B------:R-:W-:Y:S04]  /*15f0*/  LDS R54, [R45.X4+0x108c] ;  /* 0x00108c002d367984 */ /* 0x000fe80000004800 */
[----:B------:R-:W1:Y:S01]  /*1600*/  LDS R16, [R7+0x34] ;  /* 0x0000340007107984 */ /* 0x000e620000000800 */
[----:B------:R-:W-:-:S04]  /*1610*/  SHF.R.U32.HI R55, RZ, 0x4, R55 ;  /* 0x00000004ff377819 */ /* 0x000fc80000011637 */
[----:B------:R-:W-:-:S05]  /*1620*/  LOP3.LUT R55, R55, 0xf0f0f0f, RZ, 0xc0, !PT ;  /* 0x0f0f0f0f37377812 */ /* 0x000fca00078ec0ff */
[----:B0-----:R-:W-:Y:S02]  /*1630*/  IDP.4A.S8.S8 R26, R55, R20, R61 ;  /* 0x00000014371a7226 */ /* 0x001fe4000000063d */
[----:B------:R-:W0:Y:S01]  /*1640*/  LDS R20, [R7+0x38] ;  /* 0x0000380007147984 */ /* 0x000e220000000800 */
[----:B-1----:R-:W-:-:S05]  /*1650*/  LOP3.LUT R27, R16, 0xf0f0f0f, RZ, 0xc0, !PT ;  /* 0x0f0f0f0f101b7812 */ /* 0x002fca00078ec0ff */
[----:B------:R-:W-:Y:S02]  /*1660*/  IDP.4A.S8.S8 R26, R27, R17, R26 ;  /* 0x000000111b1a7226 */ /* 0x000fe4000000061a */
[----:B------:R-:W1:Y:S01]  /*1670*/  LDS R17, [R7+0x3c] ;  /* 0x00003c0007117984 */ /* 0x000e620000000800 */
[----:B------:R-:W-:-:S04]  /*1680*/  SHF.R.U32.HI R16, RZ, 0x4, R16 ;  /* 0x00000004ff107819 */ /* 0x000fc80000011610 */
[----:B------:R-:W-:-:S05]  /*1690*/  LOP3.LUT R16, R16, 0xf0f0f0f, RZ, 0xc0, !PT ;  /* 0x0f0f0f0f10107812 */ /* 0x000fca00078ec0ff */
[----:B------:R-:W-:Y:S01]  /*16a0*/  IDP.4A.S8.S8 R21, R16, R21, R26 ;  /* 0x0000001510157226 */ /* 0x000fe2000000061a */
[----:B0-----:R-:W-:Y:S02]  /*16b0*/  LOP3.LUT R16, R20, 0xf0f0f0f, RZ, 0xc0, !PT ;  /* 0x0f0f0f0f14107812 */ /* 0x001fe400078ec0ff */
[----:B------:R-:W-:-:S03]  /*16c0*/  SHF.R.U32.HI R20, RZ, 0x4, R20 ;  /* 0x00000004ff147819 */ /* 0x000fc60000011614 */
[----:B------:R-:W-:Y:S01]  /*16d0*/  IDP.4A.S8.S8 R18, R16, R18, R21 ;  /* 0x0000001210127226 */ /* 0x000fe20000000615 */
[----:B------:R-:W-:Y:S01]  /*16e0*/  LOP3.LUT R21, R20, 0xf0f0f0f, RZ, 0xc0, !PT ;  /* 0x0f0f0f0f14157812 */ /* 0x000fe200078ec0ff */
[----:B------:R-:W0:Y:S04]  /*16f0*/  LDS R16, [R45.X4+0x1084] ;  /* 0x001084002d107984 */ /* 0x000e280000004800 */
[----:B------:R-:W-:Y:S02]  /*1700*/  IDP.4A.S8.S8 R22, R21, R22, R18 ;  /* 0x0000001615167226 */ /* 0x000fe40000000612 */
[----:B------:R-:W2:Y:S01]  /*1710*/  LDS R18, [R45.X4+0x1088] ;  /* 0x001088002d127984 */ /* 0x000ea20000004800 */
[----:B-1----:R-:W-:Y:S02]  /*1720*/  LOP3.LUT R20, R17, 0xf0f0f0f, RZ, 0xc0, !PT ;  /* 0x0f0f0f0f11147812 */ /* 0x002fe400078ec0ff */
[----:B------:R-:W-:-:S03]  /*1730*/  SHF.R.U32.HI R17, RZ, 0x4, R17 ;  /* 0x00000004ff117819 */ /* 0x000fc60000011611 */
[----:B------:R-:W-:Y:S02]  /*1740*/  IDP.4A.S8.S8 R22, R20, R19, R22 ;  /* 0x0000001314167226 */ /* 0x000fe40000000616 */
[----:B------:R-:W1:Y:S01]  /*1750*/  I2F R19, R60 ;  /* 0x0000003c00137306 */ /* 0x000e620000201400 */
[----:B------:R-:W-:Y:S01]  /*1760*/  LOP3.LUT R20, R17, 0xf0f0f0f, RZ, 0xc0, !PT ;  /* 0x0f0f0f0f11147812 */ /* 0x000fe200078ec0ff */
[--C-:B------:R-:W-:Y:S02]  /*1770*/  HADD2.F32 R17, -RZ, R14.reuse.H1_H1 ;  /* 0x3000000eff117230 */ /* 0x100fe40000004100 */
[----:B------:R-:W-:Y:S02]  /*1780*/  HADD2.F32 R14, -RZ, R14.H0_H0 ;  /* 0x2000000eff0e7230 */ /* 0x000fe40000004100 */
[----:B------:R-:W-:Y:S02]  /*1790*/  IDP.4A.S8.S8 R20, R20, R23, R22 ;  /* 0x0000001714147226 */ /* 0x000fe40000000616 */
[----:B------:R-:W-:-:S04]  /*17a0*/  FMUL.FTZ R17, R17, 8 ;  /* 0x4100000011117820 */ /* 0x000fc80000410000 */
[----:B------:R-:W3:Y:S01]  /*17b0*/  I2F R20, R20 ;  /* 0x0000001400147306 */ /* 0x000ee20000201400 */
[----:B-1----:R-:W-:Y:S01]  /*17c0*/  FFMA.FTZ R14, R14, R19, -R17 ;  /* 0x000000130e0e7223 */ /* 0x002fe20000010811 */
[----:B------:R-:W-:Y:S01]  /*17d0*/  LEA R17, R5, 0x80, 0x5 ;  /* 0x0000008005117811 */ /* 0x000fe200078e28ff */
[--C-:B------:R-:W-:Y:S01]  /*17e0*/  HADD2.F32 R21, -RZ, R15.reuse.H1_H1 ;  /* 0x3000000fff157230 */ /* 0x100fe20000004100 */
[----:B------:R-:W-:Y:S02]  /*17f0*/  BAR.SYNC.DEFER_BLOCKING 0x0 ;  /* 0x0000000000007b1d */ /* 0x000fe40000010000 */
[----:B------:R-:W-:Y:S01]  /*1800*/  ISETP.GE.AND P1, PT, R17, c[0x0][0x194], PT ;  /* 0x0000650011007a0c */ /* 0x000fe20003f26270 */
[----:B------:R-:W-:Y:S01]  /*1810*/  HADD2.F32 R15, -RZ, R15.H0_H0 ;  /* 0x2000000fff0f7230 */ /* 0x000fe20000004100 */
[----:B------:R-:W-:Y:S02]  /*1820*/  FMUL.FTZ R21, R21, 8 ;  /* 0x4100000015157820 */ /* 0x000fe40000410000 */
[----:B0-----:R-:W-:-:S02]  /*1830*/  FFMA.FTZ R13, R12, R16, R13 ;  /* 0x000000100c0d7223 */ /* 0x001fc4000001000d */
[----:B---3--:R-:W-:Y:S02]  /*1840*/  FFMA.FTZ R15, R15, R20, -R21 ;  /* 0x000000140f0f7223 */ /* 0x008fe40000010815 */
[----:B--2---:R-:W-:-:S04]  /*1850*/  FFMA.FTZ R13, R14, R18, R13 ;  /* 0x000000120e0d7223 */ /* 0x004fc8000001000d */
[----:B------:R-:W-:Y:S01]  /*1860*/  FFMA.FTZ R54, R15, R54, R13 ;  /* 0x000000360f367223 */ /* 0x000fe2000001000d */
        /* <DEDUP_REMOVED lines=27> */
[----:B---3--:R-:W-:Y:S02]  /*1a20*/  IDP.4A.S8.S8 R20, R25, R20, R15 ;  /* 0x0000001419147226 */ /* 0x008fe4000000060f */
[----:B------:R-:W1:Y:S02]  /*1a30*/  LDS.128 R24, [R4+0x20] ;  /* 0x0000200004187984 */ /* 0x000e640000000c00 */
[----:B------:R-:W-:Y:S01]  /*1a40*/  IDP.4A.S8.S8 R20, R12, R17, R20 ;  /* 0x000000110c147226 */ /* 0x000fe20000000614 */
[----:B------:R-:W-:Y:S01]  /*1a50*/  LOP3.LUT R12, R13, 0xf0f0f0f, RZ, 0xc0, !PT ;  /* 0x0f0f0f0f0d0c7812 */ /* 0x000fe200078ec0ff */
[----:B------:R-:W2:Y:S04]  /*1a60*/  LDS R17, [R7+0x4c] ;  /* 0x00004c0007117984 */ /* 0x000ea80000000800 */
[----:B------:R-:W-:-:S02]  /*1a70*/  IDP.4A.S8.S8 R21, R12, R21, R20 ;  /* 0x000000150c157226 */ /* 0x000fc40000000614 */
        /* <DEDUP_REMOVED lines=12> */
[----:B--2---:R-:W-:-:S02]  /*1b40*/  LOP3.LUT R16, R17, 0xf0f0f0f, RZ, 0xc0, !PT ;  /* 0x0f0f0f0f11107812 */ /* 0x004fc400078ec0ff */
[----:B------:R-:W-:-:S03]  /*1b50*/  SHF.R.U32.HI R17, RZ, 0x4, R17 ;  /* 0x00000004ff117819 */ /* 0x000fc60000011611 */
[----:B------:R-:W-:Y:S02]  /*1b60*/  IDP.4A.S8.S8 R16, R16, R19, R18 ;  /* 0x0000001310107226 */ /* 0x000fe40000000612 */
[----:B---3--:R-:W-:Y:S02]  /*1b70*/  IDP.4A.S8.S8 R24, R21, R12, R24 ;  /* 0x0000000c15187226 */ /* 0x008fe40000000618 */
[----:B------:R-:W0:Y:S01]  /*1b80*/  LDS R12, [R7+0x5c] ;  /* 0x00005c00070c7984 */ /* 0x000e220000000800 */
[----:B-----5:R-:W-:Y:S02]  /*1b90*/  LOP3.LUT R18, R20, 0xf0f0f0f, RZ, 0xc0, !PT ;  /* 0x0f0f0f0f14127812 */ /* 0x020fe400078ec0ff */
[----:B------:R-:W-:Y:S02]  /*1ba0*/  SHF.R.U32.HI R20, RZ, 0x4, R20 ;  /* 0x00000004ff147819 */ /* 0x000fe40000011614 */
[----:B------:R-:W-:Y:S01]  /*1bb0*/  LOP3.LUT R17, R17, 0xf0f0f0f, RZ, 0xc0, !PT ;  /* 0x0f0f0f0f11117812 */ /* 0x000fe200078ec0ff */
[----:B------:R-:W-:Y:S01]  /*1bc0*/  IDP.4A.S8.S8 R18, R18, R25, R24 ;  /* 0x0000001912127226 */ /* 0x000fe20000000618 */
[----:B------:R-:W-:Y:S01]  /*1bd0*/  LOP3.LUT R20, R20, 0xf0f0f0f, RZ, 0xc0, !PT ;  /* 0x0f0f0f0f14147812 */ /* 0x000fe200078ec0ff */
[----:B------:R-:W1:Y:S02]  /*1be0*/  LDS R24, [R7+0x60] ;  /* 0x0000600007187984 */ /* 0x000e640000000800 */
[----:B------:R-:W-:-:S02]  /*1bf0*/  IDP.4A.S8.S8 R55, R17, R23, R16 ;  /* 0x0000001711377226 */ /* 0x000fc40000000610 */
[----:B------:R-:W-:Y:S01]  /*1c00*/  IDP.4A.S8.S8 R13, R20, R13, R18 ;  /* 0x0000000d140d7226 */ /* 0x000fe20000000612 */
[----:B----4-:R-:W-:Y:S01]  /*1c10*/  LOP3.LUT R20, R58, 0xf0f0f0f, RZ, 0xc0, !PT ;  /* 0x0f0f0f0f3a147812 */ /* 0x010fe200078ec0ff */
[----:B------:R-:W2:Y:S04]  /*1c20*/  LDS.128 R16, [R4+0x40] ;  /* 0x0000400004107984 */ /* 0x000ea80000000c00 */
[----:B------:R-:W-:Y:S01]  /*1c30*/  IDP.4A.S8.S8 R26, R20, R26, R13 ;  /* 0x0000001a141a7226 */ /* 0x000fe2000000060d */
[----:B------:R-:W3:Y:S04]  /*1c40*/  LDS R25, [R7+0x64] ;  /* 0x0000640007197984 */ /* 0x000ee80000000800 */
[----:B------:R-:W4:Y:S01]  /*1c50*/  LDS.128 R20, [R4+0x50] ;  /* 0x0000500004147984 */ /* 0x000f220000000c00 */
[----:B------:R-:W-:-:S04]  /*1c60*/  SHF.R.U32.HI R58, RZ, 0x4, R58 ;  /* 0x00000004ff3a7819 */ /* 0x000fc8000001163a */
[----:B------:R-:W-:Y:S02]  /*1c70*/  LOP3.LUT R13, R58, 0xf0f0f0f, RZ, 0xc0, !PT ;  /* 0x0f0f0f0f3a0d7812 */ /* 0x000fe400078ec0ff */
[----:B------:R-:W-:Y:S03]  /*1c80*/  LDS R58, [R7+0x74] ;  /* 0x00007400073a7984 */ /* 0x000fe60000000800 */
[----:B------:R-:W-:Y:S02]  /*1c90*/  IDP.4A.S8.S8 R14, R13, R14, R26 ;  /* 0x0000000e0d0e7226 */ /* 0x000fe4000000061a */
[----:B------:R-:W5:Y:S01]  /*1ca0*/  LDS R13, [R7+0x68] ;  /* 0x00006800070d7984 */ /* 0x000f620000000800 */
[----:B0-----:R-:W-:-:S05]  /*1cb0*/  LOP3.LUT R26, R12, 0xf0f0f0f, RZ, 0xc0, !PT ;  /* 0x0f0f0f0f0c1a7812 */ /* 0x001fca00078ec0ff */
[----:B------:R-:W-:Y:S01]  /*1cc0*/  IDP.4A.S8.S8 R14, R26, R27, R14 ;  /* 0x0000001b1a0e7226 */ /* 0x000fe2000000060e */
[----:B-1----:R-:W-:Y:S02]  /*1cd0*/  LOP3.LUT R27, R24, 0xf0f0f0f, RZ, 0xc0, !PT ;  /* 0x0f0f0f0f181b7812 */ /* 0x002fe400078ec0ff */
[----:B------:R-:W-:-:S03]  /*1ce0*/  SHF.R.U32.HI R24, RZ, 0x4, R24 ;  /* 0x00000004ff187819 */ /* 0x000fc60000011618 */
[----:B--2---:R-:W-:Y:S01]  /*1cf0*/  IDP.4A.S8.S8 R26, R27, R16, RZ ;  /* 0x000000101b1a7226 */ /* 0x004fe200000006ff */
[----:B------:R-:W-:Y:S01]  /*1d00*/  LOP3.LUT R27, R24, 0xf0f0f0f, RZ, 0xc0, !PT ;  /* 0x0f0f0f0f181b7812 */ /* 0x000fe200078ec0ff */
[----:B------:R-:W0:Y:S01]  /*1d10*/  LDS R16, [R7+0x6c] ;  /* 0x00006c0007107984 */ /* 0x000e220000000800 */
[----:B---3--:R-:W-:Y:S02]  /*1d20*/  LOP3.LUT R24, R25, 0xf0f0f0f, RZ, 0xc0, !PT ;  /* 0x0f0f0f0f19187812 */ /* 0x008fe400078ec0ff */
[----:B------:R-:W-:Y:S01]  /*1d30*/  SHF.R.U32.HI R25, RZ, 0x4, R25 ;  /* 0x00000004ff197819 */ /* 0x000fe20000011619 */
[----:B----4-:R-:W-:-:S04]  /*1d40*/  IDP.4A.S8.S8 R20, R27, R20, R26 ;  /* 0x000000141b147226 */ /* 0x010fc8000000061a */
[----:B------:R-:W-:Y:S01]  /*1d50*/  IDP.4A.S8.S8 R17, R24, R17, R20 ;  /* 0x0000001118117226 */ /* 0x000fe20000000614 */
[----:B------:R-:W-:Y:S01]  /*1d60*/  LOP3.LUT R24, R25, 0xf0f0f0f, RZ, 0xc0, !PT ;  /* 0x0f0f0f0f19187812 */ /* 0x000fe200078ec0ff */
[----:B------:R-:W1:Y:S04]  /*1d70*/  LDS R20, [R7+0x70] ;  /* 0x0000700007147984 */ /* 0x000e680000000800 */
[----:B------:R-:W-:Y:S02]  /*1d80*/  IDP.4A.S8.S8 R17, R24, R21, R17 ;  /* 0x0000001518117226 */ /* 0x000fe40000000611 */
[----:B------:R-:W2:Y:S01]  /*1d90*/  LDS.128 R24, [R4+0x60] ;  /* 0x0000600004187984 */ /* 0x000ea20000000c00 */
[----:B-----5:R-:W-:Y:S02]  /*1da0*/  LOP3.LUT R21, R13, 0xf0f0f0f, RZ, 0xc0, !PT ;  /* 0x0f0f0f0f0d157812 */ /* 0x020fe400078ec0ff */
[----:B------:R-:W-:-:S02]  /*1db0*/  SHF.R.U32.HI R12, RZ, 0x4, R12 ;  /* 0x00000004ff0c7819 */ /* 0x000fc4000001160c */
[----:B------:R-:W-:Y:S01]  /*1dc0*/  SHF.R.U32.HI R13, RZ, 0x4, R13 ;  /* 0x00000004ff0d7819 */ /* 0x000fe2000001160d */
[----:B------:R-:W-:Y:S01]  /*1dd0*/  IDP.4A.S8.S8 R17, R21, R18, R17 ;  /* 0x0000001215117226 */ /* 0x000fe20000000611 */
[----:B------:R-:W-:Y:S02]  /*1de0*/  LOP3.LUT R12, R12, 0xf0f0f0f, RZ, 0xc0, !PT ;  /* 0x0f0f0f0f0c0c7812 */ /* 0x000fe400078ec0ff */
[----:B------:R-:W-:-:S03]  /*1df0*/  LOP3.LUT R13, R13, 0xf0f0f0f, RZ, 0xc0, !PT ;  /* 0x0f0f0f0f0d0d7812 */ /* 0x000fc600078ec0ff */
[----:B------:R-:W-:Y:S02]  /*1e00*/  IDP.4A.S8.S8 R21, R12, R15, R14 ;  /* 0x0000000f0c157226 */ /* 0x000fe4000000060e */
[----:B------:R-:W-:Y:S02]  /*1e10*/  IDP.4A.S8.S8 R22, R13, R22, R17 ;  /* 0x000000160d167226 */ /* 0x000fe40000000611 */
[----:B------:R-:W3:Y:S01]  /*1e20*/  LDS.128 R12, [R4+0x70] ;  /* 0x00007000040c7984 */ /* 0x000ee20000000c00 */
[----:B0-----:R-:W-:Y:S02]  /*1e30*/  LOP3.LUT R17, R16, 0xf0f0f0f, RZ, 0xc0, !PT ;  /* 0x0f0f0f0f10117812 */ /* 0x001fe400078ec0ff */
[----:B------:R-:W-:-:S03]  /*1e40*/  SHF.R.U32.HI R16, RZ, 0x4, R16 ;  /* 0x00000004ff107819 */ /* 0x000fc60000011610 */
[----:B------:R-:W-:Y:S01]  /*1e50*/  IDP.4A.S8.S8 R17, R17, R19, R22 ;  /* 0x0000001311117226 */ /* 0x000fe20000000616 */
[----:B------:R-:W-:Y:S01]  /*1e60*/  LOP3.LUT R16, R16, 0xf0f0f0f, RZ, 0xc0, !PT ;  /* 0x0f0f0f0f10107812 */ /* 0x000fe200078ec0ff */
[----:B------:R-:W-:Y:S01]  /*1e70*/  LDS R22, [R7+0x78] ;  /* 0x0000780007167984 */ /* 0x000fe20000000800 */
[----:B-1----:R-:W-:-:S03]  /*1e80*/  LOP3.LUT R19, R20, 0xf0f0f0f, RZ, 0xc0, !PT ;  /* 0x0f0f0f0f14137812 */ /* 0x002fc600078ec0ff */
[----:B------:R-:W-:Y:S02]  /*1e90*/  IDP.4A.S8.S8 R23, R16, R23, R17 ;  /* 0x0000001710177226 */ /* 0x000fe40000000611 */
[----:B--2---:R-:W-:Y:S02]  /*1ea0*/  IDP.4A.S8.S8 R24, R19, R24, RZ ;  /* 0x0000001813187226 */ /* 0x004fe400000006ff */
[----:B------:R-:W0:Y:S01]  /*1eb0*/  LDS.128 R16, [R0.X16+0x16a0] ;  /* 0x0016a00000107984 */ /* 0x000e22000000cc00 */
[----:B------:R-:W-:-:S04]  /*1ec0*/  SHF.R.U32.HI R20, RZ, 0x4, R20 ;  /* 0x00000004ff147819 */ /* 0x000fc80000011614 */
[----:B------:R-:W-:Y:S02]  /*1ed0*/  LOP3.LUT R59, R20, 0xf0f0f0f, RZ, 0xc0, !PT ;  /* 0x0f0f0f0f143b7812 */ /* 0x000fe400078ec0ff */
[----:B------:R-:W-:-:S03]  /*1ee0*/  LOP3.LUT R20, R58, 0xf0f0f0f, RZ, 0xc0, !PT ;  /* 0x0f0f0f0f3a147812 */ /* 0x000fc600078ec0ff */
[----:B---3--:R-:W-:-:S04]  /*1ef0*/  IDP.4A.S8.S8 R12, R59, R12, R24 ;  /* 0x0000000c3b0c7226 */ /* 0x008fc80000000618 */
[----:B------:R-:W-:Y:S02]  /*1f00*/  IDP.4A.S8.S8 R20, R20, R25, R12 ;  /* 0x0000001914147226 */ /* 0x000fe4000000060c */
[----:B------:R-:W1:Y:S01]  /*1f10*/  LDS R12, [R7+0x7c] ;  /* 0x00007c00070c7984 */ /* 0x000e620000000800 */
[----:B------:R-:W-:Y:S01]  /*1f20*/  SHF.R.U32.HI R58, RZ, 0x4, R58 ;  /* 0x00000004ff3a7819 */ /* 0x000fe2000001163a */
[----:B------:R-:W2:Y:S03]  /*1f30*/  I2F R24, R55 ;  /* 0x0000003700187306 */ /* 0x000ea60000201400 */
[----:B------:R-:W-:-:S05]  /*1f40*/  LOP3.LUT R58, R58, 0xf0f0f0f, RZ, 0xc0, !PT ;  /* 0x0f0f0f0f3a3a7812 */ /* 0x000fca00078ec0ff */
[----:B------:R-:W-:Y:S01]  /*1f50*/  IDP.4A.S8.S8 R25, R58, R13, R20 ;  /* 0x0000000d3a197226 */ /* 0x000fe20000000614 */
[--C-:B0-----:R-:W-:Y:S02]  /*1f60*/  HADD2.F32 R20, -RZ, R16.reuse.H1_H1 ;  /* 0x30000010ff147230 */ /* 0x101fe40000004100 */
[----:B------:R-:W-:-:S03]  /*1f70*/  HADD2.F32 R13, -RZ, R16.H0_H0 ;  /* 0x20000010ff0d7230 */ /* 0x000fc60000004100 */
[----:B------:R-:W-:Y:S01]  /*1f80*/  FMUL.FTZ R20, R20, 8 ;  /* 0x4100000014147820 */ /* 0x000fe20000410000 */
[----:B------:R-:W-:-:S03]  /*1f90*/  LOP3.LUT R16, R22, 0xf0f0f0f, RZ, 0xc0, !PT ;  /* 0x0f0f0f0f16107812 */ /* 0x000fc600078ec0ff */
[----:B--2---:R-:W-:Y:S02]  /*1fa0*/  FFMA.FTZ R13, R13, R24, -R20 ;  /* 0x000000180d0d7223 */ /* 0x004fe40000010814 */
[----:B------:R-:W0:Y:S01]  /*1fb0*/  LDS R24, [R45.X4+0x1090] ;  /* 0x001090002d187984 */ /* 0x000e220000004800 */
[----:B------:R-:W-:Y:S01]  /*1fc0*/  SHF.R.U32.HI R22, RZ, 0x4, R22 ;  /* 0x00000004ff167819 */ /* 0x000fe20000011616 */
[----:B------:R-:W-:Y:S02]  /*1fd0*/  IDP.4A.S8.S8 R26, R16, R26, R25 ;  /* 0x0000001a101a7226 */ /* 0x000fe40000000619 */
[----:B------:R-:W2:Y:S01]  /*1fe0*/  LDS R20, [R45.X4+0x1094] ;  /* 0x001094002d147984 */ /* 0x000ea20000004800 */
[----:B------:R-:W-:-:S03]  /*1ff0*/  LOP3.LUT R25, R22, 0xf0f0f0f, RZ, 0xc0, !PT ;  /* 0x0f0f0f0f16197812 */ /* 0x000fc600078ec0ff */
[----:B------:R-:W3:Y:S02]  /*2000*/  LDS R16, [R45.X4+0x1098] ;  /* 0x001098002d107984 */ /* 0x000ee40000004800 */
[----:B------:R-:W-:Y:S02]  /*2010*/  IDP.4A.S8.S8 R26, R25, R14, R26 ;  /* 0x0000000e191a7226 */ /* 0x000fe4000000061a */
[----:B------:R-:W4:Y:S01]  /*2020*/  LDS R14, [R45.X4+0x109c] ;  /* 0x00109c002d0e7984 */ /* 0x000f220000004800 */
[----:B-1----:R-:W-:Y:S02]  /*2030*/  LOP3.LUT R22, R12, 0xf0f0f0f, RZ, 0xc0, !PT ;  /* 0x0f0f0f0f0c167812 */ /* 0x002fe400078ec0ff */
[----:B------:R-:W-:Y:S01]  /*2040*/  SHF.R.U32.HI R12, RZ, 0x4, R12 ;  /* 0x00000004ff0c7819 */ /* 0x000fe2000001160c */
[----:B------:R-:W1:Y:S02]  /*2050*/  I2F R21, R21 ;  /* 0x0000001500157306 */ /* 0x000e640000201400 */
[----:B------:R-:W-:Y:S01]  /*2060*/  IDP.4A.S8.S8 R22, R22, R27, R26 ;  /* 0x0000001b16167226 */ /* 0x000fe2000000061a */
[----:B------:R-:W-:-:S05]  /*2070*/  LOP3.LUT R12, R12, 0xf0f0f0f, RZ, 0xc0, !PT ;  /* 0x0f0f0f0f0c0c7812 */ /* 0x000fca00078ec0ff */
[----:B------:R-:W-:Y:S01]  /*2080*/  IDP.4A.S8.S8 R12, R12, R15, R22 ;  /* 0x0000000f0c0c7226 */ /* 0x000fe20000000616 */
[----:B------:R-:W5:Y:S01]  /*2090*/  I2F R23, R23 ;  /* 0x0000001700177306 */ /* 0x000f620000201400 */
[--C-:B------:R-:W-:Y:S02]  /*20a0*/  HADD2.F32 R15, -RZ, R17.reuse.H1_H1 ;  /* 0x30000011ff0f7230 */ /* 0x100fe40000004100 */
[----:B------:R-:W-:Y:S02]  /*20b0*/  HADD2.F32 R22, -RZ, R17.H0_H0 ;  /* 0x20000011ff167230 */ /* 0x000fe40000004100 */
[----:B------:R-:W-:-:S03]  /*20c0*/  HADD2.F32 R17, -RZ, R18.H1_H1 ;  /* 0x30000012ff117230 */ /* 0x000fc60000004100 */
[----:B------:R-:W3:Y:S01]  /*20d0*/  I2F R12, R12 ;  /* 0x0000000c000c7306 */ /* 0x000ee20000201400 */
[----:B------:R-:W-:Y:S01]  /*20e0*/  FMUL.FTZ R15, R15, 8 ;  /* 0x410000000f0f7820 */ /* 0x000fe20000410000 */
[----:B------:R-:W-:Y:S01]  /*20f0*/  HADD2.F32 R18, -RZ, R18.H0_H0 ;  /* 0x20000012ff127230 */ /* 0x000fe20000004100 */
[----:B------:R-:W-:Y:S01]  /*2100*/  FMUL.FTZ R17, R17, 8 ;  /* 0x4100000011117820 */ /* 0x000fe20000410000 */
[--C-:B------:R-:W-:Y:S01]  /*2110*/  HADD2.F32 R25, -RZ, R19.reuse.H1_H1 ;  /* 0x30000013ff197230 */ /* 0x100fe20000004100 */
[----:B-1----:R-:W-:Y:S02]  /*2120*/  FFMA.FTZ R15, R22, R21, -R15 ;  /* 0x00000015160f7223 */ /* 0x002fe4000001080f */
[----:B0-----:R-:W-:Y:S01]  /*2130*/  FFMA.FTZ R13, R13, R24, R54 ;  /* 0x000000180d0d7223 */ /* 0x001fe20000010036 */
[----:B------:R-:W-:Y:S01]  /*2140*/  HADD2.F32 R19, -RZ, R19.H0_H0 ;  /* 0x20000013ff137230 */ /* 0x000fe20000004100 */
[----:B-----5:R-:W-:Y:S02]  /*2150*/  FFMA.FTZ R17, R18, R23, -R17 ;  /* 0x0000001712117223 */ /* 0x020fe40000010811 */
[----:B------:R-:W-:-:S02]  /*2160*/  FMUL.FTZ R25, R25, 8 ;  /* 0x4100000019197820 */ /* 0x000fc40000410000 */
[----:B--2---:R-:W-:Y:S02]  /*2170*/  FFMA.FTZ R13, R15, R20, R13 ;  /* 0x000000140f0d7223 */ /* 0x004fe4000001000d */
[----:B---3--:R-:W-:Y:S02]  /*2180*/  FFMA.FTZ R12, R19, R12, -R25 ;  /* 0x0000000c130c7223 */ /* 0x008fe40000010819 */
[----:B------:R-:W-:-:S04]  /*2190*/  FFMA.FTZ R13, R17, R16, R13 ;  /* 0x00000010110d7223 */ /* 0x000fc8000001000d */
[----:B----4-:R-:W-:Y:S01]  /*21a0*/  FFMA.FTZ R54, R12, R14, R13 ;  /* 0x0000000e0c367223 */ /* 0x010fe2000001000d */
[----:B------:R-:W-:Y:S06]  /*21b0*/  BAR.SYNC.DEFER_BLOCKING 0x0 ;  /* 0x0000000000007b1d */ /* 0x000fec0000010000 */
.L_x_380:
[----:B------:R-:W-:-:S04]  /*21c0*/  IADD3 R5, R5, 0x8, RZ ;  /* 0x0000000805057810 */ /* 0x000fc80007ffe0ff */
[----:B------:R-:W-:-:S13]  /*21d0*/  ISETP.GE.AND P0, PT, R5, R3, PT ;  /* 0x000000030500720c */ /* 0x000fda0003f06270 */
[----:B------:R-:W-:Y:S01]  /*21e0*/  @P0 CALL.REL.NOINC `(.L_x_379) ;  /* 0x0000001000000944 */ /* 0x000fe20003c00000 */
[----:B------:R-:W-:Y:S05]  /*21f0*/  BRA `(.L_x_381) ;  /* 0xffffe4b000007947 */ /* 0x000fea000383ffff */
.L_x_379:
        /* <DEDUP_REMOVED lines=16> */
.L_x_382:
        /* <DEDUP_REMOVED lines=16> */
.L_x_1277:


//--------------------- .text._Z8moe_q4_0IN3c108BFloat16ELb0EEvPKvS3_PT_PKiS7_S7_iiiiiii --------------------------
	.section	.text._Z8moe_q4_0IN3c108BFloat16ELb0EEvPKvS3_PT_PKiS7_S7_iiiiiii,"ax",@progbits
	.sectioninfo	@"SHI_REGISTERS=48"
	.align	128
.text._Z8moe_q4_0IN3c108BFloat16ELb0EEvPKvS3_PT_PKiS7_S7_iiiiiii:
        .type           _Z8moe_q4_0IN3c108BFloat16ELb0EEvPKvS3_PT_PKiS7_S7_iiiiiii,@function
        .size           _Z8moe_q4_0IN3c108BFloat16ELb0EEvPKvS3_PT_PKiS7_S7_iiiiiii,(.L_x_1278 - _Z8moe_q4_0IN3c108BFloat16ELb0EEvPKvS3_PT_PKiS7_S7_iiiiiii)
        .other          _Z8moe_q4_0IN3c108BFloat16ELb0EEvPKvS3_PT_PKiS7_S7_iiiiiii,@"STO_CUDA_ENTRY STV_DEFAULT"
_Z8moe_q4_0IN3c108BFloat16ELb0EEvPKvS3_PT_PKiS7_S7_iiiiiii:
        /* <DEDUP_REMOVED lines=82> */
.L_x_385:
[----:B------:R-:W-:Y:S01]  /*0520*/  USHF.R.S32.HI UR6, URZ, 0x1f, UR4 ;  /* 0x0000001f3f067899 */ /* 0x000fe20008011404 */
[----:B------:R-:W-:Y:S01]  /*0530*/  IMAD.MOV.U32 R19, RZ, RZ, 0x12 ;  /* 0x00000012ff137424 */ /* 0x000fe200078e00ff */
[----:B------:R-:W-:Y:S01]  /*0540*/  UIADD3 UR15, UP0, UR5, UR4, URZ ;  /* 0x00000004050f7290 */ /* 0x000fe2000ff1e03f */
[----:B------:R-:W-:Y:S02]  /*0550*/  IMAD.MOV.U32 R15, RZ, RZ, 0x12 ;  /* 0x00000012ff0f7424 */ /* 0x000fe400078e00ff */
[----:B------:R-:W-:Y:S01]  /*0560*/  IMAD.U32 R17, RZ, RZ, UR14 ;  /* 0x0000000eff117e24 */ /* 0x000fe2000f8e00ff */
[----:B------:R-:W-:Y:S01]  /*0570*/  ULEA.HI.X.SX32 UR10, UR5, UR6, 0x1, UP0 ;  /* 0x00000006050a7291 */ /* 0x000fe200080f0e3f */
[----:B------:R-:W-:Y:S01]  /*0580*/  IMAD.U32 R21, RZ, RZ, UR14 ;  /* 0x0000000eff157e24 */ /* 0x000fe2000f8e00ff */
[----:B0-----:R-:W-:Y:S01]  /*0590*/  IADD3 R18, P0, P1, R34, UR15, R41 ;  /* 0x0000000f22127c10 */ /* 0x001fe2000f91e029 */
[----:B------:R-:W-:-:S03]  /*05a0*/  UMOV UR6, UR11 ;  /* 0x0000000b00067c82 */ /* 0x000fc60008000000 */
[----:B------:R-:W-:Y:S01]  /*05b0*/  IADD3.X R8, R2, UR10, R7, P0, P1 ;  /* 0x0000000a02087c10 */ /* 0x000fe200087e2407 */
[----:B------:R-:W-:Y:S01]  /*05c0*/  IMAD.WIDE.U32 R18, R18, R19, UR6 ;  /* 0x0000000612127e25 */ /* 0x000fe2000f8e0013 */
[----:B------:R-:W-:-:S03]  /*05d0*/  IADD3 R9, P0, R39, UR15, RZ ;  /* 0x0000000f27097c10 */ /* 0x000fc6000ff1e0ff */
[----:B------:R-:W-:Y:S01]  /*05e0*/  IMAD R11, R8, 0x12, RZ ;  /* 0x00000012080b7824 */ /* 0x000fe200078e02ff */
[----:B------:R-:W-:-:S03]  /*05f0*/  IADD3 R10, P1, R32, R9, RZ ;  /* 0x00000009200a7210 */ /* 0x000fc60007f3e0ff */
[----:B------:R-:W-:Y:S01]  /*0600*/  IMAD.IADD R19, R19, 0x1, R11 ;  /* 0x0000000113137824 */ /* 0x000fe200078e020b */
[----:B------:R-:W-:Y:S02]  /*0610*/  LEA.HI.X.SX32 R11, R39, UR10, 0x1, P0 ;  /* 0x0000000a270b7c11 */ /* 0x000fe400080f0eff */
[----:B------:R-:W-:Y:S01]  /*0620*/  IADD3 R8, P0, R30, R9, RZ ;  /* 0x000000091e087210 */ /* 0x000fe20007f1e0ff */
[----:B------:R-:W-:Y:S01]  /*0630*/  IMAD.WIDE R18, R40, 0x4, R18 ;  /* 0x0000000428127825 */ /* 0x000fe200078e0212 */
[-C--:B------:R-:W-:Y:S02]  /*0640*/  LEA.HI.X.SX32 R13, R32, R11.reuse, 0x1, P1 ;  /* 0x0000000b200d7211 */ /* 0x080fe400008f0eff */
[----:B------:R-:W-:Y:S01]  /*0650*/  LEA.HI.X.SX32 R12, R30, R11, 0x1, P0 ;  /* 0x0000000b1e0c7211 */ /* 0x000fe200000f0eff */
[----:B------:R-:W-:Y:S01]  /*0660*/  IMAD.MOV.U32 R9, RZ, RZ, 0x12 ;  /* 0x00000012ff097424 */ /* 0x000fe200078e00ff */
[----:B------:R0:W2:Y:S01]  /*0670*/  LDG.E.U16.CONSTANT R26, [R18.64+0x2] ;  /* 0x0000020c121a7981 */ /* 0x0000a2000c1e9500 */
[----:B------:R-:W-:-:S03]  /*0680*/  IMAD.WIDE R16, R17, 0x12, R18 ;  /* 0x0000001211107825 */ /* 0x000fc600078e0212 */
[----:B------:R0:W2:Y:S01]  /*0690*/  LDG.E.U16.CONSTANT R27, [R18.64+0x4] ;  /* 0x0000040c121b7981 */ /* 0x0000a2000c1e9500 */
[----:B------:R-:W-:-:S03]  /*06a0*/  IMAD.WIDE.U32 R10, R10, R9, UR6 ;  /* 0x000000060a0a7e25 */ /* 0x000fc6000f8e0009 */
[----:B------:R1:W3:Y:S01]  /*06b0*/  LDG.E.U16.CONSTANT R44, [R16.64+0x2] ;  /* 0x0000020c102c7981 */ /* 0x0002e2000c1e9500 */
[----:B------:R-:W-:-:S03]  /*06c0*/  IMAD.WIDE.U32 R8, R8, R15, UR6 ;  /* 0x0000000608087e25 */ /* 0x000fc6000f8e000f */
[----:B------:R1:W3:Y:S01]  /*06d0*/  LDG.E.U16.CONSTANT R45, [R16.64+0x4] ;  /* 0x0000040c102d7981 */ /* 0x0002e2000c1e9500 */
[----:B------:R-:W-:Y:S02]  /*06e0*/  IMAD R15, R12, 0x12, RZ ;  /* 0x000000120c0f7824 */ /* 0x000fe400078e02ff */
[----:B------:R-:W-:Y:S02]  /*06f0*/  IMAD R13, R13, 0x12, RZ ;  /* 0x000000120d0d7824 */ /* 0x000fe400078e02ff */
[----:B------:R-:W-:Y:S02]  /*0700*/  IMAD.IADD R9, R9, 0x1, R15 ;  /* 0x0000000109097824 */ /* 0x000fe400078e020f */
[----:B------:R-:W-:-:S03]  /*0710*/  IMAD.WIDE R14, R21, 0x12, R16 ;  /* 0x00000012150e7825 */ /* 0x000fc600078e0210 */
[----:B------:R4:W3:Y:S01]  /*0720*/  LDG.E.U16.CONSTANT R25, [R8.64] ;  /* 0x0000000c08197981 */ /* 0x0008e2000c1e9500 */
[----:B------:R-:W-:Y:S02]  /*0730*/  IMAD.IADD R11, R11, 0x1, R13 ;  /* 0x000000010b0b7824 */ /* 0x000fe400078e020d */
[----:B------:R-:W-:Y:S01]  /*0740*/  IMAD.U32 R13, RZ, RZ, UR14 ;  /* 0x0000000eff0d7e24 */ /* 0x000fe2000f8e00ff */
[----:B-1----:R1:W3:Y:S03]  /*0750*/  LDG.E.U16.CONSTANT R16, [R14.64+0x2] ;  /* 0x0000020c0e107981 */ /* 0x0022e6000c1e9500 */
[----:B------:R-:W-:Y:S01]  /*0760*/  IMAD.WIDE R12, R13, 0x12, R14 ;  /* 0x000000120d0c7825 */ /* 0x000fe200078e020e */
[----:B------:R0:W3:Y:S03]  /*0770*/  LDG.E.U16.CONSTANT R24, [R10.64] ;  /* 0x0000000c0a187981 */ /* 0x0000e6000c1e9500 */
[----:B------:R-:W-:-:S02]  /*0780*/  IMAD.U32 R23, RZ, RZ, UR14 ;  /* 0x0000000eff177e24 */ /* 0x000fc4000f8e00ff */
[----:B------:R-:W-:Y:S01]  /*0790*/  IMAD.WIDE R20, R21, 0x12, R12 ;  /* 0x0000001215147825 */ /* 0x000fe200078e020c */
[----:B-1----:R1:W3:Y:S03]  /*07a0*/  LDG.E.U16.CONSTANT R15, [R14.64+0x4] ;  /* 0x0000040c0e0f7981 */ /* 0x0022e6000c1e9500 */
[----:B0-----:R-:W-:Y:S01]  /*07b0*/  IMAD.U32 R11, RZ, RZ, UR14 ;  /* 0x0000000eff0b7e24 */ /* 0x001fe2000f8e00ff */
[----:B------:R-:W3:Y:S01]  /*07c0*/  LDG.E.U16.CONSTANT R18, [R20.64+0x2] ;  /* 0x0000020c14127981 */ /* 0x000ee2000c1e9500 */
[----:B------:R-:W-:-:S03]  /*07d0*/  IMAD.WIDE R22, R23, 0x12, R20 ;  /* 0x0000001217167825 */ /* 0x000fc600078e0214 */
[----:B------:R-:W3:Y:S03]  /*07e0*/  LDG.E.U16.CONSTANT R19, [R20.64+0x4] ;  /* 0x0000040c14137981 */ /* 0x000ee6000c1e9500 */
[C---:B----4-:R-:W-:Y:S01]  /*07f0*/  IMAD.WIDE R8, R11.reuse, 0x12, R22 ;  /* 0x000000120b087825 */ /* 0x050fe200078e0216 */
[----:B-1----:R0:W4:Y:S04]  /*0800*/  LDG.E.U16.CONSTANT R14, [R12.64+0x2] ;  /* 0x0000020c0c0e7981 */ /* 0x002128000c1e9500 */
[----:B------:R1:W4:Y:S01]  /*0810*/  LDG.E.U16.CONSTANT R17, [R22.64+0x2] ;  /* 0x0000020c16117981 */ /* 0x000322000c1e9500 */
[----:B------:R-:W-:-:S03]  /*0820*/  IMAD.WIDE R10, R11, 0x12, R8 ;  /* 0x000000120b0a7825 */ /* 0x000fc600078e0208 */
[----:B0-----:R0:W4:Y:S04]  /*0830*/  LDG.E.U16.CONSTANT R13, [R12.64+0x4] ;  /* 0x0000040c0c0d7981 */ /* 0x001128000c1e9500 */
[----:B-1----:R-:W4:Y:S04]  /*0840*/  LDG.E.U16.CONSTANT R22, [R22.64+0x4] ;  /* 0x0000040c16167981 */ /* 0x002f28000c1e9500 */
[----:B0-----:R0:W4:Y:S04]  /*0850*/  LDG.E.U16.CONSTANT R12, [R8.64+0x2] ;  /* 0x0000020c080c7981 */ /* 0x001128000c1e9500 */
[----:B0-----:R0:W4:Y:S04]  /*0860*/  LDG.E.U16.CONSTANT R9, [R8.64+0x4] ;  /* 0x0000040c08097981 */ /* 0x001128000c1e9500 */
[----:B0-----:R0:W4:Y:S04]  /*0870*/  LDG.E.U16.CONSTANT R8, [R10.64+0x2] ;  /* 0x0000020c0a087981 */ /* 0x001128000c1e9500 */
[----:B0-----:R-:W4:Y:S01]  /*0880*/  LDG.E.U16.CONSTANT R11, [R10.64+0x4] ;  /* 0x0000040c0a0b7981 */ /* 0x001f22000c1e9500 */
[----:B------:R-:W-:-:S02]  /*0890*/  USHF.L.U32 UR6, UR4, 0x5, URZ ;  /* 0x0000000504067899 */ /* 0x000fc4000800063f */
[----:B------:R-:W-:Y:S02]  /*08a0*/  ULDC UR10, c[0x0][0x194] ;  /* 0x00006500000a7ab9 */ /* 0x000fe40000000800 */
[----:B------:R-:W-:-:S06]  /*08b0*/  UISETP.GE.AND UP0, UPT, UR6, UR10, UPT ;  /* 0x0000000a0600728c */ /* 0x000fcc000bf06270 */
[----:B------:R-:W-:Y:S02]  /*08c0*/  PLOP3.LUT P0, PT, PT, PT, UP0, 0x80, 0x0 ;  /* 0x000000000000781c */ /* 0x000fe40003f0f008 */
[----:B--2---:R-:W-:Y:S02]  /*08d0*/  PRMT R26, R26, 0x5410, R27 ;  /* 0x000054101a1a7816 */ /* 0x004fe4000000001b */
[----:B---3--:R-:W-:-:S03]  /*08e0*/  PRMT R44, R44, 0x5410, R45 ;  /* 0x000054102c2c7816 */ /* 0x008fc6000000002d */
[----:B------:R0:W-:Y:S04]  /*08f0*/  STS [R33.X4], R26 ;  /* 0x0000001a21007388 */ /* 0x0001e80000004800 */
[----:B------:R0:W-:Y:S01]  /*0900*/  STS [R33.X4+0x210], R44 ;  /* 0x0002102c21007388 */ /* 0x0001e20000004800 */
[----:B------:R-:W-:Y:S02]  /*0910*/  HADD2.F32 R25, -RZ, R25.H0_H0 ;  /* 0x20000019ff197230 */ /* 0x000fe40000004100 */
[----:B------:R-:W-:Y:S01]  /*0920*/  HADD2.F32 R24, -RZ, R24.H0_H0 ;  /* 0x20000018ff187230 */ /* 0x000fe20000004100 */
[----:B------:R-:W-:Y:S02]  /*0930*/  PRMT R16, R16, 0x5410, R15 ;  /* 0x0000541010107816 */ /* 0x000fe4000000000f */
[----:B------:R-:W-:-:S03]  /*0940*/  PRMT R18, R18, 0x5410, R19 ;  /* 0x0000541012127816 */ /* 0x000fc60000000013 */
[----:B------:R0:W-:Y:S04]  /*0950*/  STS [R33.X4+0x420], R16 ;  /* 0x0004201021007388 */ /* 0x0001e80000004800 */
[----:B------:R0:W-:Y:S01]  /*0960*/  STS [R33.X4+0x840], R18 ;  /* 0x0008401221007388 */ /* 0x0001e20000004800 */
[----:B----4-:R-:W-:Y:S02]  /*0970*/  PRMT R14, R14, 0x5410, R13 ;  /* 0x000054100e0e7816 */ /* 0x010fe4000000000d */
[----:B------:R-:W-:-:S03]  /*0980*/  PRMT R22, R17, 0x5410, R22 ;  /* 0x0000541011167816 */ /* 0x000fc60000000016 */
[----:B------:R0:W-:Y:S04]  /*0990*/  STS [R33.X4+0x630], R14 ;  /* 0x0006300e21007388 */ /* 0x0001e80000004800 */
[----:B------:R0:W-:Y:S01]  /*09a0*/  STS [R33.X4+0xa50], R22 ;  /* 0x000a501621007388 */ /* 0x0001e20000004800 */
[----:B------:R-:W-:-:S05]  /*09b0*/  PRMT R12, R12, 0x5410, R9 ;  /* 0x000054100c0c7816 */ /* 0x000fca0000000009 */
[----:B------:R0:W-:Y:S01]  /*09c0*/  STS [R33.X4+0xc60], R12 ;  /* 0x000c600c21007388 */ /* 0x0001e20000004800 */
[----:B------:R-:W-:-:S05]  /*09d0*/  PRMT R8, R8, 0x5410, R11 ;  /* 0x0000541008087816 */ /* 0x000fca000000000b */
        /* <DEDUP_REMOVED lines=50> */
[----:B------:R-:W4:Y:S01]  /*0d00*/  LDS R27, [R28+0x8] ;  /* 0x000008001c1b7984 */ /* 0x000f220000000800 */
[----:B0-----:R-:W-:-:S02]  /*0d10*/  LOP3.LUT R17, R10, 0xf0f0f0f, RZ, 0xc0, !PT ;  /* 0x0f0f0f0f0a117812 */ /* 0x001fc400078ec0ff */
[----:B------:R-:W-:-:S03]  /*0d20*/  SHF.R.U32.HI R10, RZ, 0x4, R10 ;  /* 0x00000004ff0a7819 */ /* 0x000fc6000001160a */
[----:B-1----:R-:W-:Y:S01]  /*0d30*/  IDP.4A.S8.S8 R17, R17, R20, RZ ;  /* 0x0000001411117226 */ /* 0x002fe200000006ff */
[----:B------:R-:W-:-:S05]  /*0d40*/  LOP3.LUT R9, R10, 0xf0f0f0f, RZ, 0xc0, !PT ;  /* 0x0f0f0f0f0a097812 */ /* 0x000fca00078ec0ff */
[----:B--2---:R-:W-:Y:S01]  /*0d50*/  IDP.4A.S8.S8 R8, R9, R12, R17 ;  /* 0x0000000c09087226 */ /* 0x004fe20000000611 */
[----:B---3--:R-:W-:Y:S01]  /*0d60*/  LOP3.LUT R9, R16, 0xf0f0f0f, RZ, 0xc0, !PT ;  /* 0x0f0f0f0f10097812 */ /* 0x008fe200078ec0ff */
[----:B------:R-:W0:Y:S01]  /*0d70*/  LDS R12, [R28+0x10] ;  /* 0x000010001c0c7984 */ /* 0x000e220000000800 */
[----:B------:R-:W-:-:S03]  /*0d80*/  SHF.R.U32.HI R16, RZ, 0x4, R16 ;  /* 0x00000004ff107819 */ /* 0x000fc60000011610 */
[----:B------:R-:W-:Y:S01]  /*0d90*/  IDP.4A.S8.S8 R21, R9, R21, R8 ;  /* 0x0000001509157226 */ /* 0x000fe20000000608 */
[----:B------:R-:W-:Y:S01]  /*0da0*/  LOP3.LUT R16, R16, 0xf0f0f0f, RZ, 0xc0, !PT ;  /* 0x0f0f0f0f10107812 */ /* 0x000fe200078ec0ff */
[----:B------:R-:W1:Y:S04]  /*0db0*/  LDS.128 R8, [R29+0x20] ;  /* 0x000020001d087984 */ /* 0x000e680000000c00 */
[----:B------:R-:W-:Y:S01]  /*0dc0*/  IDP.4A.S8.S8 R13, R16, R13, R21 ;  /* 0x0000000d100d7226 */ /* 0x000fe20000000615 */
[----:B----4-:R-:W-:Y:S02]  /*0dd0*/  LOP3.LUT R16, R27, 0xf0f0f0f, RZ, 0xc0, !PT ;  /* 0x0f0f0f0f1b107812 */ /* 0x010fe400078ec0ff */
[----:B------:R-:W-:-:S03]  /*0de0*/  SHF.R.U32.HI R27, RZ, 0x4, R27 ;  /* 0x00000004ff1b7819 */ /* 0x000fc6000001161b */
[----:B------:R-:W-:Y:S01]  /*0df0*/  IDP.4A.S8.S8 R13, R16, R22, R13 ;  /* 0x00000016100d7226 */ /* 0x000fe2000000060d */
[----:B------:R-:W-:Y:S01]  /*0e00*/  LOP3.LUT R27, R27, 0xf0f0f0f, RZ, 0xc0, !PT ;  /* 0x0f0f0f0f1b1b7812 */ /* 0x000fe200078ec0ff */
[----:B------:R-:W2:Y:S04]  /*0e10*/  LDS.128 R16, [R29+0x30] ;  /* 0x000030001d107984 */ /* 0x000ea80000000c00 */
[----:B------:R-:W-:Y:S02]  /*0e20*/  IDP.4A.S8.S8 R20, R27, R14, R13 ;  /* 0x0000000e1b147226 */ /* 0x000fe4000000060d */
[----:B------:R-:W3:Y:S01]  /*0e30*/  LDS R13, [R28+0x14] ;  /* 0x000014001c0d7984 */ /* 0x000ee20000000800 */
[----:B0-----:R-:W-:Y:S02]  /*0e40*/  LOP3.LUT R21, R12, 0xf0f0f0f, RZ, 0xc0, !PT ;  /* 0x0f0f0f0f0c157812 */ /* 0x001fe400078ec0ff */
[----:B------:R-:W-:-:S03]  /*0e50*/  SHF.R.U32.HI R12, RZ, 0x4, R12 ;  /* 0x00000004ff0c7819 */ /* 0x000fc6000001160c */
[----:B-1----:R-:W-:Y:S02]  /*0e60*/  IDP.4A.S8.S8 R14, R21, R8, RZ ;  /* 0x00000008150e7226 */ /* 0x002fe400000006ff */
[----:B------:R-:W0:Y:S01]  /*0e70*/  LDS R8, [R28+0xc] ;  /* 0x00000c001c087984 */ /* 0x000e220000000800 */
[----:B------:R-:W-:-:S05]  /*0e80*/  LOP3.LUT R21, R12, 0xf0f0f0f, RZ, 0xc0, !PT ;  /* 0x0f0f0f0f0c157812 */ /* 0x000fca00078ec0ff */
[----:B--2---:R-:W-:Y:S02]  /*0e90*/  IDP.4A.S8.S8 R16, R21, R16, R14 ;  /* 0x0000001015107226 */ /* 0x004fe4000000060e */
[----:B------:R-:W1:Y:S01]  /*0ea0*/  LDS R14, [R28+0x18] ;  /* 0x000018001c0e7984 */ /* 0x000e620000000800 */
[----:B---3--:R-:W-:-:S05]  /*0eb0*/  LOP3.LUT R12, R13, 0xf0f0f0f, RZ, 0xc0, !PT ;  /* 0x0f0f0f0f0d0c7812 */ /* 0x008fca00078ec0ff */
[----:B------:R-:W-:Y:S02]  /*0ec0*/  IDP.4A.S8.S8 R9, R12, R9, R16 ;  /* 0x000000090c097226 */ /* 0x000fe40000000610 */
[----:B------:R-:W2:Y:S01]  /*0ed0*/  LDS R12, [R28+0x1c] ;  /* 0x00001c001c0c7984 */ /* 0x000ea20000000800 */
[----:B------:R-:W-:Y:S02]  /*0ee0*/  SHF.R.U32.HI R13, RZ, 0x4, R13 ;  /* 0x00000004ff0d7819 */ /* 0x000fe4000001160d */
[----:B0-----:R-:W-:-:S05]  /*0ef0*/  LOP3.LUT R16, R8, 0xf0f0f0f, RZ, 0xc0, !PT ;  /* 0x0f0f0f0f08107812 */ /* 0x001fca00078ec0ff */
[----:B------:R-:W-:Y:S01]  /*0f00*/  IDP.4A.S8.S8 R16, R16, R23, R20 ;  /* 0x0000001710107226 */ /* 0x000fe20000000614 */
[----:B------:R-:W-:Y:S02]  /*0f10*/  LOP3.LUT R20, R13, 0xf0f0f0f, RZ, 0xc0, !PT ;  /* 0x0f0f0f0f0d147812 */ /* 0x000fe400078ec0ff */
[----:B------:R-:W0:Y:S03]  /*0f20*/  LDS R13, [R28+0x20] ;  /* 0x000020001c0d7984 */ /* 0x000e260000000800 */
[----:B------:R-:W-:Y:S01]  /*0f30*/  IDP.4A.S8.S8 R9, R20, R17, R9 ;  /* 0x0000001114097226 */ /* 0x000fe20000000609 */
[----:B-1----:R-:W-:Y:S01]  /*0f40*/  LOP3.LUT R17, R14, 0xf0f0f0f, RZ, 0xc0, !PT ;  /* 0x0f0f0f0f0e117812 */ /* 0x002fe200078ec0ff */
[----:B------:R-:W1:Y:S01]  /*0f50*/  LDS.128 R20, [R29+0x40] ;  /* 0x000040001d147984 */ /* 0x000e620000000c00 */
[----:B------:R-:W-:-:S03]  /*0f60*/  SHF.R.U32.HI R14, RZ, 0x4, R14 ;  /* 0x00000004ff0e7819 */ /* 0x000fc6000001160e */
[----:B------:R-:W-:Y:S01]  /*0f70*/  IDP.4A.S8.S8 R10, R17, R10, R9 ;  /* 0x0000000a110a7226 */ /* 0x000fe20000000609 */
[----:B------:R-:W-:Y:S01]  /*0f80*/  LOP3.LUT R9, R14, 0xf0f0f0f, RZ, 0xc0, !PT ;  /* 0x0f0f0f0f0e097812 */ /* 0x000fe200078ec0ff */
[----:B------:R-:W-:Y:S01]  /*0f90*/  LDS R17, [R28+0x2c] ;  /* 0x00002c001c117984 */ /* 0x000fe20000000800 */
[----:B------:R-:W-:-:S03]  /*0fa0*/  SHF.R.U32.HI R8, RZ, 0x4, R8 ;  /* 0x00000004ff087819 */ /* 0x000fc60000011608 */
[----:B------:R-:W-:Y:S01]  /*0fb0*/  IDP.4A.S8.S8 R10, R9, R18, R10 ;  /* 0x00000012090a7226 */ /* 0x000fe2000000060a */
[----:B------:R-:W-:Y:S02]  /*0fc0*/  LOP3.LUT R8, R8, 0xf0f0f0f, RZ, 0xc0, !PT ;  /* 0x0f0f0f0f08087812 */ /* 0x000fe400078ec0ff */
[----:B--2---:R-:W-:-:S03]  /*0fd0*/  LOP3.LUT R14, R12, 0xf0f0f0f, RZ, 0xc0, !PT ;  /* 0x0f0f0f0f0c0e7812 */ /* 0x004fc600078ec0ff */
[----:B------:R-:W-:Y:S02]  /*0fe0*/  IDP.4A.S8.S8 R16, R8, R15, R16 ;  /* 0x0000000f08107226 */ /* 0x000fe40000000610 */
[----:B------:R-:W-:Y:S02]  /*0ff0*/  IDP.4A.S8.S8 R14, R14, R11, R10 ;  /* 0x0000000b0e0e7226 */ /* 0x000fe4000000060a */
[----:B------:R-:W2:Y:S01]  /*1000*/  LDS.128 R8, [R29+0x50] ;  /* 0x000050001d087984 */ /* 0x000ea20000000c00 */
[----:B0-----:R-:W-:-:S05]  /*1010*/  LOP3.LUT R15, R13, 0xf0f0f0f, RZ, 0xc0, !PT ;  /* 0x0f0f0f0f0d0f7812 */ /* 0x001fca00078ec0ff */
[----:B-1----:R-:W-:Y:S02]  /*1020*/  IDP.4A.S8.S8 R20, R15, R20, RZ ;  /* 0x000000140f147226 */ /* 0x002fe400000006ff */
[----:B------:R-:W0:Y:S01]  /*1030*/  LDS R15, [R28+0x24] ;  /* 0x000024001c0f7984 */ /* 0x000e220000000800 */
[----:B------:R-:W-:-:S04]  /*1040*/  SHF.R.U32.HI R13, RZ, 0x4, R13 ;  /* 0x00000004ff0d7819 */ /* 0x000fc8000001160d */
[----:B------:R-:W-:-:S05]  /*1050*/  LOP3.LUT R13, R13, 0xf0f0f0f, RZ, 0xc0, !PT ;  /* 0x0f0f0f0f0d0d7812 */ /* 0x000fca00078ec0ff */
[----:B--2---:R-:W-:Y:S02]  /*1060*/  IDP.4A.S8.S8 R18, R13, R8, R20 ;  /* 0x000000080d127226 */ /* 0x004fe40000000614 */
        /* <DEDUP_REMOVED lines=8> */
[----:B------:R-:W-:Y:S04]  /*10f0*/  LDS R21, [R28+0x30] ;  /* 0x000030001c157984 */ /* 0x000fe80000000800 */
[----:B------:R-:W-:Y:S02]  /*1100*/  IDP.4A.S8.S8 R9, R15, R9, R18 ;  /* 0x000000090f097226 */ /* 0x000fe40000000612 */
[----:B------:R-:W0:Y:S01]  /*1110*/  LDS.128 R12, [R0.X16+0x16a0] ;  /* 0x0016a000000c7984 */ /* 0x000e22000000cc00 */
[----:B-1----:R-:W-:Y:S02]  /*1120*/  LOP3.LUT R18, R8, 0xf0f0f0f, RZ, 0xc0, !PT ;  /* 0x0f0f0f0f08127812 */ /* 0x002fe400078ec0ff */
[----:B------:R-:W-:-:S03]  /*1130*/  SHF.R.U32.HI R8, RZ, 0x4, R8 ;  /* 0x00000004ff087819 */ /* 0x000fc60000011608 */
[----:B------:R-:W-:Y:S01]  /*1140*/  IDP.4A.S8.S8 R18, R18, R22, R9 ;  /* 0x0000001612127226 */ /* 0x000fe20000000609 */
[----:B------:R-:W-:Y:S02]  /*1150*/  LOP3.LUT R9, R8, 0xf0f0f0f, RZ, 0xc0, !PT ;  /* 0x0f0f0f0f08097812 */ /* 0x000fe400078ec0ff */
[----:B------:R-:W-:-:S03]  /*1160*/  LOP3.LUT R8, R17, 0xf0f0f0f, RZ, 0xc0, !PT ;  /* 0x0f0f0f0f11087812 */ /* 0x000fc600078ec0ff */
[----:B------:R-:W-:Y:S02]  /*1170*/  IDP.4A.S8.S8 R10, R9, R10, R18 ;  /* 0x0000000a090a7226 */ /* 0x000fe40000000612 */
[----:B------:R-:W1:Y:S01]  /*1180*/  LDS R18, [R35.X4+0x1080] ;  /* 0x0010800023127984 */ /* 0x000e620000004800 */
[----:B------:R-:W-:Y:S01]  /*1190*/  SHF.R.U32.HI R17, RZ, 0x4, R17 ;  /* 0x00000004ff117819 */ /* 0x000fe20000011611 */
[----:B------:R-:W-:-:S03]  /*11a0*/  IDP.4A.S8.S8 R8, R8, R23, R10 ;  /* 0x0000001708087226 */ /* 0x000fc6000000060a */
[----:B------:R-:W-:-:S05]  /*11b0*/  LOP3.LUT R22, R17, 0xf0f0f0f, RZ, 0xc0, !PT ;  /* 0x0f0f0f0f11167812 */ /* 0x000fca00078ec0ff */
[----:B------:R-:W-:Y:S02]  /*11c0*/  IDP.4A.S8.S8 R22, R22, R11, R8 ;  /* 0x0000000b16167226 */ /* 0x000fe40000000608 */
[----:B------:R-:W2:Y:S01]  /*11d0*/  LDS.128 R8, [R29+0x60] ;  /* 0x000060001d087984 */ /* 0x000ea20000000c00 */
[----:B------:R-:W3:Y:S01]  /*11e0*/  I2F R16, R16 ;  /* 0x0000001000107306 */ /* 0x000ee20000201400 */
[----:B0-----:R-:W-:-:S07]  /*11f0*/  HADD2.F32 R19, -RZ, R12.H1_H1 ;  /* 0x3000000cff137230 */ /* 0x001fce0000004100 */
[----:B------:R-:W0:Y:S01]  /*1200*/  I2F R20, R20 ;  /* 0x0000001400147306 */ /* 0x000e220000201400 */
[----:B------:R-:W-:Y:S01]  /*1210*/  HADD2.F32 R17, -RZ, R12.H0_H0 ;  /* 0x2000000cff117230 */ /* 0x000fe20000004100 */
[----:B------:R-:W-:Y:S01]  /*1220*/  FMUL.FTZ R19, R19, 8 ;  /* 0x4100000013137820 */ /* 0x000fe20000410000 */
[----:B------:R-:W-:-:S03]  /*1230*/  HADD2.F32 R12, -RZ, R13.H1_H1 ;  /* 0x3000000dff0c7230 */ /* 0x000fc60000004100 */
[----:B---3--:R-:W-:Y:S01]  /*1240*/  FFMA.FTZ R17, R17, R16, -R19 ;  /* 0x0000001011117223 */ /* 0x008fe20000010813 */
[----:B------:R-:W-:Y:S01]  /*1250*/  HADD2.F32 R13, -RZ, R13.H0_H0 ;  /* 0x2000000dff0d7230 */ /* 0x000fe20000004100 */
[----:B------:R-:W-:Y:S02]  /*1260*/  FMUL.FTZ R12, R12, 8 ;  /* 0x410000000c0c7820 */ /* 0x000fe40000410000 */
[----:B-1----:R-:W-:Y:S02]  /*1270*/  FFMA.FTZ R43, R17, R18, R43 ;  /* 0x00000012112b7223 */ /* 0x002fe4000001002b */
[----:B------:R-:W1:Y:S01]  /*1280*/  LDS.128 R16, [R29+0x70] ;  /* 0x000070001d107984 */ /* 0x000e620000000c00 */
[----:B0-----:R-:W-:Y:S01]  /*1290*/  FFMA.FTZ R12, R13, R20, -R12 ;  /* 0x000000140d0c7223 */ /* 0x001fe2000001080c */
[----:B------:R-:W-:-:S05]  /*12a0*/  LOP3.LUT R13, R21, 0xf0f0f0f, RZ, 0xc0, !PT ;  /* 0x0f0f0f0f150d7812 */ /* 0x000fca00078ec0ff */
[----:B--2---:R-:W-:Y:S02]  /*12b0*/  IDP.4A.S8.S8 R13, R13, R8, RZ ;  /* 0x000000080d0d7226 */ /* 0x004fe400000006ff */
        /* <DEDUP_REMOVED lines=13> */
[----:B------:R-:W-:Y:S02]  /*1390*/  IDP.4A.S8.S8 R17, R8, R10, R17 ;  /* 0x0000000a08117226 */ /* 0x000fe40000000611 */
[----:B------:R-:W1:Y:S01]  /*13a0*/  LDS R8, [R35.X4+0x1084] ;  /* 0x0010840023087984 */ /* 0x000e620000004800 */
[----:B------:R-:W-:-:S03]  /*13b0*/  LOP3.LUT R13, R13, 0xf0f0f0f, RZ, 0xc0, !PT ;  /* 0x0f0f0f0f0d0d7812 */ /* 0x000fc600078ec0ff */
[----:B------:R-:W2:Y:S02]  /*13c0*/  LDS R10, [R35.X4+0x1088] ;  /* 0x00108800230a7984 */ /* 0x000ea40000004800 */
[----:B------:R-:W-:Y:S02]  /*13d0*/  IDP.4A.S8.S8 R18, R13, R18, R17 ;  /* 0x000000120d127226 */ /* 0x000fe40000000611 */
[----:B------:R-:W3:Y:S01]  /*13e0*/  LDS R13, [R35.X4+0x108c] ;  /* 0x00108c00230d7984 */ /* 0x000ee20000004800 */
[----:B0-----:R-:W-:Y:S02]  /*13f0*/  LOP3.LUT R16, R9, 0xf0f0f0f, RZ, 0xc0, !PT ;  /* 0x0f0f0f0f09107812 */ /* 0x001fe400078ec0ff */
[----:B------:R-:W-:-:S03]  /*1400*/  SHF.R.U32.HI R9, RZ, 0x4, R9 ;  /* 0x00000004ff097819 */ /* 0x000fc60000011609 */
[----:B------:R-:W-:Y:S01]  /*1410*/  IDP.4A.S8.S8 R18, R16, R11, R18 ;  /* 0x0000000b10127226 */ /* 0x000fe20000000612 */
[----:B------:R-:W-:Y:S01]  /*1420*/  LOP3.LUT R16, R9, 0xf0f0f0f, RZ, 0xc0, !PT ;  /* 0x0f0f0f0f09107812 */ /* 0x000fe200078ec0ff */
[----:B------:R-:W-:Y:S01]  /*1430*/  ULEA UR6, UR4, 0x80, 0x5 ;  /* 0x0000008004067891 */ /* 0x000fe2000f8e283f */
[----:B------:R-:W0:Y:S03]  /*1440*/  I2F R11, R22 ;  /* 0x00000016000b7306 */ /* 0x000e260000201400 */
[----:B------:R-:W-:Y:S01]  /*1450*/  IDP.4A.S8.S8 R16, R16, R19, R18 ;  /* 0x0000001310107226 */ /* 0x000fe20000000612 */
[----:B------:R-:W-:Y:S02]  /*1460*/  ULDC UR10, c[0x0][0x194] ;  /* 0x00006500000a7ab9 */ /* 0x000fe40000000800 */
[----:B------:R-:W-:-:S03]  /*1470*/  UISETP.GE.AND UP0, UPT, UR6, UR10, UPT ;  /* 0x0000000a0600728c */ /* 0x000fc6000bf06270 */
[----:B------:R-:W4:Y:S01]  /*1480*/  I2F R16, R16 ;  /* 0x0000001000107306 */ /* 0x000f220000201400 */
[--C-:B------:R-:W-:Y:S01]  /*1490*/  HADD2.F32 R9, -RZ, R14.reuse.H1_H1 ;  /* 0x3000000eff097230 */ /* 0x100fe20000004100 */
[----:B------:R-:W-:Y:S01]  /*14a0*/  BAR.SYNC.DEFER_BLOCKING 0x0 ;  /* 0x0000000000007b1d */ /* 0x000fe20000010000 */
[----:B------:R-:W-:Y:S01]  /*14b0*/  PLOP3.LUT P1, PT, PT, PT, UP0, 0x80, 0x0 ;  /* 0x000000000000781c */ /* 0x000fe20003f2f008 */
[----:B------:R-:W-:Y:S02]  /*14c0*/  HADD2.F32 R14, -RZ, R14.H0_H0 ;  /* 0x2000000eff0e7230 */ /* 0x000fe40000004100 */
[--C-:B------:R-:W-:Y:S01]  /*14d0*/  HADD2.F32 R17, -RZ, R15.reuse.H1_H1 ;  /* 0x3000000fff117230 */ /* 0x100fe20000004100 */
[----:B------:R-:W-:Y:S01]  /*14e0*/  FMUL.FTZ R9, R9, 8 ;  /* 0x4100000009097820 */ /* 0x000fe20000410000 */
[----:B------:R-:W-:-:S03]  /*14f0*/  HADD2.F32 R15, -RZ, R15.H0_H0 ;  /* 0x2000000fff0f7230 */ /* 0x000fc60000004100 */
[----:B0-----:R-:W-:Y:S02]  /*1500*/  FFMA.FTZ R9, R14, R11, -R9 ;  /* 0x0000000b0e097223 */ /* 0x001fe40000010809 */
[----:B------:R-:W-:Y:S02]  /*1510*/  FMUL.FTZ R17, R17, 8 ;  /* 0x4100000011117820 */ /* 0x000fe40000410000 */
[----:B-1----:R-:W-:Y:S02]  /*1520*/  FFMA.FTZ R43, R12, R8, R43 ;  /* 0x000000080c2b7223 */ /* 0x002fe4000001002b */
[----:B----4-:R-:W-:Y:S02]  /*1530*/  FFMA.FTZ R15, R15, R16, -R17 ;  /* 0x000000100f0f7223 */ /* 0x010fe40000010811 */
[----:B--2---:R-:W-:-:S04]  /*1540*/  FFMA.FTZ R10, R9, R10, R43 ;  /* 0x0000000a090a7223 */ /* 0x004fc8000001002b */
[----:B---3--:R-:W-:Y:S01]  /*1550*/  FFMA.FTZ R43, R15, R13, R10 ;  /* 0x0000000d0f2b7223 */ /* 0x008fe2000001000a */
        /* <DEDUP_REMOVED lines=20> */
[----:B------:R-:W5:Y:S04]  /*16a0*/  LDS R11, [R28+0x50] ;  /* 0x000050001c0b7984 */ /* 0x000f680000000800 */
[----:B------:R-:W4:Y:S01]  /*16b0*/  LDS.128 R20, [R29+0x20] ;  /* 0x000020001d147984 */ /* 0x000f220000000c00 */
[----:B0-----:R-:W-:-:S02]  /*16c0*/  LOP3.LUT R13, R12, 0xf0f0f0f, RZ, 0xc0, !PT ;  /* 0x0f0f0f0f0c0d7812 */ /* 0x001fc400078ec0ff */
[----:B------:R-:W-:-:S03]  /*16d0*/  SHF.R.U32.HI R12, RZ, 0x4, R12 ;  /* 0x00000004ff0c7819 */ /* 0x000fc6000001160c */
[----:B-1----:R-:W-:Y:S01]  /*16e0*/  IDP.4A.S8.S8 R13, R13, R24, RZ ;  /* 0x000000180d0d7226 */ /* 0x002fe200000006ff */
[----:B------:R-:W-:Y:S02]  /*16f0*/  LOP3.LUT R15, R12, 0xf0f0f0f, RZ, 0xc0, !PT ;  /* 0x0f0f0f0f0c0f7812 */ /* 0x000fe400078ec0ff */
[----:B--2---:R-:W-:-:S03]  /*1700*/  LOP3.LUT R8, R9, 0xf0f0f0f, RZ, 0xc0, !PT ;  /* 0x0f0f0f0f09087812 */ /* 0x004fc600078ec0ff */
[----:B---3--:R-:W-:Y:S02]  /*1710*/  IDP.4A.S8.S8 R16, R15, R16, R13 ;  /* 0x000000100f107226 */ /* 0x008fe4000000060d */
[----:B------:R-:W0:Y:S02]  /*1720*/  LDS.128 R12, [R29+0x30] ;  /* 0x000030001d0c7984 */ /* 0x000e240000000c00 */
[----:B------:R-:W-:Y:S02]  /*1730*/  IDP.4A.S8.S8 R25, R8, R25, R16 ;  /* 0x0000001908197226 */ /* 0x000fe40000000610 */
[----:B------:R-:W1:Y:S04]  /*1740*/  LDS R8, [R28+0x54] ;  /* 0x000054001c087984 */ /* 0x000e680000000800 */
[----:B------:R-:W2:Y:S01]  /*1750*/  LDS R16, [R28+0x4c] ;  /* 0x00004c001c107984 */ /* 0x000ea20000000800 */
[----:B------:R-:W-:-:S04]  /*1760*/  SHF.R.U32.HI R9, RZ, 0x4, R9 ;  /* 0x00000004ff097819 */ /* 0x000fc80000011609 */
[----:B------:R-:W-:-:S05]  /*1770*/  LOP3.LUT R24, R9, 0xf0f0f0f, RZ, 0xc0, !PT ;  /* 0x0f0f0f0f09187812 */ /* 0x000fca00078ec0ff */
[----:B------:R-:W-:Y:S01]  /*1780*/  IDP.4A.S8.S8 R9, R24, R17, R25 ;  /* 0x0000001118097226 */ /* 0x000fe20000000619 */
[----:B----4-:R-:W-:Y:S02]  /*1790*/  LOP3.LUT R17, R10, 0xf0f0f0f, RZ, 0xc0, !PT ;  /* 0x0f0f0f0f0a117812 */ /* 0x010fe400078ec0ff */
[----:B------:R-:W-:Y:S02]  /*17a0*/  SHF.R.U32.HI R10, RZ, 0x4, R10 ;  /* 0x00000004ff0a7819 */ /* 0x000fe4000001160a */
[----:B-----5:R-:W-:Y:S02]  /*17b0*/  LOP3.LUT R25, R11, 0xf0f0f0f, RZ, 0xc0, !PT ;  /* 0x0f0f0f0f0b197812 */ /* 0x020fe400078ec0ff */
[----:B------:R-:W-:Y:S01]  /*17c0*/  SHF.R.U32.HI R11, RZ, 0x4, R11 ;  /* 0x00000004ff0b7819 */ /* 0x000fe2000001160b */
[----:B------:R-:W-:Y:S01]  /*17d0*/  IDP.4A.S8.S8 R9, R17, R26, R9 ;  /* 0x0000001a11097226 */ /* 0x000fe20000000609 */
[----:B------:R-:W-:Y:S01]  /*17e0*/  LOP3.LUT R10, R10, 0xf0f0f0f, RZ, 0xc0, !PT ;  /* 0x0f0f0f0f0a0a7812 */ /* 0x000fe200078ec0ff */
[----:B------:R-:W3:Y:S01]  /*17f0*/  LDS R17, [R28+0x58] ;  /* 0x000058001c117984 */ /* 0x000ee20000000800 */
[----:B------:R-:W-:Y:S01]  /*1800*/  LOP3.LUT R11, R11, 0xf0f0f0f, RZ, 0xc0, !PT ;  /* 0x0f0f0f0f0b0b7812 */ /* 0x000fe200078ec0ff */
[----:B------:R-:W-:-:S02]  /*1810*/  IDP.4A.S8.S8 R25, R25, R20, RZ ;  /* 0x0000001419197226 */ /* 0x000fc400000006ff */
[----:B------:R-:W-:Y:S02]  /*1820*/  IDP.4A.S8.S8 R20, R10, R18, R9 ;  /* 0x000000120a147226 */ /* 0x000fe40000000609 */
[----:B------:R-:W4:Y:S01]  /*1830*/  LDS R18, [R28+0x60] ;  /* 0x000060001c127984 */ /* 0x000f220000000800 */
[----:B0-----:R-:W-:Y:S01]  /*1840*/  IDP.4A.S8.S8 R12, R11, R12, R25 ;  /* 0x0000000c0b0c7226 */ /* 0x001fe20000000619 */
[----:B-1----:R-:W-:Y:S02]  /*1850*/  LOP3.LUT R9, R8, 0xf0f0f0f, RZ, 0xc0, !PT ;  /* 0x0f0f0f0f08097812 */ /* 0x002fe400078ec0ff */
[----:B------:R-:W-:-:S03]  /*1860*/  SHF.R.U32.HI R8, RZ, 0x4, R8 ;  /* 0x00000004ff087819 */ /* 0x000fc60000011608 */
[----:B------:R-:W-:Y:S01]  /*1870*/  IDP.4A.S8.S8 R21, R9, R21, R12 ;  /* 0x0000001509157226 */ /* 0x000fe2000000060c */
[----:B------:R-:W-:Y:S02]  /*1880*/  LOP3.LUT R24, R8, 0xf0f0f0f, RZ, 0xc0, !PT ;  /* 0x0f0f0f0f08187812 */ /* 0x000fe400078ec0ff */
[----:B--2---:R-:W-:Y:S01]  /*1890*/  LOP3.LUT R12, R16, 0xf0f0f0f, RZ, 0xc0, !PT ;  /* 0x0f0f0f0f100c7812 */ /* 0x004fe200078ec0ff */
[----:B------:R-:W0:Y:S02]  /*18a0*/  LDS.128 R8, [R29+0x40] ;  /* 0x000040001d087984 */ /* 0x000e240000000c00 */
[----:B------:R-:W-:Y:S02]  /*18b0*/  IDP.4A.S8.S8 R21, R24, R13, R21 ;  /* 0x0000000d18157226 */ /* 0x000fe40000000615 */
[----:B------:R-:W-:Y:S02]  /*18c0*/  IDP.4A.S8.S8 R12, R12, R27, R20 ;  /* 0x0000001b0c0c7226 */ /* 0x000fe40000000614 */
[----:B------:R-:W1:Y:S04]  /*18d0*/  LDS.128 R24, [R29+0x50] ;  /* 0x000050001d187984 */ /* 0x000e680000000c00 */
[----:B------:R-:W2:Y:S01]  /*18e0*/  LDS R20, [R28+0x64] ;  /* 0x000064001c147984 */ /* 0x000ea20000000800 */
[----:B---3--:R-:W-:-:S05]  /*18f0*/  LOP3.LUT R13, R17, 0xf0f0f0f, RZ, 0xc0, !PT ;  /* 0x0f0f0f0f110d7812 */ /* 0x008fca00078ec0ff */
[----:B------:R-:W-:Y:S01]  /*1900*/  IDP.4A.S8.S8 R21, R13, R22, R21 ;  /* 0x000000160d157226 */ /* 0x000fe20000000615 */
[----:B----4-:R-:W-:Y:S02]  /*1910*/  LOP3.LUT R13, R18, 0xf0f0f0f, RZ, 0xc0, !PT ;  /* 0x0f0f0f0f120d7812 */ /* 0x010fe400078ec0ff */
[----:B------:R-:W-:-:S03]  /*1920*/  SHF.R.U32.HI R18, RZ, 0x4, R18 ;  /* 0x00000004ff127819 */ /* 0x000fc60000011612 */
[----:B0-----:R-:W-:Y:S01]  /*1930*/  IDP.4A.S8.S8 R8, R13, R8, RZ ;  /* 0x000000080d087226 */ /* 0x001fe200000006ff */
[----:B------:R-:W-:Y:S02]  /*1940*/  LOP3.LUT R13, R18, 0xf0f0f0f, RZ, 0xc0, !PT ;  /* 0x0f0f0f0f120d7812 */ /* 0x000fe400078ec0ff */
[----:B------:R-:W0:Y:S03]  /*1950*/  LDS R18, [R28+0x5c] ;  /* 0x00005c001c127984 */ /* 0x000e260000000800 */
[----:B-1----:R-:W-:Y:S02]  /*1960*/  IDP.4A.S8.S8 R8, R13, R24, R8 ;  /* 0x000000180d087226 */ /* 0x002fe40000000608 */
[----:B------:R-:W1:Y:S01]  /*1970*/  LDS R13, [R28+0x68] ;  /* 0x000068001c0d7984 */ /* 0x000e620000000800 */
[----:B--2---:R-:W-:Y:S02]  /*1980*/  LOP3.LUT R22, R20, 0xf0f0f0f, RZ, 0xc0, !PT ;  /* 0x0f0f0f0f14167812 */ /* 0x004fe400078ec0ff */
[----:B------:R-:W-:Y:S01]  /*1990*/  SHF.R.U32.HI R17, RZ, 0x4, R17 ;  /* 0x00000004ff117819 */ /* 0x000fe20000011611 */
[----:B------:R-:W-:Y:S02]  /*19a0*/  LDS R24, [R28+0x74] ;  /* 0x000074001c187984 */ /* 0x000fe40000000800 */
[----:B------:R-:W-:-:S02]  /*19b0*/  IDP.4A.S8.S8 R22, R22, R9, R8 ;  /* 0x0000000916167226 */ /* 0x000fc40000000608 */
[----:B------:R-:W2:Y:S01]  /*19c0*/  LDS R8, [R28+0x6c] ;  /* 0x00006c001c087984 */ /* 0x000ea20000000800 */
[----:B------:R-:W-:Y:S02]  /*19d0*/  SHF.R.U32.HI R20, RZ, 0x4, R20 ;  /* 0x00000004ff147819 */ /* 0x000fe40000011614 */
[----:B------:R-:W-:Y:S02]  /*19e0*/  LOP3.LUT R17, R17, 0xf0f0f0f, RZ, 0xc0, !PT ;  /* 0x0f0f0f0f11117812 */ /* 0x000fe400078ec0ff */
[----:B------:R-:W-:-:S03]  /*19f0*/  LOP3.LUT R20, R20, 0xf0f0f0f, RZ, 0xc0, !PT ;  /* 0x0f0f0f0f14147812 */ /* 0x000fc600078ec0ff */
[----:B------:R-:W-:Y:S02]  /*1a00*/  IDP.4A.S8.S8 R14, R17, R14, R21 ;  /* 0x0000000e110e7226 */ /* 0x000fe40000000615 */
[----:B------:R-:W-:Y:S01]  /*1a10*/  IDP.4A.S8.S8 R25, R20, R25, R22 ;  /* 0x0000001914197226 */ /* 0x000fe20000000616 */
[----:B------:R-:W3:Y:S01]  /*1a20*/  LDS R17, [R28+0x70] ;  /* 0x000070001c117984 */ /* 0x000ee20000000800 */
[----:B------:R-:W-:-:S04]  /*1a30*/  SHF.R.U32.HI R16, RZ, 0x4, R16 ;  /* 0x00000004ff107819 */ /* 0x000fc80000011610 */
[----:B------:R-:W-:Y:S02]  /*1a40*/  LOP3.LUT R16, R16, 0xf0f0f0f, RZ, 0xc0, !PT ;  /* 0x0f0f0f0f10107812 */ /* 0x000fe400078ec0ff */
[----:B0-----:R-:W-:Y:S02]  /*1a50*/  LOP3.LUT R9, R18, 0xf0f0f0f, RZ, 0xc0, !PT ;  /* 0x0f0f0f0f12097812 */ /* 0x001fe400078ec0ff */
[----:B-1----:R-:W-:-:S03]  /*1a60*/  LOP3.LUT R20, R13, 0xf0f0f0f, RZ, 0xc0, !PT ;  /* 0x0f0f0f0f0d147812 */ /* 0x002fc600078ec0ff */
[----:B------:R-:W-:Y:S01]  /*1a70*/  IDP.4A.S8.S8 R14, R9, R23, R14 ;  /* 0x00000017090e7226 */ /* 0x000fe2000000060e */
[----:B------:R-:W-:Y:S02]  /*1a80*/  SHF.R.U32.HI R13, RZ, 0x4, R13 ;  /* 0x00000004ff0d7819 */ /* 0x000fe4000001160d */
[----:B------:R-:W-:Y:S01]  /*1a90*/  SHF.R.U32.HI R18, RZ, 0x4, R18 ;  /* 0x00000004ff127819 */ /* 0x000fe20000011612 */
[----:B------:R-:W-:Y:S02]  /*1aa0*/  IDP.4A.S8.S8 R9, R20, R10, R25 ;  /* 0x0000000a14097226 */ /* 0x000fe40000000619 */
[----:B------:R-:W0:Y:S01]  /*1ab0*/  LDS.128 R20, [R29+0x60] ;  /* 0x000060001d147984 */ /* 0x000e220000000c00 */
[----:B------:R-:W-:Y:S02]  /*1ac0*/  LOP3.LUT R13, R13, 0xf0f0f0f, RZ, 0xc0, !PT ;  /* 0x0f0f0f0f0d0d7812 */ /* 0x000fe400078ec0ff */
[----:B------:R-:W-:Y:S01]  /*1ad0*/  LOP3.LUT R18, R18, 0xf0f0f0f, RZ, 0xc0, !PT ;  /* 0x0f0f0f0f12127812 */ /* 0x000fe200078ec0ff */
[----:B------:R-:W-:-:S02]  /*1ae0*/  IDP.4A.S8.S8 R19, R16, R19, R12 ;  /* 0x0000001310137226 */ /* 0x000fc4000000060c */
[----:B------:R-:W-:Y:S01]  /*1af0*/  IDP.4A.S8.S8 R26, R13, R26, R9 ;  /* 0x0000001a0d1a7226 */ /* 0x000fe20000000609 */
[----:B--2---:R-:W-:Y:S01]  /*1b00*/  LOP3.LUT R9, R8, 0xf0f0f0f, RZ, 0xc0, !PT ;  /* 0x0f0f0f0f08097812 */ /* 0x004fe200078ec0ff */
[----:B------:R-:W-:Y:S02]  /*1b10*/  IDP.4A.S8.S8 R16, R18, R15, R14 ;  /* 0x0000000f12107226 */ /* 0x000fe4000000060e */
[----:B------:R-:W1:Y:S01]  /*1b20*/  LDS.128 R12, [R29+0x70] ;  /* 0x000070001d0c7984 */ /* 0x000e620000000c00 */
[----:B------:R-:W-:Y:S01]  /*1b30*/  SHF.R.U32.HI R18, RZ, 0x4, R8 ;  /* 0x00000004ff127819 */ /* 0x000fe20000011608 */
[----:B------:R-:W-:Y:S02]  /*1b40*/  IDP.4A.S8.S8 R26, R9, R11, R26 ;  /* 0x0000000b091a7226 */ /* 0x000fe4000000061a */
[----:B------:R-:W2:Y:S01]  /*1b50*/  LDS.128 R8, [R0.X16+0x16a0] ;  /* 0x0016a00000087984 */ /* 0x000ea2000000cc00 */
[----:B------:R-:W-:-:S05]  /*1b60*/  LOP3.LUT R18, R18, 0xf0f0f0f, RZ, 0xc0, !PT ;  /* 0x0f0f0f0f12127812 */ /* 0x000fca00078ec0ff */
[----:B------:R-:W-:Y:S02]  /*1b70*/  IDP.4A.S8.S8 R27, R18, R27, R26 ;  /* 0x0000001b121b7226 */ /* 0x000fe4000000061a */
[----:B------:R-:W4:Y:S01]  /*1b80*/  LDS R18, [R28+0x78] ;  /* 0x000078001c127984 */ /* 0x000f220000000800 */
[----:B---3--:R-:W-:Y:S01]  /*1b90*/  LOP3.LUT R25, R17, 0xf0f0f0f, RZ, 0xc0, !PT ;  /* 0x0f0f0f0f11197812 */ /* 0x008fe200078ec0ff */
[----:B------:R-:W3:Y:S04]  /*1ba0*/  I2F R19, R19 ;  /* 0x0000001300137306 */ /* 0x000ee80000201400 */
[----:B0-----:R-:W-:Y:S01]  /*1bb0*/  IDP.4A.S8.S8 R26, R25, R20, RZ ;  /* 0x00000014191a7226 */ /* 0x001fe200000006ff */
[----:B------:R-:W-:Y:S02]  /*1bc0*/  SHF.R.U32.HI R20, RZ, 0x4, R17 ;  /* 0x00000004ff147819 */ /* 0x000fe40000011611 */
[----:B------:R-:W0:Y:S02]  /*1bd0*/  LDS R17, [R28+0x7c] ;  /* 0x00007c001c117984 */ /* 0x000e240000000800 */
[----:B------:R-:W-:-:S02]  /*1be0*/  LOP3.LUT R25, R20, 0xf0f0f0f, RZ, 0xc0, !PT ;  /* 0x0f0f0f0f14197812 */ /* 0x000fc400078ec0ff */
[----:B------:R-:W-:-:S03]  /*1bf0*/  LOP3.LUT R20, R24, 0xf0f0f0f, RZ, 0xc0, !PT ;  /* 0x0f0f0f0f18147812 */ /* 0x000fc600078ec0ff */
[----:B-1----:R-:W-:-:S04]  /*1c00*/  IDP.4A.S8.S8 R12, R25, R12, R26 ;  /* 0x0000000c190c7226 */ /* 0x002fc8000000061a */
[----:B------:R-:W-:Y:S01]  /*1c10*/  IDP.4A.S8.S8 R20, R20, R21, R12 ;  /* 0x0000001514147226 */ /* 0x000fe2000000060c */
[--C-:B--2---:R-:W-:Y:S01]  /*1c20*/  HADD2.F32 R12, -RZ, R8.reuse.H1_H1 ;  /* 0x30000008ff0c7230 */ /* 0x104fe20000004100 */
[----:B------:R-:W-:Y:S01]  /*1c30*/  SHF.R.U32.HI R24, RZ, 0x4, R24 ;  /* 0x00000004ff187819 */ /* 0x000fe20000011618 */
[----:B------:R-:W-:-:S03]  /*1c40*/  HADD2.F32 R8, -RZ, R8.H0_H0 ;  /* 0x20000008ff087230 */ /* 0x000fc60000004100 */
[----:B------:R-:W-:Y:S01]  /*1c50*/  FMUL.FTZ R12, R12, 8 ;  /* 0x410000000c0c7820 */ /* 0x000fe20000410000 */
[----:B------:R-:W-:-:S03]  /*1c60*/  LOP3.LUT R24, R24, 0xf0f0f0f, RZ, 0xc0, !PT ;  /* 0x0f0f0f0f18187812 */ /* 0x000fc600078ec0ff */
[----:B---3--:R-:W-:Y:S02]  /*1c70*/  FFMA.FTZ R8, R8, R19, -R12 ;  /* 0x0000001308087223 */ /* 0x008fe4000001080c */
[----:B------:R-:W1:Y:S01]  /*1c80*/  LDS R12, [R35.X4+0x1090] ;  /* 0x00109000230c7984 */ /* 0x000e620000004800 */
[----:B----4-:R-:W-:Y:S01]  /*1c90*/  LOP3.LUT R19, R18, 0xf0f0f0f, RZ, 0xc0, !PT ;  /* 0x0f0f0f0f12137812 */ /* 0x010fe200078ec0ff */
[----:B------:R-:W-:Y:S02]  /*1ca0*/  IDP.4A.S8.S8 R21, R24, R13, R20 ;  /* 0x0000000d18157226 */ /* 0x000fe40000000614 */
[----:B------:R-:W2:Y:S01]  /*1cb0*/  LDS R13, [R35.X4+0x1094] ;  /* 0x00109400230d7984 */ /* 0x000ea20000004800 */
[----:B------:R-:W-:Y:S01]  /*1cc0*/  SHF.R.U32.HI R18, RZ, 0x4, R18 ;  /* 0x00000004ff127819 */ /* 0x000fe20000011612 */
[----:B------:R-:W-:Y:S02]  /*1cd0*/  IDP.4A.S8.S8 R22, R19, R22, R21 ;  /* 0x0000001613167226 */ /* 0x000fe40000000615 */
[----:B------:R-:W3:Y:S01]  /*1ce0*/  LDS R19, [R35.X4+0x1098] ;  /* 0x0010980023137984 */ /* 0x000ee20000004800 */
[----:B------:R-:W-:-:S03]  /*1cf0*/  LOP3.LUT R21, R18, 0xf0f0f0f, RZ, 0xc0, !PT ;  /* 0x0f0f0f0f12157812 */ /* 0x000fc600078ec0ff */
[----:B------:R-:W4:Y:S01]  /*1d00*/  LDS R18, [R35.X4+0x109c] ;  /* 0x00109c0023127984 */ /* 0x000f220000004800 */
[----:B------:R-:W5:Y:S01]  /*1d10*/  I2F R16, R16 ;  /* 0x0000001000107306 */ /* 0x000f620000201400 */
[----:B------:R-:W-:Y:S01]  /*1d20*/  IDP.4A.S8.S8 R14, R21, R14, R22 ;  /* 0x0000000e150e7226 */ /* 0x000fe20000000616 */
[----:B0-----:R-:W-:Y:S02]  /*1d30*/  LOP3.LUT R20, R17, 0xf0f0f0f, RZ, 0xc0, !PT ;  /* 0x0f0f0f0f11147812 */ /* 0x001fe400078ec0ff */
[----:B------:R-:W-:-:S03]  /*1d40*/  SHF.R.U32.HI R17, RZ, 0x4, R17 ;  /* 0x00000004ff117819 */ /* 0x000fc60000011611 */
[----:B------:R-:W-:Y:S01]  /*1d50*/  IDP.4A.S8.S8 R20, R20, R23, R14 ;  /* 0x0000001714147226 */ /* 0x000fe2000000060e */
[----:B------:R-:W-:Y:S01]  /*1d60*/  LOP3.LUT R22, R17, 0xf0f0f0f, RZ, 0xc0, !PT ;  /* 0x0f0f0f0f11167812 */ /* 0x000fe200078ec0ff */
[--C-:B------:R-:W-:Y:S01]  /*1d70*/  HADD2.F32 R14, -RZ, R9.reuse.H1_H1 ;  /* 0x30000009ff0e7230 */ /* 0x100fe20000004100 */
[----:B------:R-:W0:Y:S01]  /*1d80*/  I2F R27, R27 ;  /* 0x0000001b001b7306 */ /* 0x000e220000201400 */
[----:B------:R-:W-:Y:S02]  /*1d90*/  HADD2.F32 R9, -RZ, R9.H0_H0 ;  /* 0x20000009ff097230 */ /* 0x000fe40000004100 */
[----:B------:R-:W-:Y:S02]  /*1da0*/  IDP.4A.S8.S8 R15, R22, R15, R20 ;  /* 0x0000000f160f7226 */ /* 0x000fe40000000614 */
[----:B------:R-:W-:-:S03]  /*1db0*/  FMUL.FTZ R14, R14, 8 ;  /* 0x410000000e0e7820 */ /* 0x000fc60000410000 */
[----:B------:R-:W3:Y:S01]  /*1dc0*/  I2F R20, R15 ;  /* 0x0000000f00147306 */ /* 0x000ee20000201400 */
[----:B-----5:R-:W-:Y:S01]  /*1dd0*/  FFMA.FTZ R9, R9, R16, -R14 ;  /* 0x0000001009097223 */ /* 0x020fe2000001080e */
[--C-:B------:R-:W-:Y:S02]  /*1de0*/  HADD2.F32 R14, -RZ, R10.reuse.H1_H1 ;  /* 0x3000000aff0e7230 */ /* 0x100fe40000004100 */
[----:B------:R-:W-:Y:S02]  /*1df0*/  HADD2.F32 R10, -RZ, R10.H0_H0 ;  /* 0x2000000aff0a7230 */ /* 0x000fe40000004100 */
[--C-:B------:R-:W-:Y:S01]  /*1e00*/  HADD2.F32 R16, -RZ, R11.reuse.H1_H1 ;  /* 0x3000000bff107230 */ /* 0x100fe20000004100 */
[----:B------:R-:W-:Y:S02]  /*1e10*/  FMUL.FTZ R14, R14, 8 ;  /* 0x410000000e0e7820 */ /* 0x000fe40000410000 */
[----:B-1----:R-:W-:Y:S01]  /*1e20*/  FFMA.FTZ R8, R8, R12, R43 ;  /* 0x0000000c08087223 */ /* 0x002fe2000001002b */
[----:B------:R-:W-:Y:S01]  /*1e30*/  HADD2.F32 R11, -RZ, R11.H0_H0 ;  /* 0x2000000bff0b7230 */ /* 0x000fe20000004100 */
[----:B0-----:R-:W-:-:S02]  /*1e40*/  FFMA.FTZ R10, R10, R27, -R14 ;  /* 0x0000001b0a0a7223 */ /* 0x001fc4000001080e */
[----:B------:R-:W-:Y:S02]  /*1e50*/  FMUL.FTZ R16, R16, 8 ;  /* 0x4100000010107820 */ /* 0x000fe40000410000 */
[----:B--2---:R-:W-:Y:S02]  /*1e60*/  FFMA.FTZ R8, R9, R13, R8 ;  /* 0x0000000d09087223 */ /* 0x004fe40000010008 */
[----:B---3--:R-:W-:Y:S02]  /*1e70*/  FFMA.FTZ R11, R11, R20, -R16 ;  /* 0x000000140b0b7223 */ /* 0x008fe40000010810 */
[----:B------:R-:W-:-:S04]  /*1e80*/  FFMA.FTZ R19, R10, R19, R8 ;  /* 0x000000130a137223 */ /* 0x000fc80000010008 */
[----:B----4-:R-:W-:Y:S01]  /*1e90*/  FFMA.FTZ R43, R11, R18, R19 ;  /* 0x000000120b2b7223 */ /* 0x010fe20000010013 */
[----:B------:R-:W-:Y:S06]  /*1ea0*/  BAR.SYNC.DEFER_BLOCKING 0x0 ;  /* 0x0000000000007b1d */ /* 0x000fec0000010000 */
.L_x_384:
[----:B------:R-:W-:-:S04]  /*1eb0*/  UIADD3 UR4, UR4, 0x8, URZ ;  /* 0x0000000804047890 */ /* 0x000fc8000fffe03f */
[----:B------:R-:W-:-:S06]  /*1ec0*/  UISETP.GE.AND UP0, UPT, UR4, UR8, UPT ;  /* 0x000000080400728c */ /* 0x000fcc000bf06270 */
[----:B------:R-:W-:-:S13]  /*1ed0*/  PLOP3.LUT P0, PT, PT, PT, UP0, 0x80, 0x0 ;  /* 0x000000000000781c */ /* 0x000fda0003f0f008 */
[----:B------:R-:W-:Y:S01]  /*1ee0*/  @P0 CALL.REL.NOINC `(.L_x_383) ;  /* 0x0000001000000944 */ /* 0x000fe20003c00000 */
[----:B------:R-:W-:Y:S05]  /*1ef0*/  BRA `(.L_x_385) ;  /* 0xffffe62000007947 */ /* 0x000fea000383ffff */
.L_x_383:
        /* <DEDUP_REMOVED lines=16> */
.L_x_386:
        /* <DEDUP_REMOVED lines=16> */
.L_x_1278:


//--------------------- .text._Z8moe_q6_KIN3c104HalfELb1EEvPKvS3_PT_PKiS7_S7_iiiiiii --------------------------
	.section	.text._Z8moe_q6_KIN3c104HalfELb1EEvPKvS3_PT_PKiS7_S7_iiiiiii,"ax",@progbits
	.sectioninfo	@"SHI_REGISTERS=64"
	.align	128
.text._Z8moe_q6_KIN3c104HalfELb1EEvPKvS3_PT_PKiS7_S7_iiiiiii:
        .type           _Z8moe_q6_KIN3c104HalfELb1EEvPKvS3_PT_PKiS7_S7_iiiiiii,@function
        .size           _Z8moe_q6_KIN3c104HalfELb1EEvPKvS3_PT_PKiS7_S7_iiiiiii,(.L_x_1279 - _Z8moe_q6_KIN3c104HalfELb1EEvPKvS3_PT_PKiS7_S7_iiiiiii)
        .other          _Z8moe_q6_KIN3c104HalfELb1EEvPKvS3_PT_PKiS7_S7_iiiiiii,@"STO_CUDA_ENTRY STV_DEFAULT"
_Z8moe_q6_KIN3c104HalfELb1EEvPKvS3_PT_PKiS7_S7_iiiiiii:
        /* <DEDUP_REMOVED lines=163> */
.L_x_389:
        /* <DEDUP_REMOVED lines=650> */
.L_x_388:
[----:B------:R-:W-:-:S04]  /*32d0*/  UIADD3 UR4, UR4, 0x1, URZ ;  /* 0x0000000104047890 */ /* 0x000fc8000fffe03f */
[----:B------:R-:W-:-:S06]  /*32e0*/  UISETP.GE.AND UP0, UPT, UR4, UR8, UPT ;  /* 0x000000080400728c */ /* 0x000fcc000bf06270 */
[----:B------:R-:W-:-:S13]  /*32f0*/  PLOP3.LUT P0, PT, PT, PT, UP0, 0x80, 0x0 ;  /* 0x000000000000781c */ /* 0x000fda0003f0f008 */
[----:B------:R-:W-:Y:S01]  /*3300*/  @P0 CALL.REL.NOINC `(.L_x_387) ;  /* 0x0000001000000944 */ /* 0x000fe20003c00000 */
[----:B------:R-:W-:Y:S05]  /*3310*/  BRA `(.L_x_389) ;  /* 0xffffd71000007947 */ /* 0x000fea000383ffff */
.L_x_387:
        /* <DEDUP_REMOVED lines=10> */
[----:B------:R-:W-:Y:S01]  /*33c0*/  F2FP.PACK_AB R3, RZ, R3 ;  /* 0x00000003ff03723e */ /* 0x000fe200000000ff */
[----:B------:R-:W-:Y:S02]  /*33d0*/  IMAD.MOV.U32 R7, RZ, RZ, 0x2 ;  /* 0x00000002ff077424 */ /* 0x000fe400078e00ff */
[----:B------:R-:W-:Y:S01]  /*33e0*/  IMAD R2, R2, c[0x0][0x1a4], R5 ;  /* 0x0000690002027a24 */ /* 0x000fe200078e0205 */
[----:B------:R-:W-:-:S03]  /*33f0*/  PRMT R0, R3, 0x7610, R0 ;  /* 0x0000761003007816 */ /* 0x000fc60000000000 */
[----:B------:R-:W-:-:S05]  /*3400*/  IMAD.WIDE.U32 R2, R2, R7, c[0x0][0x170] ;  /* 0x00005c0002027625 */ /* 0x000fca00078e0007 */
[----:B------:R-:W-:Y:S01]  /*3410*/  STG.E.U16 [R2.64], R0 ;  /* 0x0000000002007986 */ /* 0x000fe2000c10150e */
[----:B------:R-:W-:Y:S05]  /*3420*/  EXIT ;  /* 0x000000000000794d */ /* 0x000fea0003800000 */
.L_x_390:
        /* <DEDUP_REMOVED lines=13> */
.L_x_1279:


//--------------------- .text._Z8moe_q6_KIN3c104HalfELb0EEvPKvS3_PT_PKiS7_S7_iiiiiii --------------------------
	.section	.text._Z8moe_q6_KIN3c104HalfELb0EEvPKvS3_PT_PKiS7_S7_iiiiiii,"ax",@progbits
	.sectioninfo	@"SHI_REGISTERS=48"
	.align	128
.text._Z8moe_q6_KIN3c104HalfELb0EEvPKvS3_PT_PKiS7_S7_iiiiiii:
        .type           _Z8moe_q6_KIN3c104HalfELb0EEvPKvS3_PT_PKiS7_S7_iiiiiii,@function
        .size           _Z8moe_q6_KIN3c104HalfELb0EEvPKvS3_PT_PKiS7_S7_iiiiiii,(.L_x_1280 - _Z8moe_q6_KIN3c104HalfELb0EEvPKvS3_PT_PKiS7_S7_iiiiiii)
        .other          _Z8moe_q6_KIN3c104HalfELb0EEvPKvS3_PT_PKiS7_S7_iiiiiii,@"STO_CUDA_ENTRY STV_DEFAULT"
_Z8moe_q6_KIN3c104HalfELb0EEvPKvS3_PT_PKiS7_S7_iiiiiii:
        /* <DEDUP_REMOVED lines=108> */
.L_x_393:
        /* <DEDUP_REMOVED lines=623> */
.L_x_392:
[----:B------:R-:W-:-:S06]  /*2db0*/  UIADD3 UR4, UR4, 0x1, URZ ;  /* 0x0000000104047890 */ /* 0x000fcc000fffe03f */
[----:B------:R-:W-:-:S13]  /*2dc0*/  ISETP.LE.AND P0, PT, R5, UR4, PT ;  /* 0x0000000405007c0c */ /* 0x000fda000bf03270 */
[----:B------:R-:W-:Y:S01]  /*2dd0*/  @P0 CALL.REL.NOINC `(.L_x_391) ;  /* 0x0000001000000944 */ /* 0x000fe20003c00000 */
[----:B------:R-:W-:Y:S05]  /*2de0*/  BRA `(.L_x_393) ;  /* 0xffffd8d000007947 */ /* 0x000fea000383ffff */
.L_x_391:
        /* <DEDUP_REMOVED lines=17> */
.L_x_394:
        /* <DEDUP_REMOVED lines=16> */
.L_x_1280:


//--------------------- .text._Z8moe_q5_KIN3c104HalfELb1EEvPKvS3_PT_PKiS7_S7_iiiiiii --------------------------
	.section	.text._Z8moe_q5_KIN3c104HalfELb1EEvPKvS3_PT_PKiS7_S7_iiiiiii,"ax",@progbits
	.sectioninfo	@"SHI_REGISTERS=64"
	.align	128
.text._Z8moe_q5_KIN3c104HalfELb1EEvPKvS3_PT_PKiS7_S7_iiiiiii:
        .type           _Z8moe_q5_KIN3c104HalfELb1EEvPKvS3_PT_PKiS7_S7_iiiiiii,@function
        .size           _Z8moe_q5_KIN3c104HalfELb1EEvPKvS3_PT_PKiS7_S7_iiiiiii,(.L_x_1281 - _Z8moe_q5_KIN3c104HalfELb1EEvPKvS3_PT_PKiS7_S7_iiiiiii)
        .other          _Z8moe_q5_KIN3c104HalfELb1EEvPKvS3_PT_PKiS7_S7_iiiiiii,@"STO_CUDA_ENTRY STV_DEFAULT"
_Z8moe_q5_KIN3c104HalfELb1EEvPKvS3_PT_PKiS7_S7_iiiiiii:
        /* <DEDUP_REMOVED lines=148> */
.L_x_397:
        /* <DEDUP_REMOVED lines=548> */
.L_x_396:
[----:B------:R-:W-:-:S04]  /*2b80*/  UIADD3 UR4, UR4, 0x1, URZ ;  /* 0x0000000104047890 */ /* 0x000fc8000fffe03f */
[----:B------:R-:W-:-:S06]  /*2b90*/  UISETP.GE.AND UP0, UPT, UR4, UR5, UPT ;  /* 0x000000050400728c */ /* 0x000fcc000bf06270 */
[----:B------:R-:W-:-:S13]  /*2ba0*/  PLOP3.LUT P0, PT, PT, PT, UP0, 0x80, 0x0 ;  /* 0x000000000000781c */ /* 0x000fda0003f0f008 */
[----:B------:R-:W-:Y:S01]  /*2bb0*/  @P0 CALL.REL.NOINC `(.L_x_395) ;  /* 0x0000001000000944 */ /* 0x000fe20003c00000 */
[----:B------:R-:W-:Y:S05]  /*2bc0*/  BRA `(.L_x_397) ;  /* 0xffffdd7000007947 */ /* 0x000fea000383ffff */
.L_x_395:
        /* <DEDUP_REMOVED lines=11> */
[----:B------:R-:W-:Y:S01]  /*2c80*/  F2FP.PACK_AB R3, RZ, R3 ;  /* 0x00000003ff03723e */ /* 0x000fe200000000ff */
[----:B------:R-:W-:-:S03]  /*2c90*/  IMAD R2, R2, c[0x0][0x1a4], R5 ;  /* 0x0000690002027a24 */ /* 0x000fc600078e0205 */
[----:B------:R-:W-:-:S05]  /*2ca0*/  PRMT R0, R3, 0x7610, R0 ;  /* 0x0000761003007816 */ /* 0x000fca0000000000 */
[----:B------:R-:W-:-:S05]  /*2cb0*/  IMAD.WIDE.U32 R2, R2, R7, c[0x0][0x170] ;  /* 0x00005c0002027625 */ /* 0x000fca00078e0007 */
[----:B------:R-:W-:Y:S01]  /*2cc0*/  STG.E.U16 [R2.64], R0 ;  /* 0x0000000002007986 */ /* 0x000fe2000c10150a */
[----:B------:R-:W-:Y:S05]  /*2cd0*/  EXIT ;  /* 0x000000000000794d */ /* 0x000fea0003800000 */
.L_x_398:
        /* <DEDUP_REMOVED lines=10> */
.L_x_1281:


//--------------------- .text._Z8moe_q5_KIN3c104HalfELb0EEvPKvS3_PT_PKiS7_S7_iiiiiii --------------------------
	.section	.text._Z8moe_q5_KIN3c104HalfELb0EEvPKvS3_PT_PKiS7_S7_iiiiiii,"ax",@progbits
	.sectioninfo	@"SHI_REGISTERS=56"
	.align	128
.text._Z8moe_q5_KIN3c104HalfELb0EEvPKvS3_PT_PKiS7_S7_iiiiiii:
        .type           _Z8moe_q5_KIN3c104HalfELb0EEvPKvS3_PT_PKiS7_S7_iiiiiii,@function
        .size           _Z8moe_q5_KIN3c104HalfELb0EEvPKvS3_PT_PKiS7_S7_iiiiiii,(.L_x_1282 - _Z8moe_q5_KIN3c104HalfELb0EEvPKvS3_PT_PKiS7_S7_iiiiiii)
        .other          _Z8moe_q5_KIN3c104HalfELb0EEvPKvS3_PT_PKiS7_S7_iiiiiii,@"STO_CUDA_ENTRY STV_DEFAULT"
_Z8moe_q5_KIN3c104HalfELb0EEvPKvS3_PT_PKiS7_S7_iiiiiii:
        /* <DEDUP_REMOVED lines=117> */
.L_x_401:
        /* <DEDUP_REMOVED lines=514> */
.L_x_400:
[----:B------:R-:W-:-:S06]  /*2770*/  UIADD3 UR4, UR4, 0x1, URZ ;  /* 0x0000000104047890 */ /* 0x000fcc000fffe03f */
[----:B------:R-:W-:-:S13]  /*2780*/  ISETP.LE.AND P0, PT, R8, UR4, PT ;  /* 0x0000000408007c0c */ /* 0x000fda000bf03270 */
[----:B------:R-:W-:Y:S01]  /*2790*/  @P0 CALL.REL.NOINC `(.L_x_399) ;  /* 0x0000001000000944 */ /* 0x000fe20003c00000 */
[----:B------:R-:W-:Y:S05]  /*27a0*/  BRA `(.L_x_401) ;  /* 0xffffdfa000007947 */ /* 0x000fea000383ffff */
.L_x_399:
        /* <DEDUP_REMOVED lines=17> */
.L_x_402:
        /* <DEDUP_REMOVED lines=12> */
.L_x_1282:


//--------------------- .text._Z8moe_q4_KIN3c104HalfELb1EEvPKvS3_PT_PKiS7_S7_iiiiiii --------------------------
	.section	.text._Z8moe_q4_KIN3c104HalfELb1EEvPKvS3_PT_PKiS7_S7_iiiiiii,"ax",@progbits
	.sectioninfo	@"SHI_REGISTERS=64"
	.align	128
.text._Z8moe_q4_KIN3c104HalfELb1EEvPKvS3_PT_PKiS7_S7_iiiiiii:
        .type           _Z8moe_q4_KIN3c104HalfELb1EEvPKvS3_PT_PKiS7_S7_iiiiiii,@function
        .size           _Z8moe_q4_KIN3c104HalfELb1EEvPKvS3_PT_PKiS7_S7_iiiiiii,(.L_x_1283 - _Z8moe_q4_KIN3c104HalfELb1EEvPKvS3_PT_PKiS7_S7_iiiiiii)
        .other          _Z8moe_q4_KIN3c104HalfELb1EEvPKvS3_PT_PKiS7_S7_iiiiiii,@"STO_CUDA_ENTRY STV_DEFAULT"
_Z8moe_q4_KIN3c104HalfELb1EEvPKvS3_PT_PKiS7_S7_iiiiiii:
        /* <DEDUP_REMOVED lines=134> */
.L_x_405:
        /* <DEDUP_REMOVED lines=516> */
.L_x_404:
[----:B------:R-:W-:-:S04]  /*28a0*/  UIADD3 UR4, UR4, 0x1, URZ ;  /* 0x0000000104047890 */ /* 0x000fc8000fffe03f */
[----:B------:R-:W-:-:S06]  /*28b0*/  UISETP.GE.AND UP0, UPT, UR4, UR5, UPT ;  /* 0x000000050400728c */ /* 0x000fcc000bf06270 */
[----:B------:R-:W-:-:S13]  /*28c0*/  PLOP3.LUT P0, PT, PT, PT, UP0, 0x80, 0x0 ;  /* 0x000000000000781c */ /* 0x000fda0003f0f008 */
[----:B------:R-:W-:Y:S01]  /*28d0*/  @P0 CALL.REL.NOINC `(.L_x_403) ;  /* 0x0000001000000944 */ /* 0x000fe20003c00000 */
[----:B------:R-:W-:Y:S05]  /*28e0*/  BRA `(.L_x_405) ;  /* 0xffffdf7000007947 */ /* 0x000fea000383ffff */
.L_x_403:
        /* <DEDUP_REMOVED lines=17> */
.L_x_406:
        /* <DEDUP_REMOVED lines=16> */
.L_x_1283:


//--------------------- .text._Z8moe_q4_KIN3c104HalfELb0EEvPKvS3_PT_PKiS7_S7_iiiiiii --------------------------
	.section	.text._Z8moe_q4_KIN3c104HalfELb0EEvPKvS3_PT_PKiS7_S7_iiiiiii,"ax",@progbits
	.sectioninfo	@"SHI_REGISTERS=48"
	.align	128
.text._Z8moe_q4_KIN3c104HalfELb0EEvPKvS3_PT_PKiS7_S7_iiiiiii:
        .type           _Z8moe_q4_KIN3c104HalfELb0EEvPKvS3_PT_PKiS7_S7_iiiiiii,@function
        .size           _Z8moe_q4_KIN3c104HalfELb0EEvPKvS3_PT_PKiS7_S7_iiiiiii,(.L_x_1284 - _Z8moe_q4_KIN3c104HalfELb0EEvPKvS3_PT_PKiS7_S7_iiiiiii)
        .other          _Z8moe_q4_KIN3c104HalfELb0EEvPKvS3_PT_PKiS7_S7_iiiiiii,@"STO_CUDA_ENTRY STV_DEFAULT"
_Z8moe_q4_KIN3c104HalfELb0EEvPKvS3_PT_PKiS7_S7_iiiiiii:
        /* <DEDUP_REMOVED lines=104> */
.L_x_409:
        /* <DEDUP_REMOVED lines=488> */
.L_x_408:
[----:B------:R-:W-:-:S04]  /*2500*/  UIADD3 UR4, UR4, 0x1, URZ ;  /* 0x0000000104047890 */ /* 0x000fc8000fffe03f */
[----:B------:R-:W-:-:S06]  /*2510*/  UISETP.GE.AND UP0, UPT, UR4, UR8, UPT ;  /* 0x000000080400728c */ /* 0x000fcc000bf06270 */
[----:B------:R-:W-:-:S13]  /*2520*/  PLOP3.LUT P0, PT, PT, PT, UP0, 0x80, 0x0 ;  /* 0x000000000000781c */ /* 0x000fda0003f0f008 */
[----:B------:R-:W-:Y:S01]  /*2530*/  @P0 CALL.REL.NOINC `(.L_x_407) ;  /* 0x0000001000000944 */ /* 0x000fe20003c00000 */
[----:B------:R-:W-:Y:S05]  /*2540*/  BRA `(.L_x_409) ;  /* 0xffffe13000007947 */ /* 0x000fea000383ffff */
.L_x_407:
        /* <DEDUP_REMOVED lines=17> */
.L_x_410:
        /* <DEDUP_REMOVED lines=10> */
.L_x_1284:


//--------------------- .text._Z8moe_q3_KIN3c104HalfELb1EEvPKvS3_PT_PKiS7_S7_iiiiiii --------------------------
	.section	.text._Z8moe_q3_KIN3c104HalfELb1EEvPKvS3_PT_PKiS7_S7_iiiiiii,"ax",@progbits
	.sectioninfo	@"SHI_REGISTERS=96"
	.align	128
.text._Z8moe_q3_KIN3c104HalfELb1EEvPKvS3_PT_PKiS7_S7_iiiiiii:
        .type           _Z8moe_q3_KIN3c104HalfELb1EEvPKvS3_PT_PKiS7_S7_iiiiiii,@function
        .size           _Z8moe_q3_KIN3c104HalfELb1EEvPKvS3_PT_PKiS7_S7_iiiiiii,(.L_x_1285 - _Z8moe_q3_KIN3c104HalfELb1EEvPKvS3_PT_PKiS7_S7_iiiiiii)
        .other          _Z8moe_q3_KIN3c104HalfELb1EEvPKvS3_PT_PKiS7_S7_iiiiiii,@"STO_CUDA_ENTRY STV_DEFAULT"
_Z8moe_q3_KIN3c104HalfELb1EEvPKvS3_PT_PKiS7_S7_iiiiiii:
        /* <DEDUP_REMOVED lines=207> */
.L_x_417:
        /* <DEDUP_REMOVED lines=218> */
.L_x_413:
        /* <DEDUP_REMOVED lines=185> */
.L_x_414:
        /* <DEDUP_REMOVED lines=190> */
.L_x_415:
        /* <DEDUP_REMOVED lines=190> */
.L_x_416:
        /* <DEDUP_REMOVED lines=168> */
.L_x_412:
[----:B------:R-:W-:-:S04]  /*4860*/  UIADD3 UR4, UR4, 0x2, URZ ;  /* 0x0000000204047890 */ /* 0x000fc8000fffe03f */
[----:B------:R-:W-:-:S06]  /*4870*/  UISETP.GE.AND UP0, UPT, UR4, UR7, UPT ;  /* 0x000000070400728c */ /* 0x000fcc000bf06270 */
[----:B------:R-:W-:-:S13]  /*4880*/  PLOP3.LUT P0, PT, PT, PT, UP0, 0x80, 0x0 ;  /* 0x000000000000781c */ /* 0x000fda0003f0f008 */
[----:B------:R-:W-:Y:S01]  /*4890*/  @P0 CALL.REL.NOINC `(.L_x_411) ;  /* 0x0000001000000944 */ /* 0x000fe20003c00000 */
[----:B------:R-:W-:Y:S05]  /*48a0*/  BRA `(.L_x_417) ;  /* 0xffffc44000007947 */ /* 0x000fea000383ffff */
.L_x_411:
        /* <DEDUP_REMOVED lines=11> */
[----:B------:R-:W-:Y:S01]  /*4960*/  F2FP.PACK_AB R71, RZ, R71 ;  /* 0x00000047ff47723e */ /* 0x000fe200000000ff */
[----:B------:R-:W-:-:S04]  /*4970*/  IMAD R3, R72, c[0x0][0x1a4], R3 ;  /* 0x0000690048037a24 */ /* 0x000fc800078e0203 */
[----:B------:R-:W-:-:S05]  /*4980*/  IMAD.WIDE.U32 R2, R3, R2, c[0x0][0x170] ;  /* 0x00005c0003027625 */ /* 0x000fca00078e0002 */
[----:B------:R-:W-:Y:S01]  /*4990*/  STG.E.U16 [R2.64], R71 ;  /* 0x0000004702007986 */ /* 0x000fe2000c10150e */
[----:B------:R-:W-:Y:S05]  /*49a0*/  EXIT ;  /* 0x000000000000794d */ /* 0x000fea0003800000 */
.L_x_418:
        /* <DEDUP_REMOVED lines=13> */
.L_x_1285:


//--------------------- .text._Z8moe_q3_KIN3c104HalfELb0EEvPKvS3_PT_PKiS7_S7_iiiiiii --------------------------
	.section	.text._Z8moe_q3_KIN3c104HalfELb0EEvPKvS3_PT_PKiS7_S7_iiiiiii,"ax",@progbits
	.sectioninfo	@"SHI_REGISTERS=64"
	.align	128
.text._Z8moe_q3_KIN3c104HalfELb0EEvPKvS3_PT_PKiS7_S7_iiiiiii:
        .type           _Z8moe_q3_KIN3c104HalfELb0EEvPKvS3_PT_PKiS7_S7_iiiiiii,@function
        .size           _Z8moe_q3_KIN3c104HalfELb0EEvPKvS3_PT_PKiS7_S7_iiiiiii,(.L_x_1286 - _Z8moe_q3_KIN3c104HalfELb0EEvPKvS3_PT_PKiS7_S7_iiiiiii)
        .other          _Z8moe_q3_KIN3c104HalfELb0EEvPKvS3_PT_PKiS7_S7_iiiiiii,@"STO_CUDA_ENTRY STV_DEFAULT"
_Z8moe_q3_KIN3c104HalfELb0EEvPKvS3_PT_PKiS7_S7_iiiiiii:
        /* <DEDUP_REMOVED lines=146> */
.L_x_425:
        /* <DEDUP_REMOVED lines=196> */
.L_x_421:
        /* <DEDUP_REMOVED lines=185> */
.L_x_422:
        /* <DEDUP_REMOVED lines=190> */
.L_x_423:
        /* <DEDUP_REMOVED lines=190> */
.L_x_424:
        /* <DEDUP_REMOVED lines=168> */
.L_x_420:
[----:B------:R-:W-:-:S04]  /*4330*/  UIADD3 UR4, UR4, 0x2, URZ ;  /* 0x0000000204047890 */ /* 0x000fc8000fffe03f */
[----:B------:R-:W-:-:S06]  /*4340*/  UISETP.GE.AND UP0, UPT, UR4, UR7, UPT ;  /* 0x000000070400728c */ /* 0x000fcc000bf06270 */
[----:B------:R-:W-:-:S13]  /*4350*/  PLOP3.LUT P0, PT, PT, PT, UP0, 0x80, 0x0 ;  /* 0x000000000000781c */ /* 0x000fda0003f0f008 */
[----:B------:R-:W-:Y:S01]  /*4360*/  @P0 CALL.REL.NOINC `(.L_x_419) ;  /* 0x0000001000000944 */ /* 0x000fe20003c00000 */
[----:B------:R-:W-:Y:S05]  /*4370*/  BRA `(.L_x_425) ;  /* 0xffffc5a000007947 */ /* 0x000fea000383ffff */
.L_x_419:
        /* <DEDUP_REMOVED lines=16> */
.L_x_426:
        /* <DEDUP_REMOVED lines=16> */
.L_x_1286:


//--------------------- .text._Z8moe_q2_KIN3c104HalfELb1EEvPKvS3_PT_PKiS7_S7_iiiiiii --------------------------
	.section	.text._Z8moe_q2_KIN3c104HalfELb1EEvPKvS3_PT_PKiS7_S7_iiiiiii,"ax",@progbits
	.sectioninfo	@"SHI_REGISTERS=89"
	.align	128
.text._Z8moe_q2_KIN3c104HalfELb1EEvPKvS3_PT_PKiS7_S7_iiiiiii:
        .type           _Z8moe_q2_KIN3c104HalfELb1EEvPKvS3_PT_PKiS7_S7_iiiiiii,@function
        .size           _Z8moe_q2_KIN3c104HalfELb1EEvPKvS3_PT_PKiS7_S7_iiiiiii,(.L_x_1287 - _Z8moe_q2_KIN3c104HalfELb1EEvPKvS3_PT_PKiS7_S7_iiiiiii)
        .other          _Z8moe_q2_KIN3c104HalfELb1EEvPKvS3_PT_PKiS7_S7_iiiiiii,@"STO_CUDA_ENTRY STV_DEFAULT"
_Z8moe_q2_KIN3c104HalfELb1EEvPKvS3_PT_PKiS7_S7_iiiiiii:
        /* <DEDUP_REMOVED lines=162> */
.L_x_429:
        /* <DEDUP_REMOVED lines=1083> */
.L_x_428:
[----:B------:R-:W-:-:S04]  /*4dd0*/  UIADD3 UR4, UR4, 0x2, URZ ;  /* 0x0000000204047890 */ /* 0x000fc8000fffe03f */
[----:B------:R-:W-:-:S06]  /*4de0*/  UISETP.GE.AND UP0, UPT, UR4, UR8, UPT ;  /* 0x000000080400728c */ /* 0x000fcc000bf06270 */
[----:B------:R-:W-:-:S13]  /*4df0*/  PLOP3.LUT P0, PT, PT, PT, UP0, 0x80, 0x0 ;  /* 0x000000000000781c */ /* 0x000fda0003f0f008 */
[----:B------:R-:W-:Y:S01]  /*4e00*/  @P0 CALL.REL.NOINC `(.L_x_427) ;  /* 0x0000001000000944 */ /* 0x000fe20003c00000 */
[----:B------:R-:W-:Y:S05]  /*4e10*/  BRA `(.L_x_429) ;  /* 0xffffbc0000007947 */ /* 0x000fea000383ffff */
.L_x_427:
        /* <DEDUP_REMOVED lines=12> */
[----:B------:R-:W-:-:S08]  /*4ee0*/  F2FP.PACK_AB R60, RZ, R60 ;  /* 0x0000003cff3c723e */ /* 0x000fd000000000ff */
[----:B------:R-:W-:-:S05]  /*4ef0*/  IMAD.WIDE.U32 R2, R2, R3, c[0x0][0x170] ;  /* 0x00005c0002027625 */ /* 0x000fca00078e0003 */
[----:B------:R-:W-:Y:S01]  /*4f00*/  STG.E.U16 [R2.64], R60 ;  /* 0x0000003c02007986 */ /* 0x000fe2000c10150e */
[----:B------:R-:W-:Y:S05]  /*4f10*/  EXIT ;  /* 0x000000000000794d */ /* 0x000fea0003800000 */
.L_x_430:
        /* <DEDUP_REMOVED lines=14> */
.L_x_1287:


//--------------------- .text._Z8moe_q2_KIN3c104HalfELb0EEvPKvS3_PT_PKiS7_S7_iiiiiii --------------------------
	.section	.text._Z8moe_q2_KIN3c104HalfELb0EEvPKvS3_PT_PKiS7_S7_iiiiiii,"ax",@progbits
	.sectioninfo	@"SHI_REGISTERS=69"
	.align	128
.text._Z8moe_q2_KIN3c104HalfELb0EEvPKvS3_PT_PKiS7_S7_iiiiiii:
        .type           _Z8moe_q2_KIN3c104HalfELb0EEvPKvS3_PT_PKiS7_S7_iiiiiii,@function
        .size           _Z8moe_q2_KIN3c104HalfELb0EEvPKvS3_PT_PKiS7_S7_iiiiiii,(.L_x_1288 - _Z8moe_q2_KIN3c104HalfELb0EEvPKvS3_PT_PKiS7_S7_iiiiiii)
        .other          _Z8moe_q2_KIN3c104HalfELb0EEvPKvS3_PT_PKiS7_S7_iiiiiii,@"STO_CUDA_ENTRY STV_DEFAULT"
_Z8moe_q2_KIN3c104HalfELb0EEvPKvS3_PT_PKiS7_S7_iiiiiii:
        /* <DEDUP_REMOVED lines=107> */
.L_x_433:
        /* <DEDUP_REMOVED lines=1057> */
.L_x_432:
[----:B------:R-:W-:-:S06]  /*48c0*/  UIADD3 UR4, UR4, 0x2, URZ ;  /* 0x0000000204047890 */ /* 0x000fcc000fffe03f */
[----:B------:R-:W-:-:S13]  /*48d0*/  ISETP.LE.AND P0, PT, R4, UR4, PT ;  /* 0x0000000404007c0c */ /* 0x000fda000bf03270 */
[----:B------:R-:W-:Y:S01]  /*48e0*/  @P0 CALL.REL.NOINC `(.L_x_431) ;  /* 0x0000001000000944 */ /* 0x000fe20003c00000 */
[----:B------:R-:W-:Y:S05]  /*48f0*/  BRA `(.L_x_433) ;  /* 0xffffbdb000007947 */ /* 0x000fea000383ffff */
.L_x_431:
        /* <DEDUP_REMOVED lines=16> */
.L_x_434:
        /* <DEDUP_REMOVED lines=16> */
.L_x_1288:


//--------------------- .text._Z8moe_q8_0IN3c104HalfELb1EEvPKvS3_PT_PKiS7_S7_iiiiiii --------------------------
	.section	.text._Z8moe_q8_0IN3c104HalfELb1EEvPKvS3_PT_PKiS7_S7_iiiiiii,"ax",@progbits
	.sectioninfo	@"SHI_REGISTERS=48"
	.align	128
.text._Z8moe_q8_0IN3c104HalfELb1EEvPKvS3_PT_PKiS7_S7_iiiiiii:
        .type           _Z8moe_q8_0IN3c104HalfELb1EEvPKvS3_PT_PKiS7_S7_iiiiiii,@function
        .size           _Z8moe_q8_0IN3c104HalfELb1EEvPKvS3_PT_PKiS7_S7_iiiiiii,(.L_x_1289 - _Z8moe_q8_0IN3c104HalfELb1EEvPKvS3_PT_PKiS7_S7_iiiiiii)
        .other          _Z8moe_q8_0IN3c104HalfELb1EEvPKvS3_PT_PKiS7_S7_iiiiiii,@"STO_CUDA_ENTRY STV_DEFAULT"
_Z8moe_q8_0IN3c104HalfELb1EEvPKvS3_PT_PKiS7_S7_iiiiiii:
        /* <DEDUP_REMOVED lines=102> */
.L_x_441:
        /* <DEDUP_REMOVED lines=135> */
.L_x_438:
[----:B------:R-:W-:Y:S05]  /*0ed0*/  BSYNC B0 ;  /* 0x0000000000007941 */ /* 0x000fea0003800000 */
.L_x_437:
        /* <DEDUP_REMOVED lines=11> */
.L_x_440:
[----:B------:R-:W-:Y:S05]  /*0f90*/  BSYNC B0 ;  /* 0x0000000000007941 */ /* 0x000fea0003800000 */
.L_x_439:
        /* <DEDUP_REMOVED lines=91> */
.L_x_436:
[----:B------:R-:W-:-:S04]  /*1550*/  UIADD3 UR4, UR4, 0x4, URZ ;  /* 0x0000000404047890 */ /* 0x000fc8000fffe03f */
[----:B------:R-:W-:-:S06]  /*1560*/  UISETP.GE.AND UP0, UPT, UR4, UR7, UPT ;  /* 0x000000070400728c */ /* 0x000fcc000bf06270 */
[----:B------:R-:W-:-:S13]  /*1570*/  PLOP3.LUT P0, PT, PT, PT, UP0, 0x80, 0x0 ;  /* 0x000000000000781c */ /* 0x000fda0003f0f008 */
[----:B------:R-:W-:Y:S01]  /*1580*/  @P0 CALL.REL.NOINC `(.L_x_435) ;  /* 0x0000001000000944 */ /* 0x000fe20003c00000 */
[----:B------:R-:W-:Y:S05]  /*1590*/  BRA `(.L_x_441) ;  /* 0xfffff0c000007947 */ /* 0x000fea000383ffff */
.L_x_435:
        /* <DEDUP_REMOVED lines=16> */
.L_x_442:
        /* <DEDUP_REMOVED lines=14> */
.L_x_1289:


//--------------------- .text._Z8moe_q8_0IN3c104HalfELb0EEvPKvS3_PT_PKiS7_S7_iiiiiii --------------------------
	.section	.text._Z8moe_q8_0IN3c104HalfELb0EEvPKvS3_PT_PKiS7_S7_iiiiiii,"ax",@progbits
	.sectioninfo	@"SHI_REGISTERS=40"
	.align	128
.text._Z8moe_q8_0IN3c104HalfELb0EEvPKvS3_PT_PKiS7_S7_iiiiiii:
        .type           _Z8moe_q8_0IN3c104HalfELb0EEvPKvS3_PT_PKiS7_S7_iiiiiii,@function
        .size           _Z8moe_q8_0IN3c104HalfELb0EEvPKvS3_PT_PKiS7_S7_iiiiiii,(.L_x_1290 - _Z8moe_q8_0IN3c104HalfELb0EEvPKvS3_PT_PKiS7_S7_iiiiiii)
        .other          _Z8moe_q8_0IN3c104HalfELb0EEvPKvS3_PT_PKiS7_S7_iiiiiii,@"STO_CUDA_ENTRY STV_DEFAULT"
_Z8moe_q8_0IN3c104HalfELb0EEvPKvS3_PT_PKiS7_S7_iiiiiii:
        /* <DEDUP_REMOVED lines=76> */
.L_x_449:
        /* <DEDUP_REMOVED lines=108> */
.L_x_446:
[----:B------:R-:W-:Y:S05]  /*0b80*/  BSYNC B0 ;  /* 0x0000000000007941 */ /* 0x000fea0003800000 */
.L_x_445:
        /* <DEDUP_REMOVED lines=11> */
.L_x_448:
[----:B------:R-:W-:Y:S05]  /*0c40*/  BSYNC B0 ;  /* 0x0000000000007941 */ /* 0x000fea0003800000 */
.L_x_447:
        /* <DEDUP_REMOVED lines=91> */
.L_x_444:
[----:B------:R-:W-:-:S04]  /*1200*/  UIADD3 UR4, UR4, 0x4, URZ ;  /* 0x0000000404047890 */ /* 0x000fc8000fffe03f */
[----:B------:R-:W-:-:S06]  /*1210*/  UISETP.GE.AND UP0, UPT, UR4, UR8, UPT ;  /* 0x000000080400728c */ /* 0x000fcc000bf06270 */
[----:B------:R-:W-:-:S13]  /*1220*/  PLOP3.LUT P0, PT, PT, PT, UP0, 0x80, 0x0 ;  /* 0x000000000000781c */ /* 0x000fda0003f0f008 */
[----:B------:R-:W-:Y:S05]  /*1230*/  @!P0 BRA `(.L_x_449) ;  /* 0xfffff28000008947 */ /* 0x000fea000383ffff */
.L_x_443:
        /* <DEDUP_REMOVED lines=16> */
.L_x_450:
        /* <DEDUP_REMOVED lines=12> */
.L_x_1290:


//--------------------- .text._Z8moe_q5_1IN3c104HalfELb1EEvPKvS3_PT_PKiS7_S7_iiiiiii --------------------------
	.section	.text._Z8moe_q5_1IN3c104HalfELb1EEvPKvS3_PT_PKiS7_S7_iiiiiii,"ax",@progbits
	.sectioninfo	@"SHI_REGISTERS=64"
	.align	128
.text._Z8moe_q5_1IN3c104HalfELb1EEvPKvS3_PT_PKiS7_S7_iiiiiii:
        .type           _Z8moe_q5_1IN3c104HalfELb1EEvPKvS3_PT_PKiS7_S7_iiiiiii,@function
        .size           _Z8moe_q5_1IN3c104HalfELb1EEvPKvS3_PT_PKiS7_S7_iiiiiii,(.L_x_1291 - _Z8moe_q5_1IN3c104HalfELb1EEvPKvS3_PT_PKiS7_S7_iiiiiii)
        .other          _Z8moe_q5_1IN3c104HalfELb1EEvPKvS3_PT_PKiS7_S7_iiiiiii,@"STO_CUDA_ENTRY STV_DEFAULT"
_Z8moe_q5_1IN3c104HalfELb1EEvPKvS3_PT_PKiS7_S7_iiiiiii:
        /* <DEDUP_REMOVED lines=109> */
.L_x_453:
        /* <DEDUP_REMOVED lines=527> */
.L_x_452:
[----:B------:R-:W-:-:S04]  /*27c0*/  IADD3 R6, R6, 0x8, RZ ;  /* 0x0000000806067810 */ /* 0x000fc80007ffe0ff */
[----:B------:R-:W-:-:S13]  /*27d0*/  ISETP.GE.AND P0, PT, R6, R4, PT ;  /* 0x000000040600720c */ /* 0x000fda0003f06270 */
[----:B------:R-:W-:Y:S01]  /*27e0*/  @P0 CALL.REL.NOINC `(.L_x_451) ;  /* 0x0000001000000944 */ /* 0x000fe20003c00000 */
[----:B------:R-:W-:Y:S05]  /*27f0*/  BRA `(.L_x_453) ;  /* 0xffffded000007947 */ /* 0x000fea000383ffff */
.L_x_451:
        /* <DEDUP_REMOVED lines=16> */
.L_x_454:
        /* <DEDUP_REMOVED lines=16> */
.L_x_1291:


//--------------------- .text._Z8moe_q5_1IN3c104HalfELb0EEvPKvS3_PT_PKiS7_S7_iiiiiii --------------------------
	.section	.text._Z8moe_q5_1IN3c104HalfELb0EEvPKvS3_PT_PKiS7_S7_iiiiiii,"ax",@progbits
	.sectioninfo	@"SHI_REGISTERS=56"
	.align	128
.text._Z8moe_q5_1IN3c104HalfELb0EEvPKvS3_PT_PKiS7_S7_iiiiiii:
        .type           _Z8moe_q5_1IN3c104HalfELb0EEvPKvS3_PT_PKiS7_S7_iiiiiii,@function
        .size           _Z8moe_q5_1IN3c104HalfELb0EEvPKvS3_PT_PKiS7_S7_iiiiiii,(.L_x_1292 - _Z8moe_q5_1IN3c104HalfELb0EEvPKvS3_PT_PKiS7_S7_iiiiiii)
        .other          _Z8moe_q5_1IN3c104HalfELb0EEvPKvS3_PT_PKiS7_S7_iiiiiii,@"STO_CUDA_ENTRY STV_DEFAULT"
_Z8moe_q5_1IN3c104HalfELb0EEvPKvS3_PT_PKiS7_S7_iiiiiii:
        /* <DEDUP_REMOVED lines=78> */
.L_x_457:
        /* <DEDUP_REMOVED lines=497> */
.L_x_456:
[----:B------:R-:W-:-:S04]  /*23f0*/  IADD3 R4, R4, 0x8, RZ ;  /* 0x0000000804047810 */ /* 0x000fc80007ffe0ff */
[----:B------:R-:W-:-:S13]  /*2400*/  ISETP.GE.AND P0, PT, R4, R3, PT ;  /* 0x000000030400720c */ /* 0x000fda0003f06270 */
[----:B------:R-:W-:Y:S01]  /*2410*/  @P0 CALL.REL.NOINC `(.L_x_455) ;  /* 0x0000001000000944 */ /* 0x000fe20003c00000 */
[----:B------:R-:W-:Y:S05]  /*2420*/  BRA `(.L_x_457) ;  /* 0xffffe0b000007947 */ /* 0x000fea000383ffff */
.L_x_455:
        /* <DEDUP_REMOVED lines=16> */
.L_x_458:
        /* <DEDUP_REMOVED lines=13> */
.L_x_1292:


//--------------------- .text._Z8moe_q5_0IN3c104HalfELb1EEvPKvS3_PT_PKiS7_S7_iiiiiii --------------------------
	.section	.text._Z8moe_q5_0IN3c104HalfELb1EEvPKvS3_PT_PKiS7_S7_iiiiiii,"ax",@progbits
	.sectioninfo	@"SHI_REGISTERS=64"
	.align	128
.text._Z8moe_q5_0IN3c104HalfELb1EEvPKvS3_PT_PKiS7_S7_iiiiiii:
        .type           _Z8moe_q5_0IN3c104HalfELb1EEvPKvS3_PT_PKiS7_S7_iiiiiii,@function
        .size           _Z8moe_q5_0IN3c104HalfELb1EEvPKvS3_PT_PKiS7_S7_iiiiiii,(.L_x_1293 - _Z8moe_q5_0IN3c104HalfELb1EEvPKvS3_PT_PKiS7_S7_iiiiiii)
        .other          _Z8moe_q5_0IN3c104HalfELb1EEvPKvS3_PT_PKiS7_S7_iiiiiii,@"STO_CUDA_ENTRY STV_DEFAULT"
_Z8moe_q5_0IN3c104HalfELb1EEvPKvS3_PT_PKiS7_S7_iiiiiii:
        /* <DEDUP_REMOVED lines=109> */
.L_x_461:
        /* <DEDUP_REMOVED lines=669> */
.L_x_460:
[----:B------:R-:W-:-:S04]  /*30a0*/  IADD3 R6, R6, 0x8, RZ ;  /* 0x0000000806067810 */ /* 0x000fc80007ffe0ff */
[----:B------:R-:W-:-:S13]  /*30b0*/  ISETP.GE.AND P0, PT, R6, R4, PT ;  /* 0x000000040600720c */ /* 0x000fda0003f06270 */
[----:B------:R-:W-:Y:S01]  /*30c0*/  @P0 CALL.REL.NOINC `(.L_x_459) ;  /* 0x0000001000000944 */ /* 0x000fe20003c00000 */
[----:B------:R-:W-:Y:S05]  /*30d0*/  BRA `(.L_x_461) ;  /* 0xffffd5f000007947 */ /* 0x000fea000383ffff */
.L_x_459:
        /* <DEDUP_REMOVED lines=16> */
.L_x_462:
        /* <DEDUP_REMOVED lines=10> */
.L_x_1293:


//--------------------- .text._Z8moe_q5_0IN3c104HalfELb0EEvPKvS3_PT_PKiS7_S7_iiiiiii --------------------------
	.section	.text._Z8moe_q5_0IN3c104HalfELb0EEvPKvS3_PT_PKiS7_S7_iiiiiii,"ax",@progbits
	.sectioninfo	@"SHI_REGISTERS=63"
	.align	128
.text._Z8moe_q5_0IN3c104HalfELb0EEvPKvS3_PT_PKiS7_S7_iiiiiii:
        .type           _Z8moe_q5_0IN3c104HalfELb0EEvPKvS3_PT_PKiS7_S7_iiiiiii,@function
        .size           _Z8moe_q5_0IN3c104HalfELb0EEvPKvS3_PT_PKiS7_S7_iiiiiii,(.L_x_1294 - _Z8moe_q5_0IN3c104HalfELb0EEvPKvS3_PT_PKiS7_S7_iiiiiii)
        .other          _Z8moe_q5_0IN3c104HalfELb0EEvPKvS3_PT_PKiS7_S7_iiiiiii,@"STO_CUDA_ENTRY STV_DEFAULT"
_Z8moe_q5_0IN3c104HalfELb0EEvPKvS3_PT_PKiS7_S7_iiiiiii:
        /* <DEDUP_REMOVED lines=78> */
.L_x_465:
        /* <DEDUP_REMOVED lines=637> */
.L_x_464:
[----:B------:R-:W-:-:S04]  /*2cb0*/  IADD3 R4, R4, 0x8, RZ ;  /* 0x0000000804047810 */ /* 0x000fc80007ffe0ff */
[----:B------:R-:W-:-:S13]  /*2cc0*/  ISETP.GE.AND P0, PT, R4, R3, PT ;  /* 0x000000030400720c */ /* 0x000fda0003f06270 */
[----:B------:R-:W-:Y:S01]  /*2cd0*/  @P0 CALL.REL.NOINC `(.L_x_463) ;  /* 0x0000001000000944 */ /* 0x000fe20003c00000 */
[----:B------:R-:W-:Y:S05]  /*2ce0*/  BRA `(.L_x_465) ;  /* 0xffffd7f000007947 */ /* 0x000fea000383ffff */
.L_x_463:
        /* <DEDUP_REMOVED lines=16> */
.L_x_466:
        /* <DEDUP_REMOVED lines=9> */
.L_x_1294:


//--------------------- .text._Z8moe_q4_1IN3c104HalfELb1EEvPKvS3_PT_PKiS7_S7_iiiiiii --------------------------
	.section	.text._Z8moe_q4_1IN3c104HalfELb1EEvPKvS3_PT_PKiS7_S7_iiiiiii,"ax",@progbits
	.sectioninfo	@"SHI_REGISTERS=64"
	.align	128
.text._Z8moe_q4_1IN3c104HalfELb1EEvPKvS3_PT_PKiS7_S7_iiiiiii:
        .type           _Z8moe_q4_1IN3c104HalfELb1EEvPKvS3_PT_PKiS7_S7_iiiiiii,@function
        .size           _Z8moe_q4_1IN3c104HalfELb1EEvPKvS3_PT_PKiS7_S7_iiiiiii,(.L_x_1295 - _Z8moe_q4_1IN3c104HalfELb1EEvPKvS3_PT_PKiS7_S7_iiiiiii)
        .other          _Z8moe_q4_1IN3c104HalfELb1EEvPKvS3_PT_PKiS7_S7_iiiiiii,@"STO_CUDA_ENTRY STV_DEFAULT"
_Z8moe_q4_1IN3c104HalfELb1EEvPKvS3_PT_PKiS7_S7_iiiiiii:
        /* <DEDUP_REMOVED lines=107> */
.L_x_469:
        /* <DEDUP_REMOVED lines=415> */
.L_x_468:
[----:B------:R-:W-:-:S04]  /*20a0*/  IADD3 R5, R5, 0x8, RZ ;  /* 0x0000000805057810 */ /* 0x000fc80007ffe0ff */
[----:B------:R-:W-:-:S13]  /*20b0*/  ISETP.GE.AND P0, PT, R5, R3, PT ;  /* 0x000000030500720c */ /* 0x000fda0003f06270 */
[----:B------:R-:W-:Y:S01]  /*20c0*/  @P0 CALL.REL.NOINC `(.L_x_467) ;  /* 0x0000001000000944 */ /* 0x000fe20003c00000 */
[----:B------:R-:W-:Y:S05]  /*20d0*/  BRA `(.L_x_469) ;  /* 0xffffe5d000007947 */ /* 0x000fea000383ffff */
.L_x_467:
        /* <DEDUP_REMOVED lines=16> */
.L_x_470:
        /* <DEDUP_REMOVED lines=10> */
.L_x_1295:


//--------------------- .text._Z8moe_q4_1IN3c104HalfELb0EEvPKvS3_PT_PKiS7_S7_iiiiiii --------------------------
	.section	.text._Z8moe_q4_1IN3c104HalfELb0EEvPKvS3_PT_PKiS7_S7_iiiiiii,"ax",@progbits
	.sectioninfo	@"SHI_REGISTERS=48"
	.align	128
.text._Z8moe_q4_1IN3c104HalfELb0EEvPKvS3_PT_PKiS7_S7_iiiiiii:
        .type           _Z8moe_q4_1IN3c104HalfELb0EEvPKvS3_PT_PKiS7_S7_iiiiiii,@function
        .size           _Z8moe_q4_1IN3c104HalfELb0EEvPKvS3_PT_PKiS7_S7_iiiiiii,(.L_x_1296 - _Z8moe_q4_1IN3c104HalfELb0EEvPKvS3_PT_PKiS7_S7_iiiiiii)
        .other          _Z8moe_q4_1IN3c104HalfELb0EEvPKvS3_PT_PKiS7_S7_iiiiiii,@"STO_CUDA_ENTRY STV_DEFAULT"
_Z8moe_q4_1IN3c104HalfELb0EEvPKvS3_PT_PKiS7_S7_iiiiiii:
        /* <DEDUP_REMOVED lines=82> */
.L_x_473:
        /* <DEDUP_REMOVED lines=392> */
.L_x_472:
[----:B------:R-:W-:-:S04]  /*1da0*/  UIADD3 UR4, UR4, 0x8, URZ ;  /* 0x0000000804047890 */ /* 0x000fc8000fffe03f */
[----:B------:R-:W-:-:S06]  /*1db0*/  UISETP.GE.AND UP0, UPT, UR4, UR8, UPT ;  /* 0x000000080400728c */ /* 0x000fcc000bf06270 */
[----:B------:R-:W-:-:S13]  /*1dc0*/  PLOP3.LUT P0, PT, PT, PT, UP0, 0x80, 0x0 ;  /* 0x000000000000781c */ /* 0x000fda0003f0f008 */
[----:B------:R-:W-:Y:S01]  /*1dd0*/  @P0 CALL.REL.NOINC `(.L_x_471) ;  /* 0x0000001000000944 */ /* 0x000fe20003c00000 */
[----:B------:R-:W-:Y:S05]  /*1de0*/  BRA `(.L_x_473) ;  /* 0xffffe73000007947 */ /* 0x000fea000383ffff */
.L_x_471:
        /* <DEDUP_REMOVED lines=16> */
.L_x_474:
        /* <DEDUP_REMOVED lines=9> */
.L_x_1296:


//--------------------- .text._Z8moe_q4_0IN3c104HalfELb1EEvPKvS3_PT_PKiS7_S7_iiiiiii --------------------------
	.section	.text._Z8moe_q4_0IN3c104HalfELb1EEvPKvS3_PT_PKiS7_S7_iiiiiii,"ax",@progbits
	.sectioninfo	@"SHI_REGISTERS=64"
	.align	128
.text._Z8moe_q4_0IN3c104HalfELb1EEvPKvS3_PT_PKiS7_S7_iiiiiii:
        .type           _Z8moe_q4_0IN3c104HalfELb1EEvPKvS3_PT_PKiS7_S7_iiiiiii,@function
        .size           _Z8moe_q4_0IN3c104HalfELb1EEvPKvS3_PT_PKiS7_S7_iiiiiii,(.L_x_1297 - _Z8moe_q4_0IN3c104HalfELb1EEvPKvS3_PT_PKiS7_S7_iiiiiii)
        .other          _Z8moe_q4_0IN3c104HalfELb1EEvPKvS3_PT_PKiS7_S7_iiiiiii,@"STO_CUDA_ENTRY STV_DEFAULT"
_Z8moe_q4_0IN3c104HalfELb1EEvPKvS3_PT_PKiS7_S7_iiiiiii:
        /* <DEDUP_REMOVED lines=107> */
.L_x_477:
        /* <DEDUP_REMOVED lines=433> */
.L_x_476:
[----:B------:R-:W-:-:S04]  /*21c0*/  IADD3 R5, R5, 0x8, RZ ;  /* 0x0000000805057810 */ /* 0x000fc80007ffe0ff */
[----:B------:R-:W-:-:S13]  /*21d0*/  ISETP.GE.AND P0, PT, R5, R3, PT ;  /* 0x000000030500720c */ /* 0x000fda0003f06270 */
[----:B------:R-:W-:Y:S01]  /*21e0*/  @P0 CALL.REL.NOINC `(.L_x_475) ;  /* 0x0000001000000944 */ /* 0x000fe20003c00000 */
[----:B------:R-:W-:Y:S05]  /*21f0*/  BRA `(.L_x_477) ;  /* 0xffffe4b000007947 */ /* 0x000fea000383ffff */
.L_x_475:
        /* <DEDUP_REMOVED lines=16> */
.L_x_478:
        /* <DEDUP_REMOVED lines=16> */
.L_x_1297:


//--------------------- .text._Z8moe_q4_0IN3c104HalfELb0EEvPKvS3_PT_PKiS7_S7_iiiiiii --------------------------
	.section	.text._Z8moe_q4_0IN3c104HalfELb0EEvPKvS3_PT_PKiS7_S7_iiiiiii,"ax",@progbits
	.sectioninfo	@"SHI_REGISTERS=48"
	.align	128
.text._Z8moe_q4_0IN3c104HalfELb0EEvPKvS3_PT_PKiS7_S7_iiiiiii:
        .type           _Z8moe_q4_0IN3c104HalfELb0EEvPKvS3_PT_PKiS7_S7_iiiiiii,@function
        .size           _Z8moe_q4_0IN3c104HalfELb0EEvPKvS3_PT_PKiS7_S7_iiiiiii,(.L_x_1298 - _Z8moe_q4_0IN3c104HalfELb0EEvPKvS3_PT_PKiS7_S7_iiiiiii)
        .other          _Z8moe_q4_0IN3c104HalfELb0EEvPKvS3_PT_PKiS7_S7_iiiiiii,@"STO_CUDA_ENTRY STV_DEFAULT"
_Z8moe_q4_0IN3c104HalfELb0EEvPKvS3_PT_PKiS7_S7_iiiiiii:
        /* <DEDUP_REMOVED lines=82> */
.L_x_481:
        /* <DEDUP_REMOVED lines=409> */
.L_x_480:
[----:B------:R-:W-:-:S04]  /*1eb0*/  UIADD3 UR4, UR4, 0x8, URZ ;  /* 0x0000000804047890 */ /* 0x000fc8000fffe03f */
[----:B------:R-:W-:-:S06]  /*1ec0*/  UISETP.GE.AND UP0, UPT, UR4, UR8, UPT ;  /* 0x000000080400728c */ /* 0x000fcc000bf06270 */
[----:B------:R-:W-:-:S13]  /*1ed0*/  PLOP3.LUT P0, PT, PT, PT, UP0, 0x80, 0x0 ;  /* 0x000000000000781c */ /* 0x000fda0003f0f008 */
[----:B------:R-:W-:Y:S01]  /*1ee0*/  @P0 CALL.REL.NOINC `(.L_x_479) ;  /* 0x0000001000000944 */ /* 0x000fe20003c00000 */
[----:B------:R-:W-:Y:S05]  /*1ef0*/  BRA `(.L_x_481) ;  /* 0xffffe62000007947 */ /* 0x000fea000383ffff */
.L_x_479:
        /* <DEDUP_REMOVED lines=16> */
.L_x_482:
        /* <DEDUP_REMOVED lines=16> */
.L_x_1298:


//--------------------- .text._Z8moe_q6_KIfLb1EEvPKvS1_PT_PKiS5_S5_iiiiiii --------------------------
	.section	.text._Z8moe_q6_KIfLb1EEvPKvS1_PT_PKiS5_S5_iiiiiii,"ax",@progbits
	.sectioninfo	@"SHI_REGISTERS=64"
	.align	128
.text._Z8moe_q6_KIfLb1EEvPKvS1_PT_PKiS5_S5_iiiiiii:
        .type           _Z8moe_q6_KIfLb1EEvPKvS1_PT_PKiS5_S5_iiiiiii,@function
        .size           _Z8moe_q6_KIfLb1EEvPKvS1_PT_PKiS5_S5_iiiiiii,(.L_x_1299 - _Z8moe_q6_KIfLb1EEvPKvS1_PT_PKiS5_S5_iiiiiii)
        .other          _Z8moe_q6_KIfLb1EEvPKvS1_PT_PKiS5_S5_iiiiiii,@"STO_CUDA_ENTRY STV_DEFAULT"
_Z8moe_q6_KIfLb1EEvPKvS1_PT_PKiS5_S5_iiiiiii:
        /* <DEDUP_REMOVED lines=163> */
.L_x_485:
        /* <DEDUP_REMOVED lines=650> */
.L_x_484:
[----:B------:R-:W-:-:S04]  /*32d0*/  UIADD3 UR4, UR4, 0x1, URZ ;  /* 0x0000000104047890 */ /* 0x000fc8000fffe03f */
[----:B------:R-:W-:-:S06]  /*32e0*/  UISETP.GE.AND UP0, UPT, UR4, UR8, UPT ;  /* 0x000000080400728c */ /* 0x000fcc000bf06270 */
[----:B------:R-:W-:-:S13]  /*32f0*/  PLOP3.LUT P0, PT, PT, PT, UP0, 0x80, 0x0 ;  /* 0x000000000000781c */ /* 0x000fda0003f0f008 */
[----:B------:R-:W-:Y:S01]  /*3300*/  @P0 CALL.REL.NOINC `(.L_x_483) ;  /* 0x0000001000000944 */ /* 0x000fe20003c00000 */
[----:B------:R-:W-:Y:S05]  /*3310*/  BRA `(.L_x_485) ;  /* 0xffffd71000007947 */ /* 0x000fea000383ffff */
.L_x_483:
        /* <DEDUP_REMOVED lines=10> */
[----:B------:R-:W-:Y:S02]  /*33c0*/  IMAD.MOV.U32 R4, RZ, RZ, 0x4 ;  /* 0x00000004ff047424 */ /* 0x000fe400078e00ff */
[----:B------:R-:W-:-:S04]  /*33d0*/  IMAD R5, R2, c[0x0][0x1a4], R5 ;  /* 0x0000690002057a24 */ /* 0x000fc800078e0205 */
[----:B------:R-:W-:-:S05]  /*33e0*/  IMAD.WIDE.U32 R4, R5, R4, c[0x0][0x170] ;  /* 0x00005c0005047625 */ /* 0x000fca00078e0004 */
[----:B------:R-:W-:Y:S01]  /*33f0*/  STG.E [R4.64], R3 ;  /* 0x0000000304007986 */ /* 0x000fe2000c10190e */
[----:B------:R-:W-:Y:S05]  /*3400*/  EXIT ;  /* 0x000000000000794d */ /* 0x000fea0003800000 */
.L_x_486:
        /* <DEDUP_REMOVED lines=15> */
.L_x_1299:


//--------------------- .text._Z8moe_q6_KIfLb0EEvPKvS1_PT_PKiS5_S5_iiiiiii --------------------------
	.section	.text._Z8moe_q6_KIfLb0EEvPKvS1_PT_PKiS5_S5_iiiiiii,"ax",@progbits
	.sectioninfo	@"SHI_REGISTERS=48"
	.align	128
.text._Z8moe_q6_KIfLb0EEvPKvS1_PT_PKiS5_S5_iiiiiii:
        .type           _Z8moe_q6_KIfLb0EEvPKvS1_PT_PKiS5_S5_iiiiiii,@function
        .size           _Z8moe_q6_KIfLb0EEvPKvS1_PT_PKiS5_S5_iiiiiii,(.L_x_1300 - _Z8moe_q6_KIfLb0EEvPKvS1_PT_PKiS5_S5_iiiiiii)
        .other          _Z8moe_q6_KIfLb0EEvPKvS1_PT_PKiS5_S5_iiiiiii,@"STO_CUDA_ENTRY STV_DEFAULT"
_Z8moe_q6_KIfLb0EEvPKvS1_PT_PKiS5_S5_iiiiiii:
        /* <DEDUP_REMOVED lines=108> */
.L_x_489:
        /* <DEDUP_REMOVED lines=623> */
.L_x_488:
[----:B------:R-:W-:-:S06]  /*2db0*/  UIADD3 UR4, UR4, 0x1, URZ ;  /* 0x0000000104047890 */ /* 0x000fcc000fffe03f */
[----:B------:R-:W-:-:S13]  /*2dc0*/  ISETP.LE.AND P0, PT, R5, UR4, PT ;  /* 0x0000000405007c0c */ /* 0x000fda000bf03270 */
[----:B------:R-:W-:Y:S01]  /*2dd0*/  @P0 CALL.REL.NOINC `(.L_x_487) ;  /* 0x0000001000000944 */ /* 0x000fe20003c00000 */
[----:B------:R-:W-:Y:S05]  /*2de0*/  BRA `(.L_x_489) ;  /* 0xffffd8d000007947 */ /* 0x000fea000383ffff */
.L_x_487:
        /* <DEDUP_REMOVED lines=15> */
.L_x_490:
        /* <DEDUP_REMOVED lines=10> */
.L_x_1300:


//--------------------- .text._Z8moe_q5_KIfLb1EEvPKvS1_PT_PKiS5_S5_iiiiiii --------------------------
	.section	.text._Z8moe_q5_KIfLb1EEvPKvS1_PT_PKiS5_S5_iiiiiii,"ax",@progbits
	.sectioninfo	@"SHI_REGISTERS=64"
	.align	128
.text._Z8moe_q5_KIfLb1EEvPKvS1_PT_PKiS5_S5_iiiiiii:
        .type           _Z8moe_q5_KIfLb1EEvPKvS1_PT_PKiS5_S5_iiiiiii,@function
        .size           _Z8moe_q5_KIfLb1EEvPKvS1_PT_PKiS5_S5_iiiiiii,(.L_x_1301 - _Z8moe_q5_KIfLb1EEvPKvS1_PT_PKiS5_S5_iiiiiii)
        .other          _Z8moe_q5_KIfLb1EEvPKvS1_PT_PKiS5_S5_iiiiiii,@"STO_CUDA_ENTRY STV_DEFAULT"
_Z8moe_q5_KIfLb1EEvPKvS1_PT_PKiS5_S5_iiiiiii:
        /* <DEDUP_REMOVED lines=148> */
.L_x_493:
        /* <DEDUP_REMOVED lines=8> */
[----:B------:R-:W-:-:S05]  /*09c0*/  IMAD R33, R32, 0xb0, RZ ;  /* 0x000000b020217824 */ /* 0x000fca00078e02ff */
[----:B------:R-:W-:-:S05]  /*09d0*/  IADD3 R31, R31, R33, RZ ;  /* 0x000000211f1f7210 */ /* 0x000fca0007ffe0ff */
[----:B------:R-:W-:-:S06]  /*09e0*/  IMAD.WIDE R34, R45, 0x4, R30 ;  /* 0x000000042d227825 */ /* 0x000fcc00078e021e */
[----:B------:R-:W2:Y:S01]  /*09f0*/  LDG.E.CONSTANT R34, [R34.64+0x10] ;  /* 0x0000100a22227981 */ /* 0x000ea2000c1e9900 */
[----:B------:R-:W-:Y:S01]  /*0a00*/  IMAD.WIDE R58, R5, 0x4, R30 ;  /* 0x00000004053a7825 */ /* 0x000fe200078e021e */
[----:B------:R-:W-:-:S04]  /*0a10*/  IADD3 R31, P0, R18, R55, RZ ;  /* 0x00000037121f7210 */ /* 0x000fc80007f1e0ff */
[----:B------:R-:W-:Y:S01]  /*0a20*/  LEA.HI.X.SX32 R30, R18, R54, 0x1, P0 ;  /* 0x00000036121e7211 */ /* 0x000fe200000f0eff */
[----:B------:R-:W3:Y:S04]  /*0a30*/  LDG.E.CONSTANT R58, [R58.64+0x30] ;  /* 0x0000300a3a3a7981 */ /* 0x000ee8000c1e9900 */
[----:B------:R-:W-:Y:S02]  /*0a40*/  IMAD R33, R30, 0xb0, RZ ;  /* 0x000000b01e217824 */ /* 0x000fe400078e02ff */
[----:B------:R-:W-:-:S04]  /*0a50*/  IMAD.WIDE.U32 R30, R31, 0xb0, R28 ;  /* 0x000000b01f1e7825 */ /* 0x000fc800078e001c */
[----:B------:R-:W-:-:S04]  /*0a60*/  IMAD.IADD R31, R31, 0x1, R33 ;  /* 0x000000011f1f7824 */ /* 0x000fc800078e0221 */
[----:B------:R-:W-:-:S06]  /*0a70*/  IMAD.WIDE R56, R45, 0x4, R30 ;  /* 0x000000042d387825 */ /* 0x000fcc00078e021e */
[----:B------:R0:W4:Y:S01]  /*0a80*/  LDG.E.CONSTANT R56, [R56.64+0x10] ;  /* 0x0000100a38387981 */ /* 0x000122000c1e9900 */
[----:B------:R-:W-:-:S06]  /*0a90*/  IMAD.WIDE R32, R5, 0x4, R30 ;  /* 0x0000000405207825 */ /* 0x000fcc00078e021e */
[----:B------:R1:W4:Y:S01]  /*0aa0*/  LDG.E.CONSTANT R32, [R32.64+0x30] ;  /* 0x0000300a20207981 */ /* 0x000322000c1e9900 */
[----:B------:R-:W-:Y:S02]  /*0ab0*/  IADD3 R31, P0, R19, R55, RZ ;  /* 0x00000037131f7210 */ /* 0x000fe40007f1e0ff */
[--C-:B--2---:R-:W-:Y:S02]  /*0ac0*/  SHF.R.S32.HI R30, RZ, R46, R34.reuse ;  /* 0x0000002eff1e7219 */ /* 0x104fe40000011422 */
[----:B------:R-:W-:Y:S02]  /*0ad0*/  SHF.R.S32.HI R34, RZ, R49, R34 ;  /* 0x00000031ff227219 */ /* 0x000fe40000011422 */
[----:B------:R-:W-:-:S03]  /*0ae0*/  SHF.L.U32 R30, R30, 0x4, RZ ;  /* 0x000000041e1e7819 */ /* 0x000fc600000006ff */
[----:B------:R-:W-:Y:S01]  /*0af0*/  IMAD.SHL.U32 R34, R34, 0x10, RZ ;  /* 0x0000001022227824 */ /* 0x000fe200078e00ff */
[----:B------:R-:W-:Y:S02]  /*0b00*/  LOP3.LUT R61, R30, 0x10101010, RZ, 0xc0, !PT ;  /* 0x101010101e3d7812 */ /* 0x000fe400078ec0ff */
[----:B------:R-:W-:Y:S02]  /*0b10*/  LEA.HI.X.SX32 R30, R19, R54, 0x1, P0 ;  /* 0x00000036131e7211 */ /* 0x000fe400000f0eff */
[--C-:B---3--:R-:W-:Y:S02]  /*0b20*/  SHF.R.U32.HI R59, RZ, 0x4, R58.reuse ;  /* 0x00000004ff3b7819 */ /* 0x108fe4000001163a */
[----:B------:R-:W-:Y:S01]  /*0b30*/  LOP3.LUT R34, R34, 0x10101010, RZ, 0xc0, !PT ;  /* 0x1010101022227812 */ /* 0x000fe200078ec0ff */
[----:B-1----:R-:W-:Y:S01]  /*0b40*/  IMAD R33, R30, 0xb0, RZ ;  /* 0x000000b01e217824 */ /* 0x002fe200078e02ff */
[----:B------:R-:W-:Y:S01]  /*0b50*/  LOP3.LUT R61, R61, 0xf0f0f0f, R58, 0xf8, !PT ;  /* 0x0f0f0f0f3d3d7812 */ /* 0x000fe200078ef83a */
[----:B------:R-:W-:Y:S01]  /*0b60*/  IMAD.WIDE.U32 R30, R31, 0xb0, R28 ;  /* 0x000000b01f1e7825 */ /* 0x000fe200078e001c */
[----:B------:R-:W-:-:S03]  /*0b70*/  LOP3.LUT R59, R34, 0xf0f0f0f, R59, 0xf8, !PT ;  /* 0x0f0f0f0f223b7812 */ /* 0x000fc600078ef83b */
[----:B------:R-:W-:Y:S01]  /*0b80*/  STS [R24.X4], R61 ;  /* 0x0000003d18007388 */ /* 0x000fe20000004800 */
        /* <DEDUP_REMOVED lines=511> */
.L_x_492:
[----:B------:R-:W-:-:S04]  /*2b80*/  UIADD3 UR4, UR4, 0x1, URZ ;  /* 0x0000000104047890 */ /* 0x000fc8000fffe03f */
[----:B------:R-:W-:-:S06]  /*2b90*/  UISETP.GE.AND UP0, UPT, UR4, UR5, UPT ;  /* 0x000000050400728c */ /* 0x000fcc000bf06270 */
[----:B------:R-:W-:-:S13]  /*2ba0*/  PLOP3.LUT P0, PT, PT, PT, UP0, 0x80, 0x0 ;  /* 0x000000000000781c */ /* 0x000fda0003f0f008 */
[----:B------:R-:W-:Y:S01]  /*2bb0*/  @P0 CALL.REL.NOINC `(.L_x_491) ;  /* 0x0000001000000944 */ /* 0x000fe20003c00000 */
[----:B------:R-:W-:Y:S05]  /*2bc0*/  BRA `(.L_x_493) ;  /* 0xffffdd7000007947 */ /* 0x000fea000383ffff */
.L_x_491:
        /* <DEDUP_REMOVED lines=10> */
[----:B------:R-:W-:Y:S01]  /*2c70*/  HFMA2.MMA R4, -RZ, RZ, 0, 2.384185791015625e-07 ;  /* 0x00000004ff047435 */ /* 0x000fe200000001ff */
[----:B------:R-:W-:-:S09]  /*2c80*/  IMAD R5, R2, c[0x0][0x1a4], R5 ;  /* 0x0000690002057a24 */ /* 0x000fd200078e0205 */
[----:B------:R-:W-:-:S05]  /*2c90*/  IMAD.WIDE.U32 R4, R5, R4, c[0x0][0x170] ;  /* 0x00005c0005047625 */ /* 0x000fca00078e0004 */
[----:B------:R-:W-:Y:S01]  /*2ca0*/  STG.E [R4.64], R3 ;  /* 0x0000000304007986 */ /* 0x000fe2000c10190a */
[----:B------:R-:W-:Y:S05]  /*2cb0*/  EXIT ;  /* 0x000000000000794d */ /* 0x000fea0003800000 */
.L_x_494:
        /* <DEDUP_REMOVED lines=12> */
.L_x_1301:


//--------------------- .text._Z8moe_q5_KIfLb0EEvPKvS1_PT_PKiS5_S5_iiiiiii --------------------------
	.section	.text._Z8moe_q5_KIfLb0EEvPKvS1_PT_PKiS5_S5_iiiiiii,"ax",@progbits
	.sectioninfo	@"SHI_REGISTERS=56"
	.align	128
.text._Z8moe_q5_KIfLb0EEvPKvS1_PT_PKiS5_S5_iiiiiii:
        .type           _Z8moe_q5_KIfLb0EEvPKvS1_PT_PKiS5_S5_iiiiiii,@function
        .size           _Z8moe_q5_KIfLb0EEvPKvS1_PT_PKiS5_S5_iiiiiii,(.L_x_1302 - _Z8moe_q5_KIfLb0EEvPKvS1_PT_PKiS5_S5_iiiiiii)
        .other          _Z8moe_q5_KIfLb0EEvPKvS1_PT_PKiS5_S5_iiiiiii,@"STO_CUDA_ENTRY STV_DEFAULT"
_Z8moe_q5_KIfLb0EEvPKvS1_PT_PKiS5_S5_iiiiiii:
        /* <DEDUP_REMOVED lines=73> */
[----:B------:R-:W-:Y:S02]  /*0490*/  SHF.R.S32.HI R10, RZ, 0x3, R11 ;  /* 0x00000003ff0a7819 */ /* 0x000fe4000001140b */
[----:B------:R-:W-:Y:S02]  /*04a0*/  SHF.R.S32.HI R23, RZ, 0x1, R25 ;  /* 0x00000001ff177819 */ /* 0x000fe40000011419 */
[----:B------:R-:W-:Y:S02]  /*04b0*/  IADD3 R11, R4, 0x20, RZ ;  /* 0x00000020040b7810 */ /* 0x000fe40007ffe0ff */
[----:B------:R-:W-:Y:S02]  /*04c0*/  SHF.R.S32.HI R28, RZ, 0x1f, R37 ;  /* 0x0000001fff1c7819 */ /* 0x000fe40000011425 */
[----:B------:R-:W-:Y:S01]  /*04d0*/  LEA.HI R25, R24, R5, RZ, 0x3 ;  /* 0x0000000518197211 */ /* 0x000fe200078f18ff */
[----:B------:R-:W-:Y:S01]  /*04e0*/  IMAD.SHL.U32 R22, R11, 0x4, RZ ;  /* 0x000000040b167824 */ /* 0x000fe200078e00ff */
[----:B------:R-:W-:Y:S01]  /*04f0*/  LEA R39, R8, R3, 0x4 ;  /* 0x0000000308277211 */ /* 0x000fe200078e20ff */
[----:B------:R-:W-:Y:S01]  /*0500*/  IMAD.MOV.U32 R3, RZ, RZ, RZ ;  /* 0x000000ffff037224 */ /* 0x000fe200078e00ff */
[----:B------:R-:W-:Y:S01]  /*0510*/  SHF.R.S32.HI R8, RZ, 0x8, R13 ;  /* 0x00000008ff087819 */ /* 0x000fe2000001140d */
[----:B------:R-:W-:Y:S01]  /*0520*/  IMAD R13, R4, 0x104, RZ ;  /* 0x00000104040d7824 */ /* 0x000fe200078e02ff */
[----:B------:R-:W-:Y:S01]  /*0530*/  LEA.HI R29, R28, R37, RZ, 0x3 ;  /* 0x000000251c1d7211 */ /* 0x000fe200078f18ff */
[C---:B------:R-:W-:Y:S01]  /*0540*/  IMAD R39, R0.reuse, 0x41, R39 ;  /* 0x0000004100277824 */ /* 0x040fe200078e0227 */
[----:B------:R-:W-:Y:S01]  /*0550*/  SHF.R.S32.HI R33, RZ, 0x3, R25 ;  /* 0x00000003ff217819 */ /* 0x000fe20000011419 */
[-C--:B------:R-:W-:Y:S01]  /*0560*/  IMAD R12, R0, R8.reuse, RZ ;  /* 0x00000008000c7224 */ /* 0x080fe200078e02ff */
[----:B------:R-:W-:Y:S01]  /*0570*/  IADD3 R41, R27, 0x1, RZ ;  /* 0x000000011b297810 */ /* 0x000fe20007ffe0ff */
[----:B------:R-:W-:Y:S01]  /*0580*/  IMAD R24, R7, R8, RZ ;  /* 0x0000000807187224 */ /* 0x000fe200078e02ff */
[----:B------:R-:W-:Y:S01]  /*0590*/  @!P0 IADD3 R41, R27, RZ, RZ ;  /* 0x000000ff1b298210 */ /* 0x000fe20007ffe0ff */
[----:B------:R-:W-:Y:S01]  /*05a0*/  IMAD.SHL.U32 R33, R33, 0x2, RZ ;  /* 0x0000000221217824 */ /* 0x000fe200078e00ff */
[----:B------:R-:W-:Y:S01]  /*05b0*/  LEA.HI.SX32 R36, R29, R26, 0x1d ;  /* 0x0000001a1d247211 */ /* 0x000fe200078feaff */
[----:B------:R-:W-:Y:S01]  /*05c0*/  IMAD R17, R8, UR4, RZ ;  /* 0x0000000408117c24 */ /* 0x000fe2000f8e02ff */
[----:B------:R-:W-:Y:S01]  /*05d0*/  SHF.R.S32.HI R19, RZ, 0x5, R19 ;  /* 0x00000005ff137819 */ /* 0x000fe20000011413 */
[----:B------:R-:W-:Y:S01]  /*05e0*/  UMOV UR4, URZ ;  /* 0x0000003f00047c82 */ /* 0x000fe20008000000 */
        /* <DEDUP_REMOVED lines=8> */
[----:B------:R-:W-:-:S02]  /*0670*/  LOP3.LUT R26, R23, R26, RZ, 0xc0, !PT ;  /* 0x0000001a171a7212 */ /* 0x000fc400078ec0ff */
[----:B------:R-:W-:Y:S02]  /*0680*/  SHF.R.S32.HI R28, RZ, 0x1f, R23 ;  /* 0x0000001fff1c7819 */ /* 0x000fe40000011417 */
        /* <DEDUP_REMOVED lines=8> */
[----:B------:R-:W-:Y:S02]  /*0710*/  SHF.L.U32 R34, R27, 0x1, RZ ;  /* 0x000000011b227819 */ /* 0x000fe400000006ff */
[----:B------:R-:W-:Y:S02]  /*0720*/  SHF.L.U64.HI R35, R23, 0x2, R28 ;  /* 0x0000000217237819 */ /* 0x000fe4000001021c */
[----:B------:R-:W-:-:S02]  /*0730*/  IADD3 R38, R33, 0x1, RZ ;  /* 0x0000000121267810 */ /* 0x000fc40007ffe0ff */
[----:B------:R-:W-:Y:S02]  /*0740*/  SHF.L.U32 R41, R41, 0x2, RZ ;  /* 0x0000000229297819 */ /* 0x000fe400000006ff */
.L_x_497:
        /* <DEDUP_REMOVED lines=514> */
.L_x_496:
[----:B------:R-:W-:-:S06]  /*2770*/  UIADD3 UR4, UR4, 0x1, URZ ;  /* 0x0000000104047890 */ /* 0x000fcc000fffe03f */
[----:B------:R-:W-:-:S13]  /*2780*/  ISETP.LE.AND P0, PT, R8, UR4, PT ;  /* 0x0000000408007c0c */ /* 0x000fda000bf03270 */
[----:B------:R-:W-:Y:S01]  /*2790*/  @P0 CALL.REL.NOINC `(.L_x_495) ;  /* 0x0000001000000944 */ /* 0x000fe20003c00000 */
[----:B------:R-:W-:Y:S05]  /*27a0*/  BRA `(.L_x_497) ;  /* 0xffffdfa000007947 */ /* 0x000fea000383ffff */
.L_x_495:
        /* <DEDUP_REMOVED lines=15> */
.L_x_498:
        /* <DEDUP_REMOVED lines=14> */
.L_x_1302:


//--------------------- .text._Z8moe_q4_KIfLb1EEvPKvS1_PT_PKiS5_S5_iiiiiii --------------------------
	.section	.text._Z8moe_q4_KIfLb1EEvPKvS1_PT_PKiS5_S5_iiiiiii,"ax",@progbits
	.sectioninfo	@"SHI_REGISTERS=64"
	.align	128
.text._Z8moe_q4_KIfLb1EEvPKvS1_PT_PKiS5_S5_iiiiiii:
        .type           _Z8moe_q4_KIfLb1EEvPKvS1_PT_PKiS5_S5_iiiiiii,@function
        .size           _Z8moe_q4_KIfLb1EEvPKvS1_PT_PKiS5_S5_iiiiiii,(.L_x_1303 - _Z8moe_q4_KIfLb1EEvPKvS1_PT_PKiS5_S5_iiiiiii)
        .other          _Z8moe_q4_KIfLb1EEvPKvS1_PT_PKiS5_S5_iiiiiii,@"STO_CUDA_ENTRY STV_DEFAULT"
_Z8moe_q4_KIfLb1EEvPKvS1_PT_PKiS5_S5_iiiiiii:
        /* <DEDUP_REMOVED lines=134> */
.L_x_501:
        /* <DEDUP_REMOVED lines=15> */
[----:B------:R-:W-:Y:S02]  /*0950*/  LEA.HI.X.SX32 R34, R21, R50, 0x1, P0 ;  /* 0x0000003215227211 */ /* 0x000fe400000f0eff */
[----:B------:R-:W-:Y:S02]  /*0960*/  IADD3 R31, R31, R33, RZ ;  /* 0x000000211f1f7210 */ /* 0x000fe40007ffe0ff */
[-C--:B------:R-:W-:Y:S01]  /*0970*/  IADD3 R33, P1, R23, R52.reuse, RZ ;  /* 0x0000003417217210 */ /* 0x080fe20007f3e0ff */
[----:B------:R-:W-:Y:S01]  /*0980*/  IMAD R53, R34, 0x90, RZ ;  /* 0x0000009022357824 */ /* 0x000fe200078e02ff */
[----:B------:R-:W-:Y:S01]  /*0990*/  IADD3 R61, P0, R25, R52, RZ ;  /* 0x00000034193d7210 */ /* 0x000fe20007f1e0ff */
[----:B------:R-:W-:Y:S01]  /*09a0*/  IMAD.WIDE.U32 R34, R35, 0x90, R28 ;  /* 0x0000009023227825 */ /* 0x000fe200078e001c */
[----:B------:R-:W-:-:S03]  /*09b0*/  LEA.HI.X.SX32 R32, R23, R50, 0x1, P1 ;  /* 0x0000003217207211 */ /* 0x000fc600008f0eff */
        /* <DEDUP_REMOVED lines=90> */
[----:B------:R-:W-:Y:S01]  /*0f60*/  IMAD.U32 R30, RZ, RZ, UR4 ;  /* 0x00000004ff1e7e24 */ /* 0x000fe2000f8e00ff */
[----:B------:R-:W-:-:S03]  /*0f70*/  IADD3 R32, -R31, RZ, RZ ;  /* 0x000000ff1f207210 */ /* 0x000fc60007ffe1ff */
[----:B------:R-:W-:Y:S02]  /*0f80*/  IMAD R53, R30, 0x8, R7 ;  /* 0x000000081e357824 */ /* 0x000fe400078e0207 */
        /* <DEDUP_REMOVED lines=401> */
.L_x_500:
[----:B------:R-:W-:-:S04]  /*28a0*/  UIADD3 UR4, UR4, 0x1, URZ ;  /* 0x0000000104047890 */ /* 0x000fc8000fffe03f */
[----:B------:R-:W-:-:S06]  /*28b0*/  UISETP.GE.AND UP0, UPT, UR4, UR5, UPT ;  /* 0x000000050400728c */ /* 0x000fcc000bf06270 */
[----:B------:R-:W-:-:S13]  /*28c0*/  PLOP3.LUT P0, PT, PT, PT, UP0, 0x80, 0x0 ;  /* 0x000000000000781c */ /* 0x000fda0003f0f008 */
[----:B------:R-:W-:Y:S01]  /*28d0*/  @P0 CALL.REL.NOINC `(.L_x_499) ;  /* 0x0000001000000944 */ /* 0x000fe20003c00000 */
[----:B------:R-:W-:Y:S05]  /*28e0*/  BRA `(.L_x_501) ;  /* 0xffffdf7000007947 */ /* 0x000fea000383ffff */
.L_x_499:
        /* <DEDUP_REMOVED lines=15> */
.L_x_502:
        /* <DEDUP_REMOVED lines=10> */
.L_x_1303:


//--------------------- .text._Z8moe_q4_KIfLb0EEvPKvS1_PT_PKiS5_S5_iiiiiii --------------------------
	.section	.text._Z8moe_q4_KIfLb0EEvPKvS1_PT_PKiS5_S5_iiiiiii,"ax",@progbits
	.sectioninfo	@"SHI_REGISTERS=48"
	.align	128
.text._Z8moe_q4_KIfLb0EEvPKvS1_PT_PKiS5_S5_iiiiiii:
        .type           _Z8moe_q4_KIfLb0EEvPKvS1_PT_PKiS5_S5_iiiiiii,@function
        .size           _Z8moe_q4_KIfLb0EEvPKvS1_PT_PKiS5_S5_iiiiiii,(.L_x_1304 - _Z8moe_q4_KIfLb0EEvPKvS1_PT_PKiS5_S5_iiiiiii)
        .other          _Z8moe_q4_KIfLb0EEvPKvS1_PT_PKiS5_S5_iiiiiii,@"STO_CUDA_ENTRY STV_DEFAULT"
_Z8moe_q4_KIfLb0EEvPKvS1_PT_PKiS5_S5_iiiiiii:
        /* <DEDUP_REMOVED lines=28> */
[C---:B------:R-:W-:Y:S01]  /*01c0*/  SHF.L.U32 R7, R0.reuse, 0x5, RZ ;  /* 0x0000000500077819 */ /* 0x040fe200000006ff */
[----:B------:R-:W-:Y:S01]  /*01d0*/  IMAD.SHL.U32 R8, R0, 0x4, RZ ;  /* 0x0000000400087824 */ /* 0x000fe200078e00ff */
[----:B------:R-:W1:Y:S01]  /*01e0*/  S2UR UR5, SR_CTAID.X ;  /* 0x00000000000579c3 */ /* 0x000e620000002500 */
        /* <DEDUP_REMOVED lines=12> */
[C---:B------:R-:W-:Y:S01]  /*02b0*/  LOP3.LUT R5, R4.reuse, 0x3, RZ, 0xc0, !PT ;  /* 0x0000000304057812 */ /* 0x040fe200078ec0ff */
[C---:B------:R-:W-:Y:S01]  /*02c0*/  IMAD.SHL.U32 R17, R4.reuse, 0x4, RZ ;  /* 0x0000000404117824 */ /* 0x040fe200078e00ff */
[CC--:B------:R-:W-:Y:S01]  /*02d0*/  LEA.HI R13, R11.reuse, R4.reuse, RZ, 0x2 ;  /* 0x000000040b0d7211 */ /* 0x0c0fe200078f10ff */
[----:B-1----:R-:W-:Y:S01]  /*02e0*/  USHF.L.U32 UR4, UR5, 0x5, URZ ;  /* 0x0000000505047899 */ /* 0x002fe2000800063f */
[----:B------:R-:W-:Y:S01]  /*02f0*/  SHF.R.S32.HI R12, RZ, 0x1f, R15 ;  /* 0x0000001fff0c7819 */ /* 0x000fe2000001140f */
[----:B------:R-:W-:Y:S01]  /*0300*/  ULEA.HI UR6, UR6, UR9, URZ, 0x5 ;  /* 0x0000000906067291 */ /* 0x000fe2000f8f283f */
[----:B------:R-:W-:Y:S01]  /*0310*/  SHF.R.S32.HI R3, RZ, 0x2, R13 ;  /* 0x00000002ff037819 */ /* 0x000fe2000001140d */
[----:B------:R-:W-:Y:S01]  /*0320*/  IMAD R10, R4, 0x84, RZ ;  /* 0x00000084040a7824 */ /* 0x000fe200078e02ff */
[----:B------:R-:W-:Y:S01]  /*0330*/  LEA.HI R12, R12, R15, RZ, 0x5 ;  /* 0x0000000f0c0c7211 */ /* 0x000fe200078f28ff */
[----:B------:R-:W-:Y:S01]  /*0340*/  UIMAD UR5, UR4, UR8, URZ ;  /* 0x00000008040572a4 */ /* 0x000fe2000f8e023f */
[CC--:B------:R-:W-:Y:S01]  /*0350*/  LEA.HI R18, R11.reuse, R4.reuse, RZ, 0x3 ;  /* 0x000000040b127211 */ /* 0x0c0fe200078f18ff */
[----:B------:R-:W-:Y:S01]  /*0360*/  IMAD R3, R0, 0x8, R3 ;  /* 0x0000000800037824 */ /* 0x000fe200078e0203 */
[----:B------:R-:W-:Y:S01]  /*0370*/  LEA.HI R16, R11, R4, RZ, 0x5 ;  /* 0x000000040b107211 */ /* 0x000fe200078f28ff */
[----:B------:R-:W-:Y:S01]  /*0380*/  USHF.R.S32.HI UR9, URZ, 0x5, UR6 ;  /* 0x000000053f097899 */ /* 0x000fe20008011406 */
[----:B------:R-:W-:Y:S01]  /*0390*/  LOP3.LUT R14, R12, 0xffffffe0, RZ, 0xc0, !PT ;  /* 0xffffffe00c0e7812 */ /* 0x000fe200078ec0ff */
[----:B------:R-:W-:Y:S01]  /*03a0*/  UMOV UR4, URZ ;  /* 0x0000003f00047c82 */ /* 0x000fe20008000000 */
[----:B------:R-:W-:-:S02]  /*03b0*/  LEA.HI.SX32 R11, R18, R17, 0x1d ;  /* 0x00000011120b7211 */ /* 0x000fc400078feaff */
[----:B------:R-:W-:Y:S02]  /*03c0*/  LOP3.LUT R12, R17, 0x1c, RZ, 0xc0, !PT ;  /* 0x0000001c110c7812 */ /* 0x000fe400078ec0ff */
[----:B------:R-:W-:Y:S01]  /*03d0*/  LOP3.LUT R17, R13, 0xfffffffc, RZ, 0xc0, !PT ;  /* 0xfffffffc0d117812 */ /* 0x000fe200078ec0ff */
[C---:B------:R-:W-:Y:S01]  /*03e0*/  IMAD.IADD R13, R15.reuse, 0x1, -R14 ;  /* 0x000000010f0d7824 */ /* 0x040fe200078e0a0e */
[----:B------:R-:W-:Y:S01]  /*03f0*/  SHF.R.S32.HI R6, RZ, 0x1f, R3 ;  /* 0x0000001fff067819 */ /* 0x000fe20000011403 */
[----:B------:R-:W-:Y:S01]  /*0400*/  IMAD.IADD R14, R15, 0x1, R0 ;  /* 0x000000010f0e7824 */ /* 0x000fe200078e0200 */
[----:B------:R-:W-:Y:S01]  /*0410*/  LOP3.LUT R5, R8, 0xfffffffc, R5, 0xe2, !PT ;  /* 0xfffffffc08057812 */ /* 0x000fe200078ee205 */
[----:B------:R-:W-:Y:S01]  /*0420*/  IMAD.IADD R22, R4, 0x1, -R17 ;  /* 0x0000000104167824 */ /* 0x000fe200078e0a11 */
[----:B------:R-:W-:Y:S01]  /*0430*/  LEA.HI R6, R6, R3, RZ, 0x5 ;  /* 0x0000000306067211 */ /* 0x000fe200078f28ff */
[----:B------:R-:W-:Y:S01]  /*0440*/  IMAD R28, R13, UR8, RZ ;  /* 0x000000080d1c7c24 */ /* 0x000fe2000f8e02ff */
[----:B------:R-:W-:-:S02]  /*0450*/  IADD3 R8, R4, 0x20, RZ ;  /* 0x0000002004087810 */ /* 0x000fc40007ffe0ff */
        /* <DEDUP_REMOVED lines=11> */
[----:B------:R-:W-:Y:S02]  /*0510*/  IADD3 R18, R6, R23, RZ ;  /* 0x0000001706127210 */ /* 0x000fe40007ffe0ff */
[----:B------:R-:W-:Y:S01]  /*0520*/  IADD3 R35, R30, 0x1, RZ ;  /* 0x000000011e237810 */ /* 0x000fe20007ffe0ff */
[----:B------:R-:W-:Y:S01]  /*0530*/  @!P0 IMAD.MOV R35, RZ, RZ, R30 ;  /* 0x000000ffff238224 */ /* 0x000fe200078e021e */
[----:B------:R-:W-:Y:S01]  /*0540*/  LEA.HI R23, R24, R33, RZ, 0x3 ;  /* 0x0000002118177211 */ /* 0x000fe200078f18ff */
[----:B------:R-:W-:Y:S01]  /*0550*/  IMAD.SHL.U32 R30, R30, 0x2, RZ ;  /* 0x000000021e1e7824 */ /* 0x000fe200078e00ff */
[----:B------:R-:W-:Y:S02]  /*0560*/  SHF.R.S32.HI R19, RZ, 0x1, R19 ;  /* 0x00000001ff137819 */ /* 0x000fe40000011413 */
[----:B------:R-:W-:Y:S02]  /*0570*/  LOP3.LUT R17, R16, 0xffffffe0, RZ, 0xc0, !PT ;  /* 0xffffffe010117812 */ /* 0x000fe400078ec0ff */
[----:B------:R-:W-:-:S02]  /*0580*/  LEA.HI.SX32 R32, R23, R22, 0x1d ;  /* 0x0000001617207211 */ /* 0x000fc400078feaff */
        /* <DEDUP_REMOVED lines=14> */
[----:B------:R-:W-:Y:S02]  /*0670*/  SHF.L.U64.HI R31, R19, 0x2, R22 ;  /* 0x00000002131f7819 */ /* 0x000fe40000010216 */
.L_x_505:
        /* <DEDUP_REMOVED lines=15> */
[----:B------:R-:W-:-:S03]  /*0770*/  IMAD.WIDE.U32 R36, R36, R37, UR6 ;  /* 0x0000000624247e25 */ /* 0x000fc6000f8e0025 */
[----:B------:R-:W-:Y:S01]  /*0780*/  IADD3 R45, R45, R23, RZ ;  /* 0x000000172d2d7210 */ /* 0x000fe20007ffe0ff */
[----:B------:R-:W-:-:S04]  /*0790*/  IMAD R23, R22, 0x90, RZ ;  /* 0x0000009016177824 */ /* 0x000fc800078e02ff */
[----:B------:R-:W-:-:S04]  /*07a0*/  IMAD.WIDE R44, R17, 0x4, R44 ;  /* 0x00000004112c7825 */ /* 0x000fc800078e022c */
[----:B------:R-:W-:Y:S02]  /*07b0*/  IMAD.IADD R37, R37, 0x1, R23 ;  /* 0x0000000125257824 */ /* 0x000fe400078e0217 */
[----:B------:R-:W-:Y:S02]  /*07c0*/  IMAD.WIDE R40, R41, 0x90, R44 ;  /* 0x0000009029287825 */ /* 0x000fe400078e022c */
[----:B------:R0:W2:Y:S04]  /*07d0*/  LDG.E.CONSTANT R45, [R44.64+0x10] ;  /* 0x0000100c2c2d7981 */ /* 0x0000a8000c1e9900 */
[----:B------:R-:W-:Y:S01]  /*07e0*/  IMAD.WIDE R22, R25, 0x90, R40 ;  /* 0x0000009019167825 */ /* 0x000fe200078e0228 */
[----:B------:R1:W3:Y:S03]  /*07f0*/  LDG.E.CONSTANT R36, [R36.64] ;  /* 0x0000000c24247981 */ /* 0x0002e6000c1e9900 */
[----:B------:R-:W-:Y:S01]  /*0800*/  IMAD.U32 R27, RZ, RZ, UR14 ;  /* 0x0000000eff1b7e24 */ /* 0x000fe2000f8e00ff */
[----:B------:R4:W3:Y:S01]  /*0810*/  LDG.E.CONSTANT R41, [R40.64+0x10] ;  /* 0x0000100c28297981 */ /* 0x0008e2000c1e9900 */
[----:B------:R-:W-:-:S03]  /*0820*/  IMAD.WIDE R38, R39, 0x90, R22 ;  /* 0x0000009027267825 */ /* 0x000fc600078e0216 */
[----:B-1----:R1:W3:Y:S03]  /*0830*/  LDG.E.CONSTANT R37, [R22.64+0x10] ;  /* 0x0000100c16257981 */ /* 0x0022e6000c1e9900 */
[----:B------:R-:W-:Y:S02]  /*0840*/  IMAD.WIDE R24, R25, 0x90, R38 ;  /* 0x0000009019187825 */ /* 0x000fe400078e0226 */
[----:B------:R0:W3:Y:S02]  /*0850*/  LDG.E.CONSTANT R39, [R38.64+0x10] ;  /* 0x0000100c26277981 */ /* 0x0000e4000c1e9900 */
[----:B------:R-:W-:Y:S02]  /*0860*/  IMAD.U32 R42, RZ, RZ, UR14 ;  /* 0x0000000eff2a7e24 */ /* 0x000fe4000f8e00ff */
[----:B------:R4:W3:Y:S01]  /*0870*/  LDG.E.CONSTANT R43, [R24.64+0x10] ;  /* 0x0000100c182b7981 */ /* 0x0008e2000c1e9900 */
[----:B-1----:R-:W-:-:S05]  /*0880*/  IMAD.WIDE R22, R27, 0x90, R24 ;  /* 0x000000901b167825 */ /* 0x002fca00078e0218 */
[----:B0-----:R0:W3:Y:S01]  /*0890*/  LDG.E.CONSTANT R38, [R22.64+0x10] ;  /* 0x0000100c16267981 */ /* 0x0010e2000c1e9900 */
[----:B------:R-:W-:-:S05]  /*08a0*/  IMAD.WIDE R26, R27, 0x90, R22 ;  /* 0x000000901b1a7825 */ /* 0x000fca00078e0216 */
[----:B----4-:R1:W4:Y:S01]  /*08b0*/  LDG.E.CONSTANT R40, [R26.64+0x10] ;  /* 0x0000100c1a287981 */ /* 0x010322000c1e9900 */
[----:B0-----:R-:W-:Y:S02]  /*08c0*/  IMAD.MOV.U32 R23, RZ, RZ, 0x90 ;  /* 0x00000090ff177424 */ /* 0x001fe400078e00ff */
[----:B-1----:R-:W-:Y:S01]  /*08d0*/  IMAD.WIDE R26, R42, 0x90, R26 ;  /* 0x000000902a1a7825 */ /* 0x002fe200078e021a */
[----:B------:R-:W-:-:S04]  /*08e0*/  IADD3 R42, P0, R33, UR15, RZ ;  /* 0x0000000f212a7c10 */ /* 0x000fc8000ff1e0ff */
[----:B------:R-:W-:Y:S01]  /*08f0*/  LEA.HI.X.SX32 R44, R33, UR10, 0x1, P0 ;  /* 0x0000000a212c7c11 */ /* 0x000fe200080f0eff */
[----:B------:R-:W-:Y:S02]  /*0900*/  IMAD.WIDE.U32 R22, R42, R23, UR6 ;  /* 0x000000062a167e25 */ /* 0x000fe4000f8e0017 */
[----:B------:R-:W4:Y:S02]  /*0910*/  LDG.E.CONSTANT R42, [R26.64+0x10] ;  /* 0x0000100c1a2a7981 */ /* 0x000f24000c1e9900 */
[----:B------:R-:W-:Y:S01]  /*0920*/  IMAD R44, R44, 0x90, RZ ;  /* 0x000000902c2c7824 */ /* 0x000fe200078e02ff */
[----:B------:R-:W-:-:S04]  /*0930*/  LEA R24, P1, R19, R22, 0x2 ;  /* 0x0000001613187211 */ /* 0x000fc800078210ff */
[----:B------:R-:W-:Y:S02]  /*0940*/  IADD3 R44, R23, R44, RZ ;  /* 0x0000002c172c7210 */ /* 0x000fe40007ffe0ff */
        /* <DEDUP_REMOVED lines=9> */
[----:B--2---:R0:W-:Y:S04]  /*09e0*/  STS [R14.X4], R45 ;  /* 0x0000002d0e007388 */ /* 0x0041e80000004800 */
[----:B---3--:R0:W-:Y:S04]  /*09f0*/  STS [R14.X4+0x210], R41 ;  /* 0x000210290e007388 */ /* 0x0081e80000004800 */
[----:B------:R0:W-:Y:S04]  /*0a00*/  STS [R14.X4+0x420], R37 ;  /* 0x000420250e007388 */ /* 0x0001e80000004800 */
[----:B------:R0:W-:Y:S04]  /*0a10*/  STS [R14.X4+0x630], R39 ;  /* 0x000630270e007388 */ /* 0x0001e80000004800 */
[----:B------:R0:W-:Y:S04]  /*0a20*/  STS [R14.X4+0x840], R43 ;  /* 0x0008402b0e007388 */ /* 0x0001e80000004800 */
[----:B------:R0:W-:Y:S04]  /*0a30*/  STS [R14.X4+0xa50], R38 ;  /* 0x000a50260e007388 */ /* 0x0001e80000004800 */
[----:B----4-:R0:W-:Y:S04]  /*0a40*/  STS [R14.X4+0xc60], R40 ;  /* 0x000c60280e007388 */ /* 0x0101e80000004800 */
[----:B------:R0:W-:Y:S04]  /*0a50*/  STS [R14.X4+0xe70], R42 ;  /* 0x000e702a0e007388 */ /* 0x0001e80000004800 */
        /* <DEDUP_REMOVED lines=10> */
[----:B0-----:R-:W-:-:S05]  /*0b00*/  IMAD.U32 R37, RZ, RZ, UR10 ;  /* 0x0000000aff257e24 */ /* 0x001fca000f8e00ff */
        /* <DEDUP_REMOVED lines=9> */
[----:B------:R-:W-:Y:S01]  /*0ba0*/  LOP3.LUT R22, R2, c[0x0][0x1a8], RZ, 0x3c, !PT ;  /* 0x00006a0002167a12 */ /* 0x000fe200078e3cff */
[----:B------:R-:W-:-:S03]  /*0bb0*/  HFMA2.MMA R27, -RZ, RZ, 0, 2.1457672119140625e-06 ;  /* 0x00000024ff1b7435 */ /* 0x000fc600000001ff */
        /* <DEDUP_REMOVED lines=404> */
.L_x_504:
[----:B------:R-:W-:-:S04]  /*2500*/  UIADD3 UR4, UR4, 0x1, URZ ;  /* 0x0000000104047890 */ /* 0x000fc8000fffe03f */
[----:B------:R-:W-:-:S06]  /*2510*/  UISETP.GE.AND UP0, UPT, UR4, UR8, UPT ;  /* 0x000000080400728c */ /* 0x000fcc000bf06270 */
[----:B------:R-:W-:-:S13]  /*2520*/  PLOP3.LUT P0, PT, PT, PT, UP0, 0x80, 0x0 ;  /* 0x000000000000781c */ /* 0x000fda0003f0f008 */
[----:B------:R-:W-:Y:S01]  /*2530*/  @P0 CALL.REL.NOINC `(.L_x_503) ;  /* 0x0000001000000944 */ /* 0x000fe20003c00000 */
[----:B------:R-:W-:Y:S05]  /*2540*/  BRA `(.L_x_505) ;  /* 0xffffe13000007947 */ /* 0x000fea000383ffff */
.L_x_503:
        /* <DEDUP_REMOVED lines=15> */
.L_x_506:
        /* <DEDUP_REMOVED lines=12> */
.L_x_1304:


//--------------------- .text._Z8moe_q3_KIfLb1EEvPKvS1_PT_PKiS5_S5_iiiiiii --------------------------
	.section	.text._Z8moe_q3_KIfLb1EEvPKvS1_PT_PKiS5_S5_iiiiiii,"ax",@progbits
	.sectioninfo	@"SHI_REGISTERS=96"
	.align	128
.text._Z8moe_q3_KIfLb1EEvPKvS1_PT_PKiS5_S5_iiiiiii:
        .type           _Z8moe_q3_KIfLb1EEvPKvS1_PT_PKiS5_S5_iiiiiii,@function
        .size           _Z8moe_q3_KIfLb1EEvPKvS1_PT_PKiS5_S5_iiiiiii,(.L_x_1305 - _Z8moe_q3_KIfLb1EEvPKvS1_PT_PKiS5_S5_iiiiiii)
        .other          _Z8moe_q3_KIfLb1EEvPKvS1_PT_PKiS5_S5_iiiiiii,@"STO_CUDA_ENTRY STV_DEFAULT"
_Z8moe_q3_KIfLb1EEvPKvS1_PT_PKiS5_S5_iiiiiii:
        /* <DEDUP_REMOVED lines=207> */
.L_x_513:
        /* <DEDUP_REMOVED lines=218> */
.L_x_509:
        /* <DEDUP_REMOVED lines=185> */
.L_x_510:
        /* <DEDUP_REMOVED lines=190> */
.L_x_511:
        /* <DEDUP_REMOVED lines=190> */
.L_x_512:
        /* <DEDUP_REMOVED lines=168> */
.L_x_508:
[----:B------:R-:W-:-:S04]  /*4860*/  UIADD3 UR4, UR4, 0x2, URZ ;  /* 0x0000000204047890 */ /* 0x000fc8000fffe03f */
[----:B------:R-:W-:-:S06]  /*4870*/  UISETP.GE.AND UP0, UPT, UR4, UR7, UPT ;  /* 0x000000070400728c */ /* 0x000fcc000bf06270 */
[----:B------:R-:W-:-:S13]  /*4880*/  PLOP3.LUT P0, PT, PT, PT, UP0, 0x80, 0x0 ;  /* 0x000000000000781c */ /* 0x000fda0003f0f008 */
[----:B------:R-:W-:Y:S01]  /*4890*/  @P0 CALL.REL.NOINC `(.L_x_507) ;  /* 0x0000001000000944 */ /* 0x000fe20003c00000 */
[----:B------:R-:W-:Y:S05]  /*48a0*/  BRA `(.L_x_513) ;  /* 0xffffc44000007947 */ /* 0x000fea000383ffff */
.L_x_507:
        /* <DEDUP_REMOVED lines=15> */
.L_x_514:
        /* <DEDUP_REMOVED lines=14> */
.L_x_1305:


//--------------------- .text._Z8moe_q3_KIfLb0EEvPKvS1_PT_PKiS5_S5_iiiiiii --------------------------
	.section	.text._Z8moe_q3_KIfLb0EEvPKvS1_PT_PKiS5_S5_iiiiiii,"ax",@progbits
	.sectioninfo	@"SHI_REGISTERS=64"
	.align	128
.text._Z8moe_q3_KIfLb0EEvPKvS1_PT_PKiS5_S5_iiiiiii:
        .type           _Z8moe_q3_KIfLb0EEvPKvS1_PT_PKiS5_S5_iiiiiii,@function
        .size           _Z8moe_q3_KIfLb0EEvPKvS1_PT_PKiS5_S5_iiiiiii,(.L_x_1306 - _Z8moe_q3_KIfLb0EEvPKvS1_PT_PKiS5_S5_iiiiiii)
        .other          _Z8moe_q3_KIfLb0EEvPKvS1_PT_PKiS5_S5_iiiiiii,@"STO_CUDA_ENTRY STV_DEFAULT"
_Z8moe_q3_KIfLb0EEvPKvS1_PT_PKiS5_S5_iiiiiii:
        /* <DEDUP_REMOVED lines=146> */
.L_x_521:
        /* <DEDUP_REMOVED lines=196> */
.L_x_517:
        /* <DEDUP_REMOVED lines=185> */
.L_x_518:
        /* <DEDUP_REMOVED lines=190> */
.L_x_519:
        /* <DEDUP_REMOVED lines=190> */
.L_x_520:
        /* <DEDUP_REMOVED lines=168> */
.L_x_516:
[----:B------:R-:W-:-:S04]  /*4330*/  UIADD3 UR4, UR4, 0x2, URZ ;  /* 0x0000000204047890 */ /* 0x000fc8000fffe03f */
[----:B------:R-:W-:-:S06]  /*4340*/  UISETP.GE.AND UP0, UPT, UR4, UR7, UPT ;  /* 0x000000070400728c */ /* 0x000fcc000bf06270 */
[----:B------:R-:W-:-:S13]  /*4350*/  PLOP3.LUT P0, PT, PT, PT, UP0, 0x80, 0x0 ;  /* 0x000000000000781c */ /* 0x000fda0003f0f008 */
[----:B------:R-:W-:Y:S01]  /*4360*/  @P0 CALL.REL.NOINC `(.L_x_515) ;  /* 0x0000001000000944 */ /* 0x000fe20003c00000 */
[----:B------:R-:W-:Y:S05]  /*4370*/  BRA `(.L_x_521) ;  /* 0xffffc5a000007947 */ /* 0x000fea000383ffff */
.L_x_515:
        /* <DEDUP_REMOVED lines=15> */
.L_x_522:
        /* <DEDUP_REMOVED lines=9> */
.L_x_1306:


//--------------------- .text._Z8moe_q2_KIfLb1EEvPKvS1_PT_PKiS5_S5_iiiiiii --------------------------
	.section	.text._Z8moe_q2_KIfLb1EEvPKvS1_PT_PKiS5_S5_iiiiiii,"ax",@progbits
	.sectioninfo	@"SHI_REGISTERS=89"
	.align	128
.text._Z8moe_q2_KIfLb1EEvPKvS1_PT_PKiS5_S5_iiiiiii:
        .type           _Z8moe_q2_KIfLb1EEvPKvS1_PT_PKiS5_S5_iiiiiii,@function
        .size           _Z8moe_q2_KIfLb1EEvPKvS1_PT_PKiS5_S5_iiiiiii,(.L_x_1307 - _Z8moe_q2_KIfLb1EEvPKvS1_PT_PKiS5_S5_iiiiiii)
        .other          _Z8moe_q2_KIfLb1EEvPKvS1_PT_PKiS5_S5_iiiiiii,@"STO_CUDA_ENTRY STV_DEFAULT"
_Z8moe_q2_KIfLb1EEvPKvS1_PT_PKiS5_S5_iiiiiii:
        /* <DEDUP_REMOVED lines=162> */
.L_x_525:
        /* <DEDUP_REMOVED lines=1083> */
.L_x_524:
[----:B------:R-:W-:-:S04]  /*4dd0*/  UIADD3 UR4, UR4, 0x2, URZ ;  /* 0x0000000204047890 */ /* 0x000fc8000fffe03f */
[----:B------:R-:W-:-:S06]  /*4de0*/  UISETP.GE.AND UP0, UPT, UR4, UR8, UPT ;  /* 0x000000080400728c */ /* 0x000fcc000bf06270 */
[----:B------:R-:W-:-:S13]  /*4df0*/  PLOP3.LUT P0, PT, PT, PT, UP0, 0x80, 0x0 ;  /* 0x000000000000781c */ /* 0x000fda0003f0f008 */
[----:B------:R-:W-:Y:S01]  /*4e00*/  @P0 CALL.REL.NOINC `(.L_x_523) ;  /* 0x0000001000000944 */ /* 0x000fe20003c00000 */
[----:B------:R-:W-:Y:S05]  /*4e10*/  BRA `(.L_x_525) ;  /* 0xffffbc0000007947 */ /* 0x000fea000383ffff */
.L_x_523:
        /* <DEDUP_REMOVED lines=15> */
.L_x_526:
        /* <DEDUP_REMOVED lines=15> */
.L_x_1307:


//--------------------- .text._Z8moe_q2_KIfLb0EEvPKvS1_PT_PKiS5_S5_iiiiiii --------------------------
	.section	.text._Z8moe_q2_KIfLb0EEvPKvS1_PT_PKiS5_S5_iiiiiii,"ax",@progbits
	.sectioninfo	@"SHI_REGISTERS=69"
	.align	128
.text._Z8moe_q2_KIfLb0EEvPKvS1_PT_PKiS5_S5_iiiiiii:
        .type           _Z8moe_q2_KIfLb0EEvPKvS1_PT_PKiS5_S5_iiiiiii,@function
        .size           _Z8moe_q2_KIfLb0EEvPKvS1_PT_PKiS5_S5_iiiiiii,(.L_x_1308 - _Z8moe_q2_KIfLb0EEvPKvS1_PT_PKiS5_S5_iiiiiii)
        .other          _Z8moe_q2_KIfLb0EEvPKvS1_PT_PKiS5_S5_iiiiiii,@"STO_CUDA_ENTRY STV_DEFAULT"
_Z8moe_q2_KIfLb0EEvPKvS1_PT_PKiS5_S5_iiiiiii:
        /* <DEDUP_REMOVED lines=107> */
.L_x_529:
        /* <DEDUP_REMOVED lines=1057> */
.L_x_528:
[----:B------:R-:W-:-:S06]  /*48c0*/  UIADD3 UR4, UR4, 0x2, URZ ;  /* 0x0000000204047890 */ /* 0x000fcc000fffe03f */
[----:B------:R-:W-:-:S13]  /*48d0*/  ISETP.LE.AND P0, PT, R4, UR4, PT ;  /* 0x0000000404007c0c */ /* 0x000fda000bf03270 */
[----:B------:R-:W-:Y:S01]  /*48e0*/  @P0 CALL.REL.NOINC `(.L_x_527) ;  /* 0x0000001000000944 */ /* 0x000fe20003c00000 */
[----:B------:R-:W-:Y:S05]  /*48f0*/  BRA `(.L_x_529) ;  /* 0xffffbdb000007947 */ /* 0x000fea000383ffff */
.L_x_527:
        /* <DEDUP_REMOVED lines=15> */
.L_x_530:
        /* <DEDUP_REMOVED lines=9> */
.L_x_1308:


//--------------------- .text._Z8moe_q8_0IfLb1EEvPKvS1_PT_PKiS5_S5_iiiiiii --------------------------
	.section	.text._Z8moe_q8_0IfLb1EEvPKvS1_PT_PKiS5_S5_iiiiiii,"ax",@progbits
	.sectioninfo	@"SHI_REGISTERS=48"
	.align	128
.text._Z8moe_q8_0IfLb1EEvPKvS1_PT_PKiS5_S5_iiiiiii:
        .type           _Z8moe_q8_0IfLb1EEvPKvS1_PT_PKiS5_S5_iiiiiii,@function
        .size           _Z8moe_q8_0IfLb1EEvPKvS1_PT_PKiS5_S5_iiiiiii,(.L_x_1309 - _Z8moe_q8_0IfLb1EEvPKvS1_PT_PKiS5_S5_iiiiiii)
        .other          _Z8moe_q8_0IfLb1EEvPKvS1_PT_PKiS5_S5_iiiiiii,@"STO_CUDA_ENTRY STV_DEFAULT"
_Z8moe_q8_0IfLb1EEvPKvS1_PT_PKiS5_S5_iiiiiii:
        /* <DEDUP_REMOVED lines=102> */
.L_x_537:
        /* <DEDUP_REMOVED lines=135> */
.L_x_534:
[----:B------:R-:W-:Y:S05]  /*0ed0*/  BSYNC B0 ;  /* 0x0000000000007941 */ /* 0x000fea0003800000 */
.L_x_533:
        /* <DEDUP_REMOVED lines=11> */
.L_x_536:
[----:B------:R-:W-:Y:S05]  /*0f90*/  BSYNC B0 ;  /* 0x0000000000007941 */ /* 0x000fea0003800000 */
.L_x_535:
        /* <DEDUP_REMOVED lines=91> */
.L_x_532:
[----:B------:R-:W-:-:S04]  /*1550*/  UIADD3 UR4, UR4, 0x4, URZ ;  /* 0x0000000404047890 */ /* 0x000fc8000fffe03f */
[----:B------:R-:W-:-:S06]  /*1560*/  UISETP.GE.AND UP0, UPT, UR4, UR7, UPT ;  /* 0x000000070400728c */ /* 0x000fcc000bf06270 */
[----:B------:R-:W-:-:S13]  /*1570*/  PLOP3.LUT P0, PT, PT, PT, UP0, 0x80, 0x0 ;  /* 0x000000000000781c */ /* 0x000fda0003f0f008 */
[----:B------:R-:W-:Y:S01]  /*1580*/  @P0 CALL.REL.NOINC `(.L_x_531) ;  /* 0x0000001000000944 */ /* 0x000fe20003c00000 */
[----:B------:R-:W-:Y:S05]  /*1590*/  BRA `(.L_x_537) ;  /* 0xfffff0c000007947 */ /* 0x000fea000383ffff */
.L_x_531:
        /* <DEDUP_REMOVED lines=10> */
[----:B------:R-:W-:Y:S01]  /*1640*/  HFMA2.MMA R3, -RZ, RZ, 0, 2.384185791015625e-07 ;  /* 0x00000004ff037435 */ /* 0x000fe200000001ff */
[----:B------:R-:W-:-:S09]  /*1650*/  IMAD R2, R39, c[0x0][0x1a4], R0 ;  /* 0x0000690027027a24 */ /* 0x000fd200078e0200 */
[----:B------:R-:W-:-:S05]  /*1660*/  IMAD.WIDE.U32 R2, R2, R3, c[0x0][0x170] ;  /* 0x00005c0002027625 */ /* 0x000fca00078e0003 */
[----:B------:R-:W-:Y:S01]  /*1670*/  STG.E [R2.64], R40 ;  /* 0x0000002802007986 */ /* 0x000fe2000c10190a */
[----:B------:R-:W-:Y:S05]  /*1680*/  EXIT ;  /* 0x000000000000794d */ /* 0x000fea0003800000 */
.L_x_538:
        /* <DEDUP_REMOVED lines=15> */
.L_x_1309:


//--------------------- .text._Z8moe_q8_0IfLb0EEvPKvS1_PT_PKiS5_S5_iiiiiii --------------------------
	.section	.text._Z8moe_q8_0IfLb0EEvPKvS1_PT_PKiS5_S5_iiiiiii,"ax",@progbits
	.sectioninfo	@"SHI_REGISTERS=40"
	.align	128
.text._Z8moe_q8_0IfLb0EEvPKvS1_PT_PKiS5_S5_iiiiiii:
        .type           _Z8moe_q8_0IfLb0EEvPKvS1_PT_PKiS5_S5_iiiiiii,@function
        .size           _Z8moe_q8_0IfLb0EEvPKvS1_PT_PKiS5_S5_iiiiiii,(.L_x_1310 - _Z8moe_q8_0IfLb0EEvPKvS1_PT_PKiS5_S5_iiiiiii)
        .other          _Z8moe_q8_0IfLb0EEvPKvS1_PT_PKiS5_S5_iiiiiii,@"STO_CUDA_ENTRY STV_DEFAULT"
_Z8moe_q8_0IfLb0EEvPKvS1_PT_PKiS5_S5_iiiiiii:
        /* <DEDUP_REMOVED lines=47> */
[----:B------:R-:W-:Y:S01]  /*02f0*/  LEA.HI R5, R5, R2, RZ, 0x3 ;  /* 0x0000000205057211 */ /* 0x000fe200078f18ff */
[----:B------:R-:W-:Y:S01]  /*0300*/  ULEA.HI UR6, UR5, UR6, URZ, 0x5 ;  /* 0x0000000605067291 */ /* 0x000fe2000f8f283f */
[----:B------:R-:W-:Y:S01]  /*0310*/  SHF.R.S32.HI R4, RZ, 0x2, R0 ;  /* 0x00000002ff047819 */ /* 0x000fe20000011400 */
[----:B------:R-:W-:Y:S01]  /*0320*/  IMAD R20, R2, 0x84, RZ ;  /* 0x0000008402147824 */ /* 0x000fe200078e02ff */
[----:B------:R-:W-:Y:S01]  /*0330*/  LOP3.LUT R3, R0, 0xfffffffc, RZ, 0xc0, !PT ;  /* 0xfffffffc00037812 */ /* 0x000fe200078ec0ff */
[----:B------:R-:W-:Y:S01]  /*0340*/  UIMAD UR5, UR4, UR8, URZ ;  /* 0x00000008040572a4 */ /* 0x000fe2000f8e023f */
[----:B------:R-:W-:Y:S01]  /*0350*/  LEA R28, R7, R4, 0x3 ;  /* 0x00000004071c7211 */ /* 0x000fe200078e18ff */
[----:B------:R-:W-:Y:S01]  /*0360*/  USHF.R.S32.HI UR9, URZ, 0x5, UR6 ;  /* 0x000000053f097899 */ /* 0x000fe20008011406 */
[C---:B------:R-:W-:Y:S01]  /*0370*/  LOP3.LUT R25, R2.reuse, 0x3, RZ, 0xc0, !PT ;  /* 0x0000000302197812 */ /* 0x040fe200078ec0ff */
[----:B------:R-:W-:Y:S01]  /*0380*/  IMAD.IADD R0, R2, 0x1, -R3 ;  /* 0x0000000102007824 */ /* 0x000fe200078e0a03 */
[----:B------:R-:W-:Y:S01]  /*0390*/  SHF.R.S32.HI R3, RZ, 0x1f, R28 ;  /* 0x0000001fff037819 */ /* 0x000fe2000001141c */
[----:B------:R-:W-:Y:S01]  /*03a0*/  IMAD R9, R28, UR8, RZ ;  /* 0x000000081c097c24 */ /* 0x000fe2000f8e02ff */
[----:B------:R-:W-:Y:S01]  /*03b0*/  LOP3.LUT R29, R5, 0xfffffff8, RZ, 0xc0, !PT ;  /* 0xfffffff8051d7812 */ /* 0x000fe200078ec0ff */
[----:B------:R-:W-:Y:S01]  /*03c0*/  UMOV UR4, URZ ;  /* 0x0000003f00047c82 */ /* 0x000fe20008000000 */
[----:B------:R-:W-:-:S02]  /*03d0*/  LEA.HI R11, R3, R28, RZ, 0x3 ;  /* 0x0000001c030b7211 */ /* 0x000fc400078f18ff */
[----:B------:R-:W-:Y:S01]  /*03e0*/  SHF.R.S32.HI R4, RZ, 0x1f, R0 ;  /* 0x0000001fff047819 */ /* 0x000fe20000011400 */
[----:B------:R-:W-:Y:S01]  /*03f0*/  IMAD.IADD R29, R2, 0x1, -R29 ;  /* 0x00000001021d7824 */ /* 0x000fe200078e0a1d */
[----:B------:R-:W-:Y:S02]  /*0400*/  IADD3 R3, P0, R0, R9, RZ ;  /* 0x0000000900037210 */ /* 0x000fe40007f1e0ff */
[----:B------:R-:W-:Y:S01]  /*0410*/  LEA.HI.SX32 R11, R11, R0, 0x1d ;  /* 0x000000000b0b7211 */ /* 0x000fe200078feaff */
[----:B------:R-:W-:Y:S01]  /*0420*/  IMAD.SHL.U32 R0, R7, 0x4, RZ ;  /* 0x0000000407007824 */ /* 0x000fe200078e00ff */
[----:B------:R-:W-:Y:S02]  /*0430*/  SHF.R.S32.HI R31, RZ, 0x3, R5 ;  /* 0x00000003ff1f7819 */ /* 0x000fe40000011405 */
[----:B------:R-:W-:Y:S02]  /*0440*/  LOP3.LUT R26, R24, 0x1c, RZ, 0xc0, !PT ;  /* 0x0000001c181a7812 */ /* 0x000fe400078ec0ff */
[----:B------:R-:W-:-:S02]  /*0450*/  LOP3.LUT R23, R0, 0xfffffffc, R25, 0xe2, !PT ;  /* 0xfffffffc00177812 */ /* 0x000fc400078ee219 */
[----:B------:R-:W-:Y:S02]  /*0460*/  LEA.HI.X.SX32 R4, R9, R4, 0x1, P0 ;  /* 0x0000000409047211 */ /* 0x000fe400000f0eff */
[----:B------:R-:W-:Y:S02]  /*0470*/  LEA R28, R28, R11, 0x2 ;  /* 0x0000000b1c1c7211 */ /* 0x000fe400078e10ff */
[----:B------:R-:W-:Y:S02]  /*0480*/  LOP3.LUT R27, R27, 0xffffffe0, R2, 0xe2, !PT ;  /* 0xffffffe01b1b7812 */ /* 0x000fe400078ee202 */
[----:B------:R-:W-:Y:S02]  /*0490*/  SHF.R.S32.HI R5, RZ, 0x1f, R22 ;  /* 0x0000001fff057819 */ /* 0x000fe40000011416 */
[----:B------:R-:W-:Y:S02]  /*04a0*/  IADD3 R24, R31, R24, RZ ;  /* 0x000000181f187210 */ /* 0x000fe40007ffe0ff */
[----:B------:R-:W-:-:S02]  /*04b0*/  SHF.R.S32.HI R0, RZ, 0x1f, R31 ;  /* 0x0000001fff007819 */ /* 0x000fc4000001141f */
.L_x_545:
        /* <DEDUP_REMOVED lines=108> */
.L_x_542:
[----:B------:R-:W-:Y:S05]  /*0b80*/  BSYNC B0 ;  /* 0x0000000000007941 */ /* 0x000fea0003800000 */
.L_x_541:
        /* <DEDUP_REMOVED lines=11> */
.L_x_544:
[----:B------:R-:W-:Y:S05]  /*0c40*/  BSYNC B0 ;  /* 0x0000000000007941 */ /* 0x000fea0003800000 */
.L_x_543:
        /* <DEDUP_REMOVED lines=91> */
.L_x_540:
[----:B------:R-:W-:-:S04]  /*1200*/  UIADD3 UR4, UR4, 0x4, URZ ;  /* 0x0000000404047890 */ /* 0x000fc8000fffe03f */
[----:B------:R-:W-:-:S06]  /*1210*/  UISETP.GE.AND UP0, UPT, UR4, UR8, UPT ;  /* 0x000000080400728c */ /* 0x000fcc000bf06270 */
[----:B------:R-:W-:-:S13]  /*1220*/  PLOP3.LUT P0, PT, PT, PT, UP0, 0x80, 0x0 ;  /* 0x000000000000781c */ /* 0x000fda0003f0f008 */
[----:B------:R-:W-:Y:S05]  /*1230*/  @!P0 BRA `(.L_x_545) ;  /* 0xfffff28000008947 */ /* 0x000fea000383ffff */
.L_x_539:
        /* <DEDUP_REMOVED lines=15> */
.L_x_546:
        /* <DEDUP_REMOVED lines=13> */
.L_x_1310:


//--------------------- .text._Z8moe_q5_1IfLb1EEvPKvS1_PT_PKiS5_S5_iiiiiii --------------------------
	.section	.text._Z8moe_q5_1IfLb1EEvPKvS1_PT_PKiS5_S5_iiiiiii,"ax",@progbits
	.sectioninfo	@"SHI_REGISTERS=64"
	.align	128
.text._Z8moe_q5_1IfLb1EEvPKvS1_PT_PKiS5_S5_iiiiiii:
        .type           _Z8moe_q5_1IfLb1EEvPKvS1_PT_PKiS5_S5_iiiiiii,@function
        .size           _Z8moe_q5_1IfLb1EEvPKvS1_PT_PKiS5_S5_iiiiiii,(.L_x_1311 - _Z8moe_q5_1IfLb1EEvPKvS1_PT_PKiS5_S5_iiiiiii)
        .other          _Z8moe_q5_1IfLb1EEvPKvS1_PT_PKiS5_S5_iiiiiii,@"STO_CUDA_ENTRY STV_DEFAULT"
_Z8moe_q5_1IfLb1EEvPKvS1_PT_PKiS5_S5_iiiiiii:
        /* <DEDUP_REMOVED lines=109> */
.L_x_549:
        /* <DEDUP_REMOVED lines=527> */
.L_x_548:
[----:B------:R-:W-:-:S04]  /*27c0*/  IADD3 R6, R6, 0x8, RZ ;  /* 0x0000000806067810 */ /* 0x000fc80007ffe0ff */
[----:B------:R-:W-:-:S13]  /*27d0*/  ISETP.GE.AND P0, PT, R6, R4, PT ;  /* 0x000000040600720c */ /* 0x000fda0003f06270 */
[----:B------:R-:W-:Y:S01]  /*27e0*/  @P0 CALL.REL.NOINC `(.L_x_547) ;  /* 0x0000001000000944 */ /* 0x000fe20003c00000 */
[----:B------:R-:W-:Y:S05]  /*27f0*/  BRA `(.L_x_549) ;  /* 0xffffded000007947 */ /* 0x000fea000383ffff */
.L_x_547:
        /* <DEDUP_REMOVED lines=15> */
.L_x_550:
        /* <DEDUP_REMOVED lines=9> */
.L_x_1311:


//--------------------- .text._Z8moe_q5_1IfLb0EEvPKvS1_PT_PKiS5_S5_iiiiiii --------------------------
	.section	.text._Z8moe_q5_1IfLb0EEvPKvS1_PT_PKiS5_S5_iiiiiii,"ax",@progbits
	.sectioninfo	@"SHI_REGISTERS=56"
	.align	128
.text._Z8moe_q5_1IfLb0EEvPKvS1_PT_PKiS5_S5_iiiiiii:
        .type           _Z8moe_q5_1IfLb0EEvPKvS1_PT_PKiS5_S5_iiiiiii,@function
        .size           _Z8moe_q5_1IfLb0EEvPKvS1_PT_PKiS5_S5_iiiiiii,(.L_x_1312 - _Z8moe_q5_1IfLb0EEvPKvS1_PT_PKiS5_S5_iiiiiii)
        .other          _Z8moe_q5_1IfLb0EEvPKvS1_PT_PKiS5_S5_iiiiiii,@"STO_CUDA_ENTRY STV_DEFAULT"
_Z8moe_q5_1IfLb0EEvPKvS1_PT_PKiS5_S5_iiiiiii:
        /* <DEDUP_REMOVED lines=78> */
.L_x_553:
        /* <DEDUP_REMOVED lines=497> */
.L_x_552:
[----:B------:R-:W-:-:S04]  /*23f0*/  IADD3 R4, R4, 0x8, RZ ;  /* 0x0000000804047810 */ /* 0x000fc80007ffe0ff */
[----:B------:R-:W-:-:S13]  /*2400*/  ISETP.GE.AND P0, PT, R4, R3, PT ;  /* 0x000000030400720c */ /* 0x000fda0003f06270 */
[----:B------:R-:W-:Y:S01]  /*2410*/  @P0 CALL.REL.NOINC `(.L_x_551) ;  /* 0x0000001000000944 */ /* 0x000fe20003c00000 */
[----:B------:R-:W-:Y:S05]  /*2420*/  BRA `(.L_x_553) ;  /* 0xffffe0b000007947 */ /* 0x000fea000383ffff */
.L_x_551:
        /* <DEDUP_REMOVED lines=15> */
.L_x_554:
        /* <DEDUP_REMOVED lines=14> */
.L_x_1312:


//--------------------- .text._Z8moe_q5_0IfLb1EEvPKvS1_PT_PKiS5_S5_iiiiiii --------------------------
	.section	.text._Z8moe_q5_0IfLb1EEvPKvS1_PT_PKiS5_S5_iiiiiii,"ax",@progbits
	.sectioninfo	@"SHI_REGISTERS=64"
	.align	128
.text._Z8moe_q5_0IfLb1EEvPKvS1_PT_PKiS5_S5_iiiiiii:
        .type           _Z8moe_q5_0IfLb1EEvPKvS1_PT_PKiS5_S5_iiiiiii,@function
        .size           _Z8moe_q5_0IfLb1EEvPKvS1_PT_PKiS5_S5_iiiiiii,(.L_x_1313 - _Z8moe_q5_0IfLb1EEvPKvS1_PT_PKiS5_S5_iiiiiii)
        .other          _Z8moe_q5_0IfLb1EEvPKvS1_PT_PKiS5_S5_iiiiiii,@"STO_CUDA_ENTRY STV_DEFAULT"
_Z8moe_q5_0IfLb1EEvPKvS1_PT_PKiS5_S5_iiiiiii:
        /* <DEDUP_REMOVED lines=109> */
.L_x_557:
        /* <DEDUP_REMOVED lines=669> */
.L_x_556:
[----:B------:R-:W-:-:S04]  /*30a0*/  IADD3 R6, R6, 0x8, RZ ;  /* 0x0000000806067810 */ /* 0x000fc80007ffe0ff */
[----:B------:R-:W-:-:S13]  /*30b0*/  ISETP.GE.AND P0, PT, R6, R4, PT ;  /* 0x000000040600720c */ /* 0x000fda0003f06270 */
[----:B------:R-:W-:Y:S01]  /*30c0*/  @P0 CALL.REL.NOINC `(.L_x_555) ;  /* 0x0000001000000944 */ /* 0x000fe20003c00000 */
[----:B------:R-:W-:Y:S05]  /*30d0*/  BRA `(.L_x_557) ;  /* 0xffffd5f000007947 */ /* 0x000fea000383ffff */
.L_x_555:
        /* <DEDUP_REMOVED lines=15> */
.L_x_558:
        /* <DEDUP_REMOVED lines=11> */
.L_x_1313:


//--------------------- .text._Z8moe_q5_0IfLb0EEvPKvS1_PT_PKiS5_S5_iiiiiii --------------------------
	.section	.text._Z8moe_q5_0IfLb0EEvPKvS1_PT_PKiS5_S5_iiiiiii,"ax",@progbits
	.sectioninfo	@"SHI_REGISTERS=63"
	.align	128
.text._Z8moe_q5_0IfLb0EEvPKvS1_PT_PKiS5_S5_iiiiiii:
        .type           _Z8moe_q5_0IfLb0EEvPKvS1_PT_PKiS5_S5_iiiiiii,@function
        .size           _Z8moe_q5_0IfLb0EEvPKvS1_PT_PKiS5_S5_iiiiiii,(.L_x_1314 - _Z8moe_q5_0IfLb0EEvPKvS1_PT_PKiS5_S5_iiiiiii)
        .other          _Z8moe_q5_0IfLb0EEvPKvS1_PT_PKiS5_S5_iiiiiii,@"STO_CUDA_ENTRY STV_DEFAULT"
_Z8moe_q5_0IfLb0EEvPKvS1_PT_PKiS5_S5_iiiiiii:
        /* <DEDUP_REMOVED lines=78> */
.L_x_561:
        /* <DEDUP_REMOVED lines=637> */
.L_x_560:
[----:B------:R-:W-:-:S04]  /*2cb0*/  IADD3 R4, R4, 0x8, RZ ;  /* 0x0000000804047810 */ /* 0x000fc80007ffe0ff */
[----:B------:R-:W-:-:S13]  /*2cc0*/  ISETP.GE.AND P0, PT, R4, R3, PT ;  /* 0x000000030400720c */ /* 0x000fda0003f06270 */
[----:B------:R-:W-:Y:S01]  /*2cd0*/  @P0 CALL.REL.NOINC `(.L_x_559) ;  /* 0x0000001000000944 */ /* 0x000fe20003c00000 */
[----:B------:R-:W-:Y:S05]  /*2ce0*/  BRA `(.L_x_561) ;  /* 0xffffd7f000007947 */ /* 0x000fea000383ffff */
.L_x_559:
        /* <DEDUP_REMOVED lines=15> */
.L_x_562:
        /* <DEDUP_REMOVED lines=10> */
.L_x_1314:


//--------------------- .text._Z8moe_q4_1IfLb1EEvPKvS1_PT_PKiS5_S5_iiiiiii --------------------------
	.section	.text._Z8moe_q4_1IfLb1EEvPKvS1_PT_PKiS5_S5_iiiiiii,"ax",@progbits
	.sectioninfo	@"SHI_REGISTERS=64"
	.align	128
.text._Z8moe_q4_1IfLb1EEvPKvS1_PT_PKiS5_S5_iiiiiii:
        .type           _Z8moe_q4_1IfLb1EEvPKvS1_PT_PKiS5_S5_iiiiiii,@function
        .size           _Z8moe_q4_1IfLb1EEvPKvS1_PT_PKiS5_S5_iiiiiii,(.L_x_1315 - _Z8moe_q4_1IfLb1EEvPKvS1_PT_PKiS5_S5_iiiiiii)
        .other          _Z8moe_q4_1IfLb1EEvPKvS1_PT_PKiS5_S5_iiiiiii,@"STO_CUDA_ENTRY STV_DEFAULT"
_Z8moe_q4_1IfLb1EEvPKvS1_PT_PKiS5_S5_iiiiiii:
        /* <DEDUP_REMOVED lines=107> */
.L_x_565:
        /* <DEDUP_REMOVED lines=415> */
.L_x_564:
[----:B------:R-:W-:-:S04]  /*20a0*/  IADD3 R5, R5, 0x8, RZ ;  /* 0x0000000805057810 */ /* 0x000fc80007ffe0ff */
[----:B------:R-:W-:-:S13]  /*20b0*/  ISETP.GE.AND P0, PT, R5, R3, PT ;  /* 0x000000030500720c */ /* 0x000fda0003f06270 */
[----:B------:R-:W-:Y:S01]  /*20c0*/  @P0 CALL.REL.NOINC `(.L_x_563) ;  /* 0x0000001000000944 */ /* 0x000fe20003c00000 */
[----:B------:R-:W-:Y:S05]  /*20d0*/  BRA `(.L_x_565) ;  /* 0xffffe5d000007947 */ /* 0x000fea000383ffff */
.L_x_563:
        /* <DEDUP_REMOVED lines=15> */
.L_x_566:
        /* <DEDUP_REMOVED lines=11> */
.L_x_1315:


//--------------------- .text._Z8moe_q4_1IfLb0EEvPKvS1_PT_PKiS5_S5_iiiiiii --------------------------
	.section	.text._Z8moe_q4_1IfLb0EEvPKvS1_PT_PKiS5_S5_iiiiiii,"ax",@progbits
	.sectioninfo	@"SHI_REGISTERS=48"
	.align	128
.text._Z8moe_q4_1IfLb0EEvPKvS1_PT_PKiS5_S5_iiiiiii:
        .type           _Z8moe_q4_1IfLb0EEvPKvS1_PT_PKiS5_S5_iiiiiii,@function
        .size           _Z8moe_q4_1IfLb0EEvPKvS1_PT_PKiS5_S5_iiiiiii,(.L_x_1316 - _Z8moe_q4_1IfLb0EEvPKvS1_PT_PKiS5_S5_iiiiiii)
        .other          _Z8moe_q4_1IfLb0EEvPKvS1_PT_PKiS5_S5_iiiiiii,@"STO_CUDA_ENTRY STV_DEFAULT"
_Z8moe_q4_1IfLb0EEvPKvS1_PT_PKiS5_S5_iiiiiii:
        /* <DEDUP_REMOVED lines=82> */
.L_x_569:
        /* <DEDUP_REMOVED lines=392> */
.L_x_568:
[----:B------:R-:W-:-:S04]  /*1da0*/  UIADD3 UR4, UR4, 0x8, URZ ;  /* 0x0000000804047890 */ /* 0x000fc8000fffe03f */
[----:B------:R-:W-:-:S06]  /*1db0*/  UISETP.GE.AND UP0, UPT, UR4, UR8, UPT ;  /* 0x000000080400728c */ /* 0x000fcc000bf06270 */
[----:B------:R-:W-:-:S13]  /*1dc0*/  PLOP3.LUT P0, PT, PT, PT, UP0, 0x80, 0x0 ;  /* 0x000000000000781c */ /* 0x000fda0003f0f008 */
[----:B------:R-:W-:Y:S01]  /*1dd0*/  @P0 CALL.REL.NOINC `(.L_x_567) ;  /* 0x0000001000000944 */ /* 0x000fe20003c00000 */
[----:B------:R-:W-:Y:S05]  /*1de0*/  BRA `(.L_x_569) ;  /* 0xffffe73000007947 */ /* 0x000fea000383ffff */
.L_x_567:
        /* <DEDUP_REMOVED lines=15> */
.L_x_570:
        /* <DEDUP_REMOVED lines=10> */
.L_x_1316:


//--------------------- .text._Z8moe_q4_0IfLb1EEvPKvS1_PT_PKiS5_S5_iiiiiii --------------------------
	.section	.text._Z8moe_q4_0IfLb1EEvPKvS1_PT_PKiS5_S5_iiiiiii,"ax",@progbits
	.sectioninfo	@"SHI_REGISTERS=64"
	.align	128
.text._Z8moe_q4_0IfLb1EEvPKvS1_PT_PKiS5_S5_iiiiiii:
        .type           _Z8moe_q4_0IfLb1EEvPKvS1_PT_PKiS5_S5_iiiiiii,@function
        .size           _Z8moe_q4_0IfLb1EEvPKvS1_PT_PKiS5_S5_iiiiiii,(.L_x_1317 - _Z8moe_q4_0IfLb1EEvPKvS1_PT_PKiS5_S5_iiiiiii)
        .other          _Z8moe_q4_0IfLb1EEvPKvS1_PT_PKiS5_S5_iiiiiii,@"STO_CUDA_ENTRY STV_DEFAULT"
_Z8moe_q4_0IfLb1EEvPKvS1_PT_PKiS5_S5_iiiiiii:
        /* <DEDUP_REMOVED lines=107> */
.L_x_573:
        /* <DEDUP_REMOVED lines=433> */
.L_x_572:
[----:B------:R-:W-:-:S04]  /*21c0*/  IADD3 R5, R5, 0x8, RZ ;  /* 0x0000000805057810 */ /* 0x000fc80007ffe0ff */
[----:B------:R-:W-:-:S13]  /*21d0*/  ISETP.GE.AND P0, PT, R5, R3, PT ;  /* 0x000000030500720c */ /* 0x000fda0003f06270 */
[----:B------:R-:W-:Y:S01]  /*21e0*/  @P0 CALL.REL.NOINC `(.L_x_571) ;  /* 0x0000001000000944 */ /* 0x000fe20003c00000 */
[----:B------:R-:W-:Y:S05]  /*21f0*/  BRA `(.L_x_573) ;  /* 0xffffe4b000007947 */ /* 0x000fea000383ffff */
.L_x_571:
        /* <DEDUP_REMOVED lines=15> */
.L_x_574:
        /* <DEDUP_REMOVED lines=9> */
.L_x_1317:


//--------------------- .text._Z8moe_q4_0IfLb0EEvPKvS1_PT_PKiS5_S5_iiiiiii --------------------------
	.section	.text._Z8moe_q4_0IfLb0EEvPKvS1_PT_PKiS5_S5_iiiiiii,"ax",@progbits
	.sectioninfo	@"SHI_REGISTERS=48"
	.align	128
.text._Z8moe_q4_0IfLb0EEvPKvS1_PT_PKiS5_S5_iiiiiii:
        .type           _Z8moe_q4_0IfLb0EEvPKvS1_PT_PKiS5_S5_iiiiiii,@function
        .size           _Z8moe_q4_0IfLb0EEvPKvS1_PT_PKiS5_S5_iiiiiii,(.L_x_1318 - _Z8moe_q4_0IfLb0EEvPKvS1_PT_PKiS5_S5_iiiiiii)
        .other          _Z8moe_q4_0IfLb0EEvPKvS1_PT_PKiS5_S5_iiiiiii,@"STO_CUDA_ENTRY STV_DEFAULT"
_Z8moe_q4_0IfLb0EEvPKvS1_PT_PKiS5_S5_iiiiiii:
        /* <DEDUP_REMOVED lines=82> */
.L_x_577:
        /* <DEDUP_REMOVED lines=409> */
.L_x_576:
[----:B------:R-:W-:-:S04]  /*1eb0*/  UIADD3 UR4, UR4, 0x8, URZ ;  /* 0x0000000804047890 */ /* 0x000fc8000fffe03f */
[----:B------:R-:W-:-:S06]  /*1ec0*/  UISETP.GE.AND UP0, UPT, UR4, UR8, UPT ;  /* 0x000000080400728c */ /* 0x000fcc000bf06270 */
[----:B------:R-:W-:-:S13]  /*1ed0*/  PLOP3.LUT P0, PT, PT, PT, UP0, 0x80, 0x0 ;  /* 0x000000000000781c */ /* 0x000fda0003f0f008 */
[----:B------:R-:W-:Y:S01]  /*1ee0*/  @P0 CALL.REL.NOINC `(.L_x_575) ;  /* 0x0000001000000944 */ /* 0x000fe20003c00000 */
[----:B------:R-:W-:Y:S05]  /*1ef0*/  BRA `(.L_x_577) ;  /* 0xffffe62000007947 */ /* 0x000fea000383ffff */
.L_x_575:
        /* <DEDUP_REMOVED lines=15> */
.L_x_578:
        /* <DEDUP_REMOVED lines=9> */
.L_x_1318:


//--------------------- .text._Z12mul_mat_q6_KIN3c108BFloat16ELb1EEvPKvS3_PT_iiiii --------------------------
	.section	.text._Z12mul_mat_q6_KIN3c108BFloat16ELb1EEvPKvS3_PT_iiiii,"ax",@progbits
	.sectioninfo	@"SHI_REGISTERS=64"
	.align	128
.text._Z12mul_mat_q6_KIN3c108BFloat16ELb1EEvPKvS3_PT_iiiii:
        .type           _Z12mul_mat_q6_KIN3c108BFloat16ELb1EEvPKvS3_PT_iiiii,@function
        .size           _Z12mul_mat_q6_KIN3c108BFloat16ELb1EEvPKvS3_PT_iiiii,(.L_x_1319 - _Z12mul_mat_q6_KIN3c108BFloat16ELb1EEvPKvS3_PT_iiiii)
        .other          _Z12mul_mat_q6_KIN3c108BFloat16ELb1EEvPKvS3_PT_iiiii,@"STO_CUDA_ENTRY STV_DEFAULT"
_Z12mul_mat_q6_KIN3c108BFloat16ELb1EEvPKvS3_PT_iiiii:
[----:B------:R-:W-:Y:S02]  /*0000*/  IMAD.MOV.U32 R1, RZ, RZ, c[0x0][0x28] ;  /* 0x00000a00ff017624 */ /* 0x000fe400078e00ff */
[----:B------:R-:W-:Y:S02]  /*0010*/  ULDC UR5, c[0x0][0x178] ;  /* 0x00005e0000057ab9 */ /* 0x000fe40000000800 */
[----:B------:R-:W-:Y:S02]  /*0020*/  UISETP.GT.AND UP0, UPT, UR5, 0xff, UPT ;  /* 0x000000ff0500788c */ /* 0x000fe4000bf04270 */
[----:B------:R-:W-:Y:S02]  /*0030*/  USHF.R.S32.HI UR4, URZ, 0x1f, UR5 ;  /* 0x0000001f3f047899 */ /* 0x000fe40008011405 */
[----:B------:R-:W-:Y:S02]  /*0040*/  ULDC.64 UR12, c[0x0][0x118] ;  /* 0x00004600000c7ab9 */ /* 0x000fe40000000a00 */
[----:B------:R-:W-:Y:S01]  /*0050*/  PLOP3.LUT P0, PT, PT, PT, UP0, 0x80, 0x0 ;  /* 0x000000000000781c */ /* 0x000fe20003f0f008 */
[----:B------:R-:W-:-:S12]  /*0060*/  ULEA.HI UR4, UR4, UR5, URZ, 0x8 ;  /* 0x0000000504047291 */ /* 0x000fd8000f8f403f */
[----:B------:R-:W-:Y:S01]  /*0070*/  @!P0 IMAD.MOV.U32 R0, RZ, RZ, RZ ;  /* 0x000000ffff008224 */ /* 0x000fe200078e00ff */
[----:B------:R-:W-:Y:S05]  /*0080*/  @!P0 BRA `(.L_x_579) ;  /* 0x00002f3000008947 */ /* 0x000fea0003800000 */
[----:B------:R-:W0:Y:S01]  /*0090*/  S2R R2, SR_TID.X ;  /* 0x0000000000027919 */ /* 0x000e220000002100 */
[----:B------:R-:W-:Y:S02]  /*00a0*/  ULDC.64 UR6, c[0x0][0x180] ;  /* 0x0000600000067ab9 */ /* 0x000fe40000000a00 */
[----:B------:R-:W-:Y:S01]  /*00b0*/  USHF.R.S32.HI UR5, URZ, 0x1f, UR7 ;  /* 0x0000001f3f057899 */ /* 0x000fe20008011407 */
[----:B------:R-:W1:Y:S01]  /*00c0*/  S2R R3, SR_TID.Y ;  /* 0x0000000000037919 */ /* 0x000e620000002200 */
[----:B------:R-:W-:Y:S02]  /*00d0*/  UIADD3 UR9, UR6, -0x1, URZ ;  /* 0xffffffff06097890 */ /* 0x000fe4000fffe03f */
[----:B------:R-:W-:Y:S01]  /*00e0*/  ULEA.HI UR5, UR5, UR7, URZ, 0x5 ;  /* 0x0000000705057291 */ /* 0x000fe2000f8f283f */
[----:B------:R-:W2:Y:S01]  /*00f0*/  S2R R32, SR_CTAID.Y ;  /* 0x0000000000207919 */ /* 0x000ea20000002600 */
[----:B------:R-:W3:Y:S01]  /*0100*/  S2UR UR7, SR_CTAID.X ;  /* 0x00000000000779c3 */ /* 0x000ee20000002500 */
[----:B------:R-:W-:-:S02]  /*0110*/  ULDC UR8, c[0x0][0x17c] ;  /* 0x00005f0000087ab9 */ /* 0x000fc40000000800 */
[----:B------:R-:W-:Y:S02]  /*0120*/  USHF.R.S32.HI UR6, URZ, 0x5, UR5 ;  /* 0x000000053f067899 */ /* 0x000fe40008011405 */
[----:B------:R-:W-:Y:S01]  /*0130*/  USHF.R.S32.HI UR5, URZ, 0x8, UR4 ;  /* 0x000000083f057899 */ /* 0x000fe20008011404 */
[--C-:B0-----:R-:W-:Y:S02]  /*0140*/  SHF.R.S32.HI R33, RZ, 0x1f, R2.reuse ;  /* 0x0000001fff217819 */ /* 0x101fe40000011402 */
[--C-:B------:R-:W-:Y:S01]  /*0150*/  SHF.R.U32.HI R0, RZ, 0x2, R2.reuse ;  /* 0x00000002ff007819 */ /* 0x100fe20000011602 */
[----:B-1----:R-:W-:Y:S01]  /*0160*/  IMAD.SHL.U32 R39, R3, 0x20, RZ ;  /* 0x0000002003277824 */ /* 0x002fe200078e00ff */
[-C--:B------:R-:W-:Y:S02]  /*0170*/  LEA.HI R31, R33, R2.reuse, RZ, 0x5 ;  /* 0x00000002211f7211 */ /* 0x080fe400078f28ff */
[----:B------:R-:W-:Y:S01]  /*0180*/  LOP3.LUT R7, R0, 0x3, RZ, 0xc0, !PT ;  /* 0x0000000300077812 */ /* 0x000fe200078ec0ff */
[----:B------:R-:W-:Y:S01]  /*0190*/  IMAD.IADD R41, R39, 0x1, R2 ;  /* 0x0000000127297824 */ /* 0x000fe200078e0202 */
[----:B------:R-:W-:Y:S01]  /*01a0*/  LOP3.LUT R5, R31, 0xffffffe0, RZ, 0xc0, !PT ;  /* 0xffffffe01f057812 */ /* 0x000fe200078ec0ff */
[----:B---3--:R-:W-:Y:S01]  /*01b0*/  USHF.L.U32 UR4, UR7, 0x5, URZ ;  /* 0x0000000507047899 */ /* 0x008fe2000800063f */
[CC--:B------:R-:W-:Y:S01]  /*01c0*/  LEA.HI R9, R33.reuse, R2.reuse, RZ, 0x4 ;  /* 0x0000000221097211 */ /* 0x0c0fe200078f20ff */
[----:B--2---:R-:W-:Y:S01]  /*01d0*/  IMAD R7, R32, 0x4, R7 ;  /* 0x0000000420077824 */ /* 0x004fe200078e0207 */
[----:B------:R-:W-:Y:S01]  /*01e0*/  SHF.R.S32.HI R0, RZ, 0x1f, R41 ;  /* 0x0000001fff007819 */ /* 0x000fe20000011429 */
[----:B------:R-:W-:Y:S01]  /*01f0*/  IMAD.IADD R4, R2, 0x1, -R5 ;  /* 0x0000000102047824 */ /* 0x000fe200078e0a05 */
[----:B------:R-:W-:Y:S01]  /*0200*/  LEA.HI R40, R33, R2, RZ, 0x2 ;  /* 0x0000000221287211 */ /* 0x000fe200078f10ff */
[----:B------:R-:W-:Y:S01]  /*0210*/  ULOP3.LUT UR7, URZ, UR4, URZ, 0x33, !UPT ;  /* 0x000000043f077292 */ /* 0x000fe2000f8e333f */
[----:B------:R-:W-:Y:S01]  /*0220*/  LEA.HI R0, R0, R41, RZ, 0x5 ;  /* 0x0000002900007211 */ /* 0x000fe200078f28ff */
[----:B------:R-:W-:Y:S01]  /*0230*/  IMAD.SHL.U32 R8, R4, 0x2, RZ ;  /* 0x0000000204087824 */ /* 0x000fe200078e00ff */
[----:B------:R-:W-:Y:S01]  /*0240*/  IMNMX R5, R7, UR9, PT ;  /* 0x0000000907057c17 */ /* 0x000fe2000b800200 */
[----:B------:R-:W-:Y:S01]  /*0250*/  UIADD3 UR7, UR7, UR8, URZ ;  /* 0x0000000807077290 */ /* 0x000fe2000fffe03f */
[----:B------:R-:W-:Y:S01]  /*0260*/  LOP3.LUT R0, R0, 0xffffffe0, RZ, 0xc0, !PT ;  /* 0xffffffe000007812 */ /* 0x000fe200078ec0ff */
[----:B------:R-:W-:Y:S01]  /*0270*/  IMAD R32, R32, 0x4, R3 ;  /* 0x0000000420207824 */ /* 0x000fe200078e0203 */
[----:B------:R-:W-:Y:S01]  /*0280*/  SHF.R.S32.HI R7, RZ, 0x1f, R8 ;  /* 0x0000001fff077819 */ /* 0x000fe20000011408 */
[----:B------:R-:W-:Y:S01]  /*0290*/  UIMAD UR8, UR5, UR4, URZ ;  /* 0x00000004050872a4 */ /* 0x000fe2000f8e023f */
[----:B------:R-:W-:Y:S01]  /*02a0*/  LOP3.LUT R9, R9, 0xfffffff0, RZ, 0xc0, !PT ;  /* 0xfffffff009097812 */ /* 0x000fe200078ec0ff */
[----:B------:R-:W-:Y:S01]  /*02b0*/  IMAD.IADD R41, R41, 0x1, -R0 ;  /* 0x0000000129297824 */ /* 0x000fe200078e0a00 */
[----:B------:R-:W-:Y:S01]  /*02c0*/  LEA.HI R7, R7, R8, RZ, 0x5 ;  /* 0x0000000807077211 */ /* 0x000fe200078f28ff */
[----:B------:R-:W-:Y:S01]  /*02d0*/  UMOV UR4, URZ ;  /* 0x0000003f00047c82 */ /* 0x000fe20008000000 */
[----:B------:R-:W-:Y:S01]  /*02e0*/  SHF.R.S32.HI R0, RZ, 0x2, R40 ;  /* 0x00000002ff007819 */ /* 0x000fe20000011428 */
[----:B------:R-:W-:Y:S01]  /*02f0*/  IMAD.IADD R34, R2, 0x1, -R9 ;  /* 0x0000000102227824 */ /* 0x000fe200078e0a09 */
[----:B------:R-:W-:-:S02]  /*0300*/  SHF.R.S32.HI R7, RZ, 0x5, R7 ;  /* 0x00000005ff077819 */ /* 0x000fc40000011407 */
[C---:B------:R-:W-:Y:S01]  /*0310*/  IADD3 R29, R3.reuse, 0x18, RZ ;  /* 0x00000018031d7810 */ /* 0x040fe20007ffe0ff */
[C---:B------:R-:W-:Y:S01]  /*0320*/  IMAD R0, R3.reuse, 0x8, R0 ;  /* 0x0000000803007824 */ /* 0x040fe200078e0200 */
[----:B------:R-:W-:Y:S01]  /*0330*/  IADD3 R25, R3, 0x4, RZ ;  /* 0x0000000403197810 */ /* 0x000fe20007ffe0ff */
[----:B------:R-:W-:Y:S01]  /*0340*/  IMAD R34, R7, 0x20, R34 ;  /* 0x0000002007227824 */ /* 0x000fe200078e0222 */
[C---:B------:R-:W-:Y:S02]  /*0350*/  IADD3 R27, R3.reuse, 0x8, RZ ;  /* 0x00000008031b7810 */ /* 0x040fe40007ffe0ff */
[----:B------:R-:W-:Y:S02]  /*0360*/  SHF.R.S32.HI R7, RZ, 0x1f, R0 ;  /* 0x0000001fff077819 */ /* 0x000fe40000011400 */
[C---:B------:R-:W-:Y:S02]  /*0370*/  IADD3 R37, R3.reuse, 0xc, RZ ;  /* 0x0000000c03257810 */ /* 0x040fe40007ffe0ff */
[----:B------:R-:W-:-:S02]  /*0380*/  IADD3 R43, R3, 0x10, RZ ;  /* 0x00000010032b7810 */ /* 0x000fc40007ffe0ff */
[----:B------:R-:W-:Y:S02]  /*0390*/  IMNMX R29, R29, UR7, PT ;  /* 0x000000071d1d7c17 */ /* 0x000fe4000b800200 */
[----:B------:R-:W-:Y:S02]  /*03a0*/  IMNMX R25, R25, UR7, PT ;  /* 0x0000000719197c17 */ /* 0x000fe4000b800200 */
[----:B------:R-:W-:Y:S01]  /*03b0*/  LEA.HI R15, R7, R0, RZ, 0x5 ;  /* 0x00000000070f7211 */ /* 0x000fe200078f28ff */
[----:B------:R-:W-:Y:S01]  /*03c0*/  IMAD R28, R29, UR5, RZ ;  /* 0x000000051d1c7c24 */ /* 0x000fe2000f8e02ff */
[----:B------:R-:W-:Y:S01]  /*03d0*/  IMNMX R27, R27, UR7, PT ;  /* 0x000000071b1b7c17 */ /* 0x000fe2000b800200 */
[----:B------:R-:W-:Y:S01]  /*03e0*/  IMAD R16, R25, UR5, RZ ;  /* 0x0000000519107c24 */ /* 0x000fe2000f8e02ff */
[----:B------:R-:W-:Y:S01]  /*03f0*/  IMNMX R37, R37, UR7, PT ;  /* 0x0000000725257c17 */ /* 0x000fe2000b800200 */
[----:B------:R-:W-:Y:S01]  /*0400*/  IMAD R29, R29, 0x41, R34 ;  /* 0x000000411d1d7824 */ /* 0x000fe200078e0222 */
[----:B------:R-:W-:Y:S01]  /*0410*/  IMNMX R43, R43, UR7, PT ;  /* 0x000000072b2b7c17 */ /* 0x000fe2000b800200 */
[----:B------:R-:W-:Y:S01]  /*0420*/  IMAD R18, R27, UR5, RZ ;  /* 0x000000051b127c24 */ /* 0x000fe2000f8e02ff */
[----:B------:R-:W-:Y:S01]  /*0430*/  IMNMX R47, R3, UR7, PT ;  /* 0x00000007032f7c17 */ /* 0x000fe2000b800200 */
[----:B------:R-:W-:Y:S01]  /*0440*/  IMAD R22, R37, UR5, RZ ;  /* 0x0000000525167c24 */ /* 0x000fe2000f8e02ff */
[----:B------:R-:W-:Y:S01]  /*0450*/  SHF.R.S32.HI R9, RZ, 0x1f, R4 ;  /* 0x0000001fff097819 */ /* 0x000fe20000011404 */
[----:B------:R-:W-:Y:S01]  /*0460*/  IMAD R24, R43, UR5, RZ ;  /* 0x000000052b187c24 */ /* 0x000fe2000f8e02ff */
[----:B------:R-:W-:Y:S01]  /*0470*/  LOP3.LUT R23, R15, 0xffffffe0, RZ, 0xc0, !PT ;  /* 0xffffffe00f177812 */ /* 0x000fe200078ec0ff */
[----:B------:R-:W-:Y:S01]  /*0480*/  IMAD R14, R47, UR5, RZ ;  /* 0x000000052f0e7c24 */ /* 0x000fe2000f8e02ff */
[----:B------:R-:W-:-:S02]  /*0490*/  IADD3 R45, R3, 0x14, RZ ;  /* 0x00000014032d7810 */ /* 0x000fc40007ffe0ff */
[----:B------:R-:W-:Y:S01]  /*04a0*/  IADD3 R35, R3, 0x1c, RZ ;  /* 0x0000001c03237810 */ /* 0x000fe20007ffe0ff */
[----:B------:R-:W-:Y:S01]  /*04b0*/  IMAD.IADD R42, R0, 0x1, -R23 ;  /* 0x00000001002a7824 */ /* 0x000fe200078e0a17 */
[----:B------:R-:W-:Y:S01]  /*04c0*/  SHF.R.S32.HI R31, RZ, 0x5, R31 ;  /* 0x00000005ff1f7819 */ /* 0x000fe2000001141f */
[----:B------:R-:W-:Y:S01]  /*04d0*/  IMAD R23, R47, 0x41, R34 ;  /* 0x000000412f177824 */ /* 0x000fe200078e0222 */
[----:B------:R-:W-:Y:S01]  /*04e0*/  LOP3.LUT R6, R2, 0x3, RZ, 0xc0, !PT ;  /* 0x0000000302067812 */ /* 0x000fe200078ec0ff */
[----:B------:R-:W-:Y:S01]  /*04f0*/  IMAD.MOV.U32 R0, RZ, RZ, RZ ;  /* 0x000000ffff007224 */ /* 0x000fe200078e00ff */
[----:B------:R-:W-:Y:S01]  /*0500*/  LEA.HI R20, R9, R4, RZ, 0x3 ;  /* 0x0000000409147211 */ /* 0x000fe200078f18ff */
[----:B------:R-:W-:Y:S01]  /*0510*/  IMAD.IADD R48, R31, 0x1, R2 ;  /* 0x000000011f307824 */ /* 0x000fe200078e0202 */
[----:B------:R-:W-:Y:S01]  /*0520*/  IMNMX R45, R45, UR7, PT ;  /* 0x000000072d2d7c17 */ /* 0x000fe2000b800200 */
[----:B------:R-:W-:Y:S01]  /*0530*/  IMAD R5, R5, UR6, R6 ;  /* 0x0000000605057c24 */ /* 0x000fe2000f8e0206 */
[----:B------:R-:W-:-:S02]  /*0540*/  IMNMX R35, R35, UR7, PT ;  /* 0x0000000723237c17 */ /* 0x000fc4000b800200 */
[----:B------:R-:W-:Y:S01]  /*0550*/  SHF.R.S32.HI R53, RZ, 0x1f, R31 ;  /* 0x0000001fff357819 */ /* 0x000fe2000001141f */
[----:B------:R-:W-:Y:S01]  /*0560*/  IMAD R26, R45, UR5, RZ ;  /* 0x000000052d1a7c24 */ /* 0x000fe2000f8e02ff */
[----:B------:R-:W-:Y:S01]  /*0570*/  IADD3 R12, P0, R31, R28, RZ ;  /* 0x0000001c1f0c7210 */ /* 0x000fe20007f1e0ff */
[----:B------:R-:W-:Y:S01]  /*0580*/  IMAD R30, R35, UR5, RZ ;  /* 0x00000005231e7c24 */ /* 0x000fe2000f8e02ff */
[----:B------:R-:W-:Y:S02]  /*0590*/  LEA.HI R21, R9, R4, RZ, 0x4 ;  /* 0x0000000409157211 */ /* 0x000fe400078f20ff */
[C---:B------:R-:W-:Y:S02]  /*05a0*/  IADD3 R7, P5, R31.reuse, R16, RZ ;  /* 0x000000101f077210 */ /* 0x040fe40007fbe0ff */
[C---:B------:R-:W-:Y:S02]  /*05b0*/  IADD3 R8, P4, R31.reuse, R18, RZ ;  /* 0x000000121f087210 */ /* 0x040fe40007f9e0ff */
[----:B------:R-:W-:-:S02]  /*05c0*/  IADD3 R9, P3, R31, R22, RZ ;  /* 0x000000161f097210 */ /* 0x000fc40007f7e0ff */
[----:B------:R-:W-:Y:S02]  /*05d0*/  IADD3 R10, P2, R31, R24, RZ ;  /* 0x000000181f0a7210 */ /* 0x000fe40007f5e0ff */
[----:B------:R-:W-:Y:S02]  /*05e0*/  LOP3.LUT R49, R20, 0xfffffff8, RZ, 0xc0, !PT ;  /* 0xfffffff814317812 */ /* 0x000fe400078ec0ff */
[-C--:B------:R-:W-:Y:S01]  /*05f0*/  LEA.HI.X.SX32 R20, R28, R53.reuse, 0x1, P0 ;  /* 0x000000351c147211 */ /* 0x080fe200000f0eff */
[----:B------:R-:W-:Y:S01]  /*0600*/  IMAD R28, R45, 0x41, R34 ;  /* 0x000000412d1c7824 */ /* 0x000fe200078e0222 */
[----:B------:R-:W-:Y:S01]  /*0610*/  IADD3 R6, P6, R31, R14, RZ ;  /* 0x0000000e1f067210 */ /* 0x000fe20007fde0ff */
[----:B------:R-:W-:Y:S01]  /*0620*/  IMAD.IADD R49, R4, 0x1, -R49 ;  /* 0x0000000104317824 */ /* 0x000fe200078e0a31 */
[----:B------:R-:W-:Y:S02]  /*0630*/  LEA.HI.X.SX32 R15, R16, R53, 0x1, P5 ;  /* 0x00000035100f7211 */ /* 0x000fe400028f0eff */
[----:B------:R-:W-:-:S02]  /*0640*/  LOP3.LUT R51, R21, 0xfffffff0, RZ, 0xc0, !PT ;  /* 0xfffffff015337812 */ /* 0x000fc400078ec0ff */
[----:B------:R-:W-:Y:S02]  /*0650*/  IMNMX R47, R42, UR7, PT ;  /* 0x000000072a2f7c17 */ /* 0x000fe4000b800200 */
[-C--:B------:R-:W-:Y:S01]  /*0660*/  LEA.HI.X.SX32 R16, R18, R53.reuse, 0x1, P4 ;  /* 0x0000003512107211 */ /* 0x080fe200020f0eff */
[----:B------:R-:W-:Y:S01]  /*0670*/  IMAD.IADD R51, R4, 0x1, -R51 ;  /* 0x0000000104337824 */ /* 0x000fe200078e0a33 */
[-C--:B------:R-:W-:Y:S02]  /*0680*/  LEA.HI.X.SX32 R17, R22, R53.reuse, 0x1, P3 ;  /* 0x0000003516117211 */ /* 0x080fe400018f0eff */
[----:B------:R-:W-:Y:S02]  /*0690*/  IMNMX R45, R41, UR7, PT ;  /* 0x00000007292d7c17 */ /* 0x000fe4000b800200 */
[-C--:B------:R-:W-:Y:S01]  /*06a0*/  LEA.HI.X.SX32 R18, R24, R53.reuse, 0x1, P2 ;  /* 0x0000003518127211 */ /* 0x080fe200010f0eff */
[--C-:B------:R-:W-:Y:S01]  /*06b0*/  IMAD R24, R25, 0x41, R34.reuse ;  /* 0x0000004119187824 */ /* 0x100fe200078e0222 */
[----:B------:R-:W-:Y:S01]  /*06c0*/  SHF.R.S32.HI R22, RZ, 0x4, R21 ;  /* 0x00000004ff167819 */ /* 0x000fe20000011415 */
[--C-:B------:R-:W-:Y:S01]  /*06d0*/  IMAD R25, R27, 0x41, R34.reuse ;  /* 0x000000411b197824 */ /* 0x100fe200078e0222 */
[----:B------:R-:W-:Y:S01]  /*06e0*/  LOP3.LUT R41, R40, 0xfffffffc, RZ, 0xc0, !PT ;  /* 0xfffffffc28297812 */ /* 0x000fe200078ec0ff */
[----:B------:R-:W-:Y:S01]  /*06f0*/  IMAD R27, R43, 0x41, R34 ;  /* 0x000000412b1b7824 */ /* 0x000fe200078e0222 */
[----:B------:R-:W-:Y:S01]  /*0700*/  LEA.HI.X.SX32 R13, R14, R53, 0x1, P6 ;  /* 0x000000350e0d7211 */ /* 0x000fe200030f0eff */
[----:B------:R-:W-:Y:S01]  /*0710*/  IMAD.SHL.U32 R43, R2, 0x4, RZ ;  /* 0x00000004022b7824 */ /* 0x000fe200078e00ff */
[----:B------:R-:W-:Y:S01]  /*0720*/  SHF.R.S32.HI R40, RZ, 0x1f, R47 ;  /* 0x0000001fff287819 */ /* 0x000fe2000001142f */
[----:B------:R-:W-:Y:S01]  /*0730*/  IMAD R22, R22, 0x8, R49 ;  /* 0x0000000816167824 */ /* 0x000fe200078e0231 */
[----:B------:R-:W-:Y:S01]  /*0740*/  IADD3 R14, P6, R31, R30, RZ ;  /* 0x0000001e1f0e7210 */ /* 0x000fe20007fde0ff */
[----:B------:R-:W-:Y:S01]  /*0750*/  IMAD.IADD R41, R2, 0x1, -R41 ;  /* 0x0000000102297824 */ /* 0x000fe200078e0a29 */
[----:B------:R-:W-:-:S02]  /*0760*/  LEA.HI R46, R33, R2, RZ, 0x3 ;  /* 0x00000002212e7211 */ /* 0x000fc400078f18ff */
[----:B------:R-:W-:Y:S02]  /*0770*/  IMNMX.U32 R49, R32, UR9, PT ;  /* 0x0000000920317c17 */ /* 0x000fe4000b800000 */
[----:B------:R-:W-:Y:S02]  /*0780*/  LEA.HI R44, R40, R47, RZ, 0x3 ;  /* 0x0000002f282c7211 */ /* 0x000fe400078f18ff */
[----:B------:R-:W-:Y:S01]  /*0790*/  LEA.HI.X.SX32 R21, R30, R53, 0x1, P6 ;  /* 0x000000351e157211 */ /* 0x000fe200030f0eff */
[----:B------:R-:W-:Y:S01]  /*07a0*/  IMAD R49, R49, UR6, RZ ;  /* 0x0000000631317c24 */ /* 0x000fe2000f8e02ff */
[----:B------:R-:W-:Y:S02]  /*07b0*/  SHF.R.S32.HI R32, RZ, 0x1f, R45 ;  /* 0x0000001fff207819 */ /* 0x000fe4000001142d */
[----:B------:R-:W-:Y:S02]  /*07c0*/  SHF.R.S32.HI R30, RZ, 0x1f, R51 ;  /* 0x0000001fff1e7819 */ /* 0x000fe40000011433 */
[----:B------:R-:W-:-:S02]  /*07d0*/  LEA.HI.SX32 R40, R46, R43, 0x1d ;  /* 0x0000002b2e287211 */ /* 0x000fc400078feaff */
[----:B------:R-:W-:Y:S02]  /*07e0*/  LEA.HI.SX32 R46, R44, R41, 0x1d ;  /* 0x000000292c2e7211 */ /* 0x000fe400078feaff */
[----:B------:R-:W-:Y:S02]  /*07f0*/  LEA.HI R32, R32, R45, RZ, 0x5 ;  /* 0x0000002d20207211 */ /* 0x000fe400078f28ff */
[----:B------:R-:W-:Y:S01]  /*0800*/  LEA.HI R30, R30, R51, RZ, 0x3 ;  /* 0x000000331e1e7211 */ /* 0x000fe200078f18ff */
[----:B------:R-:W-:Y:S01]  /*0810*/  IMAD.SHL.U32 R51, R3, 0x20, RZ ;  /* 0x0000002003337824 */ /* 0x000fe200078e00ff */
[----:B------:R-:W-:Y:S01]  /*0820*/  IADD3 R11, P1, R31, R26, RZ ;  /* 0x0000001a1f0b7210 */ /* 0x000fe20007f3e0ff */
[----:B------:R-:W-:Y:S01]  /*0830*/  IMAD R46, R47, 0x4, R46 ;  /* 0x000000042f2e7824 */ /* 0x000fe200078e022e */
[----:B------:R-:W-:Y:S01]  /*0840*/  LEA.HI.SX32 R44, R32, R45, 0x1b ;  /* 0x0000002d202c7211 */ /* 0x000fe200078fdaff */
[----:B------:R-:W-:Y:S01]  /*0850*/  IMAD R45, R45, UR5, RZ ;  /* 0x000000052d2d7c24 */ /* 0x000fe2000f8e02ff */
[----:B------:R-:W-:Y:S01]  /*0860*/  SHF.R.S32.HI R30, RZ, 0x3, R30 ;  /* 0x00000003ff1e7819 */ /* 0x000fe2000001141e */
[----:B------:R-:W-:Y:S01]  /*0870*/  IMAD R47, R47, UR5, RZ ;  /* 0x000000052f2f7c24 */ /* 0x000fe2000f8e02ff */
[----:B------:R-:W-:Y:S01]  /*0880*/  LEA.HI.X.SX32 R19, R26, R53, 0x1, P1 ;  /* 0x000000351a137211 */ /* 0x000fe200008f0eff */
[--C-:B------:R-:W-:Y:S01]  /*0890*/  IMAD R26, R37, 0x41, R34.reuse ;  /* 0x00000041251a7824 */ /* 0x100fe200078e0222 */
[----:B------:R-:W-:Y:S01]  /*08a0*/  SHF.R.S32.HI R38, RZ, 0x3, R39 ;  /* 0x00000003ff267819 */ /* 0x000fe20000011427 */
[----:B------:R-:W-:Y:S01]  /*08b0*/  IMAD R34, R35, 0x41, R34 ;  /* 0x0000004123227824 */ /* 0x000fe200078e0222 */
[C---:B------:R-:W-:Y:S01]  /*08c0*/  LOP3.LUT R39, R43.reuse, 0x1c, RZ, 0xc0, !PT ;  /* 0x0000001c2b277812 */ /* 0x040fe200078ec0ff */
[----:B------:R-:W-:Y:S01]  /*08d0*/  IMAD R35, R2, 0x104, RZ ;  /* 0x0000010402237824 */ /* 0x000fe200078e02ff */
[----:B------:R-:W-:Y:S01]  /*08e0*/  LOP3.LUT R42, R43, 0x3c, RZ, 0xc0, !PT ;  /* 0x0000003c2b2a7812 */ /* 0x000fe200078ec0ff */
[----:B------:R-:W-:Y:S01]  /*08f0*/  IMAD.SHL.U32 R52, R30, 0x2, RZ ;  /* 0x000000021e347824 */ /* 0x000fe200078e00ff */
[----:B------:R-:W-:-:S02]  /*0900*/  LOP3.LUT R43, R51, 0xffffffe0, R2, 0xe2, !PT ;  /* 0xffffffe0332b7812 */ /* 0x000fc400078ee202 */
[----:B------:R-:W-:Y:S02]  /*0910*/  LEA R36, R3, 0x2314, 0x7 ;  /* 0x0000231403247811 */ /* 0x000fe400078e38ff */
[----:B------:R-:W-:Y:S02]  /*0920*/  IADD3 R37, R2, 0x20, RZ ;  /* 0x0000002002257810 */ /* 0x000fe40007ffe0ff */
[----:B------:R-:W-:Y:S02]  /*0930*/  SHF.R.S32.HI R50, RZ, 0x1f, R45 ;  /* 0x0000001fff327819 */ /* 0x000fe4000001142d */
[----:B------:R-:W-:Y:S02]  /*0940*/  SHF.R.S32.HI R51, RZ, 0x1f, R47 ;  /* 0x0000001fff337819 */ /* 0x000fe4000001142f */
.L_x_581:
[----:B------:R-:W-:Y:S01]  /*0950*/  USHF.R.S32.HI UR6, URZ, 0x1f, UR4 ;  /* 0x0000001f3f067899 */ /* 0x000fe20008011404 */
[----:B------:R-:W-:Y:S01]  /*0960*/  IMAD R31, R13, 0xd2, RZ ;  /* 0x000000d20d1f7824 */ /* 0x000fe200078e02ff */
[----:B------:R-:W-:Y:S02]  /*0970*/  UIADD3 UR9, UP0, UR8, UR4, URZ ;  /* 0x0000000408097290 */ /* 0x000fe4000ff1e03f */
[----:B------:R-:W-:-:S02]  /*0980*/  UMOV UR11, 0xd2 ;  /* 0x000000d2000b7882 */ /* 0x000fc40000000000 */
[----:B------:R-:W-:-:S03]  /*0990*/  ULEA.HI.X.SX32 UR10, UR8, UR6, 0x1, UP0 ;  /* 0x00000006080a7291 */ /* 0x000fc600080f0e3f */
[----:B------:R-:W-:Y:S02]  /*09a0*/  ULDC.64 UR6, c[0x0][0x160] ;  /* 0x0000580000067ab9 */ /* 0x000fe40000000a00 */
[----:B------:R-:W-:Y:S02]  /*09b0*/  UIMAD.WIDE.U32 UR6, UR9, UR11, UR6 ;  /* 0x0000000b090672a5 */ /* 0x000fe4000f8e0006 */
        /* <DEDUP_REMOVED lines=299> */
[----:B------:R0:W-:Y:S01]  /*1c70*/  STS [R29.X4+0x40], R54 ;  /* 0x000040361d007388 */ /* 0x0001e20000004800 */
[----:B------:R-:W-:-:S03]  /*1c80*/  UISETP.GE.AND UP0, UPT, UR4, UR5, UPT ;  /* 0x000000050400728c */ /* 0x000fc6000bf06270 */
        /* <DEDUP_REMOVED lines=8> */
[----:B0-----:R-:W-:Y:S02]  /*1d10*/  IMAD.U32 R54, RZ, RZ, UR4 ;  /* 0x00000004ff367e24 */ /* 0x001fe4000f8e00ff */
[----:B------:R-:W-:Y:S02]  /*1d20*/  IMAD.MOV.U32 R53, RZ, RZ, 0x24 ;  /* 0x00000024ff357424 */ /* 0x000fe400078e00ff */
[----:B------:R-:W-:Y:S02]  /*1d30*/  IMAD R54, R54, 0x8, R49 ;  /* 0x0000000836367824 */ /* 0x000fe400078e0231 */
[----:B------:R-:W-:-:S03]  /*1d40*/  IMAD.U32 R56, RZ, RZ, UR4 ;  /* 0x00000004ff387e24 */ /* 0x000fc6000f8e00ff */
[----:B------:R-:W-:Y:S01]  /*1d50*/  LEA.HI R30, R2, R54, RZ, 0x1d ;  /* 0x00000036021e7211 */ /* 0x000fe200078fe8ff */
[----:B------:R-:W-:-:S04]  /*1d60*/  IMAD R56, R56, 0x8, R5 ;  /* 0x0000000838387824 */ /* 0x000fc800078e0205 */
[----:B------:R-:W-:-:S04]  /*1d70*/  IMAD.WIDE R30, R30, R53, c[0x0][0x168] ;  /* 0x00005a001e1e7625 */ /* 0x000fc800078e0235 */
[----:B------:R-:W-:Y:S01]  /*1d80*/  IMAD.WIDE.U32 R32, R56, R53, c[0x0][0x168] ;  /* 0x00005a0038207625 */ /* 0x000fe200078e0035 */
[----:B------:R-:W-:-:S05]  /*1d90*/  IADD3 R30, P0, R39, R30, RZ ;  /* 0x0000001e271e7210 */ /* 0x000fca0007f1e0ff */
[----:B------:R-:W-:Y:S01]  /*1da0*/  IMAD.X R31, RZ, RZ, R31, P0 ;  /* 0x000000ffff1f7224 */ /* 0x000fe200000e061f */
[----:B------:R-:W2:Y:S04]  /*1db0*/  LDG.E.U16.CONSTANT R32, [R32.64] ;  /* 0x0000000c20207981 */ /* 0x000ea8000c1e9500 */
[----:B------:R-:W3:Y:S01]  /*1dc0*/  LDG.E.CONSTANT R30, [R30.64+0x4] ;  /* 0x0000040c1e1e7981 */ /* 0x000ee2000c1e9900 */
[----:B------:R-:W-:Y:S01]  /*1dd0*/  LEA.HI R54, R37, R54, RZ, 0x1d ;  /* 0x0000003625367211 */ /* 0x000fe200078fe8ff */
[----:B--2---:R-:W-:Y:S02]  /*1de0*/  HADD2.F32 R55, -RZ, R32.H0_H0 ;  /* 0x20000020ff377230 */ /* 0x004fe40000004100 */
[----:B---3--:R-:W-:Y:S04]  /*1df0*/  STS [R43.X4+0x2314], R30 ;  /* 0x0023141e2b007388 */ /* 0x008fe80000004800 */
[----:B------:R-:W-:Y:S04]  /*1e00*/  STS [R42+0x2514], R55 ;  /* 0x002514372a007388 */ /* 0x000fe80000000800 */
[----:B------:R-:W-:Y:S06]  /*1e10*/  BAR.SYNC.DEFER_BLOCKING 0x0 ;  /* 0x0000000000007b1d */ /* 0x000fec0000010000 */
[----:B------:R-:W-:Y:S04]  /*1e20*/  LDS R57, [R35] ;  /* 0x0000000023397984 */ /* 0x000fe80000000800 */
[----:B------:R-:W0:Y:S04]  /*1e30*/  LDS R58, [R36] ;  /* 0x00000000243a7984 */ /* 0x000e280000000800 */
[----:B------:R-:W-:Y:S04]  /*1e40*/  LDS R59, [R35+0x10] ;  /* 0x00001000233b7984 */ /* 0x000fe80000000800 */
[----:B------:R-:W-:Y:S04]  /*1e50*/  LDS R32, [R35+0x4] ;  /* 0x0000040023207984 */ /* 0x000fe80000000800 */
[----:B------:R-:W1:Y:S04]  /*1e60*/  LDS R31, [R36+0x4] ;  /* 0x00000400241f7984 */ /* 0x000e680000000800 */
[----:B------:R-:W-:Y:S04]  /*1e70*/  LDS R33, [R35+0x14] ;  /* 0x0000140023217984 */ /* 0x000fe80000000800 */
[----:B------:R-:W-:Y:S04]  /*1e80*/  LDS R30, [R36+0x14] ;  /* 0x00001400241e7984 */ /* 0x000fe80000000800 */
[----:B------:R-:W-:Y:S04]  /*1e90*/  LDS R55, [R35+0x18] ;  /* 0x0000180023377984 */ /* 0x000fe80000000800 */
[----:B------:R-:W-:Y:S01]  /*1ea0*/  LDS R61, [R35+0x6c] ;  /* 0x00006c00233d7984 */ /* 0x000fe20000000800 */
[----:B0-----:R-:W-:-:S03]  /*1eb0*/  IDP.4A.S8.S8 R57, R57, R58, RZ ;  /* 0x0000003a39397226 */ /* 0x001fc600000006ff */
[----:B------:R-:W0:Y:S01]  /*1ec0*/  LDS R58, [R36+0x10] ;  /* 0x00001000243a7984 */ /* 0x000e220000000800 */
[----:B-1----:R-:W-:-:S03]  /*1ed0*/  IDP.4A.S8.S8 R31, R32, R31, R57 ;  /* 0x0000001f201f7226 */ /* 0x002fc60000000639 */
[----:B------:R-:W1:Y:S04]  /*1ee0*/  LDS R57, [R36+0x18] ;  /* 0x0000180024397984 */ /* 0x000e680000000800 */
[----:B------:R-:W-:Y:S01]  /*1ef0*/  LDS R32, [R35+0x8] ;  /* 0x0000080023207984 */ /* 0x000fe20000000800 */
[----:B0-----:R-:W-:-:S03]  /*1f00*/  IDP.4A.S8.S8 R58, R59, R58, RZ ;  /* 0x0000003a3b3a7226 */ /* 0x001fc600000006ff */
[----:B------:R-:W-:Y:S01]  /*1f10*/  LDS R59, [R3.X16+0x2518] ;  /* 0x00251800033b7984 */ /* 0x000fe2000000c800 */
[----:B------:R-:W-:-:S03]  /*1f20*/  IDP.4A.S8.S8 R30, R33, R30, R58 ;  /* 0x0000001e211e7226 */ /* 0x000fc6000000063a */
[----:B------:R-:W0:Y:S04]  /*1f30*/  LDS R33, [R36+0x8] ;  /* 0x0000080024217984 */ /* 0x000e280000000800 */
[----:B------:R-:W-:Y:S01]  /*1f40*/  LDS R58, [R35+0x1c] ;  /* 0x00001c00233a7984 */ /* 0x000fe20000000800 */
[----:B-1----:R-:W-:-:S03]  /*1f50*/  IDP.4A.S8.S8 R55, R55, R57, R30 ;  /* 0x0000003937377226 */ /* 0x002fc6000000061e */
[----:B------:R-:W1:Y:S04]  /*1f60*/  LDS R57, [R36+0x1c] ;  /* 0x00001c0024397984 */ /* 0x000e680000000800 */
[----:B------:R-:W2:Y:S01]  /*1f70*/  LDS.U16 R30, [R40.X4+0x2104] ;  /* 0x00210400281e7984 */ /* 0x000ea20000004400 */
[----:B0-----:R-:W-:-:S03]  /*1f80*/  IDP.4A.S8.S8 R31, R32, R33, R31 ;  /* 0x00000021201f7226 */ /* 0x001fc6000000061f */
[----:B------:R-:W-:Y:S04]  /*1f90*/  LDS R32, [R35+0xc] ;  /* 0x00000c0023207984 */ /* 0x000fe80000000800 */
[----:B------:R-:W0:Y:S01]  /*1fa0*/  LDS R33, [R36+0xc] ;  /* 0x00000c0024217984 */ /* 0x000e220000000800 */
[----:B-1----:R-:W-:-:S03]  /*1fb0*/  IDP.4A.S8.S8 R55, R58, R57, R55 ;  /* 0x000000393a377226 */ /* 0x002fc60000000637 */
[----:B------:R-:W-:Y:S01]  /*1fc0*/  LDS R57, [R36+0x34] ;  /* 0x0000340024397984 */ /* 0x000fe20000000800 */
[C---:B--2---:R-:W-:Y:S02]  /*1fd0*/  PRMT R58, R30.reuse, 0x8880, RZ ;  /* 0x000088801e3a7816 */ /* 0x044fe400000000ff */
[----:B------:R-:W-:Y:S01]  /*1fe0*/  PRMT R30, R30, 0x9991, RZ ;  /* 0x000099911e1e7816 */ /* 0x000fe200000000ff */
[----:B0-----:R-:W-:Y:S02]  /*1ff0*/  IDP.4A.S8.S8 R33, R32, R33, R31 ;  /* 0x0000002120217226 */ /* 0x001fe4000000061f */
[----:B------:R-:W-:Y:S02]  /*2000*/  LDS R32, [R35+0x20] ;  /* 0x0000200023207984 */ /* 0x000fe40000000800 */
[----:B------:R-:W-:Y:S02]  /*2010*/  IMAD R60, R33, R58, RZ ;  /* 0x0000003a213c7224 */ /* 0x000fe400078e02ff */
[----:B------:R-:W0:Y:S02]  /*2020*/  LDS R31, [R36+0x20] ;  /* 0x00002000241f7984 */ /* 0x000e240000000800 */
[----:B------:R-:W-:-:S02]  /*2030*/  IMAD R30, R55, R30, R60 ;  /* 0x0000001e371e7224 */ /* 0x000fc400078e023c */
[----:B------:R-:W-:Y:S04]  /*2040*/  LDS R33, [R35+0x24] ;  /* 0x0000240023217984 */ /* 0x000fe80000000800 */
[----:B------:R-:W1:Y:S01]  /*2050*/  LDS R58, [R36+0x24] ;  /* 0x00002400243a7984 */ /* 0x000e620000000800 */
[----:B------:R-:W2:Y:S03]  /*2060*/  I2F R30, R30 ;  /* 0x0000001e001e7306 */ /* 0x000ea60000201400 */
[----:B------:R-:W-:Y:S04]  /*2070*/  LDS R55, [R36+0x30] ;  /* 0x0000300024377984 */ /* 0x000fe80000000800 */
[----:B------:R-:W-:Y:S01]  /*2080*/  LDS R60, [R35+0x38] ;  /* 0x00003800233c7984 */ /* 0x000fe20000000800 */
[----:B0-----:R-:W-:-:S03]  /*2090*/  IDP.4A.S8.S8 R31, R32, R31, RZ ;  /* 0x0000001f201f7226 */ /* 0x001fc600000006ff */
[----:B------:R-:W0:Y:S01]  /*20a0*/  LDS R32, [R35+0x30] ;  /* 0x0000300023207984 */ /* 0x000e220000000800 */
[----:B-1----:R-:W-:-:S03]  /*20b0*/  IDP.4A.S8.S8 R33, R33, R58, R31 ;  /* 0x0000003a21217226 */ /* 0x002fc6000000061f */
[----:B------:R-:W1:Y:S01]  /*20c0*/  LDS R58, [R35+0x34] ;  /* 0x00003400233a7984 */ /* 0x000e620000000800 */
[----:B0-----:R-:W-:-:S03]  /*20d0*/  IDP.4A.S8.S8 R31, R32, R55, RZ ;  /* 0x00000037201f7226 */ /* 0x001fc600000006ff */
[----:B------:R-:W-:Y:S04]  /*20e0*/  LDS R32, [R35+0x28] ;  /* 0x0000280023207984 */ /* 0x000fe80000000800 */
[----:B------:R-:W0:Y:S01]  /*20f0*/  LDS R55, [R36+0x28] ;  /* 0x0000280024377984 */ /* 0x000e220000000800 */
[----:B-1----:R-:W-:-:S03]  /*2100*/  IDP.4A.S8.S8 R31, R58, R57, R31 ;  /* 0x000000393a1f7226 */ /* 0x002fc6000000061f */
[----:B------:R-:W-:Y:S04]  /*2110*/  LDS R57, [R35+0x2c] ;  /* 0x00002c0023397984 */ /* 0x000fe80000000800 */
[----:B------:R-:W1:Y:S01]  /*2120*/  LDS R58, [R36+0x2c] ;  /* 0x00002c00243a7984 */ /* 0x000e620000000800 */
[----:B0-----:R-:W-:-:S03]  /*2130*/  IDP.4A.S8.S8 R32, R32, R55, R33 ;  /* 0x0000003720207226 */ /* 0x001fc60000000621 */
[----:B------:R-:W0:Y:S04]  /*2140*/  LDS R33, [R36+0x38] ;  /* 0x0000380024217984 */ /* 0x000e280000000800 */
[----:B------:R-:W-:Y:S01]  /*2150*/  LDS R55, [R36+0x3c] ;  /* 0x00003c0024377984 */ /* 0x000fe20000000800 */
[----:B-1----:R-:W-:-:S03]  /*2160*/  IDP.4A.S8.S8 R32, R57, R58, R32 ;  /* 0x0000003a39207226 */ /* 0x002fc60000000620 */
[----:B------:R-:W1:Y:S04]  /*2170*/  LDS R58, [R35+0x3c] ;  /* 0x00003c00233a7984 */ /* 0x000e680000000800 */
[----:B------:R-:W-:Y:S01]  /*2180*/  LDS R57, [R35+0x40] ;  /* 0x0000400023397984 */ /* 0x000fe20000000800 */
[----:B0-----:R-:W-:-:S03]  /*2190*/  IDP.4A.S8.S8 R33, R60, R33, R31 ;  /* 0x000000213c217226 */ /* 0x001fc6000000061f */
[----:B------:R-:W0:Y:S04]  /*21a0*/  LDS.U16 R31, [R40.X4+0x2106] ;  /* 0x00210600281f7984 */ /* 0x000e280000004400 */
[----:B------:R-:W-:Y:S01]  /*21b0*/  LDS R60, [R35+0x54] ;  /* 0x00005400233c7984 */ /* 0x000fe20000000800 */
[----:B-1----:R-:W-:-:S03]  /*21c0*/  IDP.4A.S8.S8 R33, R58, R55, R33 ;  /* 0x000000373a217226 */ /* 0x002fc60000000621 */
[----:B------:R-:W1:Y:S01]  /*21d0*/  LDS R58, [R36+0x40] ;  /* 0x00004000243a7984 */ /* 0x000e620000000800 */
[C---:B0-----:R-:W-:Y:S02]  /*21e0*/  PRMT R55, R31.reuse, 0x8880, RZ ;  /* 0x000088801f377816 */ /* 0x041fe400000000ff */
[----:B------:R-:W-:-:S03]  /*21f0*/  PRMT R31, R31, 0x9991, RZ ;  /* 0x000099911f1f7816 */ /* 0x000fc600000000ff */
[----:B------:R-:W-:Y:S02]  /*2200*/  IMAD R32, R32, R55, RZ ;  /* 0x0000003720207224 */ /* 0x000fe400078e02ff */
[----:B------:R-:W-:Y:S01]  /*2210*/  LDS R55, [R36+0x44] ;  /* 0x0000440024377984 */ /* 0x000fe20000000800 */
[----:B-1----:R-:W-:Y:S02]  /*2220*/  IDP.4A.S8.S8 R57, R57, R58, RZ ;  /* 0x0000003a39397226 */ /* 0x002fe400000006ff */
[----:B------:R-:W-:Y:S01]  /*2230*/  IMAD R31, R33, R31, R32 ;  /* 0x0000001f211f7224 */ /* 0x000fe200078e0220 */
[----:B------:R-:W0:Y:S04]  /*2240*/  LDS R58, [R35+0x44] ;  /* 0x00004400233a7984 */ /* 0x000e280000000800 */
[----:B------:R-:W-:Y:S01]  /*2250*/  LDS R33, [R35+0x50] ;  /* 0x0000500023217984 */ /* 0x000fe20000000800 */
[----:B0-----:R-:W-:-:S03]  /*2260*/  IDP.4A.S8.S8 R32, R58, R55, R57 ;  /* 0x000000373a207226 */ /* 0x001fc60000000639 */
[----:B------:R-:W0:Y:S04]  /*2270*/  LDS R58, [R36+0x50] ;  /* 0x00005000243a7984 */ /* 0x000e280000000800 */
[----:B------:R-:W1:Y:S04]  /*2280*/  LDS R55, [R36+0x54] ;  /* 0x0000540024377984 */ /* 0x000e680000000800 */
[----:B------:R-:W-:Y:S01]  /*2290*/  LDS R57, [R36+0x48] ;  /* 0x0000480024397984 */ /* 0x000fe20000000800 */
[----:B0-----:R-:W-:-:S03]  /*22a0*/  IDP.4A.S8.S8 R33, R33, R58, RZ ;  /* 0x0000003a21217226 */ /* 0x001fc600000006ff */
[----:B------:R-:W-:Y:S01]  /*22b0*/  LDS R58, [R35+0x58] ;  /* 0x00005800233a7984 */ /* 0x000fe20000000800 */
[----:B-1----:R-:W-:-:S03]  /*22c0*/  IDP.4A.S8.S8 R33, R60, R55, R33 ;  /* 0x000000373c217226 */ /* 0x002fc60000000621 */
[----:B------:R-:W0:Y:S04]  /*22d0*/  LDS R55, [R35+0x48] ;  /* 0x0000480023377984 */ /* 0x000e280000000800 */
[----:B------:R-:W-:Y:S01]  /*22e0*/  LDS R60, [R36+0x64] ;  /* 0x00006400243c7984 */ /* 0x000fe20000000800 */
[----:B0-----:R-:W-:-:S03]  /*22f0*/  IDP.4A.S8.S8 R32, R55, R57, R32 ;  /* 0x0000003937207226 */ /* 0x001fc60000000620 */
[----:B------:R-:W-:Y:S04]  /*2300*/  LDS R55, [R35+0x4c] ;  /* 0x00004c0023377984 */ /* 0x000fe80000000800 */
[----:B------:R-:W0:Y:S02]  /*2310*/  LDS R57, [R36+0x4c] ;  /* 0x00004c0024397984 */ /* 0x000e240000000800 */
[----:B0-----:R-:W-:Y:S02]  /*2320*/  IDP.4A.S8.S8 R32, R55, R57, R32 ;  /* 0x0000003937207226 */ /* 0x001fe40000000620 */
[----:B------:R-:W0:Y:S04]  /*2330*/  LDS R55, [R36+0x58] ;  /* 0x0000580024377984 */ /* 0x000e280000000800 */
[----:B------:R-:W-:Y:S01]  /*2340*/  LDS.U16 R57, [R40.X4+0x2108] ;  /* 0x0021080028397984 */ /* 0x000fe20000004400 */
[----:B0-----:R-:W-:-:S03]  /*2350*/  IDP.4A.S8.S8 R33, R58, R55, R33 ;  /* 0x000000373a217226 */ /* 0x001fc60000000621 */
        /* <DEDUP_REMOVED lines=10> */
[----:B------:R-:W0:Y:S04]  /*2400*/  LDS R32, [R35+0x60] ;  /* 0x0000600023207984 */ /* 0x000e280000000800 */
[----:B------:R-:W2:Y:S01]  /*2410*/  LDS R33, [R3.X16+0x2514] ;  /* 0x0025140003217984 */ /* 0x000ea2000000c800 */
[----:B0-----:R-:W-:-:S02]  /*2420*/  IDP.4A.S8.S8 R57, R32, R57, RZ ;  /* 0x0000003920397226 */ /* 0x001fc400000006ff */
[----:B------:R0:W1:Y:S01]  /*2430*/  I2F R32, R31 ;  /* 0x0000001f00207306 */ /* 0x0000620000201400 */
[----:B--2---:R-:W-:Y:S01]  /*2440*/  FFMA.FTZ R33, R30, R33, RZ ;  /* 0x000000211e217223 */ /* 0x004fe200000100ff */
[----:B0-----:R-:W-:Y:S03]  /*2450*/  LDS R31, [R36+0x6c] ;  /* 0x00006c00241f7984 */ /* 0x001fe60000000800 */
[----:B-1----:R-:W-:Y:S02]  /*2460*/  FFMA.FTZ R59, R32, R59, R33 ;  /* 0x0000003b203b7223 */ /* 0x002fe40000010021 */
[----:B------:R-:W-:Y:S01]  /*2470*/  IDP.4A.S8.S8 R32, R58, R60, R57 ;  /* 0x0000003c3a207226 */ /* 0x000fe20000000639 */
[----:B------:R-:W-:Y:S04]  /*2480*/  LDS R33, [R35+0x70] ;  /* 0x0000700023217984 */ /* 0x000fe80000000800 */
[----:B------:R-:W0:Y:S04]  /*2490*/  LDS R58, [R36+0x70] ;  /* 0x00007000243a7984 */ /* 0x000e280000000800 */
[----:B------:R-:W-:Y:S04]  /*24a0*/  LDS R57, [R35+0x74] ;  /* 0x0000740023397984 */ /* 0x000fe80000000800 */
[----:B------:R-:W1:Y:S01]  /*24b0*/  LDS R60, [R36+0x74] ;  /* 0x00007400243c7984 */ /* 0x000e620000000800 */
[----:B0-----:R-:W-:-:S03]  /*24c0*/  IDP.4A.S8.S8 R30, R33, R58, RZ ;  /* 0x0000003a211e7226 */ /* 0x001fc600000006ff */
[----:B------:R-:W-:Y:S04]  /*24d0*/  LDS R33, [R35+0x68] ;  /* 0x0000680023217984 */ /* 0x000fe80000000800 */
[----:B------:R-:W-:Y:S01]  /*24e0*/  LDS R58, [R36+0x7c] ;  /* 0x00007c00243a7984 */ /* 0x000fe20000000800 */
[----:B-1----:R-:W-:-:S03]  /*24f0*/  IDP.4A.S8.S8 R30, R57, R60, R30 ;  /* 0x0000003c391e7226 */ /* 0x002fc6000000061e */
[----:B------:R-:W0:Y:S02]  /*2500*/  LDS R57, [R36+0x68] ;  /* 0x0000680024397984 */ /* 0x000e240000000800 */
[----:B0-----:R-:W-:Y:S02]  /*2510*/  IDP.4A.S8.S8 R32, R33, R57, R32 ;  /* 0x0000003921207226 */ /* 0x001fe40000000620 */
[----:B------:R-:W-:Y:S02]  /*2520*/  LDS.U16 R57, [R40.X4+0x210a] ;  /* 0x00210a0028397984 */ /* 0x000fe40000004400 */
[----:B------:R-:W-:Y:S02]  /*2530*/  IDP.4A.S8.S8 R61, R61, R31, R32 ;  /* 0x0000001f3d3d7226 */ /* 0x000fe40000000620 */
[----:B------:R-:W-:Y:S04]  /*2540*/  LDS R31, [R35+0x78] ;  /* 0x00007800231f7984 */ /* 0x000fe80000000800 */
[----:B------:R-:W0:Y:S02]  /*2550*/  LDS R32, [R36+0x78] ;  /* 0x0000780024207984 */ /* 0x000e240000000800 */
[----:B0-----:R-:W-:Y:S01]  /*2560*/  IDP.4A.S8.S8 R30, R31, R32, R30 ;  /* 0x000000201f1e7226 */ /* 0x001fe2000000061e */
[----:B------:R-:W-:Y:S01]  /*2570*/  IADD3 R32, R56, 0x4, RZ ;  /* 0x0000000438207810 */ /* 0x000fe20007ffe0ff */
[----:B------:R-:W0:Y:S04]  /*2580*/  LDS R31, [R35+0x7c] ;  /* 0x00007c00231f7984 */ /* 0x000e280000000800 */
[----:B------:R-:W-:-:S06]  /*2590*/  IMAD.WIDE.U32 R32, R32, R53, c[0x0][0x168] ;  /* 0x00005a0020207625 */ /* 0x000fcc00078e0035 */
[----:B------:R-:W2:Y:S01]  /*25a0*/  LDG.E.U16.CONSTANT R32, [R32.64] ;  /* 0x0000000c20207981 */ /* 0x000ea2000c1e9500 */
[----:B0-----:R-:W-:Y:S01]  /*25b0*/  IDP.4A.S8.S8 R58, R31, R58, R30 ;  /* 0x0000003a1f3a7226 */ /* 0x001fe2000000061e */
[----:B------:R-:W-:-:S05]  /*25c0*/  PRMT R30, R57, 0x8880, RZ ;  /* 0x00008880391e7816 */ /* 0x000fca00000000ff */
[----:B------:R-:W-:Y:S02]  /*25d0*/  IMAD R61, R61, R30, RZ ;  /* 0x0000001e3d3d7224 */ /* 0x000fe400078e02ff */
[----:B------:R-:W-:Y:S02]  /*25e0*/  IMAD.WIDE R30, R54, R53, c[0x0][0x168] ;  /* 0x00005a00361e7625 */ /* 0x000fe400078e0235 */
[----:B------:R-:W-:Y:S03]  /*25f0*/  LDS R54, [R38.X4+0x2520] ;  /* 0x0025200026367984 */ /* 0x000fe60000004800 */
[----:B------:R-:W-:-:S05]  /*2600*/  IADD3 R30, P0, R39, R30, RZ ;  /* 0x0000001e271e7210 */ /* 0x000fca0007f1e0ff */
[----:B------:R-:W-:-:S05]  /*2610*/  IMAD.X R31, RZ, RZ, R31, P0 ;  /* 0x000000ffff1f7224 */ /* 0x000fca00000e061f */
[----:B------:R0:W3:Y:S01]  /*2620*/  LDG.E.CONSTANT R56, [R30.64+0x4] ;  /* 0x0000040c1e387981 */ /* 0x0000e2000c1e9900 */
[----:B------:R-:W-:-:S05]  /*2630*/  PRMT R53, R57, 0x9991, RZ ;  /* 0x0000999139357816 */ /* 0x000fca00000000ff */
[----:B------:R-:W-:Y:S02]  /*2640*/  IMAD R61, R58, R53, R61 ;  /* 0x000000353a3d7224 */ /* 0x000fe400078e023d */
[----:B------:R-:W0:Y:S04]  /*2650*/  LDS R58, [R38.X4+0x251c] ;  /* 0x00251c00263a7984 */ /* 0x000e280000004800 */
[----:B------:R-:W1:Y:S04]  /*2660*/  LDS R53, [R48.X4+0x2080] ;  /* 0x0020800030357984 */ /* 0x000e680000004800 */
[----:B------:R-:W-:Y:S06]  /*2670*/  BAR.SYNC.DEFER_BLOCKING 0x0 ;  /* 0x0000000000007b1d */ /* 0x000fec0000010000 */
[----:B------:R-:W0:Y:S08]  /*2680*/  I2F R55, R55 ;  /* 0x0000003700377306 */ /* 0x000e300000201400 */
[----:B------:R-:W4:Y:S01]  /*2690*/  I2F R61, R61 ;  /* 0x0000003d003d7306 */ /* 0x000f220000201400 */
[----:B0-----:R-:W-:-:S04]  /*26a0*/  FFMA.FTZ R31, R55, R58, RZ ;  /* 0x0000003a371f7223 */ /* 0x001fc800000100ff */
[----:B----4-:R-:W-:Y:S01]  /*26b0*/  FFMA.FTZ R54, R61, R54, R31 ;  /* 0x000000363d367223 */ /* 0x010fe2000001001f */
[----:B--2---:R-:W-:Y:S01]  /*26c0*/  HADD2.F32 R57, -RZ, R32.H0_H0 ;  /* 0x20000020ff397230 */ /* 0x004fe20000004100 */
[----:B---3--:R-:W-:Y:S04]  /*26d0*/  STS [R43.X4+0x2314], R56 ;  /* 0x002314382b007388 */ /* 0x008fe80000004800 */
[----:B------:R-:W-:Y:S04]  /*26e0*/  STS [R42+0x2514], R57 ;  /* 0x002514392a007388 */ /* 0x000fe80000000800 */
[----:B------:R-:W-:Y:S06]  /*26f0*/  BAR.SYNC.DEFER_BLOCKING 0x0 ;  /* 0x0000000000007b1d */ /* 0x000fec0000010000 */
[----:B------:R-:W-:Y:S04]  /*2700*/  LDS R30, [R35+0x80] ;  /* 0x00008000231e7984 */ /* 0x000fe80000000800 */
[----:B------:R-:W0:Y:S04]  /*2710*/  LDS R33, [R36] ;  /* 0x0000000024217984 */ /* 0x000e280000000800 */
[----:B------:R-:W-:Y:S04]  /*2720*/  LDS R56, [R36+0x10] ;  /* 0x0000100024387984 */ /* 0x000fe80000000800 */
[----:B------:R-:W-:Y:S04]  /*2730*/  LDS R31, [R35+0x84] ;  /* 0x00008400231f7984 */ /* 0x000fe80000000800 */
[----:B------:R-:W2:Y:S04]  /*2740*/  LDS R32, [R36+0x4] ;  /* 0x0000040024207984 */ /* 0x000ea80000000800 */
[----:B------:R-:W-:Y:S04]  /*2750*/  LDS R58, [R35+0x94] ;  /* 0x00009400233a7984 */ /* 0x000fe80000000800 */
[----:B------:R-:W-:Y:S04]  /*2760*/  LDS R57, [R36+0x14] ;  /* 0x0000140024397984 */ /* 0x000fe80000000800 */
[----:B------:R-:W-:Y:S01]  /*2770*/  LDS R55, [R36+0x18] ;  /* 0x0000180024377984 */ /* 0x000fe20000000800 */
[----:B-1----:R-:W-:-:S03]  /*2780*/  FFMA.FTZ R0, R59, R53, R0 ;  /* 0x000000353b007223 */ /* 0x002fc60000010000 */
[----:B------:R-:W-:Y:S01]  /*2790*/  LDS R60, [R35+0xec] ;  /* 0x0000ec00233c7984 */ /* 0x000fe20000000800 */
[----:B0-----:R-:W-:-:S03]  /*27a0*/  IDP.4A.S8.S8 R30, R30, R33, RZ ;  /* 0x000000211e1e7226 */ /* 0x001fc600000006ff */
[----:B------:R-:W0:Y:S01]  /*27b0*/  LDS R33, [R35+0x90] ;  /* 0x0000900023217984 */ /* 0x000e220000000800 */
[----:B--2---:R-:W-:-:S03]  /*27c0*/  IDP.4A.S8.S8 R30, R31, R32, R30 ;  /* 0x000000201f1e7226 */ /* 0x004fc6000000061e */
[----:B------:R-:W-:Y:S04]  /*27d0*/  LDS R31, [R35+0x88] ;  /* 0x00008800231f7984 */ /* 0x000fe80000000800 */
[----:B------:R-:W1:Y:S01]  /*27e0*/  LDS R32, [R36+0x8] ;  /* 0x0000080024207984 */ /* 0x000e620000000800 */
[----:B0-----:R-:W-:-:S03]  /*27f0*/  IDP.4A.S8.S8 R33, R33, R56, RZ ;  /* 0x0000003821217226 */ /* 0x001fc600000006ff */
[----:B------:R-:W0:Y:S01]  /*2800*/  LDS R56, [R35+0x98] ;  /* 0x0000980023387984 */ /* 0x000e220000000800 */
[----:B------:R-:W-:-:S03]  /*2810*/  IDP.4A.S8.S8 R33, R58, R57, R33 ;  /* 0x000000393a217226 */ /* 0x000fc60000000621 */
[----:B------:R-:W-:Y:S04]  /*2820*/  LDS R57, [R36+0x1c] ;  /* 0x00001c0024397984 */ /* 0x000fe80000000800 */
[----:B------:R-:W-:Y:S01]  /*2830*/  LDS R58, [R36+0x30] ;  /* 0x00003000243a7984 */ /* 0x000fe20000000800 */
[----:B-1----:R-:W-:-:S03]  /*2840*/  IDP.4A.S8.S8 R31, R31, R32, R30 ;  /* 0x000000201f1f7226 */ /* 0x002fc6000000061e */
[----:B------:R-:W-:Y:S04]  /*2850*/  LDS R32, [R35+0x8c] ;  /* 0x00008c0023207984 */ /* 0x000fe80000000800 */
[----:B------:R-:W-:Y:S01]  /*2860*/  LDS.U16 R30, [R40.X4+0x210c] ;  /* 0x00210c00281e7984 */ /* 0x000fe20000004400 */
[----:B0-----:R-:W-:-:S03]  /*2870*/  IDP.4A.S8.S8 R55, R56, R55, R33 ;  /* 0x0000003738377226 */ /* 0x001fc60000000621 */
[----:B------:R-:W0:Y:S04]  /*2880*/  LDS R33, [R36+0xc] ;  /* 0x00000c0024217984 */ /* 0x000e280000000800 */
[----:B------:R-:W1:Y:S01]  /*2890*/  LDS R56, [R35+0x9c] ;  /* 0x00009c0023387984 */ /* 0x000e620000000800 */
[----:B------:R-:W-:-:S03]  /*28a0*/  FFMA.FTZ R0, R53, R54, R0 ;  /* 0x0000003635007223 */ /* 0x000fc60000010000 */
[----:B------:R-:W-:Y:S01]  /*28b0*/  LDS R54, [R36+0x34] ;  /* 0x0000340024367984 */ /* 0x000fe20000000800 */
[----:B0-----:R-:W-:Y:S01]  /*28c0*/  IDP.4A.S8.S8 R31, R32, R33, R31 ;  /* 0x00000021201f7226 */ /* 0x001fe2000000061f */
[----:B------:R-:W-:Y:S01]  /*28d0*/  PRMT R32, R30, 0x8880, RZ ;  /* 0x000088801e207816 */ /* 0x000fe200000000ff */
[----:B-1----:R-:W-:-:S04]  /*28e0*/  IDP.4A.S8.S8 R33, R56, R57, R55 ;  /* 0x0000003938217226 */ /* 0x002fc80000000637 */
[----:B------:R-:W-:Y:S01]  /*28f0*/  IMAD R56, R31, R32, RZ ;  /* 0x000000201f387224 */ /* 0x000fe200078e02ff */
[----:B------:R-:W-:Y:S01]  /*2900*/  PRMT R30, R30, 0x9991, RZ ;  /* 0x000099911e1e7816 */ /* 0x000fe200000000ff */
[----:B------:R-:W-:Y:S04]  /*2910*/  LDS R31, [R35+0xa0] ;  /* 0x0000a000231f7984 */ /* 0x000fe80000000800 */
[----:B------:R-:W0:Y:S04]  /*2920*/  LDS R32, [R36+0x20] ;  /* 0x0000200024207984 */ /* 0x000e280000000800 */
[----:B------:R-:W1:Y:S01]  /*2930*/  LDS R57, [R35+0xb0] ;  /* 0x0000b00023397984 */ /* 0x000e620000000800 */
[----:B------:R-:W-:-:S03]  /*2940*/  IMAD R30, R33, R30, R56 ;  /* 0x0000001e211e7224 */ /* 0x000fc600078e0238 */
[----:B------:R-:W2:Y:S04]  /*2950*/  LDS R33, [R35+0xb4] ;  /* 0x0000b40023217984 */ /* 0x000ea80000000800 */
[----:B------:R-:W-:Y:S04]  /*2960*/  LDS R56, [R35+0xa4] ;  /* 0x0000a40023387984 */ /* 0x000fe80000000800 */
        /* <DEDUP_REMOVED lines=11> */
[----:B------:R-:W-:Y:S01]  /*2a20*/  LDS.U16 R33, [R40.X4+0x210e] ;  /* 0x00210e0028217984 */ /* 0x000fe20000004400 */
[----:B0-----:R-:W-:-:S03]  /*2a30*/  IDP.4A.S8.S8 R56, R31, R32, R56 ;  /* 0x000000201f387226 */ /* 0x001fc60000000638 */
[----:B------:R-:W-:Y:S04]  /*2a40*/  LDS R31, [R35+0xbc] ;  /* 0x0000bc00231f7984 */ /* 0x000fe80000000800 */
[----:B------:R-:W0:Y:S01]  /*2a50*/  LDS R32, [R36+0x3c] ;  /* 0x00003c0024207984 */ /* 0x000e220000000800 */
[----:B-1----:R-:W-:-:S03]  /*2a60*/  IDP.4A.S8.S8 R56, R57, R58, R56 ;  /* 0x0000003a39387226 */ /* 0x002fc60000000638 */
[----:B------:R-:W-:Y:S01]  /*2a70*/  LDS R58, [R35+0xc4] ;  /* 0x0000c400233a7984 */ /* 0x000fe20000000800 */
[----:B--2---:R-:W-:-:S03]  /*2a80*/  IDP.4A.S8.S8 R57, R53, R55, R54 ;  /* 0x0000003735397226 */ /* 0x004fc60000000636 */
[----:B------:R-:W-:Y:S04]  /*2a90*/  LDS R55, [R35+0xc0] ;  /* 0x0000c00023377984 */ /* 0x000fe80000000800 */
[----:B------:R-:W1:Y:S04]  /*2aa0*/  LDS R54, [R36+0x40] ;  /* 0x0000400024367984 */ /* 0x000e680000000800 */
[----:B------:R-:W2:Y:S01]  /*2ab0*/  LDS R53, [R36+0x44] ;  /* 0x0000440024357984 */ /* 0x000ea20000000800 */
[----:B0-----:R-:W-:Y:S01]  /*2ac0*/  IDP.4A.S8.S8 R31, R31, R32, R57 ;  /* 0x000000201f1f7226 */ /* 0x001fe20000000639 */
[----:B------:R-:W-:-:S02]  /*2ad0*/  PRMT R57, R33, 0x8880, RZ ;  /* 0x0000888021397816 */ /* 0x000fc400000000ff */
[----:B------:R-:W-:Y:S02]  /*2ae0*/  PRMT R32, R33, 0x9991, RZ ;  /* 0x0000999121207816 */ /* 0x000fe400000000ff */
[----:B------:R-:W-:Y:S01]  /*2af0*/  LDS R33, [R36+0x50] ;  /* 0x0000500024217984 */ /* 0x000fe20000000800 */
[----:B------:R-:W-:-:S03]  /*2b00*/  IMAD R56, R56, R57, RZ ;  /* 0x0000003938387224 */ /* 0x000fc600078e02ff */
[----:B------:R-:W-:Y:S01]  /*2b10*/  LDS R57, [R36+0x48] ;  /* 0x0000480024397984 */ /* 0x000fe20000000800 */
[----:B------:R-:W-:-:S03]  /*2b20*/  IMAD R31, R31, R32, R56 ;  /* 0x000000201f1f7224 */ /* 0x000fc600078e0238 */
[----:B------:R-:W0:Y:S01]  /*2b30*/  LDS R32, [R35+0xd0] ;  /* 0x0000d00023207984 */ /* 0x000e220000000800 */
[----:B-1----:R-:W-:-:S03]  /*2b40*/  IDP.4A.S8.S8 R54, R55, R54, RZ ;  /* 0x0000003637367226 */ /* 0x002fc600000006ff */
[----:B------:R-:W-:Y:S01]  /*2b50*/  LDS R56, [R36+0x54] ;  /* 0x0000540024387984 */ /* 0x000fe20000000800 */
[----:B--2---:R-:W-:-:S03]  /*2b60*/  IDP.4A.S8.S8 R53, R58, R53, R54 ;  /* 0x000000353a357226 */ /* 0x004fc60000000636 */
[----:B------:R-:W1:Y:S04]  /*2b70*/  LDS R55, [R35+0xd4] ;  /* 0x0000d40023377984 */ /* 0x000e680000000800 */
[----:B------:R-:W2:Y:S01]  /*2b80*/  LDS R58, [R35+0xc8] ;  /* 0x0000c800233a7984 */ /* 0x000ea20000000800 */
[----:B0-----:R-:W-:-:S03]  /*2b90*/  IDP.4A.S8.S8 R54, R32, R33, RZ ;  /* 0x0000002120367226 */ /* 0x001fc600000006ff */
[----:B------:R-:W-:Y:S04]  /*2ba0*/  LDS R33, [R35+0xd8] ;  /* 0x0000d80023217984 */ /* 0x000fe80000000800 */
[----:B------:R-:W0:Y:S01]  /*2bb0*/  LDS R32, [R36+0x58] ;  /* 0x0000580024207984 */ /* 0x000e220000000800 */
[----:B-1----:R-:W-:-:S03]  /*2bc0*/  IDP.4A.S8.S8 R54, R55, R56, R54 ;  /* 0x0000003837367226 */ /* 0x002fc60000000636 */
[----:B------:R-:W-:Y:S01]  /*2bd0*/  LDS R56, [R35+0xcc] ;  /* 0x0000cc0023387984 */ /* 0x000fe20000000800 */
[----:B--2---:R-:W-:-:S03]  /*2be0*/  IDP.4A.S8.S8 R53, R58, R57, R53 ;  /* 0x000000393a357226 */ /* 0x004fc60000000635 */
[----:B------:R-:W1:Y:S04]  /*2bf0*/  LDS R55, [R36+0x4c] ;  /* 0x00004c0024377984 */ /* 0x000e680000000800 */
[----:B------:R-:W-:Y:S04]  /*2c00*/  LDS R58, [R35+0xdc] ;  /* 0x0000dc00233a7984 */ /* 0x000fe80000000800 */
[----:B------:R-:W2:Y:S01]  /*2c10*/  LDS R57, [R36+0x5c] ;  /* 0x00005c0024397984 */ /* 0x000ea20000000800 */
[----:B0-----:R-:W-:-:S03]  /*2c20*/  IDP.4A.S8.S8 R33, R33, R32, R54 ;  /* 0x0000002021217226 */ /* 0x001fc60000000636 */
[----:B------:R-:W0:Y:S04]  /*2c30*/  LDS.U16 R32, [R40.X4+0x2110] ;  /* 0x0021100028207984 */ /* 0x000e280000004400 */
[----:B------:R-:W-:Y:S01]  /*2c40*/  LDS R54, [R36+0x64] ;  /* 0x0000640024367984 */ /* 0x000fe20000000800 */
[----:B-1----:R-:W-:-:S03]  /*2c50*/  IDP.4A.S8.S8 R55, R56, R55, R53 ;  /* 0x0000003738377226 */ /* 0x002fc60000000635 */
[----:B------:R-:W-:Y:S01]  /*2c60*/  LDS R56, [R36+0x60] ;  /* 0x0000600024387984 */ /* 0x000fe20000000800 */
[----:B--2---:R-:W-:-:S03]  /*2c70*/  IDP.4A.S8.S8 R53, R58, R57, R33 ;  /* 0x000000393a357226 */ /* 0x004fc60000000621 */
[----:B------:R-:W1:Y:S04]  /*2c80*/  LDS R57, [R35+0xe0] ;  /* 0x0000e00023397984 */ /* 0x000e680000000800 */
[----:B------:R-:W2:Y:S01]  /*2c90*/  LDS R33, [R35+0xe4] ;  /* 0x0000e40023217984 */ /* 0x000ea20000000800 */
[C---:B0-----:R-:W-:Y:S02]  /*2ca0*/  PRMT R58, R32.reuse, 0x8880, RZ ;  /* 0x00008880203a7816 */ /* 0x041fe400000000ff */
[----:B------:R-:W-:-:S03]  /*2cb0*/  PRMT R59, R32, 0x9991, RZ ;  /* 0x00009991203b7816 */ /* 0x000fc600000000ff */
[----:B------:R-:W-:Y:S02]  /*2cc0*/  IMAD R32, R55, R58, RZ ;  /* 0x0000003a37207224 */ /* 0x000fe400078e02ff */
[----:B------:R-:W-:Y:S01]  /*2cd0*/  IMAD.MOV.U32 R55, RZ, RZ, R59 ;  /* 0x000000ffff377224 */ /* 0x000fe200078e003b */
[----:B------:R-:W-:Y:S01]  /*2ce0*/  LDS R58, [R36+0x74] ;  /* 0x00007400243a7984 */ /* 0x000fe20000000800 */
[----:B-1----:R-:W-:Y:S01]  /*2cf0*/  IDP.4A.S8.S8 R56, R57, R56, RZ ;  /* 0x0000003839387226 */ /* 0x002fe200000006ff */
[----:B------:R-:W0:Y:S01]  /*2d00*/  I2F R30, R30 ;  /* 0x0000001e001e7306 */ /* 0x000e220000201400 */
[----:B------:R-:W-:Y:S01]  /*2d10*/  IMAD R32, R53, R55, R32 ;  /* 0x0000003735207224 */ /* 0x000fe200078e0220 */
[----:B------:R-:W-:Y:S01]  /*2d20*/  LDS R57, [R36+0x68] ;  /* 0x0000680024397984 */ /* 0x000fe20000000800 */
[----:B--2---:R-:W-:-:S03]  /*2d30*/  IDP.4A.S8.S8 R33, R33, R54, R56 ;  /* 0x0000003621217226 */ /* 0x004fc60000000638 */
[----:B------:R-:W1:Y:S04]  /*2d40*/  LDS R56, [R35+0xe8] ;  /* 0x0000e80023387984 */ /* 0x000e680000000800 */
[----:B------:R-:W-:Y:S04]  /*2d50*/  LDS R54, [R35+0xf0] ;  /* 0x0000f00023367984 */ /* 0x000fe80000000800 */
[----:B------:R-:W2:Y:S04]  /*2d60*/  LDS R55, [R36+0x70] ;  /* 0x0000700024377984 */ /* 0x000ea80000000800 */
[----:B------:R-:W0:Y:S04]  /*2d70*/  LDS R53, [R3.X16+0x2514] ;  /* 0x0025140003357984 */ /* 0x000e28000000c800 */
[----:B------:R-:W-:Y:S01]  /*2d80*/  LDS R59, [R36+0x6c] ;  /* 0x00006c00243b7984 */ /* 0x000fe20000000800 */
[----:B-1----:R-:W-:-:S03]  /*2d90*/  IDP.4A.S8.S8 R33, R56, R57, R33 ;  /* 0x0000003938217226 */ /* 0x002fc60000000621 */
[----:B------:R-:W-:Y:S01]  /*2da0*/  LDS R57, [R35+0xf4] ;  /* 0x0000f40023397984 */ /* 0x000fe20000000800 */
[----:B--2---:R-:W-:-:S03]  /*2db0*/  IDP.4A.S8.S8 R56, R54, R55, RZ ;  /* 0x0000003736387226 */ /* 0x004fc600000006ff */
[----:B------:R-:W1:Y:S01]  /*2dc0*/  LDS R55, [R3.X16+0x2518] ;  /* 0x0025180003377984 */ /* 0x000e62000000c800 */
[----:B------:R2:W1:Y:S01]  /*2dd0*/  I2F R54, R31 ;  /* 0x0000001f00367306 */ /* 0x0004620000201400 */
[----:B0-----:R-:W-:Y:S02]  /*2de0*/  FFMA.FTZ R53, R30, R53, RZ ;  /* 0x000000351e357223 */ /* 0x001fe400000100ff */
[----:B------:R-:W-:Y:S04]  /*2df0*/  LDS.U16 R30, [R40.X4+0x2112] ;  /* 0x00211200281e7984 */ /* 0x000fe80000004400 */
[----:B--2---:R-:W-:Y:S01]  /*2e00*/  LDS R31, [R48.X4+0x2080] ;  /* 0x00208000301f7984 */ /* 0x004fe20000004800 */
[----:B-1----:R-:W-:-:S03]  /*2e10*/  FFMA.FTZ R53, R54, R55, R53 ;  /* 0x0000003736357223 */ /* 0x002fc60000010035 */
[----:B------:R-:W-:Y:S04]  /*2e20*/  LDS R55, [R35+0xf8] ;  /* 0x0000f80023377984 */ /* 0x000fe80000000800 */
[----:B------:R-:W0:Y:S01]  /*2e30*/  LDS R54, [R36+0x78] ;  /* 0x0000780024367984 */ /* 0x000e220000000800 */
[----:B------:R-:W-:-:S03]  /*2e40*/  IDP.4A.S8.S8 R56, R57, R58, R56 ;  /* 0x0000003a39387226 */ /* 0x000fc60000000638 */
[----:B------:R-:W-:Y:S04]  /*2e50*/  LDS R57, [R35+0xfc] ;  /* 0x0000fc0023397984 */ /* 0x000fe80000000800 */
[----:B------:R-:W1:Y:S01]  /*2e60*/  LDS R58, [R36+0x7c] ;  /* 0x00007c00243a7984 */ /* 0x000e620000000800 */
[----:B------:R-:W-:Y:S02]  /*2e70*/  IDP.4A.S8.S8 R33, R60, R59, R33 ;  /* 0x0000003b3c217226 */ /* 0x000fe40000000621 */
[----:B0-----:R-:W-:Y:S02]  /*2e80*/  IDP.4A.S8.S8 R56, R55, R54, R56 ;  /* 0x0000003637387226 */ /* 0x001fe40000000638 */
[----:B------:R-:W0:Y:S04]  /*2e90*/  LDS R54, [R38.X4+0x251c] ;  /* 0x00251c0026367984 */ /* 0x000e280000004800 */
[----:B------:R-:W2:Y:S01]  /*2ea0*/  LDS R55, [R38.X4+0x2520] ;  /* 0x0025200026377984 */ /* 0x000ea20000004800 */
[----:B-1----:R-:W-:Y:S01]  /*2eb0*/  IDP.4A.S8.S8 R56, R57, R58, R56 ;  /* 0x0000003a39387226 */ /* 0x002fe20000000638 */
[----:B------:R-:W-:-:S02]  /*2ec0*/  PRMT R58, R30, 0x8880, RZ ;  /* 0x000088801e3a7816 */ /* 0x000fc400000000ff */
[----:B------:R-:W-:-:S03]  /*2ed0*/  PRMT R30, R30, 0x9991, RZ ;  /* 0x000099911e1e7816 */ /* 0x000fc600000000ff */
[----:B------:R-:W-:Y:S02]  /*2ee0*/  IMAD R57, R33, R58, RZ ;  /* 0x0000003a21397224 */ /* 0x000fe400078e02ff */
[----:B------:R-:W0:Y:S02]  /*2ef0*/  I2F R33, R32 ;  /* 0x0000002000217306 */ /* 0x000e240000201400 */
[----:B------:R-:W-:-:S06]  /*2f00*/  IMAD R30, R56, R30, R57 ;  /* 0x0000001e381e7224 */ /* 0x000fcc00078e0239 */
[----:B------:R-:W2:Y:S01]  /*2f10*/  I2F R30, R30 ;  /* 0x0000001e001e7306 */ /* 0x000ea20000201400 */
[----:B------:R-:W-:Y:S02]  /*2f20*/  FFMA.FTZ R0, R53, R31, R0 ;  /* 0x0000001f35007223 */ /* 0x000fe40000010000 */
[----:B0-----:R-:W-:-:S04]  /*2f30*/  FFMA.FTZ R54, R33, R54, RZ ;  /* 0x0000003621367223 */ /* 0x001fc800000100ff */
[----:B--2---:R-:W-:-:S04]  /*2f40*/  FFMA.FTZ R54, R30, R55, R54 ;  /* 0x000000371e367223 */ /* 0x004fc80000010036 */
[----:B------:R-:W-:Y:S01]  /*2f50*/  FFMA.FTZ R0, R31, R54, R0 ;  /* 0x000000361f007223 */ /* 0x000fe20000010000 */
[----:B------:R-:W-:Y:S06]  /*2f60*/  BAR.SYNC.DEFER_BLOCKING 0x0 ;  /* 0x0000000000007b1d */ /* 0x000fec0000010000 */
.L_x_580:
[----:B------:R-:W-:-:S04]  /*2f70*/  UIADD3 UR4, UR4, 0x1, URZ ;  /* 0x0000000104047890 */ /* 0x000fc8000fffe03f */
[----:B------:R-:W-:-:S06]  /*2f80*/  UISETP.GE.AND UP0, UPT, UR4, UR5, UPT ;  /* 0x000000050400728c */ /* 0x000fcc000bf06270 */
[----:B------:R-:W-:-:S13]  /*2f90*/  PLOP3.LUT P0, PT, PT, PT, UP0, 0x80, 0x0 ;  /* 0x000000000000781c */ /* 0x000fda0003f0f008 */
[----:B------:R-:W-:Y:S01]  /*2fa0*/  @P0 CALL.REL.NOINC `(.L_x_579) ;  /* 0x0000001000000944 */ /* 0x000fe20003c00000 */
[----:B------:R-:W-:Y:S05]  /*2fb0*/  BRA `(.L_x_581) ;  /* 0xffffd99000007947 */ /* 0x000fea000383ffff */
.L_x_579:
[----:B------:R-:W1:Y:S04]  /*2fc0*/  S2R R2, SR_CTAID.Y ;  /* 0x0000000000027919 */ /* 0x000e680000002600 */
[----:B------:R-:W1:Y:S02]  /*2fd0*/  S2R R3, SR_TID.Y ;  /* 0x0000000000037919 */ /* 0x000e640000002200 */
[----:B-1----:R-:W-:-:S05]  /*2fe0*/  IMAD R5, R2, 0x4, R3 ;  /* 0x0000000402057824 */ /* 0x002fca00078e0203 */
[----:B------:R-:W-:-:S13]  /*2ff0*/  ISETP.GE.U32.AND P0, PT, R5, c[0x0][0x180], PT ;  /* 0x0000600005007a0c */ /* 0x000fda0003f06070 */
[----:B------:R-:W-:Y:S05]  /*3000*/  @P0 EXIT ;  /* 0x000000000000094d */ /* 0x000fea0003800000 */
[----:B------:R-:W1:Y:S04]  /*3010*/  S2R R2, SR_CTAID.X ;  /* 0x0000000000027919 */ /* 0x000e680000002500 */
[----:B------:R-:W1:Y:S02]  /*3020*/  S2R R3, SR_TID.X ;  /* 0x0000000000037919 */ /* 0x000e640000002100 */
[----:B-1----:R-:W-:-:S05]  /*3030*/  IMAD R2, R2, 0x20, R3 ;  /* 0x0000002002027824 */ /* 0x002fca00078e0203 */
        /* <DEDUP_REMOVED lines=8> */
.L_x_582:
        /* <DEDUP_REMOVED lines=12> */
.L_x_1319:


//--------------------- .text._Z12mul_mat_q6_KIN3c108BFloat16ELb0EEvPKvS3_PT_iiiii --------------------------
	.section	.text._Z12mul_mat_q6_KIN3c108BFloat16ELb0EEvPKvS3_PT_iiiii,"ax",@progbits
	.sectioninfo	@"SHI_REGISTERS=48"
	.align	128
.text._Z12mul_mat_q6_KIN3c108BFloat16ELb0EEvPKvS3_PT_iiiii:
        .type           _Z12mul_mat_q6_KIN3c108BFloat16ELb0EEvPKvS3_PT_iiiii,@function
        .size           _Z12mul_mat_q6_KIN3c108BFloat16ELb0EEvPKvS3_PT_iiiii,(.L_x_1320 - _Z12mul_mat_q6_KIN3c108BFloat16ELb0EEvPKvS3_PT_iiiii)
        .other          _Z12mul_mat_q6_KIN3c108BFloat16ELb0EEvPKvS3_PT_iiiii,@"STO_CUDA_ENTRY STV_DEFAULT"
_Z12mul_mat_q6_KIN3c108BFloat16ELb0EEvPKvS3_PT_iiiii:
[----:B------:R-:W-:Y:S02]  /*0000*/  IMAD.MOV.U32 R1, RZ, RZ, c[0x0][0x28] ;  /* 0x00000a00ff017624 */ /* 0x000fe400078e00ff */
[----:B------:R-:W-:Y:S01]  /*0010*/  IMAD.MOV.U32 R0, RZ, RZ, c[0x0][0x178] ;  /* 0x00005e00ff007624 */ /* 0x000fe200078e00ff */
[----:B------:R-:W-:-:S04]  /*0020*/  ULDC.64 UR8, c[0x0][0x118] ;  /* 0x0000460000087ab9 */ /* 0x000fc80000000a00 */
[----:B------:R-:W-:Y:S02]  /*0030*/  ISETP.GT.AND P0, PT, R0, 0xff, PT ;  /* 0x000000ff0000780c */ /* 0x000fe40003f04270 */
[----:B------:R-:W-:-:S04]  /*0040*/  SHF.R.S32.HI R0, RZ, 0x1f, R0 ;  /* 0x0000001fff007819 */ /* 0x000fc80000011400 */
[----:B------:R-:W-:-:S07]  /*0050*/  LEA.HI R4, R0, c[0x0][0x178], RZ, 0x8 ;  /* 0x00005e0000047a11 */ /* 0x000fce00078f40ff */
[----:B------:R-:W-:Y:S01]  /*0060*/  @!P0 IMAD.MOV.U32 R0, RZ, RZ, RZ ;  /* 0x000000ffff008224 */ /* 0x000fe200078e00ff */
[----:B------:R-:W-:Y:S05]  /*0070*/  @!P0 BRA `(.L_x_583) ;  /* 0x00002a6000008947 */ /* 0x000fea0003800000 */
[----:B------:R-:W0:Y:S01]  /*0080*/  S2R R2, SR_TID.X ;  /* 0x0000000000027919 */ /* 0x000e220000002100 */
[----:B------:R-:W-:Y:S01]  /*0090*/  ULDC.64 UR6, c[0x0][0x180] ;  /* 0x0000600000067ab9 */ /* 0x000fe20000000a00 */
[----:B------:R-:W-:Y:S01]  /*00a0*/  SHF.R.S32.HI R4, RZ, 0x8, R4 ;  /* 0x00000008ff047819 */ /* 0x000fe20000011404 */
[----:B------:R-:W-:Y:S01]  /*00b0*/  USHF.R.S32.HI UR4, URZ, 0x1f, UR7 ;  /* 0x0000001f3f047899 */ /* 0x000fe20008011407 */
[----:B------:R-:W1:Y:S01]  /*00c0*/  S2R R12, SR_CTAID.Y ;  /* 0x00000000000c7919 */ /* 0x000e620000002600 */
[----:B------:R-:W-:Y:S02]  /*00d0*/  UIADD3 UR6, UR6, -0x1, URZ ;  /* 0xffffffff06067890 */ /* 0x000fe4000fffe03f */
[----:B------:R-:W-:Y:S01]  /*00e0*/  ULEA.HI UR4, UR4, UR7, URZ, 0x5 ;  /* 0x0000000704047291 */ /* 0x000fe2000f8f283f */
[----:B------:R-:W2:Y:S03]  /*00f0*/  S2R R3, SR_TID.Y ;  /* 0x0000000000037919 */ /* 0x000ea60000002200 */
[----:B------:R-:W-:-:S07]  /*0100*/  USHF.R.S32.HI UR5, URZ, 0x5, UR4 ;  /* 0x000000053f057899 */ /* 0x000fce0008011404 */
[----:B------:R-:W3:Y:S01]  /*0110*/  S2UR UR4, SR_CTAID.X ;  /* 0x00000000000479c3 */ /* 0x000ee20000002500 */
[--C-:B0-----:R-:W-:Y:S01]  /*0120*/  SHF.R.U32.HI R0, RZ, 0x2, R2.reuse ;  /* 0x00000002ff007819 */ /* 0x101fe20000011602 */
[----:B------:R-:W-:Y:S01]  /*0130*/  IMAD.SHL.U32 R22, R2, 0x4, RZ ;  /* 0x0000000402167824 */ /* 0x000fe200078e00ff */
[--C-:B------:R-:W-:Y:S02]  /*0140*/  SHF.R.S32.HI R17, RZ, 0x1f, R2.reuse ;  /* 0x0000001fff117819 */ /* 0x100fe40000011402 */
[----:B------:R-:W-:Y:S02]  /*0150*/  LOP3.LUT R5, R0, 0x3, RZ, 0xc0, !PT ;  /* 0x0000000300057812 */ /* 0x000fe400078ec0ff */
[----:B------:R-:W-:Y:S01]  /*0160*/  LOP3.LUT R7, R2, 0x3, RZ, 0xc0, !PT ;  /* 0x0000000302077812 */ /* 0x000fe200078ec0ff */
[----:B--2---:R-:W-:Y:S01]  /*0170*/  IMAD.SHL.U32 R15, R3, 0x20, RZ ;  /* 0x00000020030f7824 */ /* 0x004fe200078e00ff */
[CC--:B------:R-:W-:Y:S01]  /*0180*/  LEA.HI R0, R17.reuse, R2.reuse, RZ, 0x5 ;  /* 0x0000000211007211 */ /* 0x0c0fe200078f28ff */
[----:B-1----:R-:W-:Y:S01]  /*0190*/  IMAD R5, R12, 0x4, R5 ;  /* 0x000000040c057824 */ /* 0x002fe200078e0205 */
[----:B------:R-:W-:Y:S01]  /*01a0*/  LEA.HI R16, R17, R2, RZ, 0x2 ;  /* 0x0000000211107211 */ /* 0x000fe200078f10ff */
[----:B------:R-:W-:Y:S01]  /*01b0*/  IMAD.IADD R9, R15, 0x1, R2 ;  /* 0x000000010f097824 */ /* 0x000fe200078e0202 */
[----:B------:R-:W-:Y:S01]  /*01c0*/  SHF.R.S32.HI R21, RZ, 0x5, R0 ;  /* 0x00000005ff157819 */ /* 0x000fe20000011400 */
[----:B------:R-:W-:Y:S01]  /*01d0*/  IMAD R10, R4, R3, RZ ;  /* 0x00000003040a7224 */ /* 0x000fe200078e02ff */
[----:B------:R-:W-:Y:S01]  /*01e0*/  IMNMX R8, R5, UR6, PT ;  /* 0x0000000605087c17 */ /* 0x000fe2000b800200 */
[----:B------:R-:W-:Y:S01]  /*01f0*/  IMAD.SHL.U32 R25, R3, 0x20, RZ ;  /* 0x0000002003197824 */ /* 0x000fe200078e00ff */
[----:B------:R-:W-:Y:S01]  /*0200*/  SHF.R.S32.HI R6, RZ, 0x1f, R9 ;  /* 0x0000001fff067819 */ /* 0x000fe20000011409 */
[----:B---3--:R-:W-:Y:S01]  /*0210*/  USHF.L.U32 UR4, UR4, 0x5, URZ ;  /* 0x0000000504047899 */ /* 0x008fe2000800063f */
[----:B------:R-:W-:Y:S01]  /*0220*/  SHF.R.S32.HI R11, RZ, 0x1f, R21 ;  /* 0x0000001fff0b7819 */ /* 0x000fe20000011415 */
[----:B------:R-:W-:Y:S01]  /*0230*/  IMAD R5, R8, UR5, R7 ;  /* 0x0000000508057c24 */ /* 0x000fe2000f8e0207 */
[----:B------:R-:W-:Y:S01]  /*0240*/  LOP3.LUT R7, R0, 0xffffffe0, RZ, 0xc0, !PT ;  /* 0xffffffe000077812 */ /* 0x000fe200078ec0ff */
[C---:B------:R-:W-:Y:S01]  /*0250*/  IMAD.IADD R34, R21.reuse, 0x1, R2 ;  /* 0x0000000115227824 */ /* 0x040fe200078e0202 */
[----:B------:R-:W-:Y:S01]  /*0260*/  LEA.HI R0, R6, R9, RZ, 0x5 ;  /* 0x0000000906007211 */ /* 0x000fe200078f28ff */
[----:B------:R-:W-:Y:S01]  /*0270*/  IMAD R29, R4, UR4, RZ ;  /* 0x00000004041d7c24 */ /* 0x000fe2000f8e02ff */
[----:B------:R-:W-:Y:S01]  /*0280*/  IADD3 R6, P0, R21, R10, RZ ;  /* 0x0000000a15067210 */ /* 0x000fe20007f1e0ff */
[----:B------:R-:W-:Y:S01]  /*0290*/  IMAD.IADD R7, R2, 0x1, -R7 ;  /* 0x0000000102077824 */ /* 0x000fe200078e0a07 */
[----:B------:R-:W-:Y:S01]  /*02a0*/  LOP3.LUT R0, R0, 0xffffffe0, RZ, 0xc0, !PT ;  /* 0xffffffe000007812 */ /* 0x000fe200078ec0ff */
[----:B------:R-:W-:Y:S01]  /*02b0*/  UMOV UR4, URZ ;  /* 0x0000003f00047c82 */ /* 0x000fe20008000000 */
[----:B------:R-:W-:Y:S01]  /*02c0*/  LEA.HI.X.SX32 R8, R10, R11, 0x1, P0 ;  /* 0x0000000b0a087211 */ /* 0x000fe200000f0eff */
[----:B------:R-:W-:Y:S01]  /*02d0*/  IMAD.SHL.U32 R13, R7, 0x2, RZ ;  /* 0x00000002070d7824 */ /* 0x000fe200078e00ff */
[----:B------:R-:W-:Y:S01]  /*02e0*/  SHF.R.S32.HI R10, RZ, 0x2, R16 ;  /* 0x00000002ff0a7819 */ /* 0x000fe20000011410 */
[----:B------:R-:W-:Y:S01]  /*02f0*/  IMAD.IADD R9, R9, 0x1, -R0 ;  /* 0x0000000109097824 */ /* 0x000fe200078e0a00 */
[----:B------:R-:W-:-:S02]  /*0300*/  SHF.R.S32.HI R0, RZ, 0x1f, R7 ;  /* 0x0000001fff007819 */ /* 0x000fc40000011407 */
[----:B------:R-:W-:Y:S01]  /*0310*/  SHF.R.S32.HI R14, RZ, 0x1f, R13 ;  /* 0x0000001fff0e7819 */ /* 0x000fe2000001140d */
[----:B------:R-:W-:Y:S01]  /*0320*/  IMAD R10, R3, 0x8, R10 ;  /* 0x00000008030a7824 */ /* 0x000fe200078e020a */
[----:B------:R-:W-:Y:S01]  /*0330*/  LEA.HI R19, R17, R2, RZ, 0x4 ;  /* 0x0000000211137211 */ /* 0x000fe200078f20ff */
[----:B------:R-:W-:Y:S01]  /*0340*/  IMAD R31, R4, R9, RZ ;  /* 0x00000009041f7224 */ /* 0x000fe200078e02ff */
[----:B------:R-:W-:Y:S02]  /*0350*/  LEA.HI R18, R14, R13, RZ, 0x5 ;  /* 0x0000000d0e127211 */ /* 0x000fe400078f28ff */
[----:B------:R-:W-:Y:S02]  /*0360*/  LEA.HI R13, R0, R7, RZ, 0x4 ;  /* 0x00000007000d7211 */ /* 0x000fe400078f20ff */
[----:B------:R-:W-:Y:S02]  /*0370*/  SHF.R.S32.HI R11, RZ, 0x1f, R10 ;  /* 0x0000001fff0b7819 */ /* 0x000fe4000001140a */
[----:B------:R-:W-:-:S02]  /*0380*/  LOP3.LUT R14, R13, 0xfffffff0, RZ, 0xc0, !PT ;  /* 0xfffffff00d0e7812 */ /* 0x000fc400078ec0ff */
[----:B------:R-:W-:Y:S02]  /*0390*/  LOP3.LUT R19, R19, 0xfffffff0, RZ, 0xc0, !PT ;  /* 0xfffffff013137812 */ /* 0x000fe400078ec0ff */
[----:B------:R-:W-:Y:S01]  /*03a0*/  LEA.HI R11, R11, R10, RZ, 0x5 ;  /* 0x0000000a0b0b7211 */ /* 0x000fe200078f28ff */
[----:B------:R-:W-:Y:S01]  /*03b0*/  IMAD.IADD R14, R7, 0x1, -R14 ;  /* 0x00000001070e7824 */ /* 0x000fe200078e0a0e */
[----:B------:R-:W-:Y:S01]  /*03c0*/  SHF.R.S32.HI R18, RZ, 0x5, R18 ;  /* 0x00000005ff127819 */ /* 0x000fe20000011412 */
[----:B------:R-:W-:Y:S01]  /*03d0*/  IMAD.IADD R23, R2, 0x1, -R19 ;  /* 0x0000000102177824 */ /* 0x000fe200078e0a13 */
[----:B------:R-:W-:Y:S02]  /*03e0*/  LOP3.LUT R11, R11, 0xffffffe0, RZ, 0xc0, !PT ;  /* 0xffffffe00b0b7812 */ /* 0x000fe400078ec0ff */
[----:B------:R-:W-:Y:S01]  /*03f0*/  SHF.R.S32.HI R19, RZ, 0x1f, R14 ;  /* 0x0000001fff137819 */ /* 0x000fe2000001140e */
[----:B------:R-:W-:Y:S01]  /*0400*/  IMAD R36, R18, 0x20, R23 ;  /* 0x0000002012247824 */ /* 0x000fe200078e0217 */
[----:B------:R-:W-:Y:S01]  /*0410*/  LEA.HI R23, R17, R2, RZ, 0x3 ;  /* 0x0000000211177211 */ /* 0x000fe200078f18ff */
[----:B------:R-:W-:Y:S01]  /*0420*/  IMAD R18, R12, 0x4, R3 ;  /* 0x000000040c127824 */ /* 0x000fe200078e0203 */
[----:B------:R-:W-:Y:S01]  /*0430*/  LEA.HI R24, R19, R14, RZ, 0x3 ;  /* 0x0000000e13187211 */ /* 0x000fe200078f18ff */
[----:B------:R-:W-:Y:S01]  /*0440*/  IMAD.IADD R33, R10, 0x1, -R11 ;  /* 0x000000010a217824 */ /* 0x000fe200078e0a0b */
[----:B------:R-:W-:Y:S01]  /*0450*/  LOP3.LUT R19, R16, 0xfffffffc, RZ, 0xc0, !PT ;  /* 0xfffffffc10137812 */ /* 0x000fe200078ec0ff */
[----:B------:R-:W-:Y:S01]  /*0460*/  IMAD R11, R2, 0x104, RZ ;  /* 0x00000104020b7824 */ /* 0x000fe200078e02ff */
[----:B------:R-:W-:Y:S01]  /*0470*/  IMNMX.U32 R30, R18, UR6, PT ;  /* 0x00000006121e7c17 */ /* 0x000fe2000b800000 */
[----:B------:R-:W-:Y:S01]  /*0480*/  IMAD.SHL.U32 R14, R4, 0x4, RZ ;  /* 0x00000004040e7824 */ /* 0x000fe200078e00ff */
[----:B------:R-:W-:Y:S01]  /*0490*/  SHF.R.S32.HI R18, RZ, 0x1f, R33 ;  /* 0x0000001fff127819 */ /* 0x000fe20000011421 */
[----:B------:R-:W-:Y:S01]  /*04a0*/  IMAD.IADD R17, R2, 0x1, -R19 ;  /* 0x0000000102117824 */ /* 0x000fe200078e0a13 */
[----:B------:R-:W-:Y:S01]  /*04b0*/  LEA.HI R0, R0, R7, RZ, 0x3 ;  /* 0x0000000700007211 */ /* 0x000fe200078f18ff */
[----:B------:R-:W-:Y:S01]  /*04c0*/  IMAD R30, R30, UR5, RZ ;  /* 0x000000051e1e7c24 */ /* 0x000fe2000f8e02ff */
[----:B------:R-:W-:Y:S01]  /*04d0*/  LEA.HI R20, R18, R33, RZ, 0x3 ;  /* 0x0000002112147211 */ /* 0x000fe200078f18ff */
[----:B------:R-:W-:Y:S01]  /*04e0*/  IMAD R36, R3, 0x41, R36 ;  /* 0x0000004103247824 */ /* 0x000fe200078e0224 */
[----:B------:R-:W-:-:S02]  /*04f0*/  LOP3.LUT R0, R0, 0xfffffff8, RZ, 0xc0, !PT ;  /* 0xfffffff800007812 */ /* 0x000fc400078ec0ff */
[----:B------:R-:W-:Y:S02]  /*0500*/  LEA.HI.SX32 R20, R20, R17, 0x1d ;  /* 0x0000001114147211 */ /* 0x000fe400078feaff */
[----:B------:R-:W-:Y:S01]  /*0510*/  SHF.R.S32.HI R13, RZ, 0x4, R13 ;  /* 0x00000004ff0d7819 */ /* 0x000fe2000001140d */
[----:B------:R-:W-:Y:S01]  /*0520*/  IMAD.IADD R0, R7, 0x1, -R0 ;  /* 0x0000000107007824 */ /* 0x000fe200078e0a00 */
[----:B------:R-:W-:Y:S01]  /*0530*/  SHF.R.S32.HI R24, RZ, 0x3, R24 ;  /* 0x00000003ff187819 */ /* 0x000fe20000011418 */
[----:B------:R-:W-:Y:S01]  /*0540*/  IMAD R32, R33, 0x4, R20 ;  /* 0x0000000421207824 */ /* 0x000fe200078e0214 */
[----:B------:R-:W-:Y:S01]  /*0550*/  LEA R12, R3, 0x2314, 0x7 ;  /* 0x00002314030c7811 */ /* 0x000fe200078e38ff */
[----:B------:R-:W-:Y:S01]  /*0560*/  IMAD R33, R4, R33, RZ ;  /* 0x0000002104217224 */ /* 0x000fe200078e02ff */
[----:B------:R-:W-:Y:S01]  /*0570*/  SHF.R.S32.HI R15, RZ, 0x3, R15 ;  /* 0x00000003ff0f7819 */ /* 0x000fe2000001140f */
[----:B------:R-:W-:Y:S01]  /*0580*/  IMAD R10, R13, 0x8, R0 ;  /* 0x000000080d0a7824 */ /* 0x000fe200078e0200 */
[----:B------:R-:W-:Y:S01]  /*0590*/  IADD3 R13, R2, 0x20, RZ ;  /* 0x00000020020d7810 */ /* 0x000fe20007ffe0ff */
[----:B------:R-:W-:Y:S01]  /*05a0*/  IMAD.MOV.U32 R0, RZ, RZ, RZ ;  /* 0x000000ffff007224 */ /* 0x000fe200078e00ff */
[----:B------:R-:W-:Y:S01]  /*05b0*/  LOP3.LUT R16, R22, 0x1c, RZ, 0xc0, !PT ;  /* 0x0000001c16107812 */ /* 0x000fe200078ec0ff */
[----:B------:R-:W-:Y:S01]  /*05c0*/  IMAD.SHL.U32 R38, R24, 0x2, RZ ;  /* 0x0000000218267824 */ /* 0x000fe200078e00ff */
[----:B------:R-:W-:-:S02]  /*05d0*/  LEA.HI.SX32 R18, R23, R22, 0x1d ;  /* 0x0000001617127211 */ /* 0x000fc400078feaff */
[----:B------:R-:W-:Y:S02]  /*05e0*/  LOP3.LUT R19, R22, 0x3c, RZ, 0xc0, !PT ;  /* 0x0000003c16137812 */ /* 0x000fe400078ec0ff */
[----:B------:R-:W-:Y:S02]  /*05f0*/  LOP3.LUT R28, R25, 0xffffffe0, R2, 0xe2, !PT ;  /* 0xffffffe0191c7812 */ /* 0x000fe400078ee202 */
[----:B------:R-:W-:Y:S02]  /*0600*/  SHF.R.S32.HI R35, RZ, 0x1f, R31 ;  /* 0x0000001fff237819 */ /* 0x000fe4000001141f */
[----:B------:R-:W-:Y:S02]  /*0610*/  SHF.R.S32.HI R37, RZ, 0x1f, R33 ;  /* 0x0000001fff257819 */ /* 0x000fe40000011421 */
.L_x_585:
[----:B------:R-:W-:Y:S01]  /*0620*/  USHF.R.S32.HI UR5, URZ, 0x1f, UR4 ;  /* 0x0000001f3f057899 */ /* 0x000fe20008011404 */
[----:B0-----:R-:W-:Y:S01]  /*0630*/  IADD3 R26, P0, R29, UR4, RZ ;  /* 0x000000041d1a7c10 */ /* 0x001fe2000ff1e0ff */
[----:B------:R-:W-:Y:S02]  /*0640*/  IMAD.MOV.U32 R27, RZ, RZ, 0xd2 ;  /* 0x000000d2ff1b7424 */ /* 0x000fe400078e00ff */
[----:B------:R-:W-:-:S02]  /*0650*/  IMAD R25, R8, 0xd2, RZ ;  /* 0x000000d208197824 */ /* 0x000fc400078e02ff */
[----:B------:R-:W-:Y:S01]  /*0660*/  LEA.HI.X.SX32 R20, R29, UR5, 0x1, P0 ;  /* 0x000000051d147c11 */ /* 0x000fe200080f0eff */
[----:B------:R-:W-:-:S04]  /*0670*/  IMAD.WIDE.U32 R26, R26, R27, c[0x0][0x160] ;  /* 0x000058001a1a7625 */ /* 0x000fc800078e001b */
[----:B------:R-:W-:Y:S02]  /*0680*/  IMAD R21, R20, 0xd2, RZ ;  /* 0x000000d214157824 */ /* 0x000fe400078e02ff */
[----:B------:R-:W-:Y:S02]  /*0690*/  IMAD R41, R37, 0xd2, RZ ;  /* 0x000000d225297824 */ /* 0x000fe400078e02ff */
[----:B------:R-:W-:Y:S02]  /*06a0*/  IMAD.IADD R27, R27, 0x1, R21 ;  /* 0x000000011b1b7824 */ /* 0x000fe400078e0215 */
[----:B------:R-:W-:Y:S02]  /*06b0*/  IMAD R39, R35, 0xd2, RZ ;  /* 0x000000d223277824 */ /* 0x000fe400078e02ff */
[----:B------:R-:W-:-:S04]  /*06c0*/  IMAD.WIDE.U32 R20, R6, 0xd2, R26 ;  /* 0x000000d206147825 */ /* 0x000fc800078e001a */
[----:B------:R-:W-:Y:S02]  /*06d0*/  IMAD.IADD R21, R21, 0x1, R25 ;  /* 0x0000000115157824 */ /* 0x000fe400078e0219 */
[----:B------:R-:W-:-:S04]  /*06e0*/  IMAD.WIDE.U32 R22, R33, 0xd2, R26 ;  /* 0x000000d221167825 */ /* 0x000fc800078e001a */
[----:B------:R-:W-:-:S04]  /*06f0*/  IMAD.WIDE R24, R10, 0x4, R20 ;  /* 0x000000040a187825 */ /* 0x000fc800078e0214 */
[----:B------:R-:W-:Y:S01]  /*0700*/  IMAD.WIDE R20, R7, 0x4, R20 ;  /* 0x0000000407147825 */ /* 0x000fe200078e0214 */
[----:B------:R0:W2:Y:S03]  /*0710*/  LDG.E.U16.CONSTANT R43, [R24.64+0x80] ;  /* 0x00008008182b7981 */ /* 0x0000a6000c1e9500 */
[----:B------:R-:W-:Y:S01]  /*0720*/  IMAD.IADD R23, R23, 0x1, R41 ;  /* 0x0000000117177824 */ /* 0x000fe200078e0229 */
[----:B------:R0:W2:Y:S01]  /*0730*/  LDG.E.U16.CONSTANT R44, [R24.64+0x82] ;  /* 0x00008208182c7981 */ /* 0x0000a2000c1e9500 */
[----:B------:R-:W-:-:S03]  /*0740*/  IMAD.WIDE.U32 R26, R31, 0xd2, R26 ;  /* 0x000000d21f1a7825 */ /* 0x000fc600078e001a */
[----:B------:R1:W3:Y:S01]  /*0750*/  LDG.E.U16.CONSTANT R41, [R20.64] ;  /* 0x0000000814297981 */ /* 0x0002e2000c1e9500 */
[----:B------:R-:W-:-:S03]  /*0760*/  IMAD.WIDE R22, R17, 0x4, R22 ;  /* 0x0000000411167825 */ /* 0x000fc600078e0216 */
[----:B------:R1:W3:Y:S01]  /*0770*/  LDG.E.U16.CONSTANT R42, [R20.64+0x2] ;  /* 0x00000208142a7981 */ /* 0x0002e2000c1e9500 */
[----:B------:R-:W-:-:S03]  /*0780*/  IMAD.IADD R27, R27, 0x1, R39 ;  /* 0x000000011b1b7824 */ /* 0x000fc600078e0227 */
[----:B------:R3:W4:Y:S04]  /*0790*/  LDG.E.U16.CONSTANT R39, [R22.64+0xc0] ;  /* 0x0000c00816277981 */ /* 0x000728000c1e9500 */
[----:B------:R3:W4:Y:S04]  /*07a0*/  LDG.E.U16.CONSTANT R40, [R22.64+0xc2] ;  /* 0x0000c20816287981 */ /* 0x000728000c1e9500 */
[----:B------:R4:W5:Y:S01]  /*07b0*/  LDG.E.U16.CONSTANT R26, [R26.64+0xd0] ;  /* 0x0000d0081a1a7981 */ /* 0x000962000c1e9500 */
[----:B0-----:R-:W-:-:S04]  /*07c0*/  IMAD.WIDE R24, R14, 0xd2, R24 ;  /* 0x000000d20e187825 */ /* 0x001fc800078e0218 */
[----:B-1----:R-:W-:Y:S01]  /*07d0*/  IMAD.WIDE R20, R14, 0xd2, R20 ;  /* 0x000000d20e147825 */ /* 0x002fe200078e0214 */
[----:B--2---:R-:W-:-:S04]  /*07e0*/  PRMT R43, R43, 0x5410, R44 ;  /* 0x000054102b2b7816 */ /* 0x004fc8000000002c */
[----:B------:R-:W-:Y:S02]  /*07f0*/  SHF.R.S32.HI R43, RZ, R38, R43 ;  /* 0x00000026ff2b7219 */ /* 0x000fe4000001142b */
[----:B---3--:R-:W-:-:S03]  /*0800*/  PRMT R23, R41, 0x5410, R42 ;  /* 0x0000541029177816 */ /* 0x008fc6000000002a */
        /* <DEDUP_REMOVED lines=8> */
[----:B----4-:R-:W-:-:S02]  /*0890*/  PRMT R27, R39, 0x5410, R40 ;  /* 0x00005410271b7816 */ /* 0x010fc40000000028 */
[--C-:B------:R-:W-:Y:S02]  /*08a0*/  LOP3.LUT R39, R22, 0x20202020, R41.reuse, 0x18, !PT ;  /* 0x2020202016277812 */ /* 0x100fe400078e1829 */
[----:B------:R-:W-:Y:S02]  /*08b0*/  LOP3.LUT R40, R23, 0x80808080, RZ, 0xfc, !PT ;  /* 0x8080808017287812 */ /* 0x000fe400078efcff */
[----:B------:R-:W-:Y:S02]  /*08c0*/  PRMT R42, R39, 0xba98, RZ ;  /* 0x0000ba98272a7816 */ /* 0x000fe400000000ff */
[----:B------:R-:W-:Y:S02]  /*08d0*/  IADD3 R40, R40, -0x20202020, RZ ;  /* 0xdfdfdfe028287810 */ /* 0x000fe40007ffe0ff */
[----:B------:R-:W-:Y:S02]  /*08e0*/  LOP3.LUT R39, R42, 0x80808080, R41, 0x6, !PT ;  /* 0x808080802a277812 */ /* 0x000fe400078e0629 */
[----:B------:R-:W-:-:S02]  /*08f0*/  PRMT R43, R22, 0xba98, RZ ;  /* 0x0000ba98162b7816 */ /* 0x000fc400000000ff */
[--C-:B------:R-:W-:Y:S02]  /*0900*/  LOP3.LUT R41, R23, 0x20202020, R40.reuse, 0x18, !PT ;  /* 0x2020202017297812 */ /* 0x100fe400078e1828 */
[----:B------:R-:W-:Y:S02]  /*0910*/  LOP3.LUT R22, R42, 0x7f7f7f7f, R43, 0x60, !PT ;  /* 0x7f7f7f7f2a167812 */ /* 0x000fe400078e602b */
[----:B------:R-:W-:Y:S01]  /*0920*/  PRMT R41, R41, 0xba98, RZ ;  /* 0x0000ba9829297816 */ /* 0x000fe200000000ff */
[----:B------:R0:W2:Y:S01]  /*0930*/  LDG.E.U16.CONSTANT R43, [R24.64+0x82] ;  /* 0x00008208182b7981 */ /* 0x0000a2000c1e9500 */
[----:B------:R-:W-:Y:S02]  /*0940*/  PRMT R42, R23, 0xba98, RZ ;  /* 0x0000ba98172a7816 */ /* 0x000fe400000000ff */
[C---:B------:R-:W-:Y:S01]  /*0950*/  LOP3.LUT R40, R41.reuse, 0x80808080, R40, 0x6, !PT ;  /* 0x8080808029287812 */ /* 0x040fe200078e0628 */
[----:B------:R1:W3:Y:S01]  /*0960*/  LDG.E.U16.CONSTANT R23, [R20.64+0x2] ;  /* 0x0000020814177981 */ /* 0x0002e2000c1e9500 */
[----:B------:R-:W-:-:S04]  /*0970*/  LOP3.LUT R41, R41, 0x7f7f7f7f, R42, 0x60, !PT ;  /* 0x7f7f7f7f29297812 */ /* 0x000fc800078e602a */
[----:B------:R-:W-:Y:S02]  /*0980*/  LOP3.LUT R41, R40, R41, RZ, 0xfc, !PT ;  /* 0x0000002928297212 */ /* 0x000fe400078efcff */
[----:B------:R0:W2:Y:S01]  /*0990*/  LDG.E.U16.CONSTANT R40, [R24.64+0x80] ;  /* 0x0000800818287981 */ /* 0x0000a2000c1e9500 */
[----:B------:R-:W-:-:S03]  /*09a0*/  LOP3.LUT R39, R39, R22, RZ, 0xfc, !PT ;  /* 0x0000001627277212 */ /* 0x000fc600078efcff */
[----:B------:R1:W3:Y:S04]  /*09b0*/  LDG.E.U16.CONSTANT R22, [R20.64] ;  /* 0x0000000814167981 */ /* 0x0002e8000c1e9500 */
[----:B------:R4:W-:Y:S04]  /*09c0*/  STS [R36.X4+0x40], R39 ;  /* 0x0000402724007388 */ /* 0x0009e80000004800 */
[----:B------:R2:W-:Y:S01]  /*09d0*/  STS [R36.X4], R41 ;  /* 0x0000002924007388 */ /* 0x0005e20000004800 */
[----:B0-----:R-:W-:-:S04]  /*09e0*/  IMAD.WIDE R24, R14, 0xd2, R24 ;  /* 0x000000d20e187825 */ /* 0x001fc800078e0218 */
[----:B-1----:R-:W-:Y:S01]  /*09f0*/  IMAD.WIDE R20, R14, 0xd2, R20 ;  /* 0x000000d20e147825 */ /* 0x002fe200078e0214 */
[----:B--2---:R-:W-:-:S04]  /*0a00*/  PRMT R43, R40, 0x5410, R43 ;  /* 0x00005410282b7816 */ /* 0x004fc8000000002b */
[----:B------:R-:W-:Y:S02]  /*0a10*/  SHF.R.S32.HI R43, RZ, R38, R43 ;  /* 0x00000026ff2b7219 */ /* 0x000fe4000001142b */
[----:B---3--:R-:W-:-:S03]  /*0a20*/  PRMT R23, R22, 0x5410, R23 ;  /* 0x0000541016177816 */ /* 0x008fc60000000017 */
[C---:B------:R-:W-:Y:S01]  /*0a30*/  IMAD.SHL.U32 R40, R43.reuse, 0x10, RZ ;  /* 0x000000102b287824 */ /* 0x040fe200078e00ff */
[----:B------:R-:W-:Y:S02]  /*0a40*/  LOP3.LUT R43, R43, 0x30303030, RZ, 0xc0, !PT ;  /* 0x303030302b2b7812 */ /* 0x000fe400078ec0ff */
[--C-:B------:R-:W-:Y:S02]  /*0a50*/  SHF.R.U32.HI R22, RZ, 0x4, R23.reuse ;  /* 0x00000004ff167819 */ /* 0x100fe40000011617 */
[----:B------:R-:W-:Y:S02]  /*0a60*/  LOP3.LUT R40, R40, 0x30303030, RZ, 0xc0, !PT ;  /* 0x3030303028287812 */ /* 0x000fe400078ec0ff */
[----:B------:R-:W-:Y:S02]  /*0a70*/  LOP3.LUT R22, R43, 0xf0f0f0f, R22, 0xf8, !PT ;  /* 0x0f0f0f0f2b167812 */ /* 0x000fe400078ef816 */
[----:B------:R-:W-:Y:S02]  /*0a80*/  LOP3.LUT R40, R40, 0xf0f0f0f, R23, 0xf8, !PT ;  /* 0x0f0f0f0f28287812 */ /* 0x000fe400078ef817 */
[----:B------:R-:W-:-:S02]  /*0a90*/  LOP3.LUT R23, R22, 0x80808080, RZ, 0xfc, !PT ;  /* 0x8080808016177812 */ /* 0x000fc400078efcff */
[----:B------:R-:W-:Y:S02]  /*0aa0*/  LOP3.LUT R43, R40, 0x80808080, RZ, 0xfc, !PT ;  /* 0x80808080282b7812 */ /* 0x000fe400078efcff */
[----:B------:R-:W-:Y:S02]  /*0ab0*/  IADD3 R23, R23, -0x20202020, RZ ;  /* 0xdfdfdfe017177810 */ /* 0x000fe40007ffe0ff */
[----:B------:R-:W-:Y:S02]  /*0ac0*/  IADD3 R43, R43, -0x20202020, RZ ;  /* 0xdfdfdfe02b2b7810 */ /* 0x000fe40007ffe0ff */
[C---:B------:R-:W-:Y:S02]  /*0ad0*/  LOP3.LUT R42, R22.reuse, 0x20202020, R23, 0x18, !PT ;  /* 0x20202020162a7812 */ /* 0x040fe400078e1817 */
[----:B------:R-:W-:Y:S02]  /*0ae0*/  PRMT R45, R22, 0xba98, RZ ;  /* 0x0000ba98162d7816 */ /* 0x000fe400000000ff */
[----:B------:R-:W-:-:S02]  /*0af0*/  PRMT R42, R42, 0xba98, RZ ;  /* 0x0000ba982a2a7816 */ /* 0x000fc400000000ff */
[----:B----4-:R-:W-:Y:S02]  /*0b00*/  LOP3.LUT R39, R40, 0x20202020, R43, 0x18, !PT ;  /* 0x2020202028277812 */ /* 0x010fe400078e182b */
[C---:B------:R-:W-:Y:S02]  /*0b10*/  LOP3.LUT R22, R42.reuse, 0x80808080, R23, 0x6, !PT ;  /* 0x808080802a167812 */ /* 0x040fe400078e0617 */
[----:B------:R-:W-:Y:S02]  /*0b20*/  LOP3.LUT R23, R42, 0x7f7f7f7f, R45, 0x60, !PT ;  /* 0x7f7f7f7f2a177812 */ /* 0x000fe400078e602d */
[----:B------:R-:W-:Y:S02]  /*0b30*/  PRMT R42, R39, 0xba98, RZ ;  /* 0x0000ba98272a7816 */ /* 0x000fe400000000ff */
[----:B------:R-:W-:Y:S02]  /*0b40*/  PRMT R39, R40, 0xba98, RZ ;  /* 0x0000ba9828277816 */ /* 0x000fe400000000ff */
[C---:B------:R-:W-:Y:S01]  /*0b50*/  LOP3.LUT R41, R42.reuse, 0x80808080, R43, 0x6, !PT ;  /* 0x808080802a297812 */ /* 0x040fe200078e062b */
[----:B------:R-:W2:Y:S01]  /*0b60*/  LDG.E.U16.CONSTANT R40, [R20.64+0x2] ;  /* 0x0000020814287981 */ /* 0x000ea2000c1e9500 */
[----:B------:R-:W-:-:S03]  /*0b70*/  LOP3.LUT R42, R42, 0x7f7f7f7f, R39, 0x60, !PT ;  /* 0x7f7f7f7f2a2a7812 */ /* 0x000fc600078e6027 */
[----:B------:R0:W3:Y:S01]  /*0b80*/  LDG.E.U16.CONSTANT R43, [R24.64+0x82] ;  /* 0x00008208182b7981 */ /* 0x0000e2000c1e9500 */
[----:B------:R-:W-:-:S03]  /*0b90*/  LOP3.LUT R41, R41, R42, RZ, 0xfc, !PT ;  /* 0x0000002a29297212 */ /* 0x000fc600078efcff */
[----:B------:R0:W3:Y:S04]  /*0ba0*/  LDG.E.U16.CONSTANT R42, [R24.64+0x80] ;  /* 0x00008008182a7981 */ /* 0x0000e8000c1e9500 */
[----:B------:R-:W2:Y:S01]  /*0bb0*/  LDG.E.U16.CONSTANT R39, [R20.64] ;  /* 0x0000000814277981 */ /* 0x000ea2000c1e9500 */
[----:B------:R-:W-:Y:S01]  /*0bc0*/  LOP3.LUT R45, R22, R23, RZ, 0xfc, !PT ;  /* 0x00000017162d7212 */ /* 0x000fe200078efcff */
[C---:B------:R-:W-:Y:S02]  /*0bd0*/  IMAD.WIDE R22, R14.reuse, 0xd2, R20 ;  /* 0x000000d20e167825 */ /* 0x040fe400078e0214 */
[----:B------:R1:W-:Y:S02]  /*0be0*/  STS [R36.X4+0x410], R41 ;  /* 0x0004102924007388 */ /* 0x0003e40000004800 */
[----:B0-----:R-:W-:Y:S01]  /*0bf0*/  IMAD.WIDE R24, R14, 0xd2, R24 ;  /* 0x000000d20e187825 */ /* 0x001fe200078e0218 */
[----:B---3--:R-:W-:-:S02]  /*0c00*/  PRMT R43, R42, 0x5410, R43 ;  /* 0x000054102a2b7816 */ /* 0x008fc4000000002b */
[----:B--2---:R-:W-:Y:S02]  /*0c10*/  PRMT R20, R39, 0x5410, R40 ;  /* 0x0000541027147816 */ /* 0x004fe40000000028 */
[----:B------:R-:W-:Y:S01]  /*0c20*/  SHF.R.S32.HI R43, RZ, R38, R43 ;  /* 0x00000026ff2b7219 */ /* 0x000fe2000001142b */
[----:B------:R0:W2:Y:S01]  /*0c30*/  LDG.E.U16.CONSTANT R40, [R22.64] ;  /* 0x0000000816287981 */ /* 0x0000a2000c1e9500 */
[----:B------:R-:W-:Y:S02]  /*0c40*/  SHF.R.U32.HI R21, RZ, 0x4, R20 ;  /* 0x00000004ff157819 */ /* 0x000fe40000011614 */
[C---:B------:R-:W-:Y:S01]  /*0c50*/  LOP3.LUT R42, R43.reuse, 0x30303030, RZ, 0xc0, !PT ;  /* 0x303030302b2a7812 */ /* 0x040fe200078ec0ff */
[----:B------:R-:W-:Y:S01]  /*0c60*/  IMAD.SHL.U32 R43, R43, 0x10, RZ ;  /* 0x000000102b2b7824 */ /* 0x000fe200078e00ff */
[----:B------:R0:W2:Y:S02]  /*0c70*/  LDG.E.U16.CONSTANT R39, [R22.64+0x2] ;  /* 0x0000020816277981 */ /* 0x0000a4000c1e9500 */
[----:B------:R-:W-:-:S02]  /*0c80*/  LOP3.LUT R21, R42, 0xf0f0f0f, R21, 0xf8, !PT ;  /* 0x0f0f0f0f2a157812 */ /* 0x000fc400078ef815 */
[----:B------:R-:W-:Y:S02]  /*0c90*/  LOP3.LUT R43, R43, 0x30303030, RZ, 0xc0, !PT ;  /* 0x303030302b2b7812 */ /* 0x000fe400078ec0ff */
[----:B------:R-:W-:Y:S02]  /*0ca0*/  LOP3.LUT R44, R21, 0x80808080, RZ, 0xfc, !PT ;  /* 0x80808080152c7812 */ /* 0x000fe400078efcff */
[----:B------:R-:W-:Y:S02]  /*0cb0*/  LOP3.LUT R42, R43, 0xf0f0f0f, R20, 0xf8, !PT ;  /* 0x0f0f0f0f2b2a7812 */ /* 0x000fe400078ef814 */
[----:B------:R-:W-:Y:S02]  /*0cc0*/  IADD3 R44, R44, -0x20202020, RZ ;  /* 0xdfdfdfe02c2c7810 */ /* 0x000fe40007ffe0ff */
[----:B-1----:R-:W-:Y:S02]  /*0cd0*/  LOP3.LUT R41, R42, 0x80808080, RZ, 0xfc, !PT ;  /* 0x808080802a297812 */ /* 0x002fe400078efcff */
[----:B------:R-:W-:-:S02]  /*0ce0*/  LOP3.LUT R20, R21, 0x20202020, R44, 0x18, !PT ;  /* 0x2020202015147812 */ /* 0x000fc400078e182c */
[----:B------:R-:W-:Y:S02]  /*0cf0*/  IADD3 R41, R41, -0x20202020, RZ ;  /* 0xdfdfdfe029297810 */ /* 0x000fe40007ffe0ff */
[----:B------:R-:W-:Y:S02]  /*0d00*/  PRMT R43, R20, 0xba98, RZ ;  /* 0x0000ba98142b7816 */ /* 0x000fe400000000ff */
[----:B------:R-:W-:Y:S02]  /*0d10*/  PRMT R20, R21, 0xba98, RZ ;  /* 0x0000ba9815147816 */ /* 0x000fe400000000ff */
[C---:B------:R-:W-:Y:S02]  /*0d20*/  LOP3.LUT R21, R43.reuse, 0x80808080, R44, 0x6, !PT ;  /* 0x808080802b157812 */ /* 0x040fe400078e062c */
[----:B------:R-:W-:Y:S02]  /*0d30*/  LOP3.LUT R20, R43, 0x7f7f7f7f, R20, 0x60, !PT ;  /* 0x7f7f7f7f2b147812 */ /* 0x000fe400078e6014 */
[----:B------:R-:W-:-:S04]  /*0d40*/  LOP3.LUT R43, R42, 0x20202020, R41, 0x18, !PT ;  /* 0x202020202a2b7812 */ /* 0x000fc800078e1829 */
[----:B------:R-:W-:Y:S02]  /*0d50*/  PRMT R44, R43, 0xba98, RZ ;  /* 0x0000ba982b2c7816 */ /* 0x000fe400000000ff */
[----:B------:R-:W-:Y:S02]  /*0d60*/  PRMT R43, R42, 0xba98, RZ ;  /* 0x0000ba982a2b7816 */ /* 0x000fe400000000ff */
[C---:B------:R-:W-:Y:S01]  /*0d70*/  LOP3.LUT R41, R44.reuse, 0x80808080, R41, 0x6, !PT ;  /* 0x808080802c297812 */ /* 0x040fe200078e0629 */
[----:B------:R1:W3:Y:S01]  /*0d80*/  LDG.E.U16.CONSTANT R42, [R24.64+0x80] ;  /* 0x00008008182a7981 */ /* 0x0002e2000c1e9500 */
[----:B------:R-:W-:-:S03]  /*0d90*/  LOP3.LUT R44, R44, 0x7f7f7f7f, R43, 0x60, !PT ;  /* 0x7f7f7f7f2c2c7812 */ /* 0x000fc600078e602b */
[----:B------:R1:W3:Y:S01]  /*0da0*/  LDG.E.U16.CONSTANT R43, [R24.64+0x82] ;  /* 0x00008208182b7981 */ /* 0x0002e2000c1e9500 */
[----:B------:R-:W-:-:S05]  /*0db0*/  LOP3.LUT R41, R41, R44, RZ, 0xfc, !PT ;  /* 0x0000002c29297212 */ /* 0x000fca00078efcff */
[----:B------:R-:W-:Y:S01]  /*0dc0*/  STS [R36.X4+0x820], R41 ;  /* 0x0008202924007388 */ /* 0x000fe20000004800 */
[----:B-1----:R-:W-:-:S03]  /*0dd0*/  IMAD.WIDE R24, R14, 0xd2, R24 ;  /* 0x000000d20e187825 */ /* 0x002fc600078e0218 */
[----:B------:R1:W-:Y:S01]  /*0de0*/  STS [R36.X4+0x450], R45 ;  /* 0x0004502d24007388 */ /* 0x0003e20000004800 */
[----:B0-----:R-:W-:Y:S01]  /*0df0*/  IMAD.WIDE R22, R14, 0xd2, R22 ;  /* 0x000000d20e167825 */ /* 0x001fe200078e0216 */
[----:B-1----:R-:W-:-:S04]  /*0e00*/  LOP3.LUT R45, R21, R20, RZ, 0xfc, !PT ;  /* 0x00000014152d7212 */ /* 0x002fc800078efcff */
[----:B------:R0:W4:Y:S04]  /*0e10*/  LDG.E.U16.CONSTANT R21, [R22.64] ;  /* 0x0000000816157981 */ /* 0x000128000c1e9500 */
[----:B------:R0:W4:Y:S04]  /*0e20*/  LDG.E.U16.CONSTANT R20, [R22.64+0x2] ;  /* 0x0000020816147981 */ /* 0x000128000c1e9500 */
[----:B------:R1:W-:Y:S01]  /*0e30*/  STS [R36.X4+0x860], R45 ;  /* 0x0008602d24007388 */ /* 0x0003e20000004800 */
[----:B0-----:R-:W-:Y:S01]  /*0e40*/  IMAD.WIDE R22, R14, 0xd2, R22 ;  /* 0x000000d20e167825 */ /* 0x001fe200078e0216 */
[----:B--2---:R-:W-:-:S04]  /*0e50*/  PRMT R39, R40, 0x5410, R39 ;  /* 0x0000541028277816 */ /* 0x004fc80000000027 */
[----:B------:R-:W-:Y:S02]  /*0e60*/  SHF.R.U32.HI R40, RZ, 0x4, R39 ;  /* 0x00000004ff287819 */ /* 0x000fe40000011627 */
[----:B---3--:R-:W-:-:S04]  /*0e70*/  PRMT R43, R42, 0x5410, R43 ;  /* 0x000054102a2b7816 */ /* 0x008fc8000000002b */
[----:B------:R-:W-:-:S04]  /*0e80*/  SHF.R.S32.HI R43, RZ, R38, R43 ;  /* 0x00000026ff2b7219 */ /* 0x000fc8000001142b */
[C---:B------:R-:W-:Y:S01]  /*0e90*/  LOP3.LUT R42, R43.reuse, 0x30303030, RZ, 0xc0, !PT ;  /* 0x303030302b2a7812 */ /* 0x040fe200078ec0ff */
[----:B------:R-:W-:-:S03]  /*0ea0*/  IMAD.SHL.U32 R43, R43, 0x10, RZ ;  /* 0x000000102b2b7824 */ /* 0x000fc600078e00ff */
[----:B------:R-:W-:Y:S02]  /*0eb0*/  LOP3.LUT R40, R42, 0xf0f0f0f, R40, 0xf8, !PT ;  /* 0x0f0f0f0f2a287812 */ /* 0x000fe400078ef828 */
[----:B------:R-:W-:Y:S02]  /*0ec0*/  LOP3.LUT R42, R43, 0x30303030, RZ, 0xc0, !PT ;  /* 0x303030302b2a7812 */ /* 0x000fe400078ec0ff */
[----:B------:R-:W-:Y:S02]  /*0ed0*/  LOP3.LUT R44, R40, 0x80808080, RZ, 0xfc, !PT ;  /* 0x80808080282c7812 */ /* 0x000fe400078efcff */
[----:B------:R-:W-:Y:S02]  /*0ee0*/  LOP3.LUT R42, R42, 0xf0f0f0f, R39, 0xf8, !PT ;  /* 0x0f0f0f0f2a2a7812 */ /* 0x000fe400078ef827 */
[----:B------:R-:W-:Y:S02]  /*0ef0*/  IADD3 R43, R44, -0x20202020, RZ ;  /* 0xdfdfdfe02c2b7810 */ /* 0x000fe40007ffe0ff */
[----:B------:R-:W-:-:S02]  /*0f00*/  LOP3.LUT R41, R42, 0x80808080, RZ, 0xfc, !PT ;  /* 0x808080802a297812 */ /* 0x000fc400078efcff */
[C-C-:B------:R-:W-:Y:S02]  /*0f10*/  LOP3.LUT R39, R40.reuse, 0x20202020, R43.reuse, 0x18, !PT ;  /* 0x2020202028277812 */ /* 0x140fe400078e182b */
[----:B------:R-:W-:Y:S02]  /*0f20*/  IADD3 R41, R41, -0x20202020, RZ ;  /* 0xdfdfdfe029297810 */ /* 0x000fe40007ffe0ff */
[----:B------:R-:W-:Y:S02]  /*0f30*/  PRMT R44, R39, 0xba98, RZ ;  /* 0x0000ba98272c7816 */ /* 0x000fe400000000ff */
[----:B------:R-:W-:Y:S02]  /*0f40*/  PRMT R39, R40, 0xba98, RZ ;  /* 0x0000ba9828277816 */ /* 0x000fe400000000ff */
[----:B------:R-:W-:Y:S02]  /*0f50*/  LOP3.LUT R40, R44, 0x80808080, R43, 0x6, !PT ;  /* 0x808080802c287812 */ /* 0x000fe400078e062b */
[----:B------:R-:W-:-:S02]  /*0f60*/  LOP3.LUT R43, R42, 0x20202020, R41, 0x18, !PT ;  /* 0x202020202a2b7812 */ /* 0x000fc400078e1829 */
[----:B------:R-:W-:Y:S02]  /*0f70*/  LOP3.LUT R39, R44, 0x7f7f7f7f, R39, 0x60, !PT ;  /* 0x7f7f7f7f2c277812 */ /* 0x000fe400078e6027 */
[----:B------:R-:W-:Y:S02]  /*0f80*/  PRMT R44, R43, 0xba98, RZ ;  /* 0x0000ba982b2c7816 */ /* 0x000fe400000000ff */
[----:B------:R-:W-:Y:S02]  /*0f90*/  PRMT R43, R42, 0xba98, RZ ;  /* 0x0000ba982a2b7816 */ /* 0x000fe400000000ff */
[C---:B------:R-:W-:Y:S01]  /*0fa0*/  LOP3.LUT R41, R44.reuse, 0x80808080, R41, 0x6, !PT ;  /* 0x808080802c297812 */ /* 0x040fe200078e0629 */
[----:B------:R0:W2:Y:S01]  /*0fb0*/  LDG.E.U16.CONSTANT R42, [R24.64+0x80] ;  /* 0x00008008182a7981 */ /* 0x0000a2000c1e9500 */
[----:B------:R-:W-:-:S03]  /*0fc0*/  LOP3.LUT R44, R44, 0x7f7f7f7f, R43, 0x60, !PT ;  /* 0x7f7f7f7f2c2c7812 */ /* 0x000fc600078e602b */
[----:B------:R0:W2:Y:S01]  /*0fd0*/  LDG.E.U16.CONSTANT R43, [R24.64+0x82] ;  /* 0x00008208182b7981 */ /* 0x0000a2000c1e9500 */
[----:B-1----:R-:W-:-:S03]  /*0fe0*/  LOP3.LUT R45, R40, R39, RZ, 0xfc, !PT ;  /* 0x00000027282d7212 */ /* 0x002fc600078efcff */
[----:B------:R-:W3:Y:S04]  /*0ff0*/  LDG.E.U16.CONSTANT R40, [R22.64] ;  /* 0x0000000816287981 */ /* 0x000ee8000c1e9500 */
[----:B------:R-:W3:Y:S01]  /*1000*/  LDG.E.U16.CONSTANT R39, [R22.64+0x2] ;  /* 0x0000020816277981 */ /* 0x000ee2000c1e9500 */
[----:B----4-:R-:W-:-:S04]  /*1010*/  PRMT R20, R21, 0x5410, R20 ;  /* 0x0000541015147816 */ /* 0x010fc80000000014 */
[----:B------:R-:W-:Y:S02]  /*1020*/  SHF.R.U32.HI R21, RZ, 0x4, R20 ;  /* 0x00000004ff157819 */ /* 0x000fe40000011614 */
[----:B------:R-:W-:-:S05]  /*1030*/  LOP3.LUT R41, R41, R44, RZ, 0xfc, !PT ;  /* 0x0000002c29297212 */ /* 0x000fca00078efcff */
[----:B------:R1:W-:Y:S01]  /*1040*/  STS [R36.X4+0xc30], R41 ;  /* 0x000c302924007388 */ /* 0x0003e20000004800 */
[----:B0-----:R-:W-:-:S03]  /*1050*/  IMAD.WIDE R24, R14, 0xd2, R24 ;  /* 0x000000d20e187825 */ /* 0x001fc600078e0218 */
[----:B------:R0:W-:Y:S01]  /*1060*/  STS [R36.X4+0xc70], R45 ;  /* 0x000c702d24007388 */ /* 0x0001e20000004800 */
[----:B--2---:R-:W-:-:S04]  /*1070*/  PRMT R43, R42, 0x5410, R43 ;  /* 0x000054102a2b7816 */ /* 0x004fc8000000002b */
        /* <DEDUP_REMOVED lines=8> */
[----:B-1----:R-:W-:-:S02]  /*1100*/  LOP3.LUT R41, R42, 0x80808080, RZ, 0xfc, !PT ;  /* 0x808080802a297812 */ /* 0x002fc400078efcff */
[--C-:B------:R-:W-:Y:S02]  /*1110*/  LOP3.LUT R20, R21, 0x20202020, R44.reuse, 0x18, !PT ;  /* 0x2020202015147812 */ /* 0x100fe400078e182c */
[----:B------:R-:W-:Y:S02]  /*1120*/  IADD3 R41, R41, -0x20202020, RZ ;  /* 0xdfdfdfe029297810 */ /* 0x000fe40007ffe0ff */
[----:B------:R-:W-:Y:S02]  /*1130*/  PRMT R43, R20, 0xba98, RZ ;  /* 0x0000ba98142b7816 */ /* 0x000fe400000000ff */
[----:B------:R-:W-:Y:S02]  /*1140*/  PRMT R20, R21, 0xba98, RZ ;  /* 0x0000ba9815147816 */ /* 0x000fe400000000ff */
[C---:B------:R-:W-:Y:S02]  /*1150*/  LOP3.LUT R21, R43.reuse, 0x80808080, R44, 0x6, !PT ;  /* 0x808080802b157812 */ /* 0x040fe400078e062c */
[----:B------:R-:W-:-:S02]  /*1160*/  LOP3.LUT R20, R43, 0x7f7f7f7f, R20, 0x60, !PT ;  /* 0x7f7f7f7f2b147812 */ /* 0x000fc400078e6014 */
[----:B------:R-:W-:-:S04]  /*1170*/  LOP3.LUT R43, R42, 0x20202020, R41, 0x18, !PT ;  /* 0x202020202a2b7812 */ /* 0x000fc800078e1829 */
[----:B------:R-:W-:Y:S02]  /*1180*/  PRMT R44, R43, 0xba98, RZ ;  /* 0x0000ba982b2c7816 */ /* 0x000fe400000000ff */
[----:B------:R-:W-:Y:S02]  /*1190*/  PRMT R43, R42, 0xba98, RZ ;  /* 0x0000ba982a2b7816 */ /* 0x000fe400000000ff */
[C---:B------:R-:W-:Y:S01]  /*11a0*/  LOP3.LUT R41, R44.reuse, 0x80808080, R41, 0x6, !PT ;  /* 0x808080802c297812 */ /* 0x040fe200078e0629 */
[----:B------:R1:W2:Y:S01]  /*11b0*/  LDG.E.U16.CONSTANT R42, [R24.64+0x80] ;  /* 0x00008008182a7981 */ /* 0x0002a2000c1e9500 */
[----:B------:R-:W-:-:S03]  /*11c0*/  LOP3.LUT R44, R44, 0x7f7f7f7f, R43, 0x60, !PT ;  /* 0x7f7f7f7f2c2c7812 */ /* 0x000fc600078e602b */
[----:B------:R1:W2:Y:S01]  /*11d0*/  LDG.E.U16.CONSTANT R43, [R24.64+0x82] ;  /* 0x00008208182b7981 */ /* 0x0002a2000c1e9500 */
[----:B0-----:R-:W-:Y:S01]  /*11e0*/  LOP3.LUT R45, R21, R20, RZ, 0xfc, !PT ;  /* 0x00000014152d7212 */ /* 0x001fe200078efcff */
[----:B------:R-:W-:Y:S01]  /*11f0*/  IMAD.WIDE R20, R14, 0xd2, R22 ;  /* 0x000000d20e147825 */ /* 0x000fe200078e0216 */
[----:B---3--:R-:W-:-:S04]  /*1200*/  PRMT R22, R40, 0x5410, R39 ;  /* 0x0000541028167816 */ /* 0x008fc80000000027 */
[----:B------:R0:W3:Y:S04]  /*1210*/  LDG.E.U16.CONSTANT R39, [R20.64] ;  /* 0x0000000814277981 */ /* 0x0000e8000c1e9500 */
[----:B------:R0:W3:Y:S01]  /*1220*/  LDG.E.U16.CONSTANT R40, [R20.64+0x2] ;  /* 0x0000020814287981 */ /* 0x0000e2000c1e9500 */
[----:B------:R-:W-:Y:S02]  /*1230*/  SHF.R.U32.HI R23, RZ, 0x4, R22 ;  /* 0x00000004ff177819 */ /* 0x000fe40000011616 */
[----:B------:R-:W-:Y:S01]  /*1240*/  LOP3.LUT R41, R41, R44, RZ, 0xfc, !PT ;  /* 0x0000002c29297212 */ /* 0x000fe200078efcff */
[----:B------:R4:W-:Y:S04]  /*1250*/  STS [R36.X4+0x1080], R45 ;  /* 0x0010802d24007388 */ /* 0x0009e80000004800 */
[----:B------:R2:W-:Y:S01]  /*1260*/  STS [R36.X4+0x1040], R41 ;  /* 0x0010402924007388 */ /* 0x0005e20000004800 */
[----:B-1----:R-:W-:-:S04]  /*1270*/  IMAD.WIDE R24, R14, 0xd2, R24 ;  /* 0x000000d20e187825 */ /* 0x002fc800078e0218 */
[----:B0-----:R-:W-:Y:S01]  /*1280*/  IMAD.WIDE R20, R14, 0xd2, R20 ;  /* 0x000000d20e147825 */ /* 0x001fe200078e0214 */
        /* <DEDUP_REMOVED lines=9> */
[----:B------:R-:W-:-:S02]  /*1320*/  PRMT R44, R23, 0xba98, RZ ;  /* 0x0000ba98172c7816 */ /* 0x000fc400000000ff */
[--C-:B------:R-:W-:Y:S02]  /*1330*/  LOP3.LUT R43, R23, 0x20202020, R42.reuse, 0x18, !PT ;  /* 0x20202020172b7812 */ /* 0x100fe400078e182a */
[C---:B------:R-:W-:Y:S02]  /*1340*/  LOP3.LUT R23, R22.reuse, 0x80808080, RZ, 0xfc, !PT ;  /* 0x8080808016177812 */ /* 0x040fe400078efcff */
[----:B----4-:R-:W-:Y:S02]  /*1350*/  PRMT R45, R43, 0xba98, RZ ;  /* 0x0000ba982b2d7816 */ /* 0x010fe400000000ff */
[----:B------:R-:W-:Y:S02]  /*1360*/  IADD3 R23, R23, -0x20202020, RZ ;  /* 0xdfdfdfe017177810 */ /* 0x000fe40007ffe0ff */
[----:B------:R-:W-:Y:S02]  /*1370*/  LOP3.LUT R43, R45, 0x80808080, R42, 0x6, !PT ;  /* 0x808080802d2b7812 */ /* 0x000fe400078e062a */
[----:B------:R-:W-:-:S02]  /*1380*/  LOP3.LUT R41, R22, 0x20202020, R23, 0x18, !PT ;  /* 0x2020202016297812 */ /* 0x000fc400078e1817 */
[----:B------:R-:W-:Y:S02]  /*1390*/  LOP3.LUT R42, R45, 0x7f7f7f7f, R44, 0x60, !PT ;  /* 0x7f7f7f7f2d2a7812 */ /* 0x000fe400078e602c */
[----:B------:R-:W-:Y:S02]  /*13a0*/  PRMT R44, R41, 0xba98, RZ ;  /* 0x0000ba98292c7816 */ /* 0x000fe400000000ff */
[----:B------:R-:W-:Y:S02]  /*13b0*/  PRMT R41, R22, 0xba98, RZ ;  /* 0x0000ba9816297816 */ /* 0x000fe400000000ff */
[C---:B------:R-:W-:Y:S02]  /*13c0*/  LOP3.LUT R23, R44.reuse, 0x80808080, R23, 0x6, !PT ;  /* 0x808080802c177812 */ /* 0x040fe400078e0617 */
[----:B------:R-:W-:Y:S02]  /*13d0*/  LOP3.LUT R22, R44, 0x7f7f7f7f, R41, 0x60, !PT ;  /* 0x7f7f7f7f2c167812 */ /* 0x000fe400078e6029 */
[----:B------:R-:W-:Y:S01]  /*13e0*/  LOP3.LUT R41, R43, R42, RZ, 0xfc, !PT ;  /* 0x0000002a2b297212 */ /* 0x000fe200078efcff */
[----:B------:R-:W2:Y:S04]  /*13f0*/  LDG.E.U16.CONSTANT R44, [R24.64+0x80] ;  /* 0x00008008182c7981 */ /* 0x000ea8000c1e9500 */
[----:B------:R0:W4:Y:S04]  /*1400*/  LDG.E.U16.CONSTANT R42, [R20.64] ;  /* 0x00000008142a7981 */ /* 0x000128000c1e9500 */
[----:B------:R0:W4:Y:S04]  /*1410*/  LDG.E.U16.CONSTANT R43, [R20.64+0x2] ;  /* 0x00000208142b7981 */ /* 0x000128000c1e9500 */
[----:B0-----:R-:W2:Y:S01]  /*1420*/  LDG.E.U16.CONSTANT R21, [R24.64+0x82] ;  /* 0x0000820818157981 */ /* 0x001ea2000c1e9500 */
[----:B------:R-:W-:Y:S01]  /*1430*/  LOP3.LUT R45, R23, R22, RZ, 0xfc, !PT ;  /* 0x00000016172d7212 */ /* 0x000fe200078efcff */
[----:B------:R-:W-:Y:S01]  /*1440*/  IMAD.WIDE R22, R14, 0xd2, R24 ;  /* 0x000000d20e167825 */ /* 0x000fe200078e0218 */
[----:B---3--:R-:W-:-:S04]  /*1450*/  PRMT R20, R39, 0x5410, R40 ;  /* 0x0000541027147816 */ /* 0x008fc80000000028 */
[----:B------:R0:W3:Y:S04]  /*1460*/  LDG.E.U16.CONSTANT R39, [R22.64+0x80] ;  /* 0x0000800816277981 */ /* 0x0000e8000c1e9500 */
[----:B------:R0:W3:Y:S04]  /*1470*/  LDG.E.U16.CONSTANT R40, [R22.64+0x82] ;  /* 0x0000820816287981 */ /* 0x0000e8000c1e9500 */
[----:B------:R1:W-:Y:S01]  /*1480*/  STS [R36.X4+0x1490], R41 ;  /* 0x0014902924007388 */ /* 0x0003e20000004800 */
[----:B-----5:R-:W-:-:S03]  /*1490*/  HADD2.F32 R26, -RZ, R26.H0_H0 ;  /* 0x2000001aff1a7230 */ /* 0x020fc60000004100 */
[----:B------:R0:W-:Y:S01]  /*14a0*/  STS [R36.X4+0x1450], R45 ;  /* 0x0014502d24007388 */ /* 0x0001e20000004800 */
[----:B------:R-:W-:Y:S02]  /*14b0*/  ISETP.LE.AND P0, PT, R4, UR4, PT ;  /* 0x0000000404007c0c */ /* 0x000fe4000bf03270 */
[----:B--2---:R-:W-:-:S04]  /*14c0*/  PRMT R21, R44, 0x5410, R21 ;  /* 0x000054102c157816 */ /* 0x004fc80000000015 */
[----:B0-----:R-:W-:Y:S02]  /*14d0*/  SHF.R.S32.HI R22, RZ, R38, R21 ;  /* 0x00000026ff167219 */ /* 0x001fe40000011415 */
[----:B------:R-:W-:Y:S02]  /*14e0*/  SHF.R.U32.HI R44, RZ, 0x4, R20 ;  /* 0x00000004ff2c7819 */ /* 0x000fe40000011614 */
[----:B------:R-:W-:-:S04]  /*14f0*/  LOP3.LUT R21, R22, 0x30303030, RZ, 0xc0, !PT ;  /* 0x3030303016157812 */ /* 0x000fc800078ec0ff */
[----:B------:R-:W-:Y:S01]  /*1500*/  LOP3.LUT R21, R21, 0xf0f0f0f, R44, 0xf8, !PT ;  /* 0x0f0f0f0f15157812 */ /* 0x000fe200078ef82c */
[----:B------:R-:W-:-:S03]  /*1510*/  IMAD.SHL.U32 R24, R22, 0x10, RZ ;  /* 0x0000001016187824 */ /* 0x000fc600078e00ff */
[----:B------:R-:W-:Y:S02]  /*1520*/  LOP3.LUT R44, R21, 0x80808080, RZ, 0xfc, !PT ;  /* 0x80808080152c7812 */ /* 0x000fe400078efcff */
[----:B------:R-:W-:Y:S02]  /*1530*/  LOP3.LUT R25, R24, 0x30303030, RZ, 0xc0, !PT ;  /* 0x3030303018197812 */ /* 0x000fe400078ec0ff */
[----:B------:R-:W-:Y:S02]  /*1540*/  IADD3 R22, R44, -0x20202020, RZ ;  /* 0xdfdfdfe02c167810 */ /* 0x000fe40007ffe0ff */
[----:B------:R-:W-:Y:S02]  /*1550*/  LOP3.LUT R20, R25, 0xf0f0f0f, R20, 0xf8, !PT ;  /* 0x0f0f0f0f19147812 */ /* 0x000fe400078ef814 */
[----:B------:R-:W-:Y:S02]  /*1560*/  LOP3.LUT R24, R21, 0x20202020, R22, 0x18, !PT ;  /* 0x2020202015187812 */ /* 0x000fe400078e1816 */
[----:B------:R-:W-:-:S02]  /*1570*/  LOP3.LUT R23, R20, 0x80808080, RZ, 0xfc, !PT ;  /* 0x8080808014177812 */ /* 0x000fc400078efcff */
[----:B------:R-:W-:Y:S02]  /*1580*/  PRMT R25, R24, 0xba98, RZ ;  /* 0x0000ba9818197816 */ /* 0x000fe400000000ff */
[----:B------:R-:W-:Y:S02]  /*1590*/  PRMT R24, R21, 0xba98, RZ ;  /* 0x0000ba9815187816 */ /* 0x000fe400000000ff */
[----:B---3--:R-:W-:Y:S02]  /*15a0*/  PRMT R39, R39, 0x5410, R40 ;  /* 0x0000541027277816 */ /* 0x008fe40000000028 */
[----:B------:R-:W-:Y:S02]  /*15b0*/  IADD3 R23, R23, -0x20202020, RZ ;  /* 0xdfdfdfe017177810 */ /* 0x000fe40007ffe0ff */
[----:B------:R-:W-:Y:S02]  /*15c0*/  LOP3.LUT R21, R25, 0x7f7f7f7f, R24, 0x60, !PT ;  /* 0x7f7f7f7f19157812 */ /* 0x000fe400078e6018 */
[----:B------:R-:W-:-:S02]  /*15d0*/  SHF.R.S32.HI R24, RZ, R38, R39 ;  /* 0x00000026ff187219 */ /* 0x000fc40000011427 */
[----:B----4-:R-:W-:Y:S02]  /*15e0*/  PRMT R42, R42, 0x5410, R43 ;  /* 0x000054102a2a7816 */ /* 0x010fe4000000002b */
[----:B------:R-:W-:Y:S02]  /*15f0*/  LOP3.LUT R22, R25, 0x80808080, R22, 0x6, !PT ;  /* 0x8080808019167812 */ /* 0x000fe400078e0616 */
[----:B------:R-:W-:Y:S02]  /*1600*/  LOP3.LUT R25, R20, 0x20202020, R23, 0x18, !PT ;  /* 0x2020202014197812 */ /* 0x000fe400078e1817 */
[C---:B------:R-:W-:Y:S01]  /*1610*/  LOP3.LUT R44, R24.reuse, 0x30303030, RZ, 0xc0, !PT ;  /* 0x30303030182c7812 */ /* 0x040fe200078ec0ff */
[----:B------:R-:W-:Y:S01]  /*1620*/  IMAD.SHL.U32 R24, R24, 0x10, RZ ;  /* 0x0000001018187824 */ /* 0x000fe200078e00ff */
[----:B------:R-:W-:Y:S02]  /*1630*/  SHF.R.U32.HI R39, RZ, 0x4, R42 ;  /* 0x00000004ff277819 */ /* 0x000fe4000001162a */
[----:B------:R-:W-:-:S02]  /*1640*/  PRMT R40, R25, 0xba98, RZ ;  /* 0x0000ba9819287816 */ /* 0x000fc400000000ff */
[----:B------:R-:W-:Y:S02]  /*1650*/  PRMT R25, R20, 0xba98, RZ ;  /* 0x0000ba9814197816 */ /* 0x000fe400000000ff */
[----:B------:R-:W-:Y:S02]  /*1660*/  LOP3.LUT R20, R44, 0xf0f0f0f, R39, 0xf8, !PT ;  /* 0x0f0f0f0f2c147812 */ /* 0x000fe400078ef827 */
[----:B------:R-:W-:Y:S02]  /*1670*/  LOP3.LUT R39, R24, 0x30303030, RZ, 0xc0, !PT ;  /* 0x3030303018277812 */ /* 0x000fe400078ec0ff */
[C---:B------:R-:W-:Y:S02]  /*1680*/  LOP3.LUT R23, R40.reuse, 0x80808080, R23, 0x6, !PT ;  /* 0x8080808028177812 */ /* 0x040fe400078e0617 */
[----:B------:R-:W-:Y:S02]  /*1690*/  LOP3.LUT R40, R40, 0x7f7f7f7f, R25, 0x60, !PT ;  /* 0x7f7f7f7f28287812 */ /* 0x000fe400078e6019 */
[----:B------:R-:W-:-:S02]  /*16a0*/  LOP3.LUT R25, R20, 0x80808080, RZ, 0xfc, !PT ;  /* 0x8080808014197812 */ /* 0x000fc400078efcff */
[----:B------:R-:W-:Y:S02]  /*16b0*/  LOP3.LUT R42, R39, 0xf0f0f0f, R42, 0xf8, !PT ;  /* 0x0f0f0f0f272a7812 */ /* 0x000fe400078ef82a */
[----:B------:R-:W-:Y:S02]  /*16c0*/  IADD3 R25, R25, -0x20202020, RZ ;  /* 0xdfdfdfe019197810 */ /* 0x000fe40007ffe0ff */
[----:B------:R-:W-:Y:S02]  /*16d0*/  LOP3.LUT R21, R22, R21, RZ, 0xfc, !PT ;  /* 0x0000001516157212 */ /* 0x000fe400078efcff */
[----:B------:R-:W-:Y:S02]  /*16e0*/  LOP3.LUT R22, R42, 0x80808080, RZ, 0xfc, !PT ;  /* 0x808080802a167812 */ /* 0x000fe400078efcff */
[----:B------:R-:W-:Y:S02]  /*16f0*/  LOP3.LUT R24, R20, 0x20202020, R25, 0x18, !PT ;  /* 0x2020202014187812 */ /* 0x000fe400078e1819 */
[----:B------:R-:W-:-:S02]  /*1700*/  IADD3 R39, R22, -0x20202020, RZ ;  /* 0xdfdfdfe016277810 */ /* 0x000fc40007ffe0ff */
[----:B------:R-:W-:Y:S02]  /*1710*/  PRMT R24, R24, 0xba98, RZ ;  /* 0x0000ba9818187816 */ /* 0x000fe400000000ff */
[----:B-1----:R-:W-:Y:S02]  /*1720*/  PRMT R41, R20, 0xba98, RZ ;  /* 0x0000ba9814297816 */ /* 0x002fe400000000ff */
[----:B------:R-:W-:Y:S02]  /*1730*/  LOP3.LUT R20, R42, 0x20202020, R39, 0x18, !PT ;  /* 0x202020202a147812 */ /* 0x000fe400078e1827 */
[C---:B------:R-:W-:Y:S02]  /*1740*/  LOP3.LUT R25, R24.reuse, 0x80808080, R25, 0x6, !PT ;  /* 0x8080808018197812 */ /* 0x040fe400078e0619 */
[----:B------:R-:W-:Y:S02]  /*1750*/  LOP3.LUT R24, R24, 0x7f7f7f7f, R41, 0x60, !PT ;  /* 0x7f7f7f7f18187812 */ /* 0x000fe400078e6029 */
[----:B------:R-:W-:-:S02]  /*1760*/  PRMT R20, R20, 0xba98, RZ ;  /* 0x0000ba9814147816 */ /* 0x000fc400000000ff */
[----:B------:R-:W-:Y:S02]  /*1770*/  PRMT R41, R42, 0xba98, RZ ;  /* 0x0000ba982a297816 */ /* 0x000fe400000000ff */
[C---:B------:R-:W-:Y:S02]  /*1780*/  LOP3.LUT R39, R20.reuse, 0x80808080, R39, 0x6, !PT ;  /* 0x8080808014277812 */ /* 0x040fe400078e0627 */
[----:B------:R-:W-:Y:S02]  /*1790*/  LOP3.LUT R20, R20, 0x7f7f7f7f, R41, 0x60, !PT ;  /* 0x7f7f7f7f14147812 */ /* 0x000fe400078e6029 */
        /* <DEDUP_REMOVED lines=10> */
[----:B0-----:R-:W-:Y:S02]  /*1840*/  IMAD.U32 R25, RZ, RZ, UR4 ;  /* 0x00000004ff197e24 */ /* 0x001fe4000f8e00ff */
[----:B------:R-:W-:-:S02]  /*1850*/  IMAD.MOV.U32 R24, RZ, RZ, 0x24 ;  /* 0x00000024ff187424 */ /* 0x000fc400078e00ff */
        /* <DEDUP_REMOVED lines=8> */
[----:B------:R-:W2:Y:S05]  /*18e0*/  LDG.E.U16.CONSTANT R22, [R22.64] ;  /* 0x0000000816167981 */ /* 0x000eaa000c1e9500 */
[----:B------:R-:W3:Y:S01]  /*18f0*/  LDG.E.CONSTANT R21, [R20.64+0x4] ;  /* 0x0000040814157981 */ /* 0x000ee2000c1e9900 */
[----:B------:R-:W-:Y:S01]  /*1900*/  IADD3 R27, R27, 0x4, RZ ;  /* 0x000000041b1b7810 */ /* 0x000fe20007ffe0ff */
[----:B--2---:R-:W-:Y:S02]  /*1910*/  HADD2.F32 R40, -RZ, R22.H0_H0 ;  /* 0x20000016ff287230 */ /* 0x004fe40000004100 */
[----:B---3--:R-:W-:Y:S04]  /*1920*/  STS [R28.X4+0x2314], R21 ;  /* 0x002314151c007388 */ /* 0x008fe80000004800 */
[----:B------:R-:W-:Y:S04]  /*1930*/  STS [R19+0x2514], R40 ;  /* 0x0025142813007388 */ /* 0x000fe80000000800 */
[----:B------:R-:W-:Y:S06]  /*1940*/  BAR.SYNC.DEFER_BLOCKING 0x0 ;  /* 0x0000000000007b1d */ /* 0x000fec0000010000 */
        /* <DEDUP_REMOVED lines=9> */
[----:B------:R-:W-:Y:S04]  /*19e0*/  LDS R22, [R11+0xc] ;  /* 0x00000c000b167984 */ /* 0x000fe80000000800 */
[----:B------:R-:W-:Y:S01]  /*19f0*/  LDS R43, [R12+0x20] ;  /* 0x000020000c2b7984 */ /* 0x000fe20000000800 */
[----:B0-----:R-:W-:-:S03]  /*1a00*/  IDP.4A.S8.S8 R39, R39, R42, RZ ;  /* 0x0000002a27277226 */ /* 0x001fc600000006ff */
[----:B------:R-:W-:Y:S01]  /*1a10*/  LDS R42, [R11+0x20] ;  /* 0x000020000b2a7984 */ /* 0x000fe20000000800 */
[----:B-1----:R-:W-:-:S03]  /*1a20*/  IDP.4A.S8.S8 R44, R44, R41, R39 ;  /* 0x000000292c2c7226 */ /* 0x002fc60000000627 */
[----:B------:R-:W0:Y:S04]  /*1a30*/  LDS R41, [R12+0x14] ;  /* 0x000014000c297984 */ /* 0x000e280000000800 */
[----:B------:R-:W1:Y:S01]  /*1a40*/  LDS R39, [R12+0xc] ;  /* 0x00000c000c277984 */ /* 0x000e620000000800 */
[----:B--2---:R-:W-:-:S03]  /*1a50*/  IDP.4A.S8.S8 R20, R20, R21, RZ ;  /* 0x0000001514147226 */ /* 0x004fc600000006ff */
[----:B------:R-:W-:Y:S01]  /*1a60*/  LDS R21, [R11+0x24] ;  /* 0x000024000b157984 */ /* 0x000fe20000000800 */
[----:B---3--:R-:W-:-:S03]  /*1a70*/  IDP.4A.S8.S8 R44, R26, R23, R44 ;  /* 0x000000171a2c7226 */ /* 0x008fc6000000062c */
[----:B------:R-:W-:Y:S04]  /*1a80*/  LDS R23, [R11+0x18] ;  /* 0x000018000b177984 */ /* 0x000fe80000000800 */
[----:B------:R-:W2:Y:S01]  /*1a90*/  LDS R26, [R12+0x18] ;  /* 0x000018000c1a7984 */ /* 0x000ea20000000800 */
[----:B0-----:R-:W-:-:S03]  /*1aa0*/  IDP.4A.S8.S8 R40, R40, R41, R20 ;  /* 0x0000002928287226 */ /* 0x001fc60000000614 */
[----:B------:R-:W-:Y:S01]  /*1ab0*/  LDS R41, [R12+0x1c] ;  /* 0x00001c000c297984 */ /* 0x000fe20000000800 */
[----:B-1----:R-:W-:-:S03]  /*1ac0*/  IDP.4A.S8.S8 R20, R22, R39, R44 ;  /* 0x0000002716147226 */ /* 0x002fc6000000062c */
[----:B------:R-:W0:Y:S04]  /*1ad0*/  LDS R39, [R11+0x1c] ;  /* 0x00001c000b277984 */ /* 0x000e280000000800 */
[----:B------:R-:W1:Y:S01]  /*1ae0*/  LDS R22, [R12+0x24] ;  /* 0x000024000c167984 */ /* 0x000e620000000800 */
[----:B--2---:R-:W-:-:S03]  /*1af0*/  IDP.4A.S8.S8 R40, R23, R26, R40 ;  /* 0x0000001a17287226 */ /* 0x004fc60000000628 */
[----:B------:R-:W-:Y:S04]  /*1b00*/  LDS R23, [R11+0x34] ;  /* 0x000034000b177984 */ /* 0x000fe80000000800 */
[----:B------:R-:W-:Y:S01]  /*1b10*/  LDS R26, [R12+0x34] ;  /* 0x000034000c1a7984 */ /* 0x000fe20000000800 */
[----:B0-----:R-:W-:Y:S02]  /*1b20*/  IDP.4A.S8.S8 R40, R39, R41, R40 ;  /* 0x0000002927287226 */ /* 0x001fe40000000628 */
[----:B------:R-:W-:Y:S01]  /*1b30*/  IDP.4A.S8.S8 R39, R42, R43, RZ ;  /* 0x0000002b2a277226 */ /* 0x000fe200000006ff */
[----:B------:R-:W-:Y:S03]  /*1b40*/  LDS R41, [R11+0x30] ;  /* 0x000030000b297984 */ /* 0x000fe60000000800 */
[----:B-1----:R-:W-:Y:S01]  /*1b50*/  IDP.4A.S8.S8 R39, R21, R22, R39 ;  /* 0x0000001615277226 */ /* 0x002fe20000000627 */
[----:B------:R-:W0:Y:S04]  /*1b60*/  LDS R42, [R12+0x30] ;  /* 0x000030000c2a7984 */ /* 0x000e280000000800 */
[----:B------:R-:W-:Y:S04]  /*1b70*/  LDS R21, [R11+0x28] ;  /* 0x000028000b157984 */ /* 0x000fe80000000800 */
[----:B------:R-:W1:Y:S01]  /*1b80*/  LDS R22, [R12+0x28] ;  /* 0x000028000c167984 */ /* 0x000e620000000800 */
[----:B0-----:R-:W-:-:S03]  /*1b90*/  IDP.4A.S8.S8 R41, R41, R42, RZ ;  /* 0x0000002a29297226 */ /* 0x001fc600000006ff */
[----:B------:R-:W-:Y:S01]  /*1ba0*/  LDS R42, [R11+0x2c] ;  /* 0x00002c000b2a7984 */ /* 0x000fe20000000800 */
[----:B------:R-:W-:-:S03]  /*1bb0*/  IDP.4A.S8.S8 R26, R23, R26, R41 ;  /* 0x0000001a171a7226 */ /* 0x000fc60000000629 */
[----:B------:R-:W0:Y:S01]  /*1bc0*/  LDS R41, [R12+0x2c] ;  /* 0x00002c000c297984 */ /* 0x000e220000000800 */
[----:B-1----:R-:W-:-:S03]  /*1bd0*/  IDP.4A.S8.S8 R21, R21, R22, R39 ;  /* 0x0000001615157226 */ /* 0x002fc60000000627 */
[----:B------:R-:W-:Y:S04]  /*1be0*/  LDS R39, [R11+0x38] ;  /* 0x000038000b277984 */ /* 0x000fe80000000800 */
[----:B------:R-:W1:Y:S04]  /*1bf0*/  LDS R22, [R12+0x38] ;  /* 0x000038000c167984 */ /* 0x000e680000000800 */
[----:B------:R-:W2:Y:S01]  /*1c00*/  LDS.U16 R23, [R18.X4+0x2104] ;  /* 0x0021040012177984 */ /* 0x000ea20000004400 */
[----:B0-----:R-:W-:-:S03]  /*1c10*/  IDP.4A.S8.S8 R41, R42, R41, R21 ;  /* 0x000000292a297226 */ /* 0x001fc60000000615 */
[----:B------:R-:W-:Y:S04]  /*1c20*/  LDS R42, [R11+0x3c] ;  /* 0x00003c000b2a7984 */ /* 0x000fe80000000800 */
[----:B------:R-:W0:Y:S01]  /*1c30*/  LDS R21, [R12+0x3c] ;  /* 0x00003c000c157984 */ /* 0x000e220000000800 */
[----:B-1----:R-:W-:-:S03]  /*1c40*/  IDP.4A.S8.S8 R39, R39, R22, R26 ;  /* 0x0000001627277226 */ /* 0x002fc6000000061a */
[----:B------:R-:W1:Y:S01]  /*1c50*/  LDS.U16 R26, [R18.X4+0x2106] ;  /* 0x00210600121a7984 */ /* 0x000e620000004400 */
[----:B--2---:R-:W-:-:S03]  /*1c60*/  PRMT R43, R23, 0x8880, RZ ;  /* 0x00008880172b7816 */ /* 0x004fc600000000ff */
[----:B------:R-:W-:Y:S01]  /*1c70*/  LDS R22, [R11+0x40] ;  /* 0x000040000b167984 */ /* 0x000fe20000000800 */
[----:B------:R-:W-:Y:S01]  /*1c80*/  PRMT R23, R23, 0x9991, RZ ;  /* 0x0000999117177816 */ /* 0x000fe200000000ff */
[----:B------:R-:W-:-:S04]  /*1c90*/  IMAD R43, R20, R43, RZ ;  /* 0x0000002b142b7224 */ /* 0x000fc800078e02ff */
[----:B------:R-:W-:Y:S02]  /*1ca0*/  IMAD R40, R40, R23, R43 ;  /* 0x0000001728287224 */ /* 0x000fe400078e022b */
[----:B------:R-:W-:Y:S01]  /*1cb0*/  LDS R23, [R11+0x44] ;  /* 0x000044000b177984 */ /* 0x000fe20000000800 */
[----:B0-----:R-:W-:-:S03]  /*1cc0*/  IDP.4A.S8.S8 R39, R42, R21, R39 ;  /* 0x000000152a277226 */ /* 0x001fc60000000627 */
[----:B------:R-:W0:Y:S01]  /*1cd0*/  LDS R21, [R12+0x40] ;  /* 0x000040000c157984 */ /* 0x000e220000000800 */
[C---:B-1----:R-:W-:Y:S02]  /*1ce0*/  PRMT R20, R26.reuse, 0x8880, RZ ;  /* 0x000088801a147816 */ /* 0x042fe400000000ff */
[----:B------:R-:W-:Y:S01]  /*1cf0*/  PRMT R26, R26, 0x9991, RZ ;  /* 0x000099911a1a7816 */ /* 0x000fe200000000ff */
[----:B------:R-:W-:Y:S02]  /*1d00*/  LDS R42, [R12+0x50] ;  /* 0x000050000c2a7984 */ /* 0x000fe40000000800 */
[----:B------:R-:W-:Y:S02]  /*1d10*/  IMAD R20, R41, R20, RZ ;  /* 0x0000001429147224 */ /* 0x000fe400078e02ff */
[----:B------:R-:W1:Y:S02]  /*1d20*/  LDS R41, [R11+0x50] ;  /* 0x000050000b297984 */ /* 0x000e640000000800 */
[----:B------:R-:W-:-:S02]  /*1d30*/  IMAD R39, R39, R26, R20 ;  /* 0x0000001a27277224 */ /* 0x000fc400078e0214 */
[----:B------:R-:W2:Y:S04]  /*1d40*/  LDS R26, [R12+0x44] ;  /* 0x000044000c1a7984 */ /* 0x000ea80000000800 */
[----:B------:R-:W-:Y:S01]  /*1d50*/  LDS R20, [R11+0x54] ;  /* 0x000054000b147984 */ /* 0x000fe20000000800 */
[----:B0-----:R-:W-:-:S03]  /*1d60*/  IDP.4A.S8.S8 R22, R22, R21, RZ ;  /* 0x0000001516167226 */ /* 0x001fc600000006ff */
[----:B------:R-:W0:Y:S01]  /*1d70*/  LDS R21, [R12+0x54] ;  /* 0x000054000c157984 */ /* 0x000e220000000800 */
[----:B-1----:R-:W-:-:S03]  /*1d80*/  IDP.4A.S8.S8 R41, R41, R42, RZ ;  /* 0x0000002a29297226 */ /* 0x002fc600000006ff */
[----:B------:R-:W-:Y:S01]  /*1d90*/  LDS R42, [R12+0x4c] ;  /* 0x00004c000c2a7984 */ /* 0x000fe20000000800 */
[----:B--2---:R-:W-:-:S03]  /*1da0*/  IDP.4A.S8.S8 R22, R23, R26, R22 ;  /* 0x0000001a17167226 */ /* 0x004fc60000000616 */
[----:B------:R-:W-:Y:S04]  /*1db0*/  LDS R23, [R11+0x48] ;  /* 0x000048000b177984 */ /* 0x000fe80000000800 */
[----:B------:R-:W1:Y:S01]  /*1dc0*/  LDS R26, [R12+0x48] ;  /* 0x000048000c1a7984 */ /* 0x000e620000000800 */
[----:B0-----:R-:W-:-:S03]  /*1dd0*/  IDP.4A.S8.S8 R20, R20, R21, R41 ;  /* 0x0000001514147226 */ /* 0x001fc60000000629 */
[----:B------:R-:W0:Y:S04]  /*1de0*/  LDS R41, [R11+0x4c] ;  /* 0x00004c000b297984 */ /* 0x000e280000000800 */
[----:B------:R-:W-:Y:S01]  /*1df0*/  LDS.U16 R21, [R18.X4+0x2108] ;  /* 0x0021080012157984 */ /* 0x000fe20000004400 */
[----:B-1----:R-:W-:-:S03]  /*1e00*/  IDP.4A.S8.S8 R22, R23, R26, R22 ;  /* 0x0000001a17167226 */ /* 0x002fc60000000616 */
[----:B------:R-:W-:Y:S04]  /*1e10*/  LDS R23, [R11+0x58] ;  /* 0x000058000b177984 */ /* 0x000fe80000000800 */
[----:B------:R-:W1:Y:S01]  /*1e20*/  LDS R26, [R12+0x58] ;  /* 0x000058000c1a7984 */ /* 0x000e620000000800 */
[----:B0-----:R-:W-:-:S03]  /*1e30*/  IDP.4A.S8.S8 R22, R41, R42, R22 ;  /* 0x0000002a29167226 */ /* 0x001fc60000000616 */
[----:B------:R-:W-:Y:S04]  /*1e40*/  LDS R41, [R11+0x5c] ;  /* 0x00005c000b297984 */ /* 0x000fe80000000800 */
[----:B------:R-:W0:Y:S01]  /*1e50*/  LDS R42, [R12+0x5c] ;  /* 0x00005c000c2a7984 */ /* 0x000e220000000800 */
[----:B-1----:R-:W-:Y:S01]  /*1e60*/  IDP.4A.S8.S8 R26, R23, R26, R20 ;  /* 0x0000001a171a7226 */ /* 0x002fe20000000614 */
[----:B------:R-:W-:Y:S02]  /*1e70*/  PRMT R23, R21, 0x8880, RZ ;  /* 0x0000888015177816 */ /* 0x000fe400000000ff */
[----:B------:R-:W-:Y:S01]  /*1e80*/  LDS R20, [R12+0x60] ;  /* 0x000060000c147984 */ /* 0x000fe20000000800 */
[----:B0-----:R-:W-:Y:S01]  /*1e90*/  IDP.4A.S8.S8 R26, R41, R42, R26 ;  /* 0x0000002a291a7226 */ /* 0x001fe2000000061a */
[----:B------:R-:W-:Y:S01]  /*1ea0*/  PRMT R42, R21, 0x9991, RZ ;  /* 0x00009991152a7816 */ /* 0x000fe200000000ff */
[----:B------:R-:W-:Y:S01]  /*1eb0*/  IMAD R41, R22, R23, RZ ;  /* 0x0000001716297224 */ /* 0x000fe200078e02ff */
[----:B------:R-:W-:Y:S03]  /*1ec0*/  LDS R21, [R11+0x64] ;  /* 0x000064000b157984 */ /* 0x000fe60000000800 */
[----:B------:R-:W-:Y:S01]  /*1ed0*/  IMAD R26, R26, R42, R41 ;  /* 0x0000002a1a1a7224 */ /* 0x000fe200078e0229 */
[----:B------:R-:W0:Y:S04]  /*1ee0*/  LDS R23, [R11+0x60] ;  /* 0x000060000b177984 */ /* 0x000e280000000800 */
[----:B------:R-:W1:Y:S04]  /*1ef0*/  LDS R22, [R12+0x64] ;  /* 0x000064000c167984 */ /* 0x000e680000000800 */
[----:B------:R-:W-:Y:S04]  /*1f00*/  LDS R41, [R11+0x70] ;  /* 0x000070000b297984 */ /* 0x000fe80000000800 */
[----:B------:R-:W2:Y:S01]  /*1f10*/  LDS R42, [R12+0x70] ;  /* 0x000070000c2a7984 */ /* 0x000ea20000000800 */
[----:B0-----:R-:W-:Y:S01]  /*1f20*/  IDP.4A.S8.S8 R20, R23, R20, RZ ;  /* 0x0000001417147226 */ /* 0x001fe200000006ff */
[----:B------:R-:W-:-:S03]  /*1f30*/  LEA.HI R23, R13, R25, RZ, 0x1d ;  /* 0x000000190d177211 */ /* 0x000fc600078fe8ff */
[----:B-1----:R-:W-:Y:S02]  /*1f40*/  IDP.4A.S8.S8 R25, R21, R22, R20 ;  /* 0x0000001615197226 */ /* 0x002fe40000000614 */
[----:B------:R-:W-:-:S04]  /*1f50*/  IMAD.WIDE R22, R23, R24, c[0x0][0x168] ;  /* 0x00005a0017167625 */ /* 0x000fc800078e0218 */
[----:B------:R-:W-:Y:S01]  /*1f60*/  IMAD.WIDE.U32 R20, R27, R24, c[0x0][0x168] ;  /* 0x00005a001b147625 */ /* 0x000fe200078e0018 */
[----:B------:R-:W-:Y:S01]  /*1f70*/  IADD3 R22, P0, R16, R22, RZ ;  /* 0x0000001610167210 */ /* 0x000fe20007f1e0ff */
[----:B------:R-:W-:Y:S04]  /*1f80*/  LDS R24, [R11+0x74] ;  /* 0x000074000b187984 */ /* 0x000fe80000000800 */
[----:B------:R-:W-:Y:S01]  /*1f90*/  IMAD.X R23, RZ, RZ, R23, P0 ;  /* 0x000000ffff177224 */ /* 0x000fe200000e0617 */
[----:B------:R0:W3:Y:S01]  /*1fa0*/  LDG.E.U16.CONSTANT R20, [R20.64] ;  /* 0x0000000814147981 */ /* 0x0000e2000c1e9500 */
[----:B--2---:R-:W-:-:S03]  /*1fb0*/  IDP.4A.S8.S8 R41, R41, R42, RZ ;  /* 0x0000002a29297226 */ /* 0x004fc600000006ff */
[----:B------:R1:W2:Y:S04]  /*1fc0*/  LDG.E.CONSTANT R27, [R22.64+0x4] ;  /* 0x00000408161b7981 */ /* 0x0002a8000c1e9900 */
[----:B------:R-:W4:Y:S04]  /*1fd0*/  LDS R42, [R12+0x74] ;  /* 0x000074000c2a7984 */ /* 0x000f280000000800 */
[----:B0-----:R-:W-:Y:S04]  /*1fe0*/  LDS R21, [R12+0x6c] ;  /* 0x00006c000c157984 */ /* 0x001fe80000000800 */
[----:B-1----:R-:W-:Y:S04]  /*1ff0*/  LDS R23, [R11+0x7c] ;  /* 0x00007c000b177984 */ /* 0x002fe80000000800 */
[----:B------:R-:W-:Y:S01]  /*2000*/  LDS R22, [R12+0x7c] ;  /* 0x00007c000c167984 */ /* 0x000fe20000000800 */
[----:B----4-:R-:W-:-:S03]  /*2010*/  IDP.4A.S8.S8 R24, R24, R42, R41 ;  /* 0x0000002a18187226 */ /* 0x010fc60000000629 */
[----:B------:R-:W-:Y:S04]  /*2020*/  LDS R42, [R11+0x68] ;  /* 0x000068000b2a7984 */ /* 0x000fe80000000800 */
[----:B------:R-:W0:Y:S02]  /*2030*/  LDS R41, [R12+0x68] ;  /* 0x000068000c297984 */ /* 0x000e240000000800 */
[----:B0-----:R-:W-:Y:S02]  /*2040*/  IDP.4A.S8.S8 R25, R42, R41, R25 ;  /* 0x000000292a197226 */ /* 0x001fe40000000619 */
[----:B------:R-:W0:Y:S04]  /*2050*/  LDS R42, [R11+0x6c] ;  /* 0x00006c000b2a7984 */ /* 0x000e280000000800 */
[----:B------:R-:W-:Y:S01]  /*2060*/  LDS R41, [R12+0x78] ;  /* 0x000078000c297984 */ /* 0x000fe20000000800 */
[----:B0-----:R-:W-:-:S03]  /*2070*/  IDP.4A.S8.S8 R21, R42, R21, R25 ;  /* 0x000000152a157226 */ /* 0x001fc60000000619 */
[----:B------:R-:W0:Y:S02]  /*2080*/  LDS R25, [R11+0x78] ;  /* 0x000078000b197984 */ /* 0x000e240000000800 */
[----:B0-----:R-:W-:Y:S02]  /*2090*/  IDP.4A.S8.S8 R24, R25, R41, R24 ;  /* 0x0000002919187226 */ /* 0x001fe40000000618 */
[----:B------:R-:W0:Y:S02]  /*20a0*/  LDS.U16 R25, [R18.X4+0x210a] ;  /* 0x00210a0012197984 */ /* 0x000e240000004400 */
[----:B------:R-:W-:Y:S02]  /*20b0*/  IDP.4A.S8.S8 R23, R23, R22, R24 ;  /* 0x0000001617177226 */ /* 0x000fe40000000618 */
[----:B------:R-:W-:Y:S01]  /*20c0*/  LDS R41, [R3.X16+0x2518] ;  /* 0x0025180003297984 */ /* 0x000fe2000000c800 */
[----:B0-----:R-:W-:-:S05]  /*20d0*/  PRMT R22, R25, 0x8880, RZ ;  /* 0x0000888019167816 */ /* 0x001fca00000000ff */
[----:B------:R-:W-:Y:S02]  /*20e0*/  IMAD R24, R21, R22, RZ ;  /* 0x0000001615187224 */ /* 0x000fe400078e02ff */
[----:B------:R-:W0:Y:S01]  /*20f0*/  LDS R21, [R3.X16+0x2514] ;  /* 0x0025140003157984 */ /* 0x000e22000000c800 */
[----:B------:R-:W0:Y:S01]  /*2100*/  I2F R22, R40 ;  /* 0x0000002800167306 */ /* 0x000e220000201400 */
[----:B------:R-:W-:-:S05]  /*2110*/  PRMT R25, R25, 0x9991, RZ ;  /* 0x0000999119197816 */ /* 0x000fca00000000ff */
[----:B------:R-:W-:Y:S02]  /*2120*/  IMAD R43, R23, R25, R24 ;  /* 0x00000019172b7224 */ /* 0x000fe400078e0218 */
[----:B------:R-:W1:Y:S04]  /*2130*/  LDS R25, [R15.X4+0x251c] ;  /* 0x00251c000f197984 */ /* 0x000e680000004800 */
[----:B------:R-:W4:Y:S01]  /*2140*/  LDS R24, [R15.X4+0x2520] ;  /* 0x002520000f187984 */ /* 0x000f220000004800 */
[----:B0-----:R-:W-:-:S03]  /*2150*/  FFMA.FTZ R22, R22, R21, RZ ;  /* 0x0000001516167223 */ /* 0x001fc600000100ff */
[----:B------:R-:W-:Y:S04]  /*2160*/  LDS R21, [R34.X4+0x2080] ;  /* 0x0020800022157984 */ /* 0x000fe80000004800 */
[----:B------:R-:W-:Y:S01]  /*2170*/  BAR.SYNC.DEFER_BLOCKING 0x0 ;  /* 0x0000000000007b1d */ /* 0x000fe20000010000 */
[----:B---3--:R-:W-:-:S05]  /*2180*/  HADD2.F32 R42, -RZ, R20.H0_H0 ;  /* 0x20000014ff2a7230 */ /* 0x008fca0000004100 */
[----:B--2---:R-:W-:Y:S04]  /*2190*/  STS [R28.X4+0x2314], R27 ;  /* 0x0023141b1c007388 */ /* 0x004fe80000004800 */
[----:B------:R-:W-:Y:S04]  /*21a0*/  STS [R19+0x2514], R42 ;  /* 0x0025142a13007388 */ /* 0x000fe80000000800 */
[----:B------:R-:W-:Y:S06]  /*21b0*/  BAR.SYNC.DEFER_BLOCKING 0x0 ;  /* 0x0000000000007b1d */ /* 0x000fec0000010000 */
[----:B------:R-:W0:Y:S01]  /*21c0*/  I2F R39, R39 ;  /* 0x0000002700277306 */ /* 0x000e220000201400 */
[----:B------:R-:W-:Y:S04]  /*21d0*/  LDS R20, [R11+0x80] ;  /* 0x000080000b147984 */ /* 0x000fe80000000800 */
[----:B------:R-:W2:Y:S03]  /*21e0*/  LDS R23, [R12] ;  /* 0x000000000c177984 */ /* 0x000ea60000000800 */
[----:B------:R-:W1:Y:S01]  /*21f0*/  I2F R26, R26 ;  /* 0x0000001a001a7306 */ /* 0x000e620000201400 */
[----:B0-----:R-:W-:Y:S01]  /*2200*/  FFMA.FTZ R22, R39, R41, R22 ;  /* 0x0000002927167223 */ /* 0x001fe20000010016 */
[----:B------:R-:W-:Y:S04]  /*2210*/  LDS R40, [R12+0x4] ;  /* 0x000004000c287984 */ /* 0x000fe80000000800 */
[----:B------:R-:W-:Y:S02]  /*2220*/  LDS R27, [R11+0x90] ;  /* 0x000090000b1b7984 */ /* 0x000fe40000000800 */
[----:B------:R-:W4:Y:S02]  /*2230*/  I2F R43, R43 ;  /* 0x0000002b002b7306 */ /* 0x000f240000201400 */
[----:B------:R-:W0:Y:S04]  /*2240*/  LDS R42, [R12+0x10] ;  /* 0x000010000c2a7984 */ /* 0x000e280000000800 */
[----:B------:R-:W-:Y:S01]  /*2250*/  LDS R44, [R12+0x14] ;  /* 0x000014000c2c7984 */ /* 0x000fe20000000800 */
[----:B-1----:R-:W-:-:S03]  /*2260*/  FFMA.FTZ R41, R26, R25, RZ ;  /* 0x000000191a297223 */ /* 0x002fc600000100ff */
[----:B------:R-:W1:Y:S04]  /*2270*/  LDS R25, [R11+0x84] ;  /* 0x000084000b197984 */ /* 0x000e680000000800 */
[----:B------:R-:W-:Y:S01]  /*2280*/  LDS R39, [R12+0x8] ;  /* 0x000008000c277984 */ /* 0x000fe20000000800 */
[----:B----4-:R-:W-:-:S03]  /*2290*/  FFMA.FTZ R24, R43, R24, R41 ;  /* 0x000000182b187223 */ /* 0x010fc60000010029 */
[----:B------:R-:W3:Y:S04]  /*22a0*/  LDS R41, [R11+0x94] ;  /* 0x000094000b297984 */ /* 0x000ee80000000800 */
[----:B------:R-:W-:Y:S01]  /*22b0*/  LDS R26, [R12+0x18] ;  /* 0x000018000c1a7984 */ /* 0x000fe20000000800 */
[----:B--2---:R-:W-:-:S03]  /*22c0*/  IDP.4A.S8.S8 R23, R20, R23, RZ ;  /* 0x0000001714177226 */ /* 0x004fc600000006ff */
[----:B------:R-:W2:Y:S01]  /*22d0*/  LDS R20, [R11+0x88] ;  /* 0x000088000b147984 */ /* 0x000ea20000000800 */
[----:B0-----:R-:W-:-:S03]  /*22e0*/  IDP.4A.S8.S8 R27, R27, R42, RZ ;  /* 0x0000002a1b1b7226 */ /* 0x001fc600000006ff */
[----:B------:R-:W-:Y:S01]  /*22f0*/  LDS R42, [R11+0x8c] ;  /* 0x00008c000b2a7984 */ /* 0x000fe20000000800 */
[----:B-1----:R-:W-:-:S03]  /*2300*/  IDP.4A.S8.S8 R25, R25, R40, R23 ;  /* 0x0000002819197226 */ /* 0x002fc60000000617 */
[----:B------:R-:W0:Y:S04]  /*2310*/  LDS R23, [R11+0x98] ;  /* 0x000098000b177984 */ /* 0x000e280000000800 */
[----:B------:R-:W-:Y:S01]  /*2320*/  LDS R40, [R12+0x1c] ;  /* 0x00001c000c287984 */ /* 0x000fe20000000800 */
[----:B---3--:R-:W-:-:S03]  /*2330*/  IDP.4A.S8.S8 R41, R41, R44, R27 ;  /* 0x0000002c29297226 */ /* 0x008fc6000000061b */
[----:B------:R-:W1:Y:S01]  /*2340*/  LDS R27, [R12+0xc] ;  /* 0x00000c000c1b7984 */ /* 0x000e620000000800 */
[----:B--2---:R-:W-:-:S03]  /*2350*/  IDP.4A.S8.S8 R39, R20, R39, R25 ;  /* 0x0000002714277226 */ /* 0x004fc60000000619 */
[----:B------:R-:W2:Y:S04]  /*2360*/  LDS R25, [R11+0x9c] ;  /* 0x00009c000b197984 */ /* 0x000ea80000000800 */
[----:B------:R-:W3:Y:S01]  /*2370*/  LDS.U16 R20, [R18.X4+0x210c] ;  /* 0x00210c0012147984 */ /* 0x000ee20000004400 */
[----:B------:R-:W-:-:S03]  /*2380*/  FFMA.FTZ R0, R22, R21, R0 ;  /* 0x0000001516007223 */ /* 0x000fc60000010000 */
[----:B------:R-:W-:Y:S01]  /*2390*/  LDS R22, [R11+0xa0] ;  /* 0x0000a0000b167984 */ /* 0x000fe20000000800 */
[----:B------:R-:W-:-:S03]  /*23a0*/  FFMA.FTZ R0, R21, R24, R0 ;  /* 0x0000001815007223 */ /* 0x000fc60000010000 */
[----:B------:R-:W-:Y:S04]  /*23b0*/  LDS R21, [R11+0xb0] ;  /* 0x0000b0000b157984 */ /* 0x000fe80000000800 */
[----:B------:R-:W-:Y:S01]  /*23c0*/  LDS R24, [R12+0x30] ;  /* 0x000030000c187984 */ /* 0x000fe20000000800 */
[----:B0-----:R-:W-:-:S03]  /*23d0*/  IDP.4A.S8.S8 R41, R23, R26, R41 ;  /* 0x0000001a17297226 */ /* 0x001fc60000000629 */
[----:B------:R-:W0:Y:S04]  /*23e0*/  LDS R23, [R12+0x20] ;  /* 0x000020000c177984 */ /* 0x000e280000000800 */
[----:B------:R-:W-:Y:S01]  /*23f0*/  LDS R26, [R12+0x24] ;  /* 0x000024000c1a7984 */ /* 0x000fe20000000800 */
[----:B-1----:R-:W-:-:S03]  /*2400*/  IDP.4A.S8.S8 R39, R42, R27, R39 ;  /* 0x0000001b2a277226 */ /* 0x002fc60000000627 */
[----:B------:R-:W-:Y:S01]  /*2410*/  LDS R27, [R11+0xb4] ;  /* 0x0000b4000b1b7984 */ /* 0x000fe20000000800 */
[----:B--2---:R-:W-:-:S03]  /*2420*/  IDP.4A.S8.S8 R41, R25, R40, R41 ;  /* 0x0000002819297226 */ /* 0x004fc60000000629 */
[----:B------:R-:W1:Y:S04]  /*2430*/  LDS R25, [R11+0xa4] ;  /* 0x0000a4000b197984 */ /* 0x000e680000000800 */
[----:B------:R-:W2:Y:S01]  /*2440*/  LDS R40, [R12+0x34] ;  /* 0x000034000c287984 */ /* 0x000ea20000000800 */
[C---:B---3--:R-:W-:Y:S02]  /*2450*/  PRMT R42, R20.reuse, 0x8880, RZ ;  /* 0x00008880142a7816 */ /* 0x048fe400000000ff */
[----:B------:R-:W-:-:S03]  /*2460*/  PRMT R43, R20, 0x9991, RZ ;  /* 0x00009991142b7816 */ /* 0x000fc600000000ff */
[----:B------:R-:W-:Y:S02]  /*2470*/  IMAD R20, R39, R42, RZ ;  /* 0x0000002a27147224 */ /* 0x000fe400078e02ff */
[----:B------:R-:W-:Y:S01]  /*2480*/  IMAD.MOV.U32 R39, RZ, RZ, R43 ;  /* 0x000000ffff277224 */ /* 0x000fe200078e002b */
[----:B------:R-:W-:Y:S03]  /*2490*/  LDS R42, [R12+0x38] ;  /* 0x000038000c2a7984 */ /* 0x000fe60000000800 */
[----:B------:R-:W-:Y:S02]  /*24a0*/  IMAD R20, R41, R39, R20 ;  /* 0x0000002729147224 */ /* 0x000fe400078e0214 */
[----:B0-----:R-:W-:Y:S01]  /*24b0*/  IDP.4A.S8.S8 R41, R22, R23, RZ ;  /* 0x0000001716297226 */ /* 0x001fe200000006ff */
[----:B------:R-:W0:Y:S01]  /*24c0*/  LDS R39, [R11+0xb8] ;  /* 0x0000b8000b277984 */ /* 0x000e220000000800 */
[----:B------:R-:W-:-:S03]  /*24d0*/  IDP.4A.S8.S8 R21, R21, R24, RZ ;  /* 0x0000001815157226 */ /* 0x000fc600000006ff */
[----:B------:R-:W-:Y:S04]  /*24e0*/  LDS R22, [R11+0xa8] ;  /* 0x0000a8000b167984 */ /* 0x000fe80000000800 */
[----:B------:R-:W3:Y:S04]  /*24f0*/  LDS R23, [R12+0x28] ;  /* 0x000028000c177984 */ /* 0x000ee80000000800 */
[----:B------:R-:W-:Y:S01]  /*2500*/  LDS R24, [R11+0xbc] ;  /* 0x0000bc000b187984 */ /* 0x000fe20000000800 */
[----:B-1----:R-:W-:-:S03]  /*2510*/  IDP.4A.S8.S8 R41, R25, R26, R41 ;  /* 0x0000001a19297226 */ /* 0x002fc60000000629 */
[----:B------:R-:W-:Y:S01]  /*2520*/  LDS R26, [R11+0xac] ;  /* 0x0000ac000b1a7984 */ /* 0x000fe20000000800 */
[----:B--2---:R-:W-:-:S03]  /*2530*/  IDP.4A.S8.S8 R27, R27, R40, R21 ;  /* 0x000000281b1b7226 */ /* 0x004fc60000000615 */
[----:B------:R-:W1:Y:S04]  /*2540*/  LDS R21, [R12+0x2c] ;  /* 0x00002c000c157984 */ /* 0x000e680000000800 */
[----:B------:R-:W2:Y:S04]  /*2550*/  LDS R25, [R12+0x3c] ;  /* 0x00003c000c197984 */ /* 0x000ea80000000800 */
[----:B------:R-:W-:Y:S01]  /*2560*/  LDS R40, [R12+0x40] ;  /* 0x000040000c287984 */ /* 0x000fe20000000800 */
[----:B0-----:R-:W-:-:S03]  /*2570*/  IDP.4A.S8.S8 R39, R39, R42, R27 ;  /* 0x0000002a27277226 */ /* 0x001fc6000000061b */
[----:B------:R-:W-:Y:S04]  /*2580*/  LDS R27, [R11+0xd0] ;  /* 0x0000d0000b1b7984 */ /* 0x000fe80000000800 */
[----:B------:R-:W0:Y:S01]  /*2590*/  LDS R42, [R12+0x50] ;  /* 0x000050000c2a7984 */ /* 0x000e220000000800 */
[----:B---3--:R-:W-:-:S03]  /*25a0*/  IDP.4A.S8.S8 R22, R22, R23, R41 ;  /* 0x0000001716167226 */ /* 0x008fc60000000629 */
[----:B------:R-:W3:Y:S04]  /*25b0*/  LDS R23, [R11+0xc0] ;  /* 0x0000c0000b177984 */ /* 0x000ee80000000800 */
[----:B------:R-:W-:Y:S01]  /*25c0*/  LDS R41, [R11+0xc4] ;  /* 0x0000c4000b297984 */ /* 0x000fe20000000800 */
[----:B-1----:R-:W-:-:S03]  /*25d0*/  IDP.4A.S8.S8 R21, R26, R21, R22 ;  /* 0x000000151a157226 */ /* 0x002fc60000000616 */
[----:B------:R-:W1:Y:S01]  /*25e0*/  LDS R26, [R12+0x44] ;  /* 0x000044000c1a7984 */ /* 0x000e620000000800 */
[----:B--2---:R-:W-:-:S03]  /*25f0*/  IDP.4A.S8.S8 R22, R24, R25, R39 ;  /* 0x0000001918167226 */ /* 0x004fc60000000627 */
[----:B------:R-:W-:Y:S04]  /*2600*/  LDS R24, [R11+0xd4] ;  /* 0x0000d4000b187984 */ /* 0x000fe80000000800 */
[----:B------:R-:W2:Y:S04]  /*2610*/  LDS R25, [R12+0x54] ;  /* 0x000054000c197984 */ /* 0x000ea80000000800 */
[----:B------:R-:W-:Y:S01]  /*2620*/  LDS R39, [R11+0xc8] ;  /* 0x0000c8000b277984 */ /* 0x000fe20000000800 */
[----:B0-----:R-:W-:-:S03]  /*2630*/  IDP.4A.S8.S8 R27, R27, R42, RZ ;  /* 0x0000002a1b1b7226 */ /* 0x001fc600000006ff */
[----:B------:R-:W0:Y:S01]  /*2640*/  LDS R42, [R12+0x48] ;  /* 0x000048000c2a7984 */ /* 0x000e220000000800 */
[----:B---3--:R-:W-:-:S03]  /*2650*/  IDP.4A.S8.S8 R40, R23, R40, RZ ;  /* 0x0000002817287226 */ /* 0x008fc600000006ff */
[----:B------:R-:W3:Y:S01]  /*2660*/  LDS.U16 R23, [R18.X4+0x210e] ;  /* 0x00210e0012177984 */ /* 0x000ee20000004400 */
[----:B-1----:R-:W-:-:S03]  /*2670*/  IDP.4A.S8.S8 R41, R41, R26, R40 ;  /* 0x0000001a29297226 */ /* 0x002fc60000000628 */
[----:B------:R-:W-:Y:S04]  /*2680*/  LDS R26, [R12+0x58] ;  /* 0x000058000c1a7984 */ /* 0x000fe80000000800 */
[----:B------:R-:W-:Y:S01]  /*2690*/  LDS R40, [R12+0x4c] ;  /* 0x00004c000c287984 */ /* 0x000fe20000000800 */
[----:B--2---:R-:W-:-:S03]  /*26a0*/  IDP.4A.S8.S8 R24, R24, R25, R27 ;  /* 0x0000001918187226 */ /* 0x004fc6000000061b */
[----:B------:R-:W1:Y:S04]  /*26b0*/  LDS R25, [R11+0xd8] ;  /* 0x0000d8000b197984 */ /* 0x000e680000000800 */
[----:B------:R-:W2:Y:S01]  /*26c0*/  LDS R27, [R11+0xcc] ;  /* 0x0000cc000b1b7984 */ /* 0x000ea20000000800 */
[----:B0-----:R-:W-:-:S03]  /*26d0*/  IDP.4A.S8.S8 R39, R39, R42, R41 ;  /* 0x0000002a27277226 */ /* 0x001fc60000000629 */
[----:B------:R-:W-:Y:S01]  /*26e0*/  LDS R41, [R12+0x64] ;  /* 0x000064000c297984 */ /* 0x000fe20000000800 */
[C---:B---3--:R-:W-:Y:S02]  /*26f0*/  PRMT R42, R23.reuse, 0x8880, RZ ;  /* 0x00008880172a7816 */ /* 0x048fe400000000ff */
[----:B------:R-:W-:-:S03]  /*2700*/  PRMT R23, R23, 0x9991, RZ ;  /* 0x0000999117177816 */ /* 0x000fc600000000ff */
[----:B------:R-:W-:Y:S02]  /*2710*/  IMAD R21, R21, R42, RZ ;  /* 0x0000002a15157224 */ /* 0x000fe400078e02ff */
[----:B------:R-:W-:Y:S02]  /*2720*/  LDS R42, [R11+0xf0] ;  /* 0x0000f0000b2a7984 */ /* 0x000fe40000000800 */
[----:B------:R-:W-:Y:S02]  /*2730*/  IMAD R22, R22, R23, R21 ;  /* 0x0000001716167224 */ /* 0x000fe400078e0215 */
[----:B------:R-:W-:Y:S04]  /*2740*/  LDS R23, [R11+0xdc] ;  /* 0x0000dc000b177984 */ /* 0x000fe80000000800 */
[----:B------:R-:W-:Y:S01]  /*2750*/  LDS.U16 R21, [R18.X4+0x2110] ;  /* 0x0021100012157984 */ /* 0x000fe20000004400 */
[----:B-1----:R-:W-:-:S03]  /*2760*/  IDP.4A.S8.S8 R24, R25, R26, R24 ;  /* 0x0000001a19187226 */ /* 0x002fc60000000618 */
[----:B------:R-:W0:Y:S01]  /*2770*/  LDS R25, [R12+0x5c] ;  /* 0x00005c000c197984 */ /* 0x000e220000000800 */
[----:B--2---:R-:W-:-:S03]  /*2780*/  IDP.4A.S8.S8 R27, R27, R40, R39 ;  /* 0x000000281b1b7226 */ /* 0x004fc60000000627 */
[----:B------:R-:W-:Y:S04]  /*2790*/  LDS R26, [R11+0xe0] ;  /* 0x0000e0000b1a7984 */ /* 0x000fe80000000800 */
[----:B------:R-:W1:Y:S04]  /*27a0*/  LDS R39, [R12+0x60] ;  /* 0x000060000c277984 */ /* 0x000e680000000800 */
[----:B------:R-:W2:Y:S01]  /*27b0*/  LDS R40, [R11+0xe4] ;  /* 0x0000e4000b287984 */ /* 0x000ea20000000800 */
[----:B0-----:R-:W-:Y:S01]  /*27c0*/  IDP.4A.S8.S8 R24, R23, R25, R24 ;  /* 0x0000001917187226 */ /* 0x001fe20000000618 */
[----:B------:R-:W-:Y:S01]  /*27d0*/  PRMT R25, R21, 0x8880, RZ ;  /* 0x0000888015197816 */ /* 0x000fe200000000ff */
[----:B-1----:R-:W-:-:S04]  /*27e0*/  IDP.4A.S8.S8 R23, R26, R39, RZ ;  /* 0x000000271a177226 */ /* 0x002fc800000006ff */
[----:B------:R-:W-:Y:S01]  /*27f0*/  IMAD.MOV.U32 R26, RZ, RZ, R25 ;  /* 0x000000ffff1a7224 */ /* 0x000fe200078e0019 */
[----:B------:R-:W0:Y:S01]  /*2800*/  LDS R39, [R12+0x70] ;  /* 0x000070000c277984 */ /* 0x000e220000000800 */
[----:B--2---:R-:W-:Y:S02]  /*2810*/  IDP.4A.S8.S8 R23, R40, R41, R23 ;  /* 0x0000002928177226 */ /* 0x004fe40000000617 */
[----:B------:R-:W-:Y:S01]  /*2820*/  IMAD R41, R27, R26, RZ ;  /* 0x0000001a1b297224 */ /* 0x000fe200078e02ff */
[----:B------:R-:W-:Y:S04]  /*2830*/  LDS R40, [R12+0x74] ;  /* 0x000074000c287984 */ /* 0x000fe80000000800 */
[----:B------:R-:W1:Y:S04]  /*2840*/  LDS R27, [R11+0xf4] ;  /* 0x0000f4000b1b7984 */ /* 0x000e680000000800 */
[----:B------:R-:W-:Y:S04]  /*2850*/  LDS R26, [R11+0xe8] ;  /* 0x0000e8000b1a7984 */ /* 0x000fe80000000800 */
        /* <DEDUP_REMOVED lines=8> */
[----:B------:R-:W-:Y:S04]  /*28e0*/  LDS R40, [R11+0xf8] ;  /* 0x0000f8000b287984 */ /* 0x000fe80000000800 */
[----:B------:R-:W-:Y:S01]  /*28f0*/  LDS R39, [R12+0x6c] ;  /* 0x00006c000c277984 */ /* 0x000fe20000000800 */
[----:B--2---:R-:W-:-:S03]  /*2900*/  IDP.4A.S8.S8 R23, R26, R25, R23 ;  /* 0x000000191a177226 */ /* 0x004fc60000000617 */
[----:B------:R-:W0:Y:S04]  /*2910*/  LDS R25, [R12+0x78] ;  /* 0x000078000c197984 */ /* 0x000e280000000800 */
[----:B------:R-:W1:Y:S01]  /*2920*/  LDS.U16 R26, [R18.X4+0x2112] ;  /* 0x00211200121a7984 */ /* 0x000e620000004400 */
[----:B------:R-:W2:Y:S01]  /*2930*/  I2F R20, R20 ;  /* 0x0000001400147306 */ /* 0x000ea20000201400 */
[----:B0-----:R-:W-:Y:S02]  /*2940*/  IDP.4A.S8.S8 R25, R40, R25, R27 ;  /* 0x0000001928197226 */ /* 0x001fe4000000061b */
[----:B------:R-:W2:Y:S02]  /*2950*/  LDS R27, [R3.X16+0x2514] ;  /* 0x00251400031b7984 */ /* 0x000ea4000000c800 */
[----:B------:R-:W-:-:S02]  /*2960*/  IDP.4A.S8.S8 R41, R42, R41, R25 ;  /* 0x000000292a297226 */ /* 0x000fc40000000619 */
[----:B------:R-:W0:Y:S01]  /*2970*/  LDS R40, [R15.X4+0x251c] ;  /* 0x00251c000f287984 */ /* 0x000e220000004800 */
[----:B------:R-:W-:-:S03]  /*2980*/  IDP.4A.S8.S8 R39, R24, R39, R23 ;  /* 0x0000002718277226 */ /* 0x000fc60000000617 */
[----:B------:R-:W3:Y:S04]  /*2990*/  LDS R25, [R3.X16+0x2518] ;  /* 0x0025180003197984 */ /* 0x000ee8000000c800 */
[----:B------:R-:W4:Y:S04]  /*29a0*/  LDS R24, [R15.X4+0x2520] ;  /* 0x002520000f187984 */ /* 0x000f280000004800 */
[----:B------:R-:W5:Y:S01]  /*29b0*/  LDS R23, [R34.X4+0x2080] ;  /* 0x0020800022177984 */ /* 0x000f620000004800 */
[C---:B-1----:R-:W-:Y:S02]  /*29c0*/  PRMT R42, R26.reuse, 0x8880, RZ ;  /* 0x000088801a2a7816 */ /* 0x042fe400000000ff */
[----:B------:R-:W-:-:S03]  /*29d0*/  PRMT R26, R26, 0x9991, RZ ;  /* 0x000099911a1a7816 */ /* 0x000fc600000000ff */
[----:B------:R-:W-:Y:S01]  /*29e0*/  IMAD R42, R39, R42, RZ ;  /* 0x0000002a272a7224 */ /* 0x000fe200078e02ff */
[----:B------:R-:W-:Y:S03]  /*29f0*/  I2F R22, R22 ;  /* 0x0000001600167306 */ /* 0x000fe60000201400 */
[----:B------:R-:W-:-:S05]  /*2a00*/  IMAD R26, R41, R26, R42 ;  /* 0x0000001a291a7224 */ /* 0x000fca00078e022a */
[----:B------:R-:W0:Y:S08]  /*2a10*/  I2F R21, R21 ;  /* 0x0000001500157306 */ /* 0x000e300000201400 */
[----:B------:R-:W4:Y:S01]  /*2a20*/  I2F R26, R26 ;  /* 0x0000001a001a7306 */ /* 0x000f220000201400 */
[----:B--2---:R-:W-:Y:S02]  /*2a30*/  FFMA.FTZ R20, R20, R27, RZ ;  /* 0x0000001b14147223 */ /* 0x004fe400000100ff */
[----:B0-----:R-:W-:-:S02]  /*2a40*/  FFMA.FTZ R27, R21, R40, RZ ;  /* 0x00000028151b7223 */ /* 0x001fc400000100ff */
[----:B---3--:R-:W-:Y:S02]  /*2a50*/  FFMA.FTZ R20, R22, R25, R20 ;  /* 0x0000001916147223 */ /* 0x008fe40000010014 */
[----:B----4-:R-:W-:Y:S02]  /*2a60*/  FFMA.FTZ R24, R26, R24, R27 ;  /* 0x000000181a187223 */ /* 0x010fe4000001001b */
[----:B-----5:R-:W-:-:S04]  /*2a70*/  FFMA.FTZ R0, R20, R23, R0 ;  /* 0x0000001714007223 */ /* 0x020fc80000010000 */
[----:B------:R-:W-:Y:S01]  /*2a80*/  FFMA.FTZ R0, R23, R24, R0 ;  /* 0x0000001817007223 */ /* 0x000fe20000010000 */
[----:B------:R-:W-:Y:S06]  /*2a90*/  BAR.SYNC.DEFER_BLOCKING 0x0 ;  /* 0x0000000000007b1d */ /* 0x000fec0000010000 */
.L_x_584:
[----:B------:R-:W-:-:S06]  /*2aa0*/  UIADD3 UR4, UR4, 0x1, URZ ;  /* 0x0000000104047890 */ /* 0x000fcc000fffe03f */
[----:B------:R-:W-:-:S13]  /*2ab0*/  ISETP.LE.AND P0, PT, R4, UR4, PT ;  /* 0x0000000404007c0c */ /* 0x000fda000bf03270 */
[----:B------:R-:W-:Y:S01]  /*2ac0*/  @P0 CALL.REL.NOINC `(.L_x_583) ;  /* 0x0000001000000944 */ /* 0x000fe20003c00000 */
[----:B------:R-:W-:Y:S05]  /*2ad0*/  BRA `(.L_x_585) ;  /* 0xffffdb4000007947 */ /* 0x000fea000383ffff */
.L_x_583:
        /* <DEDUP_REMOVED lines=16> */
.L_x_586:
        /* <DEDUP_REMOVED lines=10> */
.L_x_1320:


//--------------------- .text._Z12mul_mat_q5_KIN3c108BFloat16ELb1EEvPKvS3_PT_iiiii --------------------------
	.section	.text._Z12mul_mat_q5_KIN3c108BFloat16ELb1EEvPKvS3_PT_iiiii,"ax",@progbits
	.sectioninfo	@"SHI_REGISTERS=64"
	.align	128
.text._Z12mul_mat_q5_KIN3c108BFloat16ELb1EEvPKvS3_PT_iiiii:
        .type           _Z12mul_mat_q5_KIN3c108BFloat16ELb1EEvPKvS3_PT_iiiii,@function
        .size           _Z12mul_mat_q5_KIN3c108BFloat16ELb1EEvPKvS3_PT_iiiii,(.L_x_1321 - _Z12mul_mat_q5_KIN3c108BFloat16ELb1EEvPKvS3_PT_iiiii)
        .other          _Z12mul_mat_q5_KIN3c108BFloat16ELb1EEvPKvS3_PT_iiiii,@"STO_CUDA_ENTRY STV_DEFAULT"
_Z12mul_mat_q5_KIN3c108BFloat16ELb1EEvPKvS3_PT_iiiii:
[----:B------:R-:W-:Y:S02]  /*0000*/  MOV R1, c[0x0][0x28] ;  /* 0x00000a0000017a02 */ /* 0x000fe40000000f00 */
[----:B------:R-:W-:Y:S02]  /*0010*/  ULDC UR5, c[0x0][0x178] ;  /* 0x00005e0000057ab9 */ /* 0x000fe40000000800 */
[----:B------:R-:W-:Y:S02]  /*0020*/  UISETP.GT.AND UP0, UPT, UR5, 0xff, UPT ;  /* 0x000000ff0500788c */ /* 0x000fe4000bf04270 */
[----:B------:R-:W-:Y:S02]  /*0030*/  USHF.R.S32.HI UR4, URZ, 0x1f, UR5 ;  /* 0x0000001f3f047899 */ /* 0x000fe40008011405 */
[----:B------:R-:W-:Y:S02]  /*0040*/  ULDC.64 UR10, c[0x0][0x118] ;  /* 0x00004600000a7ab9 */ /* 0x000fe40000000a00 */
[----:B------:R-:W-:Y:S01]  /*0050*/  PLOP3.LUT P0, PT, PT, PT, UP0, 0x80, 0x0 ;  /* 0x000000000000781c */ /* 0x000fe20003f0f008 */
[----:B------:R-:W-:-:S12]  /*0060*/  ULEA.HI UR4, UR4, UR5, URZ, 0x8 ;  /* 0x0000000504047291 */ /* 0x000fd8000f8f403f */
[----:B------:R-:W-:Y:S01]  /*0070*/  @!P0 MOV R0, RZ ;  /* 0x000000ff00008202 */ /* 0x000fe20000000f00 */
[----:B------:R-:W-:Y:S05]  /*0080*/  @!P0 BRA `(.L_x_587) ;  /* 0x0000284000008947 */ /* 0x000fea0003800000 */
[----:B------:R-:W0:Y:S01]  /*0090*/  S2R R2, SR_TID.X ;  /* 0x0000000000027919 */ /* 0x000e220000002100 */
[----:B------:R-:W-:Y:S02]  /*00a0*/  ULDC.64 UR8, c[0x0][0x180] ;  /* 0x0000600000087ab9 */ /* 0x000fe40000000a00 */
[----:B------:R-:W-:Y:S01]  /*00b0*/  USHF.R.S32.HI UR5, URZ, 0x1f, UR9 ;  /* 0x0000001f3f057899 */ /* 0x000fe20008011409 */
[----:B------:R-:W1:Y:S01]  /*00c0*/  S2R R14, SR_CTAID.Y ;  /* 0x00000000000e7919 */ /* 0x000e620000002600 */
[----:B------:R-:W-:Y:S01]  /*00d0*/  UIADD3 UR7, UR8, -0x1, URZ ;  /* 0xffffffff08077890 */ /* 0x000fe2000fffe03f */
[----:B------:R-:W2:Y:S01]  /*00e0*/  S2UR UR8, SR_CTAID.X ;  /* 0x00000000000879c3 */ /* 0x000ea20000002500 */
[----:B------:R-:W-:Y:S01]  /*00f0*/  ULEA.HI UR5, UR5, UR9, URZ, 0x5 ;  /* 0x0000000905057291 */ /* 0x000fe2000f8f283f */
[----:B------:R-:W3:Y:S02]  /*0100*/  S2R R3, SR_TID.Y ;  /* 0x0000000000037919 */ /* 0x000ee40000002200 */
[----:B------:R-:W-:-:S02]  /*0110*/  ULDC UR9, c[0x0][0x17c] ;  /* 0x00005f0000097ab9 */ /* 0x000fc40000000800 */
[----:B------:R-:W-:Y:S02]  /*0120*/  USHF.R.S32.HI UR6, URZ, 0x5, UR5 ;  /* 0x000000053f067899 */ /* 0x000fe40008011405 */
[----:B------:R-:W-:Y:S01]  /*0130*/  USHF.R.S32.HI UR5, URZ, 0x8, UR4 ;  /* 0x000000083f057899 */ /* 0x000fe20008011404 */
[--C-:B0-----:R-:W-:Y:S01]  /*0140*/  SHF.R.U32.HI R0, RZ, 0x2, R2.reuse ;  /* 0x00000002ff007819 */ /* 0x101fe20000011602 */
[----:B------:R-:W-:Y:S01]  /*0150*/  IMAD.SHL.U32 R16, R2, 0x4, RZ ;  /* 0x0000000402107824 */ /* 0x000fe200078e00ff */
[----:B------:R-:W-:Y:S02]  /*0160*/  SHF.R.S32.HI R7, RZ, 0x1f, R2 ;  /* 0x0000001fff077819 */ /* 0x000fe40000011402 */
[----:B------:R-:W-:Y:S02]  /*0170*/  LOP3.LUT R0, R0, 0x3, RZ, 0xc0, !PT ;  /* 0x0000000300007812 */ /* 0x000fe400078ec0ff */
[CC--:B------:R-:W-:Y:S01]  /*0180*/  LEA.HI R15, R7.reuse, R2.reuse, RZ, 0x5 ;  /* 0x00000002070f7211 */ /* 0x0c0fe200078f28ff */
[----:B--2---:R-:W-:Y:S01]  /*0190*/  USHF.L.U32 UR4, UR8, 0x5, URZ ;  /* 0x0000000508047899 */ /* 0x004fe2000800063f */
[----:B------:R-:W-:Y:S01]  /*01a0*/  LEA.HI R12, R7, R2, RZ, 0x2 ;  /* 0x00000002070c7211 */ /* 0x000fe200078f10ff */
[----:B---3--:R-:W-:Y:S01]  /*01b0*/  IMAD.SHL.U32 R13, R3, 0x20, RZ ;  /* 0x00000020030d7824 */ /* 0x008fe200078e00ff */
[----:B-1----:R-:W-:Y:S01]  /*01c0*/  LEA R4, R14, R0, 0x2 ;  /* 0x000000000e047211 */ /* 0x002fe200078e10ff */
[----:B------:R-:W-:Y:S01]  /*01d0*/  UIMAD UR8, UR5, UR4, URZ ;  /* 0x00000004050872a4 */ /* 0x000fe2000f8e023f */
[----:B------:R-:W-:Y:S01]  /*01e0*/  LOP3.LUT R5, R15, 0xffffffe0, RZ, 0xc0, !PT ;  /* 0xffffffe00f057812 */ /* 0x000fe200078ec0ff */
[----:B------:R-:W-:Y:S01]  /*01f0*/  ULOP3.LUT UR4, URZ, UR4, URZ, 0x33, !UPT ;  /* 0x000000043f047292 */ /* 0x000fe2000f8e333f */
[----:B------:R-:W-:-:S02]  /*0200*/  SHF.R.S32.HI R0, RZ, 0x2, R12 ;  /* 0x00000002ff007819 */ /* 0x000fc4000001140c */
[----:B------:R-:W-:Y:S01]  /*0210*/  LOP3.LUT R6, R2, 0x3, RZ, 0xc0, !PT ;  /* 0x0000000302067812 */ /* 0x000fe200078ec0ff */
[----:B------:R-:W-:Y:S01]  /*0220*/  UIADD3 UR4, UR4, UR9, URZ ;  /* 0x0000000904047290 */ /* 0x000fe2000fffe03f */
[----:B------:R-:W-:Y:S01]  /*0230*/  IMNMX R9, R4, UR7, PT ;  /* 0x0000000704097c17 */ /* 0x000fe2000b800200 */
[----:B------:R-:W-:Y:S01]  /*0240*/  IMAD.IADD R4, R2, 0x1, -R5 ;  /* 0x0000000102047824 */ /* 0x000fe200078e0a05 */
[-C--:B------:R-:W-:Y:S01]  /*0250*/  IADD3 R30, R13, R2.reuse, RZ ;  /* 0x000000020d1e7210 */ /* 0x080fe20007ffe0ff */
[----:B------:R-:W-:Y:S01]  /*0260*/  IMAD R8, R3, 0x8, R0 ;  /* 0x0000000803087824 */ /* 0x000fe200078e0200 */
[----:B------:R-:W-:Y:S01]  /*0270*/  LEA.HI R11, R7, R2, RZ, 0x3 ;  /* 0x00000002070b7211 */ /* 0x000fe200078f18ff */
[----:B------:R-:W-:Y:S01]  /*0280*/  IMAD R5, R9, UR6, R6 ;  /* 0x0000000609057c24 */ /* 0x000fe2000f8e0206 */
[----:B------:R-:W-:Y:S02]  /*0290*/  SHF.R.S32.HI R9, RZ, 0x1f, R30 ;  /* 0x0000001fff097819 */ /* 0x000fe4000001141e */
[----:B------:R-:W-:-:S02]  /*02a0*/  SHF.R.S32.HI R17, RZ, 0x1f, R8 ;  /* 0x0000001fff117819 */ /* 0x000fc40000011408 */
[----:B------:R-:W-:Y:S02]  /*02b0*/  LEA.HI R6, R9, R30, RZ, 0x5 ;  /* 0x0000001e09067211 */ /* 0x000fe400078f28ff */
[----:B------:R-:W-:Y:S02]  /*02c0*/  LEA.HI R10, R17, R8, RZ, 0x5 ;  /* 0x00000008110a7211 */ /* 0x000fe400078f28ff */
[----:B------:R-:W-:Y:S01]  /*02d0*/  LOP3.LUT R17, R6, 0xffffffe0, RZ, 0xc0, !PT ;  /* 0xffffffe006117812 */ /* 0x000fe200078ec0ff */
[----:B------:R-:W-:Y:S01]  /*02e0*/  IMAD R6, R2, 0x104, RZ ;  /* 0x0000010402067824 */ /* 0x000fe200078e02ff */
[----:B------:R-:W-:Y:S02]  /*02f0*/  SHF.L.U32 R0, R4, 0x1, RZ ;  /* 0x0000000104007819 */ /* 0x000fe400000006ff */
[----:B------:R-:W-:Y:S02]  /*0300*/  IADD3 R30, R30, -R17, RZ ;  /* 0x800000111e1e7210 */ /* 0x000fe40007ffe0ff */
[----:B------:R-:W-:-:S02]  /*0310*/  LOP3.LUT R17, R12, 0xfffffffc, RZ, 0xc0, !PT ;  /* 0xfffffffc0c117812 */ /* 0x000fc400078ec0ff */
[----:B------:R-:W-:Y:S02]  /*0320*/  SHF.R.S32.HI R7, RZ, 0x1f, R0 ;  /* 0x0000001fff077819 */ /* 0x000fe40000011400 */
[----:B------:R-:W-:Y:S01]  /*0330*/  LOP3.LUT R9, R11, 0xfffffff8, RZ, 0xc0, !PT ;  /* 0xfffffff80b097812 */ /* 0x000fe200078ec0ff */
[----:B------:R-:W-:Y:S01]  /*0340*/  IMAD.IADD R32, R2, 0x1, -R17 ;  /* 0x0000000102207824 */ /* 0x000fe200078e0a11 */
[----:B------:R-:W-:Y:S02]  /*0350*/  LEA.HI R7, R7, R0, RZ, 0x4 ;  /* 0x0000000007077211 */ /* 0x000fe400078f20ff */
[----:B------:R-:W-:Y:S01]  /*0360*/  LOP3.LUT R19, R10, 0xffffffe0, RZ, 0xc0, !PT ;  /* 0xffffffe00a137812 */ /* 0x000fe200078ec0ff */
[----:B------:R-:W-:Y:S01]  /*0370*/  IMAD.IADD R0, R2, 0x1, -R9 ;  /* 0x0000000102007824 */ /* 0x000fe200078e0a09 */
[----:B------:R-:W-:Y:S02]  /*0380*/  LEA.HI R33, R32, R32, RZ, 0x1 ;  /* 0x0000002020217211 */ /* 0x000fe400078f08ff */
[----:B------:R-:W-:Y:S01]  /*0390*/  SHF.R.S32.HI R7, RZ, 0x4, R7 ;  /* 0x00000004ff077819 */ /* 0x000fe20000011407 */
[----:B------:R-:W-:Y:S01]  /*03a0*/  IMAD.IADD R47, R8, 0x1, -R19 ;  /* 0x00000001082f7824 */ /* 0x000fe200078e0a13 */
[----:B------:R-:W-:-:S02]  /*03b0*/  IADD3 R22, R3, 0x14, RZ ;  /* 0x0000001403167810 */ /* 0x000fc40007ffe0ff */
[C---:B------:R-:W-:Y:S02]  /*03c0*/  IADD3 R18, R3.reuse, 0x4, RZ ;  /* 0x0000000403127810 */ /* 0x040fe40007ffe0ff */
[C---:B------:R-:W-:Y:S02]  /*03d0*/  IADD3 R19, R3.reuse, 0x8, RZ ;  /* 0x0000000803137810 */ /* 0x040fe40007ffe0ff */
[C---:B------:R-:W-:Y:S02]  /*03e0*/  IADD3 R20, R3.reuse, 0xc, RZ ;  /* 0x0000000c03147810 */ /* 0x040fe40007ffe0ff */
[----:B------:R-:W-:Y:S02]  /*03f0*/  ISETP.NE.AND P0, PT, R32, RZ, PT ;  /* 0x000000ff2000720c */ /* 0x000fe40003f05270 */
[C---:B------:R-:W-:Y:S02]  /*0400*/  IADD3 R21, R3.reuse, 0x10, RZ ;  /* 0x0000001003157810 */ /* 0x040fe40007ffe0ff */
[----:B------:R-:W-:-:S02]  /*0410*/  IADD3 R23, R3, 0x18, RZ ;  /* 0x0000001803177810 */ /* 0x000fc40007ffe0ff */
[----:B------:R-:W-:Y:S02]  /*0420*/  SHF.R.S32.HI R37, RZ, 0x1, R33 ;  /* 0x00000001ff257819 */ /* 0x000fe40000011421 */
[----:B------:R-:W-:Y:S01]  /*0430*/  LEA R35, R7, R0, 0x4 ;  /* 0x0000000007237211 */ /* 0x000fe200078e20ff */
[----:B------:R-:W-:Y:S01]  /*0440*/  IMAD.MOV.U32 R0, RZ, RZ, RZ ;  /* 0x000000ffff007224 */ /* 0x000fe200078e00ff */
[----:B------:R-:W-:Y:S02]  /*0450*/  IADD3 R25, R3, 0x1c, RZ ;  /* 0x0000001c03197810 */ /* 0x000fe40007ffe0ff */
[----:B------:R-:W-:Y:S02]  /*0460*/  IMNMX R38, R22, UR4, PT ;  /* 0x0000000416267c17 */ /* 0x000fe4000b800200 */
[----:B------:R-:W-:Y:S02]  /*0470*/  LOP3.LUT R33, R33, 0xfffffffe, RZ, 0xc0, !PT ;  /* 0xfffffffe21217812 */ /* 0x000fe400078ec0ff */
[----:B------:R-:W-:Y:S01]  /*0480*/  IMNMX R26, R18, UR4, PT ;  /* 0x00000004121a7c17 */ /* 0x000fe2000b800200 */
[C---:B------:R-:W-:Y:S01]  /*0490*/  IMAD R22, R38.reuse, UR5, RZ ;  /* 0x0000000526167c24 */ /* 0x040fe2000f8e02ff */
[----:B------:R-:W-:Y:S01]  /*04a0*/  SHF.L.U32 R27, R3, 0x5, RZ ;  /* 0x00000005031b7819 */ /* 0x000fe200000006ff */
[----:B------:R-:W-:Y:S01]  /*04b0*/  IMAD R29, R38, 0x41, R35 ;  /* 0x00000041261d7824 */ /* 0x000fe200078e0223 */
[----:B------:R-:W-:Y:S01]  /*04c0*/  IMNMX R28, R19, UR4, PT ;  /* 0x00000004131c7c17 */ /* 0x000fe2000b800200 */
[----:B------:R-:W-:Y:S01]  /*04d0*/  IMAD.IADD R43, R32, 0x1, -R33 ;  /* 0x00000001202b7824 */ /* 0x000fe200078e0a21 */
[----:B------:R-:W-:Y:S01]  /*04e0*/  IMNMX R34, R20, UR4, PT ;  /* 0x0000000414227c17 */ /* 0x000fe2000b800200 */
[----:B------:R-:W-:Y:S01]  /*04f0*/  IMAD R18, R26, UR5, RZ ;  /* 0x000000051a127c24 */ /* 0x000fe2000f8e02ff */
[----:B------:R-:W-:Y:S01]  /*0500*/  IMNMX R24, R3, UR4, PT ;  /* 0x0000000403187c17 */ /* 0x000fe2000b800200 */
[----:B------:R-:W-:Y:S01]  /*0510*/  IMAD R19, R28, UR5, RZ ;  /* 0x000000051c137c24 */ /* 0x000fe2000f8e02ff */
[----:B------:R-:W-:Y:S01]  /*0520*/  IMNMX R47, R47, UR4, PT ;  /* 0x000000042f2f7c17 */ /* 0x000fe2000b800200 */
[----:B------:R-:W-:Y:S01]  /*0530*/  IMAD R20, R34, UR5, RZ ;  /* 0x0000000522147c24 */ /* 0x000fe2000f8e02ff */
[----:B------:R-:W-:Y:S01]  /*0540*/  SHF.R.S32.HI R31, RZ, 0x1f, R4 ;  /* 0x0000001fff1f7819 */ /* 0x000fe20000011404 */
[C---:B------:R-:W-:Y:S01]  /*0550*/  IMAD R17, R24.reuse, UR5, RZ ;  /* 0x0000000518117c24 */ /* 0x040fe2000f8e02ff */
[----:B------:R-:W-:Y:S01]  /*0560*/  IMNMX R36, R21, UR4, PT ;  /* 0x0000000415247c17 */ /* 0x000fe2000b800200 */
[----:B------:R-:W-:Y:S01]  /*0570*/  IMAD R24, R24, 0x41, R35 ;  /* 0x0000004118187824 */ /* 0x000fe200078e0223 */
[----:B------:R-:W-:-:S02]  /*0580*/  IMNMX R40, R23, UR4, PT ;  /* 0x0000000417287c17 */ /* 0x000fc4000b800200 */
[----:B------:R-:W-:Y:S01]  /*0590*/  IMNMX R42, R25, UR4, PT ;  /* 0x00000004192a7c17 */ /* 0x000fe2000b800200 */
[----:B------:R-:W-:Y:S01]  /*05a0*/  IMAD R25, R26, 0x41, R35 ;  /* 0x000000411a197824 */ /* 0x000fe200078e0223 */
[----:B------:R-:W-:Y:S01]  /*05b0*/  SHF.R.S32.HI R9, RZ, 0x3, R13 ;  /* 0x00000003ff097819 */ /* 0x000fe2000001140d */
[--C-:B------:R-:W-:Y:S01]  /*05c0*/  IMAD R26, R28, 0x41, R35.reuse ;  /* 0x000000411c1a7824 */ /* 0x100fe200078e0223 */
[----:B------:R-:W-:Y:S01]  /*05d0*/  LOP3.LUT R13, R27, 0xffffffe0, R2, 0xe2, !PT ;  /* 0xffffffe01b0d7812 */ /* 0x000fe200078ee202 */
[----:B------:R-:W-:Y:S01]  /*05e0*/  IMAD R27, R34, 0x41, R35 ;  /* 0x00000041221b7824 */ /* 0x000fe200078e0223 */
[----:B------:R-:W-:Y:S01]  /*05f0*/  SHF.R.S32.HI R38, RZ, 0x1f, R47 ;  /* 0x0000001fff267819 */ /* 0x000fe2000001142f */
[C---:B------:R-:W-:Y:S01]  /*0600*/  IMAD R21, R36.reuse, UR5, RZ ;  /* 0x0000000524157c24 */ /* 0x040fe2000f8e02ff */
[----:B------:R-:W-:Y:S01]  /*0610*/  LEA.HI R31, R31, R4, RZ, 0x3 ;  /* 0x000000041f1f7211 */ /* 0x000fe200078f18ff */
[--C-:B------:R-:W-:Y:S01]  /*0620*/  IMAD R28, R36, 0x41, R35.reuse ;  /* 0x00000041241c7824 */ /* 0x100fe200078e0223 */
[----:B------:R-:W-:Y:S01]  /*0630*/  IMNMX R30, R30, UR4, PT ;  /* 0x000000041e1e7c17 */ /* 0x000fe2000b800200 */
[--C-:B------:R-:W-:Y:S01]  /*0640*/  IMAD R34, R40, 0x41, R35.reuse ;  /* 0x0000004128227824 */ /* 0x100fe200078e0223 */
[----:B------:R-:W-:Y:S01]  /*0650*/  LEA.HI R39, R38, R47, RZ, 0x3 ;  /* 0x0000002f26277211 */ /* 0x000fe200078f18ff */
[C---:B------:R-:W-:Y:S01]  /*0660*/  IMAD R35, R42.reuse, 0x41, R35 ;  /* 0x000000412a237824 */ /* 0x040fe200078e0223 */
[C---:B------:R-:W-:Y:S01]  /*0670*/  IADD3 R49, R43.reuse, 0x1, RZ ;  /* 0x000000012b317810 */ /* 0x040fe20007ffe0ff */
[----:B------:R-:W-:Y:S01]  /*0680*/  IMAD R36, R42, UR5, RZ ;  /* 0x000000052a247c24 */ /* 0x000fe2000f8e02ff */
[----:B------:R-:W-:Y:S01]  /*0690*/  SHF.R.S32.HI R42, RZ, 0x3, R31 ;  /* 0x00000003ff2a7819 */ /* 0x000fe2000001141f */
[----:B------:R-:W-:Y:S01]  /*06a0*/  IMAD R23, R40, UR5, RZ ;  /* 0x0000000528177c24 */ /* 0x000fe2000f8e02ff */
[----:B------:R-:W-:Y:S01]  /*06b0*/  LEA R10, R14, R3, 0x2 ;  /* 0x000000030e0a7211 */ /* 0x000fe200078e10ff */
[----:B------:R-:W-:Y:S01]  /*06c0*/  UMOV UR4, URZ ;  /* 0x0000003f00047c82 */ /* 0x000fe20008000000 */
[----:B------:R-:W-:Y:S01]  /*06d0*/  @!P0 IADD3 R49, R43, RZ, RZ ;  /* 0x000000ff2b318210 */ /* 0x000fe20007ffe0ff */
[----:B------:R-:W-:Y:S01]  /*06e0*/  IMAD.SHL.U32 R42, R42, 0x2, RZ ;  /* 0x000000022a2a7824 */ /* 0x000fe200078e00ff */
[----:B------:R-:W-:-:S02]  /*06f0*/  SHF.R.S32.HI R33, RZ, 0x1f, R30 ;  /* 0x0000001fff217819 */ /* 0x000fc4000001141e */
[-C--:B------:R-:W-:Y:S01]  /*0700*/  LEA.HI.SX32 R46, R39, R32.reuse, 0x1d ;  /* 0x00000020272e7211 */ /* 0x080fe200078feaff */
[----:B------:R-:W-:Y:S01]  /*0710*/  IMAD R39, R30, UR5, RZ ;  /* 0x000000051e277c24 */ /* 0x000fe2000f8e02ff */
[----:B------:R-:W-:Y:S02]  /*0720*/  IMNMX.U32 R14, R10, UR7, PT ;  /* 0x000000070a0e7c17 */ /* 0x000fe4000b800000 */
[----:B------:R-:W-:Y:S01]  /*0730*/  LOP3.LUT R41, R31, 0xfffffff8, RZ, 0xc0, !PT ;  /* 0xfffffff81f297812 */ /* 0x000fe200078ec0ff */
[----:B------:R-:W-:Y:S01]  /*0740*/  IMAD R46, R47, 0x4, R46 ;  /* 0x000000042f2e7824 */ /* 0x000fe200078e022e */
[----:B------:R-:W-:Y:S01]  /*0750*/  SHF.R.S32.HI R48, RZ, 0x1f, R49 ;  /* 0x0000001fff307819 */ /* 0x000fe20000011431 */
[----:B------:R-:W-:Y:S01]  /*0760*/  IMAD R14, R14, UR6, RZ ;  /* 0x000000060e0e7c24 */ /* 0x000fe2000f8e02ff */
[----:B------:R-:W-:Y:S01]  /*0770*/  SHF.R.S32.HI R15, RZ, 0x5, R15 ;  /* 0x00000005ff0f7819 */ /* 0x000fe2000001140f */
[----:B------:R-:W-:Y:S01]  /*0780*/  IMAD.IADD R41, R4, 0x1, -R41 ;  /* 0x0000000104297824 */ /* 0x000fe200078e0a29 */
[----:B------:R-:W-:Y:S01]  /*0790*/  LOP3.LUT R40, R37, R32, RZ, 0xc0, !PT ;  /* 0x0000002025287212 */ /* 0x000fe200078ec0ff */
[----:B------:R-:W-:Y:S01]  /*07a0*/  IMAD R47, R47, UR5, RZ ;  /* 0x000000052f2f7c24 */ /* 0x000fe2000f8e02ff */
[----:B------:R-:W-:-:S02]  /*07b0*/  LEA.HI R33, R33, R30, RZ, 0x5 ;  /* 0x0000001e21217211 */ /* 0x000fc400078f28ff */
[----:B------:R-:W-:Y:S02]  /*07c0*/  SHF.R.S32.HI R44, RZ, 0x1f, R37 ;  /* 0x0000001fff2c7819 */ /* 0x000fe40000011425 */
[C---:B------:R-:W-:Y:S02]  /*07d0*/  LOP3.LUT R10, R16.reuse, 0x1c, RZ, 0xc0, !PT ;  /* 0x0000001c100a7812 */ /* 0x040fe400078ec0ff */
[----:B------:R-:W-:Y:S02]  /*07e0*/  LEA.HI.SX32 R11, R11, R16, 0x1d ;  /* 0x000000100b0b7211 */ /* 0x000fe400078feaff */
[----:B------:R-:W-:Y:S02]  /*07f0*/  LOP3.LUT R12, R16, 0x3c, RZ, 0xc0, !PT ;  /* 0x0000003c100c7812 */ /* 0x000fe400078ec0ff */
[----:B------:R-:W-:Y:S02]  /*0800*/  SHF.L.U64.HI R48, R49, 0x2, R48 ;  /* 0x0000000231307819 */ /* 0x000fe40000010230 */
[----:B------:R-:W-:-:S02]  /*0810*/  LEA R7, R3, 0x2314, 0x7 ;  /* 0x0000231403077811 */ /* 0x000fc400078e38ff */
[----:B------:R-:W-:Y:S02]  /*0820*/  IADD3 R8, R2, 0x20, RZ ;  /* 0x0000002002087810 */ /* 0x000fe40007ffe0ff */
[----:B------:R-:W-:Y:S02]  /*0830*/  IADD3 R16, R15, R2, RZ ;  /* 0x000000020f107210 */ /* 0x000fe40007ffe0ff */
[----:B------:R-:W-:Y:S02]  /*0840*/  LEA.HI.SX32 R38, R33, R30, 0x1b ;  /* 0x0000001e21267211 */ /* 0x000fe400078fdaff */
[----:B------:R-:W-:Y:S02]  /*0850*/  SHF.L.U32 R40, R40, 0x2, RZ ;  /* 0x0000000228287819 */ /* 0x000fe400000006ff */
[----:B------:R-:W-:Y:S02]  /*0860*/  SHF.L.U32 R43, R43, 0x1, RZ ;  /* 0x000000012b2b7819 */ /* 0x000fe400000006ff */
[----:B------:R-:W-:-:S02]  /*0870*/  SHF.L.U64.HI R44, R37, 0x2, R44 ;  /* 0x00000002252c7819 */ /* 0x000fc4000001022c */
[----:B------:R-:W-:Y:S02]  /*0880*/  IADD3 R45, R42, 0x1, RZ ;  /* 0x000000012a2d7810 */ /* 0x000fe40007ffe0ff */
[----:B------:R-:W-:Y:S02]  /*0890*/  SHF.L.U32 R49, R49, 0x2, RZ ;  /* 0x0000000231317819 */ /* 0x000fe400000006ff */
.L_x_589:
[----:B------:R-:W-:Y:S01]  /*08a0*/  USHF.R.S32.HI UR6, URZ, 0x1f, UR4 ;  /* 0x0000001f3f067899 */ /* 0x000fe20008011404 */
[----:B------:R-:W-:Y:S01]  /*08b0*/  IMAD.MOV.U32 R54, RZ, RZ, 0xb0 ;  /* 0x000000b0ff367424 */ /* 0x000fe200078e00ff */
[----:B------:R-:W-:-:S04]  /*08c0*/  UIADD3 UR7, UP0, UR8, UR4, URZ ;  /* 0x0000000408077290 */ /* 0x000fc8000ff1e03f */
[----:B------:R-:W-:Y:S02]  /*08d0*/  ULEA.HI.X.SX32 UR6, UR8, UR6, 0x1, UP0 ;  /* 0x0000000608067291 */ /* 0x000fe400080f0e3f */
[----:B------:R-:W-:-:S04]  /*08e0*/  IADD3 R51, P0, R15, UR7, RZ ;  /* 0x000000070f337c10 */ /* 0x000fc8000ff1e0ff */
[----:B------:R-:W-:Y:S02]  /*08f0*/  LEA.HI.X.SX32 R50, R15, UR6, 0x1, P0 ;  /* 0x000000060f327c11 */ /* 0x000fe400080f0eff */
[----:B----4-:R-:W-:-:S04]  /*0900*/  IADD3 R31, P0, R17, R51, RZ ;  /* 0x00000033111f7210 */ /* 0x010fc80007f1e0ff */
[----:B------:R-:W-:Y:S01]  /*0910*/  LEA.HI.X.SX32 R32, R17, R50, 0x1, P0 ;  /* 0x0000003211207211 */ /* 0x000fe200000f0eff */
[----:B------:R-:W-:-:S04]  /*0920*/  IMAD.WIDE.U32 R30, R31, R54, c[0x0][0x160] ;  /* 0x000058001f1e7625 */ /* 0x000fc800078e0036 */
[----:B------:R-:W-:-:S05]  /*0930*/  IMAD R33, R32, 0xb0, RZ ;  /* 0x000000b020217824 */ /* 0x000fca00078e02ff */
[----:B------:R-:W-:-:S05]  /*0940*/  IADD3 R31, R31, R33, RZ ;  /* 0x000000211f1f7210 */ /* 0x000fca0007ffe0ff */
[----:B------:R-:W-:-:S05]  /*0950*/  IMAD.WIDE R52, R41, 0x4, R30 ;  /* 0x0000000429347825 */ /* 0x000fca00078e021e */
[----:B------:R0:W2:Y:S01]  /*0960*/  LDG.E.CONSTANT R33, [R52.64+0x10] ;  /* 0x0000100a34217981 */ /* 0x0000a2000c1e9900 */
[----:B------:R-:W-:-:S05]  /*0970*/  IMAD.WIDE R58, R4, 0x4, R30 ;  /* 0x00000004043a7825 */ /* 0x000fca00078e021e */
[----:B------:R1:W3:Y:S01]  /*0980*/  LDG.E.CONSTANT R32, [R58.64+0x30] ;  /* 0x0000300a3a207981 */ /* 0x0002e2000c1e9900 */
[----:B------:R-:W-:-:S04]  /*0990*/  IADD3 R31, P0, R18, R51, RZ ;  /* 0x00000033121f7210 */ /* 0x000fc80007f1e0ff */
[----:B------:R-:W-:Y:S01]  /*09a0*/  LEA.HI.X.SX32 R55, R18, R50, 0x1, P0 ;  /* 0x0000003212377211 */ /* 0x000fe200000f0eff */
[----:B------:R-:W-:-:S04]  /*09b0*/  IMAD.WIDE.U32 R30, R31, R54, c[0x0][0x160] ;  /* 0x000058001f1e7625 */ /* 0x000fc800078e0036 */
[----:B------:R-:W-:-:S04]  /*09c0*/  IMAD R55, R55, 0xb0, RZ ;  /* 0x000000b037377824 */ /* 0x000fc800078e02ff */
[----:B------:R-:W-:-:S04]  /*09d0*/  IMAD.IADD R31, R31, 0x1, R55 ;  /* 0x000000011f1f7824 */ /* 0x000fc800078e0237 */
[----:B------:R-:W-:-:S04]  /*09e0*/  IMAD.WIDE R56, R41, 0x4, R30 ;  /* 0x0000000429387825 */ /* 0x000fc800078e021e */
[----:B0-----:R-:W-:Y:S01]  /*09f0*/  IMAD.WIDE R52, R4, 0x4, R30 ;  /* 0x0000000404347825 */ /* 0x001fe200078e021e */
[C---:B------:R-:W-:Y:S01]  /*0a00*/  IADD3 R31, P0, R19.reuse, R51, RZ ;  /* 0x00000033131f7210 */ /* 0x040fe20007f1e0ff */
[----:B------:R0:W4:Y:S03]  /*0a10*/  LDG.E.CONSTANT R57, [R56.64+0x10] ;  /* 0x0000100a38397981 */ /* 0x000126000c1e9900 */
[----:B------:R-:W-:Y:S01]  /*0a20*/  LEA.HI.X.SX32 R30, R19, R50, 0x1, P0 ;  /* 0x00000032131e7211 */ /* 0x000fe200000f0eff */
[----:B------:R5:W4:Y:S04]  /*0a30*/  LDG.E.CONSTANT R52, [R52.64+0x30] ;  /* 0x0000300a34347981 */ /* 0x000b28000c1e9900 */
[----:B------:R-:W-:-:S02]  /*0a40*/  IMAD R55, R30, 0xb0, RZ ;  /* 0x000000b01e377824 */ /* 0x000fc400078e02ff */
[----:B------:R-:W-:-:S05]  /*0a50*/  IMAD.WIDE.U32 R30, R31, R54, c[0x0][0x160] ;  /* 0x000058001f1e7625 */ /* 0x000fca00078e0036 */
[----:B------:R-:W-:-:S05]  /*0a60*/  IADD3 R31, R31, R55, RZ ;  /* 0x000000371f1f7210 */ /* 0x000fca0007ffe0ff */
[----:B-1----:R-:W-:-:S05]  /*0a70*/  IMAD.WIDE R58, R41, 0x4, R30 ;  /* 0x00000004293a7825 */ /* 0x002fca00078e021e */
[----:B-----5:R1:W5:Y:S01]  /*0a80*/  LDG.E.CONSTANT R53, [R58.64+0x10] ;  /* 0x0000100a3a357981 */ /* 0x020362000c1e9900 */
[----:B------:R-:W-:Y:S01]  /*0a90*/  IMAD.WIDE R60, R4, 0x4, R30 ;  /* 0x00000004043c7825 */ /* 0x000fe200078e021e */
[----:B------:R-:W-:-:S04]  /*0aa0*/  IADD3 R31, P0, R20, R51, RZ ;  /* 0x00000033141f7210 */ /* 0x000fc80007f1e0ff */
[----:B0-----:R-:W-:Y:S01]  /*0ab0*/  LEA.HI.X.SX32 R56, R20, R50, 0x1, P0 ;  /* 0x0000003214387211 */ /* 0x001fe200000f0eff */
[----:B------:R0:W5:Y:S04]  /*0ac0*/  LDG.E.CONSTANT R55, [R60.64+0x30] ;  /* 0x0000300a3c377981 */ /* 0x000168000c1e9900 */
[----:B------:R-:W-:Y:S01]  /*0ad0*/  IMAD R56, R56, 0xb0, RZ ;  /* 0x000000b038387824 */ /* 0x000fe200078e02ff */
[--C-:B--2---:R-:W-:Y:S02]  /*0ae0*/  SHF.R.S32.HI R30, RZ, R42, R33.reuse ;  /* 0x0000002aff1e7219 */ /* 0x104fe40000011421 */
[----:B------:R-:W-:-:S03]  /*0af0*/  SHF.R.S32.HI R33, RZ, R45, R33 ;  /* 0x0000002dff217219 */ /* 0x000fc60000011421 */
[----:B-1----:R-:W-:Y:S01]  /*0b00*/  IMAD.SHL.U32 R58, R30, 0x10, RZ ;  /* 0x000000101e3a7824 */ /* 0x002fe200078e00ff */
[----:B------:R-:W-:Y:S01]  /*0b10*/  SHF.L.U32 R33, R33, 0x4, RZ ;  /* 0x0000000421217819 */ /* 0x000fe200000006ff */
[----:B------:R-:W-:Y:S01]  /*0b20*/  IMAD.WIDE.U32 R30, R31, R54, c[0x0][0x160] ;  /* 0x000058001f1e7625 */ /* 0x000fe200078e0036 */
[----:B---3--:R-:W-:Y:S02]  /*0b30*/  SHF.R.U32.HI R59, RZ, 0x4, R32 ;  /* 0x00000004ff3b7819 */ /* 0x008fe40000011620 */
[----:B0-----:R-:W-:Y:S01]  /*0b40*/  LOP3.LUT R61, R58, 0x10101010, RZ, 0xc0, !PT ;  /* 0x101010103a3d7812 */ /* 0x001fe200078ec0ff */
[----:B------:R-:W-:-:S03]  /*0b50*/  IMAD.IADD R31, R31, 0x1, R56 ;  /* 0x000000011f1f7824 */ /* 0x000fc600078e0238 */
[----:B------:R-:W-:Y:S02]  /*0b60*/  LOP3.LUT R61, R61, 0xf0f0f0f, R32, 0xf8, !PT ;  /* 0x0f0f0f0f3d3d7812 */ /* 0x000fe400078ef820 */
[----:B------:R-:W-:-:S04]  /*0b70*/  LOP3.LUT R32, R33, 0x10101010, RZ, 0xc0, !PT ;  /* 0x1010101021207812 */ /* 0x000fc800078ec0ff */
[----:B------:R-:W-:Y:S01]  /*0b80*/  LOP3.LUT R59, R32, 0xf0f0f0f, R59, 0xf8, !PT ;  /* 0x0f0f0f0f203b7812 */ /* 0x000fe200078ef83b */
[----:B------:R-:W-:-:S05]  /*0b90*/  IMAD.WIDE R32, R41, 0x4, R30 ;  /* 0x0000000429207825 */ /* 0x000fca00078e021e */
[----:B------:R0:W2:Y:S01]  /*0ba0*/  LDG.E.CONSTANT R56, [R32.64+0x10] ;  /* 0x0000100a20387981 */ /* 0x0000a2000c1e9900 */
[----:B------:R-:W-:-:S06]  /*0bb0*/  IMAD.WIDE R30, R4, 0x4, R30 ;  /* 0x00000004041e7825 */ /* 0x000fcc00078e021e */
[----:B------:R1:W3:Y:S01]  /*0bc0*/  LDG.E.CONSTANT R30, [R30.64+0x30] ;  /* 0x0000300a1e1e7981 */ /* 0x0002e2000c1e9900 */
[--C-:B----4-:R-:W-:Y:S02]  /*0bd0*/  SHF.R.S32.HI R60, RZ, R42, R57.reuse ;  /* 0x0000002aff3c7219 */ /* 0x110fe40000011439 */
[C---:B0-----:R-:W-:Y:S01]  /*0be0*/  IADD3 R33, P0, R21.reuse, R51, RZ ;  /* 0x0000003315217210 */ /* 0x041fe20007f1e0ff */
[----:B------:R0:W-:Y:S01]  /*0bf0*/  STS [R24.X4+0x20], R59 ;  /* 0x0000203b18007388 */ /* 0x0001e20000004800 */
[----:B------:R-:W-:Y:S02]  /*0c00*/  SHF.L.U32 R60, R60, 0x4, RZ ;  /* 0x000000043c3c7819 */ /* 0x000fe400000006ff */
[----:B------:R-:W-:Y:S01]  /*0c10*/  LEA.HI.X.SX32 R58, R21, R50, 0x1, P0 ;  /* 0x00000032153a7211 */ /* 0x000fe200000f0eff */
[----:B------:R-:W-:Y:S01]  /*0c20*/  IMAD.WIDE.U32 R32, R33, R54, c[0x0][0x160] ;  /* 0x0000580021207625 */ /* 0x000fe200078e0036 */
[----:B------:R4:W-:Y:S01]  /*0c30*/  STS [R24.X4], R61 ;  /* 0x0000003d18007388 */ /* 0x0009e20000004800 */
[----:B-1----:R-:W-:-:S02]  /*0c40*/  SHF.R.S32.HI R31, RZ, R45, R57 ;  /* 0x0000002dff1f7219 */ /* 0x002fc40000011439 */
[----:B------:R-:W-:Y:S01]  /*0c50*/  IMAD R58, R58, 0xb0, RZ ;  /* 0x000000b03a3a7824 */ /* 0x000fe200078e02ff */
[----:B------:R-:W-:Y:S02]  /*0c60*/  LOP3.LUT R57, R60, 0x10101010, RZ, 0xc0, !PT ;  /* 0x101010103c397812 */ /* 0x000fe400078ec0ff */
[----:B------:R-:W-:Y:S02]  /*0c70*/  IMAD.SHL.U32 R31, R31, 0x10, RZ ;  /* 0x000000101f1f7824 */ /* 0x000fe400078e00ff */
[----:B------:R-:W-:Y:S02]  /*0c80*/  IADD3 R33, R33, R58, RZ ;  /* 0x0000003a21217210 */ /* 0x000fe40007ffe0ff */
[--C-:B------:R-:W-:Y:S02]  /*0c90*/  LOP3.LUT R60, R57, 0xf0f0f0f, R52.reuse, 0xf8, !PT ;  /* 0x0f0f0f0f393c7812 */ /* 0x100fe400078ef834 */
[----:B------:R-:W-:Y:S01]  /*0ca0*/  SHF.R.U32.HI R52, RZ, 0x4, R52 ;  /* 0x00000004ff347819 */ /* 0x000fe20000011634 */
[----:B0-----:R-:W-:Y:S01]  /*0cb0*/  IMAD.WIDE R58, R41, 0x4, R32 ;  /* 0x00000004293a7825 */ /* 0x001fe200078e0220 */
[----:B------:R-:W-:-:S03]  /*0cc0*/  LOP3.LUT R31, R31, 0x10101010, RZ, 0xc0, !PT ;  /* 0x101010101f1f7812 */ /* 0x000fc600078ec0ff */
[----:B------:R-:W-:Y:S01]  /*0cd0*/  IMAD.WIDE R32, R4, 0x4, R32 ;  /* 0x0000000404207825 */ /* 0x000fe200078e0220 */
[----:B------:R-:W-:Y:S01]  /*0ce0*/  LOP3.LUT R31, R31, 0xf0f0f0f, R52, 0xf8, !PT ;  /* 0x0f0f0f0f1f1f7812 */ /* 0x000fe200078ef834 */
[----:B------:R0:W3:Y:S04]  /*0cf0*/  LDG.E.CONSTANT R58, [R58.64+0x10] ;  /* 0x0000100a3a3a7981 */ /* 0x0000e8000c1e9900 */
[----:B------:R1:W3:Y:S01]  /*0d00*/  LDG.E.CONSTANT R32, [R32.64+0x30] ;  /* 0x0000300a20207981 */ /* 0x0002e2000c1e9900 */
[----:B-----5:R-:W-:-:S03]  /*0d10*/  SHF.R.S32.HI R52, RZ, R42, R53 ;  /* 0x0000002aff347219 */ /* 0x020fc60000011435 */
[----:B------:R5:W-:Y:S01]  /*0d20*/  STS [R25.X4+0x20], R31 ;  /* 0x0000201f19007388 */ /* 0x000be20000004800 */
[----:B0-----:R-:W-:Y:S01]  /*0d30*/  IADD3 R59, P0, R22, R51, RZ ;  /* 0x00000033163b7210 */ /* 0x001fe20007f1e0ff */
[----:B----4-:R-:W-:Y:S02]  /*0d40*/  IMAD.SHL.U32 R61, R52, 0x10, RZ ;  /* 0x00000010343d7824 */ /* 0x010fe400078e00ff */
[----:B------:R0:W-:Y:S01]  /*0d50*/  STS [R25.X4], R60 ;  /* 0x0000003c19007388 */ /* 0x0001e20000004800 */
[----:B------:R-:W-:Y:S02]  /*0d60*/  LEA.HI.X.SX32 R57, R22, R50, 0x1, P0 ;  /* 0x0000003216397211 */ /* 0x000fe400000f0eff */
[----:B-1----:R-:W-:Y:S01]  /*0d70*/  SHF.R.S32.HI R33, RZ, R45, R53 ;  /* 0x0000002dff217219 */ /* 0x002fe20000011435 */
[----:B------:R-:W-:Y:S01]  /*0d80*/  IMAD.WIDE.U32 R52, R59, R54, c[0x0][0x160] ;  /* 0x000058003b347625 */ /* 0x000fe200078e0036 */
[----:B------:R-:W-:Y:S02]  /*0d90*/  LOP3.LUT R61, R61, 0x10101010, RZ, 0xc0, !PT ;  /* 0x101010103d3d7812 */ /* 0x000fe400078ec0ff */
[----:B------:R-:W-:Y:S01]  /*0da0*/  SHF.L.U32 R33, R33, 0x4, RZ ;  /* 0x0000000421217819 */ /* 0x000fe200000006ff */
[----:B------:R-:W-:Y:S01]  /*0db0*/  IMAD R57, R57, 0xb0, RZ ;  /* 0x000000b039397824 */ /* 0x000fe200078e02ff */
[----:B-----5:R-:W-:-:S02]  /*0dc0*/  LOP3.LUT R31, R61, 0xf0f0f0f, R55, 0xf8, !PT ;  /* 0x0f0f0f0f3d1f7812 */ /* 0x020fc400078ef837 */
[----:B------:R-:W-:Y:S01]  /*0dd0*/  SHF.R.U32.HI R55, RZ, 0x4, R55 ;  /* 0x00000004ff377819 */ /* 0x000fe20000011637 */
[----:B------:R-:W-:Y:S01]  /*0de0*/  IMAD.IADD R53, R53, 0x1, R57 ;  /* 0x0000000135357824 */ /* 0x000fe200078e0239 */
[----:B0-----:R-:W-:-:S04]  /*0df0*/  LOP3.LUT R60, R33, 0x10101010, RZ, 0xc0, !PT ;  /* 0x10101010213c7812 */ /* 0x001fc800078ec0ff */
[----:B------:R-:W-:Y:S01]  /*0e00*/  LOP3.LUT R33, R60, 0xf0f0f0f, R55, 0xf8, !PT ;  /* 0x0f0f0f0f3c217812 */ /* 0x000fe200078ef837 */
[----:B------:R-:W-:Y:S01]  /*0e10*/  IMAD.WIDE R60, R4, 0x4, R52 ;  /* 0x00000004043c7825 */ /* 0x000fe200078e0234 */
[----:B------:R-:W-:-:S03]  /*0e20*/  IADD3 R57, P0, R23, R51, RZ ;  /* 0x0000003317397210 */ /* 0x000fc60007f1e0ff */
[----:B------:R-:W-:Y:S01]  /*0e30*/  IMAD.WIDE R52, R41, 0x4, R52 ;  /* 0x0000000429347825 */ /* 0x000fe200078e0234 */
[----:B------:R0:W-:Y:S04]  /*0e40*/  STS [R26.X4], R31 ;  /* 0x0000001f1a007388 */ /* 0x0001e80000004800 */
[----:B------:R1:W4:Y:S01]  /*0e50*/  LDG.E.CONSTANT R55, [R52.64+0x10] ;  /* 0x0000100a34377981 */ /* 0x000322000c1e9900 */
[----:B------:R-:W-:-:S03]  /*0e60*/  LEA.HI.X.SX32 R59, R23, R50, 0x1, P0 ;  /* 0x00000032173b7211 */ /* 0x000fc600000f0eff */
[----:B------:R5:W-:Y:S04]  /*0e70*/  STS [R26.X4+0x20], R33 ;  /* 0x000020211a007388 */ /* 0x000be80000004800 */
[----:B------:R0:W4:Y:S01]  /*0e80*/  LDG.E.CONSTANT R60, [R60.64+0x30] ;  /* 0x0000300a3c3c7981 */ /* 0x000122000c1e9900 */
[----:B-1----:R-:W-:-:S04]  /*0e90*/  IMAD.WIDE.U32 R52, R57, R54, c[0x0][0x160] ;  /* 0x0000580039347625 */ /* 0x002fc800078e0036 */
[----:B------:R-:W-:-:S05]  /*0ea0*/  IMAD R59, R59, 0xb0, RZ ;  /* 0x000000b03b3b7824 */ /* 0x000fca00078e02ff */
[----:B------:R-:W-:Y:S02]  /*0eb0*/  IADD3 R53, R53, R59, RZ ;  /* 0x0000003b35357210 */ /* 0x000fe40007ffe0ff */
[--C-:B--2---:R-:W-:Y:S02]  /*0ec0*/  SHF.R.S32.HI R57, RZ, R42, R56.reuse ;  /* 0x0000002aff397219 */ /* 0x104fe40000011438 */
[----:B------:R-:W-:-:S03]  /*0ed0*/  SHF.R.S32.HI R56, RZ, R45, R56 ;  /* 0x0000002dff387219 */ /* 0x000fc60000011438 */
[----:B------:R-:W-:Y:S01]  /*0ee0*/  IMAD.SHL.U32 R57, R57, 0x10, RZ ;  /* 0x0000001039397824 */ /* 0x000fe200078e00ff */
[----:B0-----:R-:W-:-:S04]  /*0ef0*/  SHF.L.U32 R31, R56, 0x4, RZ ;  /* 0x00000004381f7819 */ /* 0x001fc800000006ff */
[----:B------:R-:W-:Y:S02]  /*0f00*/  LOP3.LUT R57, R57, 0x10101010, RZ, 0xc0, !PT ;  /* 0x1010101039397812 */ /* 0x000fe400078ec0ff */
[----:B------:R-:W-:Y:S02]  /*0f10*/  LOP3.LUT R31, R31, 0x10101010, RZ, 0xc0, !PT ;  /* 0x101010101f1f7812 */ /* 0x000fe400078ec0ff */
[--C-:B---3--:R-:W-:Y:S02]  /*0f20*/  LOP3.LUT R56, R57, 0xf0f0f0f, R30.reuse, 0xf8, !PT ;  /* 0x0f0f0f0f39387812 */ /* 0x108fe400078ef81e */
[----:B------:R-:W-:Y:S02]  /*0f30*/  SHF.R.U32.HI R30, RZ, 0x4, R30 ;  /* 0x00000004ff1e7819 */ /* 0x000fe4000001161e */
[----:B------:R-:W-:Y:S02]  /*0f40*/  IADD3 R57, P0, R36, R51, RZ ;  /* 0x0000003324397210 */ /* 0x000fe40007f1e0ff */
[----:B------:R-:W-:Y:S01]  /*0f50*/  LOP3.LUT R51, R31, 0xf0f0f0f, R30, 0xf8, !PT ;  /* 0x0f0f0f0f1f337812 */ /* 0x000fe200078ef81e */
[----:B------:R-:W-:Y:S01]  /*0f60*/  IMAD.WIDE R30, R4, 0x4, R52 ;  /* 0x00000004041e7825 */ /* 0x000fe200078e0234 */
[----:B------:R-:W-:-:S04]  /*0f70*/  LEA.HI.X.SX32 R50, R36, R50, 0x1, P0 ;  /* 0x0000003224327211 */ /* 0x000fc800000f0eff */
[----:B-----5:R0:W2:Y:S01]  /*0f80*/  LDG.E.CONSTANT R33, [R30.64+0x30] ;  /* 0x0000300a1e217981 */ /* 0x0200a2000c1e9900 */
[----:B------:R-:W-:Y:S02]  /*0f90*/  IMAD R59, R50, 0xb0, RZ ;  /* 0x000000b0323b7824 */ /* 0x000fe400078e02ff */
[----:B------:R-:W-:Y:S01]  /*0fa0*/  IMAD.WIDE R52, R41, 0x4, R52 ;  /* 0x0000000429347825 */ /* 0x000fe200078e0234 */
[----:B------:R-:W-:-:S04]  /*0fb0*/  IADD3 R61, P0, R39, UR7, RZ ;  /* 0x00000007273d7c10 */ /* 0x000fc8000ff1e0ff */
[----:B------:R1:W3:Y:S01]  /*0fc0*/  LDG.E.CONSTANT R50, [R52.64+0x10] ;  /* 0x0000100a34327981 */ /* 0x0002e2000c1e9900 */
[----:B0-----:R-:W-:-:S04]  /*0fd0*/  IMAD.WIDE.U32 R30, R57, R54, c[0x0][0x160] ;  /* 0x00005800391e7625 */ /* 0x001fc800078e0036 */
[----:B------:R-:W-:-:S04]  /*0fe0*/  IMAD.IADD R31, R31, 0x1, R59 ;  /* 0x000000011f1f7824 */ /* 0x000fc800078e023b */
[----:B-1----:R-:W-:-:S04]  /*0ff0*/  IMAD.WIDE R52, R4, 0x4, R30 ;  /* 0x0000000404347825 */ /* 0x002fc800078e021e */
[----:B------:R-:W-:Y:S01]  /*1000*/  IMAD.WIDE R30, R41, 0x4, R30 ;  /* 0x00000004291e7825 */ /* 0x000fe200078e021e */
[----:B------:R0:W-:Y:S04]  /*1010*/  STS [R27.X4], R56 ;  /* 0x000000381b007388 */ /* 0x0001e80000004800 */
[----:B------:R1:W5:Y:S04]  /*1020*/  LDG.E.CONSTANT R59, [R30.64+0x10] ;  /* 0x0000100a1e3b7981 */ /* 0x000368000c1e9900 */
[----:B------:R0:W2:Y:S01]  /*1030*/  LDG.E.CONSTANT R57, [R52.64+0x30] ;  /* 0x0000300a34397981 */ /* 0x0000a2000c1e9900 */
[----:B-1----:R-:W-:-:S05]  /*1040*/  LEA.HI.X.SX32 R30, R39, UR6, 0x1, P0 ;  /* 0x00000006271e7c11 */ /* 0x002fca00080f0eff */
[----:B0-----:R-:W-:Y:S02]  /*1050*/  IMAD R56, R30, 0xb0, RZ ;  /* 0x000000b01e387824 */ /* 0x001fe400078e02ff */
[----:B------:R-:W-:Y:S01]  /*1060*/  IMAD.WIDE.U32 R30, R61, R54, c[0x0][0x160] ;  /* 0x000058003d1e7625 */ /* 0x000fe200078e0036 */
[----:B------:R-:W-:-:S04]  /*1070*/  SHF.R.S32.HI R52, RZ, R42, R58 ;  /* 0x0000002aff347219 */ /* 0x000fc8000001143a */
[----:B------:R-:W-:Y:S02]  /*1080*/  IADD3 R31, R31, R56, RZ ;  /* 0x000000381f1f7210 */ /* 0x000fe40007ffe0ff */
[----:B------:R-:W-:-:S03]  /*1090*/  IADD3 R53, P0, R47, UR7, RZ ;  /* 0x000000072f357c10 */ /* 0x000fc6000ff1e0ff */
[----:B------:R0:W2:Y:S01]  /*10a0*/  LDG.E.CONSTANT R61, [R30.64] ;  /* 0x0000000a1e3d7981 */ /* 0x0000a2000c1e9900 */
[----:B------:R-:W-:Y:S01]  /*10b0*/  IMAD.SHL.U32 R52, R52, 0x10, RZ ;  /* 0x0000001034347824 */ /* 0x000fe200078e00ff */
[----:B------:R-:W-:Y:S02]  /*10c0*/  LEA.HI.X.SX32 R56, R47, UR6, 0x1, P0 ;  /* 0x000000062f387c11 */ /* 0x000fe400080f0eff */
[----:B0-----:R-:W-:Y:S01]  /*10d0*/  SHF.R.S32.HI R30, RZ, R45, R58 ;  /* 0x0000002dff1e7219 */ /* 0x001fe2000001143a */
[----:B------:R0:W-:Y:S03]  /*10e0*/  STS [R27.X4+0x20], R51 ;  /* 0x000020331b007388 */ /* 0x0001e60000004800 */
[----:B------:R-:W-:Y:S01]  /*10f0*/  SHF.L.U32 R30, R30, 0x4, RZ ;  /* 0x000000041e1e7819 */ /* 0x000fe200000006ff */
[----:B------:R-:W-:Y:S01]  /*1100*/  IMAD R56, R56, 0xb0, RZ ;  /* 0x000000b038387824 */ /* 0x000fe200078e02ff */
[----:B------:R-:W-:Y:S01]  /*1110*/  LOP3.LUT R58, R52, 0x10101010, RZ, 0xc0, !PT ;  /* 0x10101010343a7812 */ /* 0x000fe200078ec0ff */
[----:B------:R-:W-:Y:S01]  /*1120*/  IMAD.WIDE.U32 R52, R53, R54, c[0x0][0x160] ;  /* 0x0000580035347625 */ /* 0x000fe200078e0036 */
[----:B------:R-:W-:-:S02]  /*1130*/  LOP3.LUT R30, R30, 0x10101010, RZ, 0xc0, !PT ;  /* 0x101010101e1e7812 */ /* 0x000fc400078ec0ff */
[----:B0-----:R-:W-:Y:S01]  /*1140*/  SHF.R.U32.HI R51, RZ, 0x4, R32 ;  /* 0x00000004ff337819 */ /* 0x001fe20000011620 */
[----:B------:R-:W-:-:S03]  /*1150*/  IMAD.IADD R53, R53, 0x1, R56 ;  /* 0x0000000135357824 */ /* 0x000fc600078e0238 */
[----:B------:R-:W-:Y:S02]  /*1160*/  LOP3.LUT R51, R30, 0xf0f0f0f, R51, 0xf8, !PT ;  /* 0x0f0f0f0f1e337812 */ /* 0x000fe400078ef833 */
[-C--:B------:R-:W-:Y:S02]  /*1170*/  LEA R30, P1, R37, R52.reuse, 0x2 ;  /* 0x00000034251e7211 */ /* 0x080fe400078210ff */
[----:B------:R-:W-:Y:S02]  /*1180*/  IADD3 R52, P0, R49, R52, RZ ;  /* 0x0000003431347210 */ /* 0x000fe40007f1e0ff */
[----:B------:R-:W-:-:S03]  /*1190*/  IADD3.X R31, R53, R44, RZ, P1, !PT ;  /* 0x0000002c351f7210 */ /* 0x000fc60000ffe4ff */
[----:B------:R-:W-:Y:S02]  /*11a0*/  IMAD.X R53, R53, 0x1, R48, P0 ;  /* 0x0000000135357824 */ /* 0x000fe400000e0630 */
[----:B------:R0:W2:Y:S04]  /*11b0*/  LDG.E.CONSTANT R30, [R30.64+0x4] ;  /* 0x0000040a1e1e7981 */ /* 0x0000a8000c1e9900 */
[----:B------:R5:W2:Y:S01]  /*11c0*/  LDG.E.CONSTANT R53, [R52.64+0x4] ;  /* 0x0000040a34357981 */ /* 0x000aa2000c1e9900 */
[----:B------:R-:W-:Y:S02]  /*11d0*/  LOP3.LUT R54, R58, 0xf0f0f0f, R32, 0xf8, !PT ;  /* 0x0f0f0f0f3a367812 */ /* 0x000fe400078ef820 */
[--C-:B----4-:R-:W-:Y:S02]  /*11e0*/  SHF.R.S32.HI R32, RZ, R42, R55.reuse ;  /* 0x0000002aff207219 */ /* 0x110fe40000011437 */
[----:B------:R-:W-:-:S02]  /*11f0*/  SHF.R.S32.HI R56, RZ, R45, R55 ;  /* 0x0000002dff387219 */ /* 0x000fc40000011437 */
[----:B------:R-:W-:-:S03]  /*1200*/  SHF.L.U32 R32, R32, 0x4, RZ ;  /* 0x0000000420207819 */ /* 0x000fc600000006ff */
[----:B------:R-:W-:Y:S01]  /*1210*/  IMAD.SHL.U32 R56, R56, 0x10, RZ ;  /* 0x0000001038387824 */ /* 0x000fe200078e00ff */
[----:B------:R-:W-:-:S04]  /*1220*/  LOP3.LUT R55, R32, 0x10101010, RZ, 0xc0, !PT ;  /* 0x1010101020377812 */ /* 0x000fc800078ec0ff */
[--C-:B------:R-:W-:Y:S02]  /*1230*/  LOP3.LUT R32, R55, 0xf0f0f0f, R60.reuse, 0xf8, !PT ;  /* 0x0f0f0f0f37207812 */ /* 0x100fe400078ef83c */
[----:B------:R-:W-:Y:S02]  /*1240*/  SHF.R.U32.HI R60, RZ, 0x4, R60 ;  /* 0x00000004ff3c7819 */ /* 0x000fe4000001163c */
[----:B0-----:R-:W-:Y:S01]  /*1250*/  LOP3.LUT R31, R56, 0x10101010, RZ, 0xc0, !PT ;  /* 0x10101010381f7812 */ /* 0x001fe200078ec0ff */
[----:B------:R0:W-:Y:S03]  /*1260*/  STS [R28.X4+0x20], R51 ;  /* 0x000020331c007388 */ /* 0x0001e60000004800 */
[----:B------:R-:W-:Y:S01]  /*1270*/  LOP3.LUT R60, R31, 0xf0f0f0f, R60, 0xf8, !PT ;  /* 0x0f0f0f0f1f3c7812 */ /* 0x000fe200078ef83c */
[----:B------:R-:W-:Y:S04]  /*1280*/  STS [R28.X4], R54 ;  /* 0x000000361c007388 */ /* 0x000fe80000004800 */
        /* <DEDUP_REMOVED lines=9> */
[--C-:B-----5:R-:W-:Y:S02]  /*1320*/  SHF.R.S32.HI R52, RZ, R42, R59.reuse ;  /* 0x0000002aff347219 */ /* 0x120fe4000001143b */
[----:B------:R-:W-:Y:S02]  /*1330*/  SHF.R.S32.HI R59, RZ, R45, R59 ;  /* 0x0000002dff3b7219 */ /* 0x000fe4000001143b */
[----:B------:R-:W-:-:S03]  /*1340*/  SHF.L.U32 R52, R52, 0x4, RZ ;  /* 0x0000000434347819 */ /* 0x000fc600000006ff */
[----:B------:R-:W-:Y:S01]  /*1350*/  IMAD.SHL.U32 R59, R59, 0x10, RZ ;  /* 0x000000103b3b7824 */ /* 0x000fe200078e00ff */
[----:B------:R-:W-:Y:S02]  /*1360*/  LOP3.LUT R52, R52, 0x10101010, RZ, 0xc0, !PT ;  /* 0x1010101034347812 */ /* 0x000fe400078ec0ff */
[--C-:B--2---:R-:W-:Y:S02]  /*1370*/  LOP3.LUT R31, R50, 0xf0f0f0f, R33.reuse, 0xf8, !PT ;  /* 0x0f0f0f0f321f7812 */ /* 0x104fe400078ef821 */
[----:B------:R-:W-:Y:S02]  /*1380*/  SHF.R.U32.HI R33, RZ, 0x4, R33 ;  /* 0x00000004ff217819 */ /* 0x000fe40000011621 */
[----:B------:R-:W-:Y:S02]  /*1390*/  LOP3.LUT R50, R51, 0x10101010, RZ, 0xc0, !PT ;  /* 0x1010101033327812 */ /* 0x000fe400078ec0ff */
[--C-:B------:R-:W-:Y:S02]  /*13a0*/  LOP3.LUT R52, R52, 0xf0f0f0f, R57.reuse, 0xf8, !PT ;  /* 0x0f0f0f0f34347812 */ /* 0x100fe400078ef839 */
[----:B------:R-:W-:-:S02]  /*13b0*/  SHF.R.U32.HI R57, RZ, 0x4, R57 ;  /* 0x00000004ff397819 */ /* 0x000fc40000011639 */
[----:B------:R-:W-:Y:S01]  /*13c0*/  LOP3.LUT R33, R50, 0xf0f0f0f, R33, 0xf8, !PT ;  /* 0x0f0f0f0f32217812 */ /* 0x000fe200078ef821 */
[----:B------:R4:W-:Y:S04]  /*13d0*/  STS [R34.X4], R31 ;  /* 0x0000001f22007388 */ /* 0x0009e80000004800 */
[----:B------:R4:W-:Y:S04]  /*13e0*/  STS [R34.X4+0x20], R33 ;  /* 0x0000202122007388 */ /* 0x0009e80000004800 */
[----:B------:R4:W-:Y:S01]  /*13f0*/  STS [R35.X4], R52 ;  /* 0x0000003423007388 */ /* 0x0009e20000004800 */
[----:B-1----:R-:W-:-:S02]  /*1400*/  SHF.R.S32.HI R32, RZ, R43, R30 ;  /* 0x0000002bff207219 */ /* 0x002fc4000001141e */
[----:B------:R-:W-:Y:S02]  /*1410*/  LOP3.LUT R30, R59, 0x10101010, RZ, 0xc0, !PT ;  /* 0x101010103b1e7812 */ /* 0x000fe400078ec0ff */
[----:B------:R-:W-:Y:S02]  /*1420*/  SHF.R.S32.HI R53, RZ, R40, R53 ;  /* 0x00000028ff357219 */ /* 0x000fe40000011435 */
[----:B------:R-:W-:Y:S02]  /*1430*/  LOP3.LUT R32, R32, 0x30303030, RZ, 0xc0, !PT ;  /* 0x3030303020207812 */ /* 0x000fe400078ec0ff */
[----:B------:R-:W-:Y:S02]  /*1440*/  LOP3.LUT R30, R30, 0xf0f0f0f, R57, 0xf8, !PT ;  /* 0x0f0f0f0f1e1e7812 */ /* 0x000fe400078ef839 */
[----:B------:R-:W-:-:S03]  /*1450*/  LOP3.LUT R53, R32, 0xf0f0f0f, R53, 0xf8, !PT ;  /* 0x0f0f0f0f20357812 */ /* 0x000fc600078ef835 */
[----:B------:R4:W-:Y:S04]  /*1460*/  STS [R35.X4+0x20], R30 ;  /* 0x0000201e23007388 */ /* 0x0009e80000004800 */
[----:B------:R4:W-:Y:S04]  /*1470*/  STS [R38.X4+0x2080], R61 ;  /* 0x0020803d26007388 */ /* 0x0009e80000004800 */
[----:B------:R4:W-:Y:S01]  /*1480*/  STS [R46.X4+0x2104], R53 ;  /* 0x002104352e007388 */ /* 0x0009e20000004800 */
[----:B------:R-:W-:Y:S05]  /*1490*/  @P0 BRA `(.L_x_588) ;  /* 0x000013e000000947 */ /* 0x000fea0003800000 */
[----:B------:R-:W-:Y:S01]  /*14a0*/  MOV R55, UR4 ;  /* 0x0000000400377c02 */ /* 0x000fe20008000f00 */
[----:B------:R-:W-:Y:S01]  /*14b0*/  HFMA2.MMA R50, -RZ, RZ, 0, 2.1457672119140625e-06 ;  /* 0x00000024ff327435 */ /* 0x000fe200000001ff */
[----:B------:R-:W-:-:S03]  /*14c0*/  IMAD.U32 R32, RZ, RZ, UR4 ;  /* 0x00000004ff207e24 */ /* 0x000fc6000f8e00ff */
[----:B------:R-:W-:Y:S02]  /*14d0*/  IMAD R55, R55, 0x8, R14 ;  /* 0x0000000837377824 */ /* 0x000fe400078e020e */
[----:B------:R-:W-:-:S03]  /*14e0*/  LEA R51, R32, R5, 0x3 ;  /* 0x0000000520337211 */ /* 0x000fc600078e18ff */
[----:B----4-:R-:W-:Y:S02]  /*14f0*/  LEA.HI R31, R2, R55, RZ, 0x1d ;  /* 0x00000037021f7211 */ /* 0x010fe400078fe8ff */
[----:B------:R-:W-:-:S04]  /*1500*/  IMAD.WIDE.U32 R32, R51, R50, c[0x0][0x168] ;  /* 0x00005a0033207625 */ /* 0x000fc800078e0032 */
[----:B------:R-:W-:Y:S02]  /*1510*/  IMAD.WIDE R30, R31, R50, c[0x0][0x168] ;  /* 0x00005a001f1e7625 */ /* 0x000fe400078e0232 */
[----:B------:R-:W2:Y:S03]  /*1520*/  LDG.E.CONSTANT R33, [R32.64] ;  /* 0x0000000a20217981 */ /* 0x000ea6000c1e9900 */
[----:B------:R-:W-:-:S05]  /*1530*/  IADD3 R30, P0, R10, R30, RZ ;  /* 0x0000001e0a1e7210 */ /* 0x000fca0007f1e0ff */
[----:B------:R-:W-:-:S05]  /*1540*/  IMAD.X R31, RZ, RZ, R31, P0 ;  /* 0x000000ffff1f7224 */ /* 0x000fca00000e061f */
[----:B------:R-:W3:Y:S04]  /*1550*/  LDG.E.CONSTANT R30, [R30.64+0x4] ;  /* 0x0000040a1e1e7981 */ /* 0x000ee8000c1e9900 */
[----:B---3--:R-:W-:Y:S04]  /*1560*/  STS [R13.X4+0x2314], R30 ;  /* 0x0023141e0d007388 */ /* 0x008fe80000004800 */
[----:B--2---:R-:W-:Y:S04]  /*1570*/  STS [R12+0x2514], R33 ;  /* 0x002514210c007388 */ /* 0x004fe80000000800 */
        /* <DEDUP_REMOVED lines=13> */
[----:B------:R-:W-:Y:S04]  /*1650*/  LDS R60, [R7+0x60] ;  /* 0x00006000073c7984 */ /* 0x000fe80000000800 */
[----:B------:R-:W-:Y:S01]  /*1660*/  LDS R57, [R6+0x10] ;  /* 0x0000100006397984 */ /* 0x000fe20000000800 */
[----:B-1----:R-:W-:-:S03]  /*1670*/  IDP.4A.S8.S8 R54, R59, R56, R54 ;  /* 0x000000383b367226 */ /* 0x002fc60000000636 */
[----:B------:R-:W0:Y:S04]  /*1680*/  LDS R56, [R7+0x10] ;  /* 0x0000100007387984 */ /* 0x000e280000000800 */
[----:B------:R-:W-:Y:S01]  /*1690*/  LDS R59, [R6+0x24] ;  /* 0x00002400063b7984 */ /* 0x000fe20000000800 */
[----:B--2---:R-:W-:-:S03]  /*16a0*/  IDP.4A.S8.S8 R54, R53, R52, R54 ;  /* 0x0000003435367226 */ /* 0x004fc60000000636 */
[----:B------:R-:W-:Y:S04]  /*16b0*/  LDS R52, [R6+0x20] ;  /* 0x0000200006347984 */ /* 0x000fe80000000800 */
[----:B------:R-:W1:Y:S01]  /*16c0*/  LDS R53, [R7+0x20] ;  /* 0x0000200007357984 */ /* 0x000e620000000800 */
[----:B---3--:R-:W-:-:S03]  /*16d0*/  IDP.4A.S8.S8 R30, R31, R30, R54 ;  /* 0x0000001e1f1e7226 */ /* 0x008fc60000000636 */
[----:B------:R-:W-:Y:S01]  /*16e0*/  LDS R31, [R7+0x2c] ;  /* 0x00002c00071f7984 */ /* 0x000fe20000000800 */
[----:B0-----:R-:W-:-:S03]  /*16f0*/  IDP.4A.S8.S8 R30, R57, R56, R30 ;  /* 0x00000038391e7226 */ /* 0x001fc6000000061e */
[----:B------:R-:W-:Y:S04]  /*1700*/  LDS R57, [R6+0x18] ;  /* 0x0000180006397984 */ /* 0x000fe80000000800 */
[----:B------:R-:W0:Y:S01]  /*1710*/  LDS R56, [R7+0x18] ;  /* 0x0000180007387984 */ /* 0x000e220000000800 */
[----:B------:R-:W-:-:S03]  /*1720*/  IDP.4A.S8.S8 R54, R32, R33, R30 ;  /* 0x0000002120367226 */ /* 0x000fc6000000061e */
[----:B------:R-:W-:Y:S04]  /*1730*/  LDS R32, [R6+0x28] ;  /* 0x0000280006207984 */ /* 0x000fe80000000800 */
[----:B------:R-:W2:Y:S04]  /*1740*/  LDS R33, [R7+0x28] ;  /* 0x0000280007217984 */ /* 0x000ea80000000800 */
[----:B------:R-:W3:Y:S01]  /*1750*/  LDS R30, [R6+0x2c] ;  /* 0x00002c00061e7984 */ /* 0x000ee20000000800 */
[----:B-1----:R-:W-:-:S03]  /*1760*/  IDP.4A.S8.S8 R52, R52, R53, RZ ;  /* 0x0000003534347226 */ /* 0x002fc600000006ff */
[----:B------:R-:W-:Y:S01]  /*1770*/  LDS R53, [R6+0x1c] ;  /* 0x00001c0006357984 */ /* 0x000fe20000000800 */
[----:B------:R-:W-:-:S03]  /*1780*/  IDP.4A.S8.S8 R58, R59, R58, R52 ;  /* 0x0000003a3b3a7226 */ /* 0x000fc60000000634 */
[----:B------:R-:W-:Y:S01]  /*1790*/  LDS R59, [R7+0x30] ;  /* 0x00003000073b7984 */ /* 0x000fe20000000800 */
[----:B0-----:R-:W-:-:S03]  /*17a0*/  IDP.4A.S8.S8 R52, R57, R56, R54 ;  /* 0x0000003839347226 */ /* 0x001fc60000000636 */
[----:B------:R-:W0:Y:S04]  /*17b0*/  LDS R57, [R6+0x30] ;  /* 0x0000300006397984 */ /* 0x000e280000000800 */
[----:B------:R-:W1:Y:S01]  /*17c0*/  LDS R56, [R7+0x1c] ;  /* 0x00001c0007387984 */ /* 0x000e620000000800 */
[----:B--2---:R-:W-:-:S03]  /*17d0*/  IDP.4A.S8.S8 R58, R32, R33, R58 ;  /* 0x00000021203a7226 */ /* 0x004fc6000000063a */
[----:B------:R-:W-:Y:S04]  /*17e0*/  LDS R32, [R6+0x34] ;  /* 0x0000340006207984 */ /* 0x000fe80000000800 */
[----:B------:R-:W2:Y:S01]  /*17f0*/  LDS R33, [R7+0x34] ;  /* 0x0000340007217984 */ /* 0x000ea20000000800 */
[----:B---3--:R-:W-:-:S03]  /*1800*/  IDP.4A.S8.S8 R30, R30, R31, R58 ;  /* 0x0000001f1e1e7226 */ /* 0x008fc6000000063a */
[----:B------:R-:W-:Y:S04]  /*1810*/  LDS R54, [R6+0x38] ;  /* 0x0000380006367984 */ /* 0x000fe80000000800 */
[----:B------:R-:W3:Y:S04]  /*1820*/  LDS R31, [R7+0x38] ;  /* 0x00003800071f7984 */ /* 0x000ee80000000800 */
[----:B------:R-:W-:Y:S01]  /*1830*/  LDS R58, [R7+0x40] ;  /* 0x00004000073a7984 */ /* 0x000fe20000000800 */
[----:B0-----:R-:W-:Y:S02]  /*1840*/  IDP.4A.S8.S8 R57, R57, R59, R30 ;  /* 0x0000003b39397226 */ /* 0x001fe4000000061e */
[----:B-1----:R-:W-:-:S02]  /*1850*/  IDP.4A.S8.S8 R30, R53, R56, R52 ;  /* 0x00000038351e7226 */ /* 0x002fc40000000634 */
[----:B------:R-:W-:Y:S04]  /*1860*/  LDS R52, [R6+0x44] ;  /* 0x0000440006347984 */ /* 0x000fe80000000800 */
[----:B------:R-:W-:Y:S01]  /*1870*/  LDS R53, [R7+0x44] ;  /* 0x0000440007357984 */ /* 0x000fe20000000800 */
[----:B--2---:R-:W-:-:S03]  /*1880*/  IDP.4A.S8.S8 R32, R32, R33, R57 ;  /* 0x0000002120207226 */ /* 0x004fc60000000639 */
[----:B------:R-:W0:Y:S04]  /*1890*/  LDS R57, [R6+0x40] ;  /* 0x0000400006397984 */ /* 0x000e280000000800 */
[----:B------:R-:W-:Y:S01]  /*18a0*/  LDS R56, [R6+0x3c] ;  /* 0x00003c0006387984 */ /* 0x000fe20000000800 */
[----:B---3--:R-:W-:-:S03]  /*18b0*/  IDP.4A.S8.S8 R54, R54, R31, R32 ;  /* 0x0000001f36367226 */ /* 0x008fc60000000620 */
[----:B------:R-:W1:Y:S04]  /*18c0*/  LDS R31, [R7+0x3c] ;  /* 0x00003c00071f7984 */ /* 0x000e680000000800 */
[----:B------:R-:W-:Y:S04]  /*18d0*/  LDS R32, [R6+0x48] ;  /* 0x0000480006207984 */ /* 0x000fe80000000800 */
[----:B------:R-:W2:Y:S01]  /*18e0*/  LDS R33, [R7+0x48] ;  /* 0x0000480007217984 */ /* 0x000ea20000000800 */
[----:B0-----:R-:W-:-:S03]  /*18f0*/  IDP.4A.S8.S8 R57, R57, R58, RZ ;  /* 0x0000003a39397226 */ /* 0x001fc600000006ff */
[----:B------:R-:W-:Y:S01]  /*1900*/  LDS R58, [R7+0x50] ;  /* 0x00005000073a7984 */ /* 0x000fe20000000800 */
[----:B------:R-:W-:-:S03]  /*1910*/  IDP.4A.S8.S8 R57, R52, R53, R57 ;  /* 0x0000003534397226 */ /* 0x000fc60000000639 */
[----:B------:R-:W-:Y:S04]  /*1920*/  LDS R53, [R6+0x4c] ;  /* 0x00004c0006357984 */ /* 0x000fe80000000800 */
[----:B------:R-:W0:Y:S01]  /*1930*/  LDS R52, [R7+0x4c] ;  /* 0x00004c0007347984 */ /* 0x000e220000000800 */
[----:B-1----:R-:W-:-:S03]  /*1940*/  IDP.4A.S8.S8 R31, R56, R31, R54 ;  /* 0x0000001f381f7226 */ /* 0x002fc60000000636 */
[----:B------:R-:W1:Y:S01]  /*1950*/  LDS R56, [R6+0x50] ;  /* 0x0000500006387984 */ /* 0x000e620000000800 */
[----:B--2---:R-:W-:-:S03]  /*1960*/  IDP.4A.S8.S8 R54, R32, R33, R57 ;  /* 0x0000002120367226 */ /* 0x004fc60000000639 */
[----:B------:R-:W-:Y:S04]  /*1970*/  LDS R32, [R6+0x54] ;  /* 0x0000540006207984 */ /* 0x000fe80000000800 */
[----:B------:R-:W2:Y:S04]  /*1980*/  LDS R57, [R7+0x54] ;  /* 0x0000540007397984 */ /* 0x000ea80000000800 */
[----:B------:R-:W3:Y:S01]  /*1990*/  LDS.U8 R33, [R11.X4+0x2104] ;  /* 0x002104000b217984 */ /* 0x000ee20000004000 */
[----:B0-----:R-:W-:-:S03]  /*19a0*/  IDP.4A.S8.S8 R53, R53, R52, R54 ;  /* 0x0000003435357226 */ /* 0x001fc60000000636 */
[----:B------:R-:W0:Y:S01]  /*19b0*/  LDS.U8 R52, [R11.X4+0x2105] ;  /* 0x002105000b347984 */ /* 0x000e220000004000 */
[----:B-1----:R-:W-:-:S03]  /*19c0*/  IDP.4A.S8.S8 R53, R56, R58, R53 ;  /* 0x0000003a38357226 */ /* 0x002fc60000000635 */
[----:B------:R-:W1:Y:S04]  /*19d0*/  LDS R54, [R3.X16+0x2514] ;  /* 0x0025140003367984 */ /* 0x000e68000000c800 */
[----:B------:R-:W-:Y:S01]  /*19e0*/  LDS R56, [R6+0x5c] ;  /* 0x00005c0006387984 */ /* 0x000fe20000000800 */
[----:B--2---:R-:W-:-:S03]  /*19f0*/  IDP.4A.S8.S8 R32, R32, R57, R53 ;  /* 0x0000003920207226 */ /* 0x004fc60000000635 */
[----:B------:R-:W2:Y:S01]  /*1a00*/  LDS R53, [R3.X16+0x2518] ;  /* 0x0025180003357984 */ /* 0x000ea2000000c800 */
[----:B---3--:R-:W-:-:S03]  /*1a10*/  IMAD R58, R30, R33, RZ ;  /* 0x000000211e3a7224 */ /* 0x008fc600078e02ff */
[----:B------:R-:W-:Y:S04]  /*1a20*/  LDS R57, [R6+0x58] ;  /* 0x0000580006397984 */ /* 0x000fe80000000800 */
[----:B------:R-:W3:Y:S04]  /*1a30*/  LDS R30, [R7+0x58] ;  /* 0x00005800071e7984 */ /* 0x000ee80000000800 */
[----:B------:R-:W4:Y:S01]  /*1a40*/  LDS R33, [R7+0x5c] ;  /* 0x00005c0007217984 */ /* 0x000f220000000800 */
[----:B------:R-:W5:Y:S01]  /*1a50*/  I2F R58, R58 ;  /* 0x0000003a003a7306 */ /* 0x000f620000201400 */
[----:B0-----:R-:W-:-:S07]  /*1a60*/  IMAD R59, R31, R52, RZ ;  /* 0x000000341f3b7224 */ /* 0x001fce00078e02ff */
[----:B------:R-:W0:Y:S01]  /*1a70*/  I2F R59, R59 ;  /* 0x0000003b003b7306 */ /* 0x000e220000201400 */
[----:B-1----:R-:W-:-:S05]  /*1a80*/  HADD2.F32 R31, -RZ, R54.H0_H0 ;  /* 0x20000036ff1f7230 */ /* 0x002fca0000004100 */
[----:B-----5:R-:W-:Y:S01]  /*1a90*/  FFMA.FTZ R31, R31, R58, RZ ;  /* 0x0000003a1f1f7223 */ /* 0x020fe200000100ff */
[----:B--2---:R-:W-:Y:S01]  /*1aa0*/  HADD2.F32 R52, -RZ, R53.H0_H0 ;  /* 0x20000035ff347230 */ /* 0x004fe20000004100 */
[----:B---3--:R-:W-:-:S04]  /*1ab0*/  IDP.4A.S8.S8 R30, R57, R30, R32 ;  /* 0x0000001e391e7226 */ /* 0x008fc80000000620 */
[----:B0-----:R-:W-:Y:S01]  /*1ac0*/  FFMA.FTZ R52, R52, R59, R31 ;  /* 0x0000003b34347223 */ /* 0x001fe2000001001f */
[----:B------:R-:W-:Y:S01]  /*1ad0*/  LDS R57, [R7+0x64] ;  /* 0x0000640007397984 */ /* 0x000fe20000000800 */
[----:B----4-:R-:W-:-:S03]  /*1ae0*/  IDP.4A.S8.S8 R56, R56, R33, R30 ;  /* 0x0000002138387226 */ /* 0x010fc6000000061e */
[----:B------:R-:W0:Y:S04]  /*1af0*/  LDS R31, [R6+0x60] ;  /* 0x00006000061f7984 */ /* 0x000e280000000800 */
[----:B------:R-:W1:Y:S04]  /*1b00*/  LDS R30, [R6+0x64] ;  /* 0x00006400061e7984 */ /* 0x000e680000000800 */
[----:B------:R-:W-:Y:S04]  /*1b10*/  LDS R32, [R6+0x68] ;  /* 0x0000680006207984 */ /* 0x000fe80000000800 */
[----:B------:R-:W2:Y:S01]  /*1b20*/  LDS R33, [R7+0x68] ;  /* 0x0000680007217984 */ /* 0x000ea20000000800 */
[----:B------:R-:W-:Y:S01]  /*1b30*/  LEA.HI R55, R8, R55, RZ, 0x1d ;  /* 0x0000003708377211 */ /* 0x000fe200078fe8ff */
[----:B------:R-:W-:-:S02]  /*1b40*/  HADD2.F32 R53, -RZ, R53.H1_H1 ;  /* 0x30000035ff357230 */ /* 0x000fc40000004100 */
[----:B------:R-:W-:Y:S01]  /*1b50*/  LDS.U8 R59, [R11.X4+0x210e] ;  /* 0x00210e000b3b7984 */ /* 0x000fe20000004000 */
[----:B0-----:R-:W-:-:S04]  /*1b60*/  IDP.4A.S8.S8 R31, R31, R60, RZ ;  /* 0x0000003c1f1f7226 */ /* 0x001fc800000006ff */
[----:B-1----:R-:W-:Y:S02]  /*1b70*/  IDP.4A.S8.S8 R57, R30, R57, R31 ;  /* 0x000000391e397226 */ /* 0x002fe4000000061f */
[----:B------:R-:W-:-:S05]  /*1b80*/  IMAD.WIDE R30, R55, R50, c[0x0][0x168] ;  /* 0x00005a00371e7625 */ /* 0x000fca00078e0232 */
[----:B------:R-:W-:Y:S01]  /*1b90*/  IADD3 R30, P0, R10, R30, RZ ;  /* 0x0000001e0a1e7210 */ /* 0x000fe20007f1e0ff */
[----:B--2---:R-:W-:Y:S01]  /*1ba0*/  IDP.4A.S8.S8 R57, R32, R33, R57 ;  /* 0x0000002120397226 */ /* 0x004fe20000000639 */
[----:B------:R-:W-:Y:S02]  /*1bb0*/  IADD3 R33, R51, 0x4, RZ ;  /* 0x0000000433217810 */ /* 0x000fe40007ffe0ff */
[----:B------:R-:W-:Y:S01]  /*1bc0*/  IADD3.X R31, RZ, R31, RZ, P0, !PT ;  /* 0x0000001fff1f7210 */ /* 0x000fe200007fe4ff */
[----:B------:R-:W-:Y:S02]  /*1bd0*/  LDS R51, [R7+0x6c] ;  /* 0x00006c0007337984 */ /* 0x000fe40000000800 */
[----:B------:R-:W-:Y:S02]  /*1be0*/  IMAD.WIDE.U32 R32, R33, R50, c[0x0][0x168] ;  /* 0x00005a0021207625 */ /* 0x000fe400078e0032 */
[----:B------:R0:W2:Y:S04]  /*1bf0*/  LDG.E.CONSTANT R58, [R30.64+0x4] ;  /* 0x0000040a1e3a7981 */ /* 0x0000a8000c1e9900 */
[----:B------:R1:W3:Y:S04]  /*1c00*/  LDG.E.CONSTANT R55, [R32.64] ;  /* 0x0000000a20377981 */ /* 0x0002e8000c1e9900 */
[----:B------:R-:W4:Y:S04]  /*1c10*/  LDS R50, [R6+0x6c] ;  /* 0x00006c0006327984 */ /* 0x000f280000000800 */
[----:B0-----:R-:W-:Y:S04]  /*1c20*/  LDS R31, [R6+0x7c] ;  /* 0x00007c00061f7984 */ /* 0x001fe80000000800 */
[----:B-1----:R-:W-:Y:S04]  /*1c30*/  LDS R32, [R7+0x7c] ;  /* 0x00007c0007207984 */ /* 0x002fe80000000800 */
[----:B------:R-:W-:Y:S04]  /*1c40*/  LDS.U8 R30, [R11.X4+0x210c] ;  /* 0x00210c000b1e7984 */ /* 0x000fe80000004000 */
[----:B------:R-:W-:Y:S01]  /*1c50*/  LDS.U8 R33, [R11.X4+0x2106] ;  /* 0x002106000b217984 */ /* 0x000fe20000004000 */
[----:B----4-:R-:W-:-:S03]  /*1c60*/  IDP.4A.S8.S8 R50, R50, R51, R57 ;  /* 0x0000003332327226 */ /* 0x010fc60000000639 */
        /* <DEDUP_REMOVED lines=8> */
[----:B------:R-:W-:-:S03]  /*1cf0*/  IMAD R56, R56, R33, RZ ;  /* 0x0000002138387224 */ /* 0x000fc600078e02ff */
[----:B------:R-:W1:Y:S01]  /*1d00*/  LDS R33, [R9.X4+0x251c] ;  /* 0x00251c0009217984 */ /* 0x000e620000004800 */
[----:B0-----:R-:W-:-:S03]  /*1d10*/  IDP.4A.S8.S8 R50, R51, R57, R50 ;  /* 0x0000003933327226 */ /* 0x001fc60000000632 */
[----:B------:R-:W0:Y:S01]  /*1d20*/  LDS.U8 R51, [R11.X4+0x2107] ;  /* 0x002107000b337984 */ /* 0x000e220000004000 */
[----:B------:R-:W-:Y:S02]  /*1d30*/  IDP.4A.S8.S8 R50, R31, R32, R50 ;  /* 0x000000201f327226 */ /* 0x000fe40000000632 */
[----:B------:R-:W4:Y:S01]  /*1d40*/  I2F.U16 R31, R30 ;  /* 0x0000001e001f7306 */ /* 0x000f220000101000 */
[----:B------:R-:W-:-:S05]  /*1d50*/  HADD2.F32 R32, -RZ, R54.H1_H1 ;  /* 0x30000036ff207230 */ /* 0x000fca0000004100 */
[----:B----4-:R-:W-:Y:S02]  /*1d60*/  FFMA.FTZ R32, R32, R31, RZ ;  /* 0x0000001f20207223 */ /* 0x010fe400000100ff */
[----:B------:R-:W4:Y:S01]  /*1d70*/  LDS.U8 R31, [R11.X4+0x210d] ;  /* 0x00210d000b1f7984 */ /* 0x000f220000004000 */
[----:B-1----:R-:W-:Y:S01]  /*1d80*/  HADD2.F32 R30, -RZ, R33.H0_H0 ;  /* 0x20000021ff1e7230 */ /* 0x002fe20000004100 */
[----:B0-----:R-:W-:Y:S02]  /*1d90*/  IMAD R54, R50, R51, RZ ;  /* 0x0000003332367224 */ /* 0x001fe400078e02ff */
[----:B------:R-:W0:Y:S01]  /*1da0*/  I2F R51, R56 ;  /* 0x0000003800337306 */ /* 0x000e220000201400 */
[----:B------:R-:W1:Y:S07]  /*1db0*/  LDS R50, [R9.X4+0x2520] ;  /* 0x0025200009327984 */ /* 0x000e6e0000004800 */
[----:B----4-:R-:W4:Y:S01]  /*1dc0*/  I2F.U16 R31, R31 ;  /* 0x0000001f001f7306 */ /* 0x010f220000101000 */
[----:B0-----:R-:W-:-:S02]  /*1dd0*/  FFMA.FTZ R30, R30, R51, RZ ;  /* 0x000000331e1e7223 */ /* 0x001fc400000100ff */
[----:B------:R-:W0:Y:S01]  /*1de0*/  LDS.U8 R51, [R11.X4+0x210f] ;  /* 0x00210f000b337984 */ /* 0x000e220000004000 */
[----:B----4-:R-:W-:-:S03]  /*1df0*/  FFMA.FTZ R32, R53, R31, R32 ;  /* 0x0000001f35207223 */ /* 0x010fc60000010020 */
[----:B------:R-:W-:Y:S04]  /*1e00*/  LDS R31, [R16.X4+0x2080] ;  /* 0x00208000101f7984 */ /* 0x000fe80000004800 */
[----:B------:R-:W-:Y:S06]  /*1e10*/  BAR.SYNC.DEFER_BLOCKING 0x0 ;  /* 0x0000000000007b1d */ /* 0x000fec0000010000 */
[----:B------:R-:W4:Y:S01]  /*1e20*/  I2F R54, R54 ;  /* 0x0000003600367306 */ /* 0x000f220000201400 */
[----:B-1----:R-:W-:Y:S01]  /*1e30*/  HADD2.F32 R53, -RZ, R50.H0_H0 ;  /* 0x20000032ff357230 */ /* 0x002fe20000004100 */
[----:B--2---:R1:W-:Y:S04]  /*1e40*/  STS [R13.X4+0x2314], R58 ;  /* 0x0023143a0d007388 */ /* 0x0043e80000004800 */
[----:B---3--:R-:W-:Y:S04]  /*1e50*/  STS [R12+0x2514], R55 ;  /* 0x002514370c007388 */ /* 0x008fe80000000800 */
[----:B------:R-:W-:Y:S01]  /*1e60*/  BAR.SYNC.DEFER_BLOCKING 0x0 ;  /* 0x0000000000007b1d */ /* 0x000fe20000010000 */
[----:B----4-:R-:W-:-:S05]  /*1e70*/  FFMA.FTZ R30, R53, R54, R30 ;  /* 0x00000036351e7223 */ /* 0x010fca000001001e */
[----:B------:R-:W-:Y:S04]  /*1e80*/  LDS R53, [R6+0x80] ;  /* 0x0000800006357984 */ /* 0x000fe80000000800 */
[----:B------:R-:W2:Y:S04]  /*1e90*/  LDS R54, [R7] ;  /* 0x0000000007367984 */ /* 0x000ea80000000800 */
[----:B------:R-:W-:Y:S04]  /*1ea0*/  LDS R60, [R6+0x84] ;  /* 0x00008400063c7984 */ /* 0x000fe80000000800 */
[----:B------:R-:W3:Y:S04]  /*1eb0*/  LDS R61, [R7+0x4] ;  /* 0x00000400073d7984 */ /* 0x000ee80000000800 */
[----:B------:R-:W-:Y:S04]  /*1ec0*/  LDS R56, [R6+0x88] ;  /* 0x0000880006387984 */ /* 0x000fe80000000800 */
[----:B------:R-:W4:Y:S01]  /*1ed0*/  LDS R57, [R7+0x8] ;  /* 0x0000080007397984 */ /* 0x000f220000000800 */
[----:B-1----:R1:W5:Y:S01]  /*1ee0*/  I2F.U16 R58, R59 ;  /* 0x0000003b003a7306 */ /* 0x0023620000101000 */
[----:B------:R-:W-:-:S02]  /*1ef0*/  HADD2.F32 R33, -RZ, R33.H1_H1 ;  /* 0x30000021ff217230 */ /* 0x000fc40000004100 */
[----:B------:R-:W-:Y:S05]  /*1f00*/  LDS R55, [R7+0x20] ;  /* 0x0000200007377984 */ /* 0x000fea0000000800 */
[----:B0-----:R-:W0:Y:S01]  /*1f10*/  I2F.U16 R51, R51 ;  /* 0x0000003300337306 */ /* 0x001e220000101000 */
[----:B------:R-:W-:Y:S01]  /*1f20*/  HADD2.F32 R50, -RZ, R50.H1_H1 ;  /* 0x30000032ff327230 */ /* 0x000fe20000004100 */
[----:B-1----:R-:W-:Y:S01]  /*1f30*/  LDS R59, [R7+0x24] ;  /* 0x00002400073b7984 */ /* 0x002fe20000000800 */
[----:B--2---:R-:W-:-:S03]  /*1f40*/  IDP.4A.S8.S8 R53, R53, R54, RZ ;  /* 0x0000003635357226 */ /* 0x004fc600000006ff */
[----:B------:R-:W-:Y:S01]  /*1f50*/  LDS R54, [R7+0xc] ;  /* 0x00000c0007367984 */ /* 0x000fe20000000800 */
[----:B---3--:R-:W-:-:S03]  /*1f60*/  IDP.4A.S8.S8 R60, R60, R61, R53 ;  /* 0x0000003d3c3c7226 */ /* 0x008fc60000000635 */
[----:B------:R-:W1:Y:S01]  /*1f70*/  LDS R53, [R6+0x8c] ;  /* 0x00008c0006357984 */ /* 0x000e620000000800 */
[----:B-----5:R-:W-:-:S03]  /*1f80*/  FFMA.FTZ R33, R33, R58, RZ ;  /* 0x0000003a21217223 */ /* 0x020fc600000100ff */
[----:B------:R-:W-:Y:S01]  /*1f90*/  LDS R58, [R6+0xa4] ;  /* 0x0000a400063a7984 */ /* 0x000fe20000000800 */
[----:B----4-:R-:W-:-:S03]  /*1fa0*/  IDP.4A.S8.S8 R57, R56, R57, R60 ;  /* 0x0000003938397226 */ /* 0x010fc6000000063c */
[----:B------:R-:W2:Y:S01]  /*1fb0*/  LDS R56, [R6+0xa0] ;  /* 0x0000a00006387984 */ /* 0x000ea20000000800 */
[----:B0-----:R-:W-:-:S03]  /*1fc0*/  FFMA.FTZ R33, R50, R51, R33 ;  /* 0x0000003332217223 */ /* 0x001fc60000010021 */
[----:B------:R-:W-:Y:S04]  /*1fd0*/  LDS R50, [R6+0xa8] ;  /* 0x0000a80006327984 */ /* 0x000fe80000000800 */
[----:B------:R-:W0:Y:S04]  /*1fe0*/  LDS R51, [R7+0x28] ;  /* 0x0000280007337984 */ /* 0x000e280000000800 */
[----:B------:R-:W-:Y:S01]  /*1ff0*/  LDS.U8 R61, [R11.X4+0x210b] ;  /* 0x00210b000b3d7984 */ /* 0x000fe20000004000 */
[----:B-1----:R-:W-:-:S03]  /*2000*/  IDP.4A.S8.S8 R53, R53, R54, R57 ;  /* 0x0000003635357226 */ /* 0x002fc60000000639 */
[----:B------:R-:W-:Y:S04]  /*2010*/  LDS R54, [R6+0x90] ;  /* 0x0000900006367984 */ /* 0x000fe80000000800 */
[----:B------:R-:W1:Y:S01]  /*2020*/  LDS R57, [R7+0x10] ;  /* 0x0000100007397984 */ /* 0x000e620000000800 */
[----:B--2---:R-:W-:-:S03]  /*2030*/  IDP.4A.S8.S8 R55, R56, R55, RZ ;  /* 0x0000003738377226 */ /* 0x004fc600000006ff */
[----:B------:R-:W-:Y:S01]  /*2040*/  LDS R56, [R6+0x94] ;  /* 0x0000940006387984 */ /* 0x000fe20000000800 */
[----:B------:R-:W-:-:S03]  /*2050*/  IDP.4A.S8.S8 R58, R58, R59, R55 ;  /* 0x0000003b3a3a7226 */ /* 0x000fc60000000637 */
[----:B------:R-:W-:Y:S01]  /*2060*/  LDS R55, [R7+0x2c] ;  /* 0x00002c0007377984 */ /* 0x000fe20000000800 */
[----:B0-----:R-:W-:-:S03]  /*2070*/  IDP.4A.S8.S8 R58, R50, R51, R58 ;  /* 0x00000033323a7226 */ /* 0x001fc6000000063a */
[----:B------:R-:W-:Y:S04]  /*2080*/  LDS R51, [R6+0xb0] ;  /* 0x0000b00006337984 */ /* 0x000fe80000000800 */
[----:B------:R-:W-:Y:S04]  /*2090*/  LDS R50, [R7+0x30] ;  /* 0x0000300007327984 */ /* 0x000fe80000000800 */
[----:B------:R-:W-:Y:S01]  /*20a0*/  LDS R59, [R7+0x60] ;  /* 0x00006000073b7984 */ /* 0x000fe20000000800 */
[----:B-1----:R-:W-:-:S03]  /*20b0*/  IDP.4A.S8.S8 R53, R54, R57, R53 ;  /* 0x0000003936357226 */ /* 0x002fc60000000635 */
[----:B------:R-:W0:Y:S04]  /*20c0*/  LDS R57, [R7+0x14] ;  /* 0x0000140007397984 */ /* 0x000e280000000800 */
[----:B------:R-:W1:Y:S01]  /*20d0*/  LDS R54, [R6+0xac] ;  /* 0x0000ac0006367984 */ /* 0x000e620000000800 */
[----:B0-----:R-:W-:-:S03]  /*20e0*/  IDP.4A.S8.S8 R53, R56, R57, R53 ;  /* 0x0000003938357226 */ /* 0x001fc60000000635 */
[----:B------:R-:W-:Y:S01]  /*20f0*/  LDS R56, [R6+0x98] ;  /* 0x0000980006387984 */ /* 0x000fe20000000800 */
[----:B-1----:R-:W-:-:S03]  /*2100*/  IDP.4A.S8.S8 R58, R54, R55, R58 ;  /* 0x00000037363a7226 */ /* 0x002fc6000000063a */
[----:B------:R-:W0:Y:S04]  /*2110*/  LDS R57, [R7+0x18] ;  /* 0x0000180007397984 */ /* 0x000e280000000800 */
[----:B------:R-:W-:Y:S04]  /*2120*/  LDS R54, [R6+0xb4] ;  /* 0x0000b40006367984 */ /* 0x000fe80000000800 */
[----:B------:R-:W1:Y:S01]  /*2130*/  LDS R55, [R7+0x34] ;  /* 0x0000340007377984 */ /* 0x000e620000000800 */
[----:B------:R-:W-:-:S03]  /*2140*/  IDP.4A.S8.S8 R58, R51, R50, R58 ;  /* 0x00000032333a7226 */ /* 0x000fc6000000063a */
[----:B------:R-:W-:Y:S04]  /*2150*/  LDS R51, [R6+0xb8] ;  /* 0x0000b80006337984 */ /* 0x000fe80000000800 */
[----:B------:R-:W2:Y:S01]  /*2160*/  LDS R50, [R7+0x38] ;  /* 0x0000380007327984 */ /* 0x000ea20000000800 */
[----:B0-----:R-:W-:-:S03]  /*2170*/  IDP.4A.S8.S8 R53, R56, R57, R53 ;  /* 0x0000003938357226 */ /* 0x001fc60000000635 */
[----:B------:R-:W-:Y:S04]  /*2180*/  LDS R57, [R6+0xbc] ;  /* 0x0000bc0006397984 */ /* 0x000fe80000000800 */
[----:B------:R-:W0:Y:S01]  /*2190*/  LDS R56, [R7+0x3c] ;  /* 0x00003c0007387984 */ /* 0x000e220000000800 */
[----:B-1----:R-:W-:-:S03]  /*21a0*/  IDP.4A.S8.S8 R54, R54, R55, R58 ;  /* 0x0000003736367226 */ /* 0x002fc6000000063a */
[----:B------:R-:W-:Y:S04]  /*21b0*/  LDS R58, [R6+0x9c] ;  /* 0x00009c00063a7984 */ /* 0x000fe80000000800 */
[----:B------:R-:W1:Y:S01]  /*21c0*/  LDS R55, [R7+0x1c] ;  /* 0x00001c0007377984 */ /* 0x000e620000000800 */
[----:B--2---:R-:W-:-:S03]  /*21d0*/  IDP.4A.S8.S8 R51, R51, R50, R54 ;  /* 0x0000003233337226 */ /* 0x004fc60000000636 */
[----:B------:R-:W2:Y:S04]  /*21e0*/  LDS.U8 R50, [R11.X4+0x2108] ;  /* 0x002108000b327984 */ /* 0x000ea80000004000 */
[----:B------:R-:W3:Y:S01]  /*21f0*/  LDS.U8 R54, [R11.X4+0x2109] ;  /* 0x002109000b367984 */ /* 0x000ee20000004000 */
[----:B0-----:R-:W-:Y:S01]  /*2200*/  IDP.4A.S8.S8 R57, R57, R56, R51 ;  /* 0x0000003839397226 */ /* 0x001fe20000000633 */
[----:B------:R-:W-:Y:S01]  /*2210*/  HADD2.F32 R51, -RZ, R31.H1_H1 ;  /* 0x3000001fff337230 */ /* 0x000fe20000004100 */
[----:B-1----:R-:W-:-:S04]  /*2220*/  IDP.4A.S8.S8 R53, R58, R55, R53 ;  /* 0x000000373a357226 */ /* 0x002fc80000000635 */
[----:B------:R-:W-:Y:S02]  /*2230*/  FMUL.FTZ R55, R32, R51 ;  /* 0x0000003320377220 */ /* 0x000fe40000410000 */
[----:B------:R-:W0:Y:S01]  /*2240*/  LDS R32, [R3.X16+0x2514] ;  /* 0x0025140003207984 */ /* 0x000e22000000c800 */
[----:B--2---:R-:W-:-:S03]  /*2250*/  IMAD R56, R53, R50, RZ ;  /* 0x0000003235387224 */ /* 0x004fc600078e02ff */
[----:B------:R-:W-:Y:S01]  /*2260*/  LDS R53, [R6+0xc0] ;  /* 0x0000c00006357984 */ /* 0x000fe20000000800 */
[----:B---3--:R-:W-:-:S03]  /*2270*/  IMAD R58, R57, R54, RZ ;  /* 0x00000036393a7224 */ /* 0x008fc600078e02ff */
[----:B------:R-:W1:Y:S04]  /*2280*/  LDS R50, [R7+0x40] ;  /* 0x0000400007327984 */ /* 0x000e680000000800 */
[----:B------:R-:W-:Y:S04]  /*2290*/  LDS R54, [R6+0xc4] ;  /* 0x0000c40006367984 */ /* 0x000fe80000000800 */
[----:B------:R-:W2:Y:S01]  /*22a0*/  LDS R57, [R7+0x44] ;  /* 0x0000440007397984 */ /* 0x000ea20000000800 */
[----:B------:R-:W-:Y:S01]  /*22b0*/  FMUL.FTZ R51, R51, R33 ;  /* 0x0000002133337220 */ /* 0x000fe20000410000 */
[----:B------:R-:W-:-:S02]  /*22c0*/  HADD2.F32 R31, -RZ, R31.H0_H0 ;  /* 0x2000001fff1f7230 */ /* 0x000fc40000004100 */
[----:B------:R-:W3:Y:S01]  /*22d0*/  LDS R33, [R3.X16+0x2518] ;  /* 0x0025180003217984 */ /* 0x000ee2000000c800 */
[----:B------:R-:W4:Y:S02]  /*22e0*/  I2F R56, R56 ;  /* 0x0000003800387306 */ /* 0x000f240000201400 */
[----:B------:R-:W-:Y:S02]  /*22f0*/  FFMA.FTZ R55, R52, R31, -R55 ;  /* 0x0000001f34377223 */ /* 0x000fe40000010837 */
[----:B------:R-:W-:Y:S01]  /*2300*/  FFMA.FTZ R30, R31, R30, -R51 ;  /* 0x0000001e1f1e7223 */ /* 0x000fe20000010833 */
[----:B------:R-:W-:Y:S04]  /*2310*/  LDS R52, [R6+0xc8] ;  /* 0x0000c80006347984 */ /* 0x000fe80000000800 */
[----:B------:R-:W5:Y:S01]  /*2320*/  LDS R51, [R7+0x48] ;  /* 0x0000480007337984 */ /* 0x000f620000000800 */
[----:B0-----:R-:W-:Y:S01]  /*2330*/  HADD2.F32 R31, -RZ, R32.H0_H0 ;  /* 0x20000020ff1f7230 */ /* 0x001fe20000004100 */
[----:B-1----:R-:W-:-:S04]  /*2340*/  IDP.4A.S8.S8 R53, R53, R50, RZ ;  /* 0x0000003235357226 */ /* 0x002fc800000006ff */
[----:B----4-:R-:W-:Y:S02]  /*2350*/  FFMA.FTZ R31, R31, R56, RZ ;  /* 0x000000381f1f7223 */ /* 0x010fe400000100ff */
[----:B------:R-:W0:Y:S01]  /*2360*/  LDS R56, [R6+0xe0] ;  /* 0x0000e00006387984 */ /* 0x000e220000000800 */
[----:B--2---:R-:W-:-:S03]  /*2370*/  IDP.4A.S8.S8 R53, R54, R57, R53 ;  /* 0x0000003936357226 */ /* 0x004fc60000000635 */
[----:B------:R-:W-:Y:S04]  /*2380*/  LDS R57, [R6+0xcc] ;  /* 0x0000cc0006397984 */ /* 0x000fe80000000800 */
[----:B------:R-:W1:Y:S01]  /*2390*/  LDS R54, [R7+0x4c] ;  /* 0x00004c0007367984 */ /* 0x000e620000000800 */
[----:B------:R-:W2:Y:S01]  /*23a0*/  I2F R58, R58 ;  /* 0x0000003a003a7306 */ /* 0x000ea20000201400 */
[----:B---3--:R-:W-:Y:S01]  /*23b0*/  HADD2.F32 R50, -RZ, R33.H0_H0 ;  /* 0x20000021ff327230 */ /* 0x008fe20000004100 */
[----:B-----5:R-:W-:Y:S02]  /*23c0*/  IDP.4A.S8.S8 R52, R52, R51, R53 ;  /* 0x0000003334347226 */ /* 0x020fe40000000635 */
[----:B------:R-:W-:Y:S04]  /*23d0*/  LDS R51, [R7+0x64] ;  /* 0x0000640007337984 */ /* 0x000fe80000000800 */
[----:B------:R-:W-:Y:S01]  /*23e0*/  LDS R53, [R6+0xe8] ;  /* 0x0000e80006357984 */ /* 0x000fe20000000800 */
[----:B--2---:R-:W-:-:S03]  /*23f0*/  FFMA.FTZ R31, R50, R58, R31 ;  /* 0x0000003a321f7223 */ /* 0x004fc6000001001f */
[----:B------:R-:W2:Y:S04]  /*2400*/  LDS R50, [R6+0xe4] ;  /* 0x0000e40006327984 */ /* 0x000ea80000000800 */
[----:B------:R-:W-:Y:S01]  /*2410*/  LDS.U8 R58, [R11.X4+0x2110] ;  /* 0x002110000b3a7984 */ /* 0x000fe20000004000 */
[----:B0-----:R-:W-:-:S03]  /*2420*/  IDP.4A.S8.S8 R59, R56, R59, RZ ;  /* 0x0000003b383b7226 */ /* 0x001fc600000006ff */
[----:B------:R-:W-:Y:S01]  /*2430*/  LDS R56, [R7+0x50] ;  /* 0x0000500007387984 */ /* 0x000fe20000000800 */
[----:B-1----:R-:W-:-:S03]  /*2440*/  IDP.4A.S8.S8 R52, R57, R54, R52 ;  /* 0x0000003639347226 */ /* 0x002fc60000000634 */
[----:B------:R-:W0:Y:S04]  /*2450*/  LDS R57, [R6+0xd0] ;  /* 0x0000d00006397984 */ /* 0x000e280000000800 */
[----:B------:R-:W1:Y:S01]  /*2460*/  LDS R54, [R7+0x68] ;  /* 0x0000680007367984 */ /* 0x000e620000000800 */
[----:B--2---:R-:W-:-:S03]  /*2470*/  IDP.4A.S8.S8 R59, R50, R51, R59 ;  /* 0x00000033323b7226 */ /* 0x004fc6000000063b */
[----:B------:R-:W2:Y:S01]  /*2480*/  LDS.U8 R51, [R11.X4+0x2111] ;  /* 0x002111000b337984 */ /* 0x000ea20000004000 */
[----:B0-----:R-:W-:-:S03]  /*2490*/  IDP.4A.S8.S8 R50, R57, R56, R52 ;  /* 0x0000003839327226 */ /* 0x001fc60000000634 */
[----:B------:R-:W-:Y:S01]  /*24a0*/  LDS R57, [R6+0xd4] ;  /* 0x0000d40006397984 */ /* 0x000fe20000000800 */
[----:B-1----:R-:W-:-:S03]  /*24b0*/  IDP.4A.S8.S8 R52, R53, R54, R59 ;  /* 0x0000003635347226 */ /* 0x002fc6000000063b */
[----:B------:R-:W0:Y:S04]  /*24c0*/  LDS R56, [R7+0x54] ;  /* 0x0000540007387984 */ /* 0x000e280000000800 */
[----:B------:R-:W-:Y:S04]  /*24d0*/  LDS R53, [R6+0xec] ;  /* 0x0000ec0006357984 */ /* 0x000fe80000000800 */
[----:B------:R-:W1:Y:S01]  /*24e0*/  LDS R54, [R7+0x6c] ;  /* 0x00006c0007367984 */ /* 0x000e620000000800 */
[----:B------:R3:W4:Y:S01]  /*24f0*/  I2F.U16 R59, R58 ;  /* 0x0000003a003b7306 */ /* 0x0007220000101000 */
[----:B------:R-:W-:-:S07]  /*2500*/  HADD2.F32 R32, -RZ, R32.H1_H1 ;  /* 0x30000020ff207230 */ /* 0x000fce0000004100 */
[----:B--2---:R-:W2:Y:S01]  /*2510*/  I2F.U16 R51, R51 ;  /* 0x0000003300337306 */ /* 0x004ea20000101000 */
[----:B------:R-:W-:Y:S01]  /*2520*/  HADD2.F32 R33, -RZ, R33.H1_H1 ;  /* 0x30000021ff217230 */ /* 0x000fe20000004100 */
[----:B---3--:R-:W-:Y:S01]  /*2530*/  LDS R58, [R6+0xf4] ;  /* 0x0000f400063a7984 */ /* 0x008fe20000000800 */
[----:B----4-:R-:W-:-:S03]  /*2540*/  FFMA.FTZ R32, R32, R59, RZ ;  /* 0x0000003b20207223 */ /* 0x010fc600000100ff */
[----:B------:R-:W-:Y:S01]  /*2550*/  LDS.U8 R59, [R11.X4+0x210a] ;  /* 0x00210a000b3b7984 */ /* 0x000fe20000004000 */
[----:B--2---:R-:W-:-:S03]  /*2560*/  FFMA.FTZ R32, R33, R51, R32 ;  /* 0x0000003321207223 */ /* 0x004fc60000010020 */
[----:B------:R-:W-:Y:S01]  /*2570*/  LDS R51, [R7+0x74] ;  /* 0x0000740007337984 */ /* 0x000fe20000000800 */
[----:B0-----:R-:W-:-:S03]  /*2580*/  IDP.4A.S8.S8 R33, R57, R56, R50 ;  /* 0x0000003839217226 */ /* 0x001fc60000000632 */
[----:B------:R-:W-:Y:S04]  /*2590*/  LDS R56, [R7+0x70] ;  /* 0x0000700007387984 */ /* 0x000fe80000000800 */
[----:B------:R-:W-:Y:S01]  /*25a0*/  LDS R50, [R6+0xd8] ;  /* 0x0000d80006327984 */ /* 0x000fe20000000800 */
[----:B-1----:R-:W-:-:S03]  /*25b0*/  IDP.4A.S8.S8 R53, R53, R54, R52 ;  /* 0x0000003635357226 */ /* 0x002fc60000000634 */
[----:B------:R-:W0:Y:S04]  /*25c0*/  LDS R54, [R6+0xf0] ;  /* 0x0000f00006367984 */ /* 0x000e280000000800 */
[----:B------:R-:W1:Y:S04]  /*25d0*/  LDS R52, [R7+0x58] ;  /* 0x0000580007347984 */ /* 0x000e680000000800 */
[----:B------:R-:W-:Y:S01]  /*25e0*/  LDS.U8 R57, [R11.X4+0x2113] ;  /* 0x002113000b397984 */ /* 0x000fe20000004000 */
[----:B0-----:R-:W-:-:S03]  /*25f0*/  IDP.4A.S8.S8 R53, R54, R56, R53 ;  /* 0x0000003836357226 */ /* 0x001fc60000000635 */
[----:B------:R-:W-:Y:S04]  /*2600*/  LDS R54, [R6+0xf8] ;  /* 0x0000f80006367984 */ /* 0x000fe80000000800 */
[----:B------:R-:W0:Y:S01]  /*2610*/  LDS R56, [R7+0x78] ;  /* 0x0000780007387984 */ /* 0x000e220000000800 */
[----:B------:R-:W-:-:S03]  /*2620*/  IDP.4A.S8.S8 R51, R58, R51, R53 ;  /* 0x000000333a337226 */ /* 0x000fc60000000635 */
[----:B------:R-:W-:Y:S01]  /*2630*/  LDS R58, [R6+0xfc] ;  /* 0x0000fc00063a7984 */ /* 0x000fe20000000800 */
[----:B-1----:R-:W-:-:S03]  /*2640*/  IDP.4A.S8.S8 R33, R50, R52, R33 ;  /* 0x0000003432217226 */ /* 0x002fc60000000621 */
[----:B------:R-:W1:Y:S04]  /*2650*/  LDS R53, [R7+0x7c] ;  /* 0x00007c0007357984 */ /* 0x000e680000000800 */
[----:B------:R-:W-:Y:S04]  /*2660*/  LDS R52, [R6+0xdc] ;  /* 0x0000dc0006347984 */ /* 0x000fe80000000800 */
[----:B------:R-:W2:Y:S01]  /*2670*/  LDS R50, [R7+0x5c] ;  /* 0x00005c0007327984 */ /* 0x000ea20000000800 */
[----:B0-----:R-:W-:-:S03]  /*2680*/  IDP.4A.S8.S8 R51, R54, R56, R51 ;  /* 0x0000003836337226 */ /* 0x001fc60000000633 */
[----:B------:R-:W0:Y:S01]  /*2690*/  LDS.U8 R54, [R11.X4+0x2112] ;  /* 0x002112000b367984 */ /* 0x000e220000004000 */
[----:B-1----:R-:W-:-:S03]  /*26a0*/  IDP.4A.S8.S8 R58, R58, R53, R51 ;  /* 0x000000353a3a7226 */ /* 0x002fc60000000633 */
[----:B------:R-:W1:Y:S01]  /*26b0*/  LDS R51, [R9.X4+0x251c] ;  /* 0x00251c0009337984 */ /* 0x000e620000004800 */
[----:B--2---:R-:W-:-:S03]  /*26c0*/  IDP.4A.S8.S8 R52, R52, R50, R33 ;  /* 0x0000003234347226 */ /* 0x004fc60000000621 */
[----:B------:R-:W2:Y:S04]  /*26d0*/  LDS R50, [R9.X4+0x2520] ;  /* 0x0025200009327984 */ /* 0x000ea80000004800 */
[----:B------:R-:W3:Y:S01]  /*26e0*/  LDS R33, [R16.X4+0x2080] ;  /* 0x0020800010217984 */ /* 0x000ee20000004800 */
[----:B------:R-:W-:Y:S01]  /*26f0*/  I2F.U16 R53, R57 ;  /* 0x0000003900357306 */ /* 0x000fe20000101000 */
[----:B------:R-:W-:Y:S02]  /*2700*/  IMAD R56, R52, R59, RZ ;  /* 0x0000003b34387224 */ /* 0x000fe400078e02ff */
[----:B------:R-:W-:-:S05]  /*2710*/  IMAD R61, R58, R61, RZ ;  /* 0x0000003d3a3d7224 */ /* 0x000fca00078e02ff */
[----:B------:R-:W-:Y:S08]  /*2720*/  I2F R56, R56 ;  /* 0x0000003800387306 */ /* 0x000ff00000201400 */
[----:B0-----:R-:W0:Y:S01]  /*2730*/  I2F.U16 R54, R54 ;  /* 0x0000003600367306 */ /* 0x001e220000101000 */
[----:B-1----:R-:W-:Y:S02]  /*2740*/  HADD2.F32 R59, -RZ, R51.H1_H1 ;  /* 0x30000033ff3b7230 */ /* 0x002fe40000004100 */
[----:B--2---:R-:W-:-:S03]  /*2750*/  HADD2.F32 R58, -RZ, R50.H1_H1 ;  /* 0x30000032ff3a7230 */ /* 0x004fc60000004100 */
[----:B0-----:R-:W-:Y:S01]  /*2760*/  FFMA.FTZ R52, R59, R54, RZ ;  /* 0x000000363b347223 */ /* 0x001fe200000100ff */
[----:B------:R-:W-:-:S03]  /*2770*/  HADD2.F32 R51, -RZ, R51.H0_H0 ;  /* 0x20000033ff337230 */ /* 0x000fc60000004100 */
[----:B------:R-:W-:Y:S02]  /*2780*/  FFMA.FTZ R52, R58, R53, R52 ;  /* 0x000000353a347223 */ /* 0x000fe40000010034 */
[----:B------:R-:W0:Y:S01]  /*2790*/  I2F R53, R61 ;  /* 0x0000003d00357306 */ /* 0x000e220000201400 */
[----:B------:R-:W-:Y:S01]  /*27a0*/  FFMA.FTZ R54, R51, R56, RZ ;  /* 0x0000003833367223 */ /* 0x000fe200000100ff */
[--C-:B---3--:R-:W-:Y:S01]  /*27b0*/  HADD2.F32 R51, -RZ, R33.reuse.H1_H1 ;  /* 0x30000021ff337230 */ /* 0x108fe20000004100 */
[----:B------:R-:W-:Y:S01]  /*27c0*/  FADD.FTZ R55, R0, R55 ;  /* 0x0000003700377221 */ /* 0x000fe20000010000 */
[----:B------:R-:W-:Y:S02]  /*27d0*/  HADD2.F32 R50, -RZ, R50.H0_H0 ;  /* 0x20000032ff327230 */ /* 0x000fe40000004100 */
[----:B------:R-:W-:Y:S01]  /*27e0*/  HADD2.F32 R0, -RZ, R33.H0_H0 ;  /* 0x20000021ff007230 */ /* 0x000fe20000004100 */
[----:B------:R-:W-:Y:S02]  /*27f0*/  FMUL.FTZ R32, R32, R51 ;  /* 0x0000003320207220 */ /* 0x000fe40000410000 */
[----:B------:R-:W-:-:S02]  /*2800*/  FADD.FTZ R30, R55, R30 ;  /* 0x0000001e371e7221 */ /* 0x000fc40000010000 */
[----:B------:R-:W-:Y:S02]  /*2810*/  FMUL.FTZ R52, R51, R52 ;  /* 0x0000003433347220 */ /* 0x000fe40000410000 */
[----:B------:R-:W-:Y:S02]  /*2820*/  FFMA.FTZ R31, R31, R0, -R32 ;  /* 0x000000001f1f7223 */ /* 0x000fe40000010820 */
[----:B0-----:R-:W-:Y:S02]  /*2830*/  FFMA.FTZ R53, R50, R53, R54 ;  /* 0x0000003532357223 */ /* 0x001fe40000010036 */
[----:B------:R-:W-:Y:S02]  /*2840*/  FADD.FTZ R30, R30, R31 ;  /* 0x0000001f1e1e7221 */ /* 0x000fe40000010000 */
[----:B------:R-:W-:-:S04]  /*2850*/  FFMA.FTZ R53, R0, R53, -R52 ;  /* 0x0000003500357223 */ /* 0x000fc80000010834 */
[----:B------:R-:W-:Y:S01]  /*2860*/  FADD.FTZ R0, R30, R53 ;  /* 0x000000351e007221 */ /* 0x000fe20000010000 */
[----:B------:R-:W-:Y:S06]  /*2870*/  BAR.SYNC.DEFER_BLOCKING 0x0 ;  /* 0x0000000000007b1d */ /* 0x000fec0000010000 */
.L_x_588:
[----:B------:R-:W-:-:S04]  /*2880*/  UIADD3 UR4, UR4, 0x1, URZ ;  /* 0x0000000104047890 */ /* 0x000fc8000fffe03f */
[----:B------:R-:W-:-:S06]  /*2890*/  UISETP.GE.AND UP0, UPT, UR4, UR5, UPT ;  /* 0x000000050400728c */ /* 0x000fcc000bf06270 */
[----:B------:R-:W-:-:S13]  /*28a0*/  PLOP3.LUT P0, PT, PT, PT, UP0, 0x80, 0x0 ;  /* 0x000000000000781c */ /* 0x000fda0003f0f008 */
[----:B------:R-:W-:Y:S01]  /*28b0*/  @P0 CALL.REL.NOINC `(.L_x_587) ;  /* 0x0000001000000944 */ /* 0x000fe20003c00000 */
[----:B------:R-:W-:Y:S05]  /*28c0*/  BRA `(.L_x_589) ;  /* 0xffffdfd000007947 */ /* 0x000fea000383ffff */
.L_x_587:
[----:B------:R-:W0:Y:S04]  /*28d0*/  S2R R2, SR_CTAID.Y ;  /* 0x0000000000027919 */ /* 0x000e280000002600 */
[----:B------:R-:W0:Y:S02]  /*28e0*/  S2R R3, SR_TID.Y ;  /* 0x0000000000037919 */ /* 0x000e240000002200 */
[----:B0-----:R-:W-:-:S05]  /*28f0*/  IMAD R5, R2, 0x4, R3 ;  /* 0x0000000402057824 */ /* 0x001fca00078e0203 */
[----:B------:R-:W-:-:S13]  /*2900*/  ISETP.GE.U32.AND P0, PT, R5, c[0x0][0x180], PT ;  /* 0x0000600005007a0c */ /* 0x000fda0003f06070 */
[----:B------:R-:W-:Y:S05]  /*2910*/  @P0 EXIT ;  /* 0x000000000000094d */ /* 0x000fea0003800000 */
[----:B------:R-:W0:Y:S04]  /*2920*/  S2R R2, SR_CTAID.X ;  /* 0x0000000000027919 */ /* 0x000e280000002500 */
[----:B------:R-:W0:Y:S02]  /*2930*/  S2R R3, SR_TID.X ;  /* 0x0000000000037919 */ /* 0x000e240000002100 */
[----:B0-----:R-:W-:-:S04]  /*2940*/  LEA R2, R2, R3, 0x5 ;  /* 0x0000000302027211 */ /* 0x001fc800078e28ff */
        /* <DEDUP_REMOVED lines=8> */
.L_x_590:
        /* <DEDUP_REMOVED lines=11> */
.L_x_1321:


//--------------------- .text._Z12mul_mat_q5_KIN3c108BFloat16ELb0EEvPKvS3_PT_iiiii --------------------------
	.section	.text._Z12mul_mat_q5_KIN3c108BFloat16ELb0EEvPKvS3_PT_iiiii,"ax",@progbits
	.sectioninfo	@"SHI_REGISTERS=56"
	.align	128
.text._Z12mul_mat_q5_KIN3c108BFloat16ELb0EEvPKvS3_PT_iiiii:
        .type           _Z12mul_mat_q5_KIN3c108BFloat16ELb0EEvPKvS3_PT_iiiii,@function
        .size           _Z12mul_mat_q5_KIN3c108BFloat16ELb0EEvPKvS3_PT_iiiii,(.L_x_1322 - _Z12mul_mat_q5_KIN3c108BFloat16ELb0EEvPKvS3_PT_iiiii)
        .other          _Z12mul_mat_q5_KIN3c108BFloat16ELb0EEvPKvS3_PT_iiiii,@"STO_CUDA_ENTRY STV_DEFAULT"
_Z12mul_mat_q5_KIN3c108BFloat16ELb0EEvPKvS3_PT_iiiii:
[----:B------:R-:W-:Y:S02]  /*0000*/  MOV R1, c[0x0][0x28] ;  /* 0x00000a0000017a02 */ /* 0x000fe40000000f00 */
[----:B------:R-:W-:Y:S01]  /*0010*/  MOV R0, c[0x0][0x178] ;  /* 0x00005e0000007a02 */ /* 0x000fe20000000f00 */
[----:B------:R-:W-:-:S03]  /*0020*/  ULDC.64 UR8, c[0x0][0x118] ;  /* 0x0000460000087ab9 */ /* 0x000fc60000000a00 */
        /* <DEDUP_REMOVED lines=9> */
[----:B------:R-:W1:Y:S01]  /*00c0*/  S2R R3, SR_TID.Y ;  /* 0x0000000000037919 */ /* 0x000e620000002200 */
[----:B------:R-:W-:Y:S02]  /*00d0*/  UIADD3 UR6, UR6, -0x1, URZ ;  /* 0xffffffff06067890 */ /* 0x000fe4000fffe03f */
[----:B------:R-:W-:Y:S01]  /*00e0*/  ULEA.HI UR4, UR4, UR7, URZ, 0x5 ;  /* 0x0000000704047291 */ /* 0x000fe2000f8f283f */
[----:B------:R-:W2:Y:S01]  /*00f0*/  S2R R12, SR_CTAID.Y ;  /* 0x00000000000c7919 */ /* 0x000ea20000002600 */
[----:B------:R-:W3:Y:S02]  /*0100*/  S2UR UR7, SR_CTAID.X ;  /* 0x00000000000779c3 */ /* 0x000ee40000002500 */
[----:B------:R-:W-:Y:S01]  /*0110*/  USHF.R.S32.HI UR5, URZ, 0x5, UR4 ;  /* 0x000000053f057899 */ /* 0x000fe20008011404 */
[--C-:B0-----:R-:W-:Y:S01]  /*0120*/  SHF.R.S32.HI R5, RZ, 0x1f, R2.reuse ;  /* 0x0000001fff057819 */ /* 0x101fe20000011402 */
[----:B------:R-:W-:Y:S01]  /*0130*/  IMAD.SHL.U32 R21, R2, 0x4, RZ ;  /* 0x0000000402157824 */ /* 0x000fe200078e00ff */
[----:B------:R-:W-:-:S02]  /*0140*/  SHF.R.U32.HI R8, RZ, 0x2, R2 ;  /* 0x00000002ff087819 */ /* 0x000fc40000011602 */
[CC--:B------:R-:W-:Y:S02]  /*0150*/  LEA.HI R20, R5.reuse, R2.reuse, RZ, 0x5 ;  /* 0x0000000205147211 */ /* 0x0c0fe400078f28ff */
[-C--:B------:R-:W-:Y:S02]  /*0160*/  LEA.HI R19, R5, R2.reuse, RZ, 0x2 ;  /* 0x0000000205137211 */ /* 0x080fe400078f10ff */
[----:B------:R-:W-:Y:S01]  /*0170*/  LOP3.LUT R9, R20, 0xffffffe0, RZ, 0xc0, !PT ;  /* 0xffffffe014097812 */ /* 0x000fe200078ec0ff */
[----:B---3--:R-:W-:Y:S01]  /*0180*/  USHF.L.U32 UR4, UR7, 0x5, URZ ;  /* 0x0000000507047899 */ /* 0x008fe2000800063f */
[----:B-1----:R-:W-:Y:S02]  /*0190*/  SHF.L.U32 R23, R3, 0x5, RZ ;  /* 0x0000000503177819 */ /* 0x002fe400000006ff */
[----:B------:R-:W-:Y:S02]  /*01a0*/  IADD3 R4, -R9, R2, RZ ;  /* 0x0000000209047210 */ /* 0x000fe40007ffe1ff */
[----:B------:R-:W-:-:S02]  /*01b0*/  LOP3.LUT R18, R23, 0xffffffe0, R2, 0xe2, !PT ;  /* 0xffffffe017127812 */ /* 0x000fc400078ee202 */
[----:B------:R-:W-:Y:S01]  /*01c0*/  LOP3.LUT R23, R19, 0xfffffffc, RZ, 0xc0, !PT ;  /* 0xfffffffc13177812 */ /* 0x000fe200078ec0ff */
[----:B------:R-:W-:Y:S01]  /*01d0*/  IMAD.SHL.U32 R0, R4, 0x2, RZ ;  /* 0x0000000204007824 */ /* 0x000fe200078e00ff */
[----:B------:R-:W-:Y:S02]  /*01e0*/  SHF.L.U32 R15, R3, 0x5, RZ ;  /* 0x00000005030f7819 */ /* 0x000fe400000006ff */
[----:B------:R-:W-:Y:S02]  /*01f0*/  IADD3 R30, -R23, R2, RZ ;  /* 0x00000002171e7210 */ /* 0x000fe40007ffe1ff */
[----:B------:R-:W-:Y:S01]  /*0200*/  SHF.R.S32.HI R9, RZ, 0x1f, R0 ;  /* 0x0000001fff097819 */ /* 0x000fe20000011400 */
[----:B------:R-:W-:Y:S01]  /*0210*/  IMAD.IADD R6, R15, 0x1, R2 ;  /* 0x000000010f067824 */ /* 0x000fe200078e0202 */
[----:B------:R-:W-:Y:S02]  /*0220*/  LOP3.LUT R8, R8, 0x3, RZ, 0xc0, !PT ;  /* 0x0000000308087812 */ /* 0x000fe400078ec0ff */
[----:B------:R-:W-:-:S02]  /*0230*/  LEA.HI R9, R9, R0, RZ, 0x4 ;  /* 0x0000000009097211 */ /* 0x000fc400078f20ff */
[----:B------:R-:W-:Y:S01]  /*0240*/  SHF.R.S32.HI R0, RZ, 0x2, R19 ;  /* 0x00000002ff007819 */ /* 0x000fe20000011413 */
[----:B--2---:R-:W-:Y:S01]  /*0250*/  IMAD R8, R12, 0x4, R8 ;  /* 0x000000040c087824 */ /* 0x004fe200078e0208 */
[C---:B------:R-:W-:Y:S01]  /*0260*/  LEA.HI R25, R30.reuse, R30, RZ, 0x1 ;  /* 0x0000001e1e197211 */ /* 0x040fe200078f08ff */
[----:B------:R-:W-:Y:S01]  /*0270*/  IMAD R19, R7, UR4, RZ ;  /* 0x0000000407137c24 */ /* 0x000fe2000f8e02ff */
[----:B------:R-:W-:Y:S02]  /*0280*/  LEA R0, R3, R0, 0x3 ;  /* 0x0000000003007211 */ /* 0x000fe400078e18ff */
[----:B------:R-:W-:Y:S02]  /*0290*/  ISETP.NE.AND P0, PT, R30, RZ, PT ;  /* 0x000000ff1e00720c */ /* 0x000fe40003f05270 */
[----:B------:R-:W-:Y:S02]  /*02a0*/  SHF.R.S32.HI R13, RZ, 0x1f, R0 ;  /* 0x0000001fff0d7819 */ /* 0x000fe40000011400 */
[----:B------:R-:W-:-:S02]  /*02b0*/  LEA.HI R16, R5, R2, RZ, 0x3 ;  /* 0x0000000205107211 */ /* 0x000fc400078f18ff */
[----:B------:R-:W-:Y:S02]  /*02c0*/  LEA.HI R13, R13, R0, RZ, 0x5 ;  /* 0x000000000d0d7211 */ /* 0x000fe400078f28ff */
[----:B------:R-:W-:Y:S02]  /*02d0*/  LOP3.LUT R29, R25, 0xfffffffe, RZ, 0xc0, !PT ;  /* 0xfffffffe191d7812 */ /* 0x000fe400078ec0ff */
[----:B------:R-:W-:Y:S02]  /*02e0*/  LOP3.LUT R13, R13, 0xffffffe0, RZ, 0xc0, !PT ;  /* 0xffffffe00d0d7812 */ /* 0x000fe400078ec0ff */
[----:B------:R-:W-:Y:S02]  /*02f0*/  SHF.R.S32.HI R11, RZ, 0x1f, R6 ;  /* 0x0000001fff0b7819 */ /* 0x000fe40000011406 */
[----:B------:R-:W-:Y:S01]  /*0300*/  IADD3 R26, R0, -R13, RZ ;  /* 0x8000000d001a7210 */ /* 0x000fe20007ffe0ff */
[----:B------:R-:W-:Y:S01]  /*0310*/  IMAD.MOV.U32 R0, RZ, RZ, RZ ;  /* 0x000000ffff007224 */ /* 0x000fe200078e00ff */
[----:B------:R-:W-:Y:S01]  /*0320*/  LOP3.LUT R10, R2, 0x3, RZ, 0xc0, !PT ;  /* 0x00000003020a7812 */ /* 0x000fe200078ec0ff */
[C---:B------:R-:W-:Y:S01]  /*0330*/  IMAD.SHL.U32 R13, R7.reuse, 0x4, RZ ;  /* 0x00000004070d7824 */ /* 0x040fe200078e00ff */
[----:B------:R-:W-:Y:S01]  /*0340*/  LOP3.LUT R5, R16, 0xfffffff8, RZ, 0xc0, !PT ;  /* 0xfffffff810057812 */ /* 0x000fe200078ec0ff */
[----:B------:R-:W-:Y:S01]  /*0350*/  IMAD R39, R7, R26, RZ ;  /* 0x0000001a07277224 */ /* 0x000fe200078e02ff */
[----:B------:R-:W-:Y:S01]  /*0360*/  IMNMX R17, R8, UR6, PT ;  /* 0x0000000608117c17 */ /* 0x000fe2000b800200 */
[----:B------:R-:W-:Y:S01]  /*0370*/  HFMA2.MMA R8, -RZ, RZ, 0, 0 ;  /* 0x00000000ff087435 */ /* 0x000fe200000001ff */
[----:B------:R-:W-:-:S02]  /*0380*/  SHF.R.S32.HI R27, RZ, 0x1f, R4 ;  /* 0x0000001fff1b7819 */ /* 0x000fc40000011404 */
[----:B------:R-:W-:Y:S02]  /*0390*/  IADD3 R36, R30, -R29, RZ ;  /* 0x8000001d1e247210 */ /* 0x000fe40007ffe0ff */
[----:B------:R-:W-:Y:S02]  /*03a0*/  LEA.HI R11, R11, R6, RZ, 0x5 ;  /* 0x000000060b0b7211 */ /* 0x000fe400078f28ff */
[----:B------:R-:W-:Y:S02]  /*03b0*/  SHF.R.S32.HI R31, RZ, 0x1f, R26 ;  /* 0x0000001fff1f7819 */ /* 0x000fe4000001141a */
[----:B------:R-:W-:Y:S01]  /*03c0*/  IADD3 R28, -R5, R2, RZ ;  /* 0x00000002051c7210 */ /* 0x000fe20007ffe1ff */
[----:B------:R-:W-:Y:S01]  /*03d0*/  IMAD R5, R17, UR5, R10 ;  /* 0x0000000511057c24 */ /* 0x000fe2000f8e020a */
[----:B------:R-:W-:Y:S01]  /*03e0*/  LEA.HI R27, R27, R4, RZ, 0x3 ;  /* 0x000000041b1b7211 */ /* 0x000fe200078f18ff */
[----:B------:R-:W-:Y:S01]  /*03f0*/  IMAD R10, R2, 0x104, RZ ;  /* 0x00000104020a7824 */ /* 0x000fe200078e02ff */
[----:B------:R-:W-:-:S02]  /*0400*/  SHF.R.S32.HI R9, RZ, 0x4, R9 ;  /* 0x00000004ff097819 */ /* 0x000fc40000011409 */
[----:B------:R-:W-:Y:S01]  /*0410*/  IADD3 R43, R36, 0x1, RZ ;  /* 0x00000001242b7810 */ /* 0x000fe20007ffe0ff */
[----:B------:R-:W-:Y:S01]  /*0420*/  @!P0 IMAD.MOV R43, RZ, RZ, R36 ;  /* 0x000000ffff2b8224 */ /* 0x000fe200078e0224 */
[-C--:B------:R-:W-:Y:S01]  /*0430*/  LEA R17, R12, R3.reuse, 0x2 ;  /* 0x000000030c117211 */ /* 0x080fe200078e10ff */
[----:B------:R-:W-:Y:S01]  /*0440*/  IMAD R28, R9, 0x10, R28 ;  /* 0x00000010091c7824 */ /* 0x000fe200078e021c */
[----:B------:R-:W-:Y:S01]  /*0450*/  LOP3.LUT R11, R11, 0xffffffe0, RZ, 0xc0, !PT ;  /* 0xffffffe00b0b7812 */ /* 0x000fe200078ec0ff */
[----:B------:R-:W-:Y:S01]  /*0460*/  IMAD R9, R7, R3, RZ ;  /* 0x0000000307097224 */ /* 0x000fe200078e02ff */
[----:B------:R-:W-:Y:S01]  /*0470*/  LEA.HI R31, R31, R26, RZ, 0x3 ;  /* 0x0000001a1f1f7211 */ /* 0x000fe200078f18ff */
[----:B------:R-:W-:Y:S01]  /*0480*/  IMAD.SHL.U32 R36, R36, 0x2, RZ ;  /* 0x0000000224247824 */ /* 0x000fe200078e00ff */
[----:B------:R-:W-:Y:S01]  /*0490*/  SHF.R.S32.HI R25, RZ, 0x1, R25 ;  /* 0x00000001ff197819 */ /* 0x000fe20000011419 */
[----:B------:R-:W-:Y:S01]  /*04a0*/  IMAD.IADD R6, R6, 0x1, -R11 ;  /* 0x0000000106067824 */ /* 0x000fe200078e0a0b */
[----:B------:R-:W-:Y:S01]  /*04b0*/  SHF.R.S32.HI R35, RZ, 0x3, R27 ;  /* 0x00000003ff237819 */ /* 0x000fe2000001141b */
[----:B------:R-:W-:Y:S01]  /*04c0*/  IMAD R41, R3, 0x41, R28 ;  /* 0x0000004103297824 */ /* 0x000fe200078e021c */
[----:B------:R-:W-:Y:S01]  /*04d0*/  IMNMX.U32 R22, R17, UR6, PT ;  /* 0x0000000611167c17 */ /* 0x000fe2000b800000 */
[----:B------:R-:W-:Y:S01]  /*04e0*/  IMAD R32, R7, R6, RZ ;  /* 0x0000000607207224 */ /* 0x000fe200078e02ff */
[----:B------:R-:W-:-:S02]  /*04f0*/  SHF.R.S32.HI R20, RZ, 0x5, R20 ;  /* 0x00000005ff147819 */ /* 0x000fc40000011414 */
[-C--:B------:R-:W-:Y:S01]  /*0500*/  LEA.HI.SX32 R31, R31, R30.reuse, 0x1d ;  /* 0x0000001e1f1f7211 */ /* 0x080fe200078feaff */
[----:B------:R-:W-:Y:S01]  /*0510*/  IMAD R23, R22, UR5, RZ ;  /* 0x0000000516177c24 */ /* 0x000fe2000f8e02ff */
[----:B------:R-:W-:Y:S01]  /*0520*/  LOP3.LUT R33, R25, R30, RZ, 0xc0, !PT ;  /* 0x0000001e19217212 */ /* 0x000fe200078ec0ff */
[----:B------:R-:W-:Y:S01]  /*0530*/  IMAD.IADD R24, R20, 0x1, R2 ;  /* 0x0000000114187824 */ /* 0x000fe200078e0202 */
[----:B------:R-:W-:Y:S02]  /*0540*/  SHF.R.S32.HI R42, RZ, 0x1f, R43 ;  /* 0x0000001fff2a7819 */ /* 0x000fe4000001142b */
[----:B------:R-:W-:Y:S01]  /*0550*/  LOP3.LUT R29, R27, 0xfffffff8, RZ, 0xc0, !PT ;  /* 0xfffffff81b1d7812 */ /* 0x000fe200078ec0ff */
[----:B------:R-:W-:Y:S01]  /*0560*/  IMAD.SHL.U32 R33, R33, 0x4, RZ ;  /* 0x0000000421217824 */ /* 0x000fe200078e00ff */
[----:B------:R-:W-:Y:S02]  /*0570*/  SHF.R.S32.HI R30, RZ, 0x1f, R25 ;  /* 0x0000001fff1e7819 */ /* 0x000fe40000011419 */
[----:B------:R-:W-:-:S02]  /*0580*/  SHF.L.U32 R35, R35, 0x1, RZ ;  /* 0x0000000123237819 */ /* 0x000fc400000006ff */
[----:B------:R-:W-:Y:S02]  /*0590*/  SHF.R.S32.HI R14, RZ, 0x3, R15 ;  /* 0x00000003ff0e7819 */ /* 0x000fe4000001140f */
[C---:B------:R-:W-:Y:S02]  /*05a0*/  LOP3.LUT R15, R21.reuse, 0x1c, RZ, 0xc0, !PT ;  /* 0x0000001c150f7812 */ /* 0x040fe400078ec0ff */
[----:B------:R-:W-:Y:S02]  /*05b0*/  LEA.HI.SX32 R16, R16, R21, 0x1d ;  /* 0x0000001510107211 */ /* 0x000fe400078feaff */
[----:B------:R-:W-:Y:S02]  /*05c0*/  LOP3.LUT R17, R21, 0x3c, RZ, 0xc0, !PT ;  /* 0x0000003c15117812 */ /* 0x000fe400078ec0ff */
[C---:B------:R-:W-:Y:S01]  /*05d0*/  SHF.L.U64.HI R42, R43.reuse, 0x2, R42 ;  /* 0x000000022b2a7819 */ /* 0x040fe2000001022a */
[----:B------:R-:W-:Y:S01]  /*05e0*/  IMAD.SHL.U32 R43, R43, 0x4, RZ ;  /* 0x000000042b2b7824 */ /* 0x000fe200078e00ff */
[----:B------:R-:W-:-:S02]  /*05f0*/  LEA R11, R3, 0x2314, 0x7 ;  /* 0x00002314030b7811 */ /* 0x000fc400078e38ff */
[----:B------:R-:W-:Y:S02]  /*0600*/  IADD3 R12, R2, 0x20, RZ ;  /* 0x00000020020c7810 */ /* 0x000fe40007ffe0ff */
[----:B------:R-:W-:Y:S02]  /*0610*/  SHF.R.S32.HI R21, RZ, 0x1f, R9 ;  /* 0x0000001fff157819 */ /* 0x000fe40000011409 */
[----:B------:R-:W-:Y:S02]  /*0620*/  SHF.R.S32.HI R22, RZ, 0x1f, R20 ;  /* 0x0000001fff167819 */ /* 0x000fe40000011414 */
[----:B------:R-:W-:Y:S02]  /*0630*/  IADD3 R34, R4, -R29, RZ ;  /* 0x8000001d04227210 */ /* 0x000fe40007ffe0ff */
[----:B------:R-:W-:Y:S02]  /*0640*/  SHF.L.U64.HI R37, R25, 0x2, R30 ;  /* 0x0000000219257819 */ /* 0x000fe4000001021e */
[----:B------:R-:W-:-:S02]  /*0650*/  LEA R38, R26, R31, 0x2 ;  /* 0x0000001f1a267211 */ /* 0x000fc400078e10ff */
[----:B------:R-:W-:Y:S02]  /*0660*/  IADD3 R40, R35, 0x1, RZ ;  /* 0x0000000123287810 */ /* 0x000fe40007ffe0ff */
.L_x_593:
[----:B0-----:R-:W-:Y:S02]  /*0670*/  SHF.R.S32.HI R28, RZ, 0x1f, R8 ;  /* 0x0000001fff1c7819 */ /* 0x001fe40000011408 */
[C---:B------:R-:W-:Y:S02]  /*0680*/  IADD3 R26, P0, R19.reuse, R8, RZ ;  /* 0x00000008131a7210 */ /* 0x040fe40007f1e0ff */
[----:B------:R-:W-:Y:S02]  /*0690*/  MOV R47, 0xb0 ;  /* 0x000000b0002f7802 */ /* 0x000fe40000000f00 */
[----:B------:R-:W-:Y:S02]  /*06a0*/  LEA.HI.X.SX32 R27, R19, R28, 0x1, P0 ;  /* 0x0000001c131b7211 */ /* 0x000fe400000f0eff */
[-C--:B------:R-:W-:Y:S02]  /*06b0*/  IADD3 R52, P2, R39, R26.reuse, RZ ;  /* 0x0000001a27347210 */ /* 0x080fe40007f5e0ff */
[----:B------:R-:W-:-:S02]  /*06c0*/  IADD3 R50, P0, P1, R9, R26, R20 ;  /* 0x0000001a09327210 */ /* 0x000fc4000791e014 */
[----:B------:R-:W-:Y:S01]  /*06d0*/  LEA.HI.X.SX32 R28, R39, R27, 0x1, P2 ;  /* 0x0000001b271c7211 */ /* 0x000fe200010f0eff */
[----:B------:R-:W-:Y:S01]  /*06e0*/  IMAD.WIDE.U32 R52, R52, R47, c[0x0][0x160] ;  /* 0x0000580034347625 */ /* 0x000fe200078e002f */
[----:B------:R-:W-:-:S03]  /*06f0*/  IADD3.X R29, R21, R27, R22, P0, P1 ;  /* 0x0000001b151d7210 */ /* 0x000fc600007e2416 */
[----:B------:R-:W-:Y:S01]  /*0700*/  IMAD R45, R28, 0xb0, RZ ;  /* 0x000000b01c2d7824 */ /* 0x000fe200078e02ff */
[-C--:B------:R-:W-:Y:S01]  /*0710*/  LEA R28, P1, R25, R52.reuse, 0x2 ;  /* 0x00000034191c7211 */ /* 0x080fe200078210ff */
[----:B------:R-:W-:Y:S01]  /*0720*/  IMAD R31, R29, 0xb0, RZ ;  /* 0x000000b01d1f7824 */ /* 0x000fe200078e02ff */
[----:B------:R-:W-:Y:S01]  /*0730*/  IADD3 R52, P0, R43, R52, RZ ;  /* 0x000000342b347210 */ /* 0x000fe20007f1e0ff */
[----:B------:R-:W-:Y:S02]  /*0740*/  IMAD.IADD R30, R53, 0x1, R45 ;  /* 0x00000001351e7824 */ /* 0x000fe400078e022d */
[----:B------:R-:W-:-:S03]  /*0750*/  IMAD.WIDE.U32 R50, R50, R47, c[0x0][0x160] ;  /* 0x0000580032327625 */ /* 0x000fc600078e002f */
[C---:B------:R-:W-:Y:S01]  /*0760*/  IADD3.X R29, R30.reuse, R37, RZ, P1, !PT ;  /* 0x000000251e1d7210 */ /* 0x040fe20000ffe4ff */
[----:B------:R-:W-:Y:S01]  /*0770*/  IMAD.IADD R51, R51, 0x1, R31 ;  /* 0x0000000133337824 */ /* 0x000fe200078e021f */
[----:B------:R-:W-:-:S03]  /*0780*/  IADD3.X R53, R30, R42, RZ, P0, !PT ;  /* 0x0000002a1e357210 */ /* 0x000fc600007fe4ff */
[----:B------:R0:W2:Y:S01]  /*0790*/  LDG.E.CONSTANT R45, [R28.64+0x4] ;  /* 0x000004081c2d7981 */ /* 0x0000a2000c1e9900 */
[----:B------:R-:W-:-:S03]  /*07a0*/  IMAD.WIDE R30, R34, 0x4, R50 ;  /* 0x00000004221e7825 */ /* 0x000fc600078e0232 */
[----:B------:R-:W3:Y:S04]  /*07b0*/  LDG.E.CONSTANT R52, [R52.64+0x4] ;  /* 0x0000040834347981 */ /* 0x000ee8000c1e9900 */
[----:B------:R1:W4:Y:S01]  /*07c0*/  LDG.E.CONSTANT R48, [R30.64+0x10] ;  /* 0x000010081e307981 */ /* 0x000322000c1e9900 */
[----:B------:R-:W-:-:S05]  /*07d0*/  IMAD.WIDE R50, R4, 0x4, R50 ;  /* 0x0000000404327825 */ /* 0x000fca00078e0232 */
[----:B------:R5:W4:Y:S01]  /*07e0*/  LDG.E.CONSTANT R49, [R50.64+0x30] ;  /* 0x0000300832317981 */ /* 0x000b22000c1e9900 */
[----:B-1----:R-:W-:-:S05]  /*07f0*/  IMAD.WIDE R30, R13, 0xb0, R30 ;  /* 0x000000b00d1e7825 */ /* 0x002fca00078e021e */
[----:B------:R1:W4:Y:S01]  /*0800*/  LDG.E.CONSTANT R46, [R30.64+0x10] ;  /* 0x000010081e2e7981 */ /* 0x000322000c1e9900 */
[----:B0-----:R-:W-:-:S05]  /*0810*/  IMAD.WIDE R28, R13, 0xb0, R50 ;  /* 0x000000b00d1c7825 */ /* 0x001fca00078e0232 */
[----:B------:R0:W4:Y:S01]  /*0820*/  LDG.E.CONSTANT R44, [R28.64+0x30] ;  /* 0x000030081c2c7981 */ /* 0x000122000c1e9900 */
[----:B------:R-:W-:-:S04]  /*0830*/  IADD3 R26, P0, R32, R26, RZ ;  /* 0x0000001a201a7210 */ /* 0x000fc80007f1e0ff */
[----:B-----5:R-:W-:Y:S01]  /*0840*/  LEA.HI.X.SX32 R50, R32, R27, 0x1, P0 ;  /* 0x0000001b20327211 */ /* 0x020fe200000f0eff */
[----:B------:R-:W-:-:S04]  /*0850*/  IMAD.WIDE.U32 R26, R26, R47, c[0x0][0x160] ;  /* 0x000058001a1a7625 */ /* 0x000fc800078e002f */
[----:B------:R-:W-:-:S04]  /*0860*/  IMAD R47, R50, 0xb0, RZ ;  /* 0x000000b0322f7824 */ /* 0x000fc800078e02ff */
[----:B------:R-:W-:Y:S02]  /*0870*/  IMAD.IADD R27, R27, 0x1, R47 ;  /* 0x000000011b1b7824 */ /* 0x000fe400078e022f */
[----:B-1----:R-:W-:-:S04]  /*0880*/  IMAD.WIDE R30, R13, 0xb0, R30 ;  /* 0x000000b00d1e7825 */ /* 0x002fc800078e021e */
[----:B0-----:R-:W-:Y:S01]  /*0890*/  IMAD.WIDE R28, R13, 0xb0, R28 ;  /* 0x000000b00d1c7825 */ /* 0x001fe200078e021c */
[----:B--2---:R-:W-:Y:S02]  /*08a0*/  SHF.R.S32.HI R47, RZ, R36, R45 ;  /* 0x00000024ff2f7219 */ /* 0x004fe4000001142d */
[----:B---3--:R-:W-:Y:S02]  /*08b0*/  SHF.R.S32.HI R45, RZ, R33, R52 ;  /* 0x00000021ff2d7219 */ /* 0x008fe40000011434 */
[----:B------:R-:W-:Y:S02]  /*08c0*/  LOP3.LUT R50, R47, 0x30303030, RZ, 0xc0, !PT ;  /* 0x303030302f327812 */ /* 0x000fe400078ec0ff */
[--C-:B----4-:R-:W-:Y:S01]  /*08d0*/  SHF.R.S32.HI R51, RZ, R40, R48.reuse ;  /* 0x00000028ff337219 */ /* 0x110fe20000011430 */
[----:B------:R0:W2:Y:S01]  /*08e0*/  LDG.E.CONSTANT R47, [R26.64] ;  /* 0x000000081a2f7981 */ /* 0x0000a2000c1e9900 */
[----:B------:R-:W-:Y:S02]  /*08f0*/  LOP3.LUT R45, R50, 0xf0f0f0f, R45, 0xf8, !PT ;  /* 0x0f0f0f0f322d7812 */ /* 0x000fe400078ef82d */
[----:B------:R-:W-:Y:S01]  /*0900*/  SHF.R.S32.HI R50, RZ, R35, R48 ;  /* 0x00000023ff327219 */ /* 0x000fe20000011430 */
[----:B------:R-:W-:Y:S01]  /*0910*/  IMAD.SHL.U32 R51, R51, 0x10, RZ ;  /* 0x0000001033337824 */ /* 0x000fe200078e00ff */
[----:B------:R1:W3:Y:S02]  /*0920*/  LDG.E.CONSTANT R48, [R30.64+0x10] ;  /* 0x000010081e307981 */ /* 0x0002e4000c1e9900 */
[----:B------:R-:W-:-:S04]  /*0930*/  SHF.L.U32 R50, R50, 0x4, RZ ;  /* 0x0000000432327819 */ /* 0x000fc800000006ff */
[----:B------:R-:W-:Y:S02]  /*0940*/  LOP3.LUT R50, R50, 0x10101010, RZ, 0xc0, !PT ;  /* 0x1010101032327812 */ /* 0x000fe400078ec0ff */
[----:B------:R-:W-:Y:S02]  /*0950*/  LOP3.LUT R51, R51, 0x10101010, RZ, 0xc0, !PT ;  /* 0x1010101033337812 */ /* 0x000fe400078ec0ff */
[--C-:B------:R-:W-:Y:S02]  /*0960*/  LOP3.LUT R52, R50, 0xf0f0f0f, R49.reuse, 0xf8, !PT ;  /* 0x0f0f0f0f32347812 */ /* 0x100fe400078ef831 */
[----:B------:R-:W-:Y:S01]  /*0970*/  SHF.R.U32.HI R50, RZ, 0x4, R49 ;  /* 0x00000004ff327819 */ /* 0x000fe20000011631 */
[----:B0-----:R-:W-:Y:S01]  /*0980*/  IMAD.WIDE R26, R13, 0xb0, R30 ;  /* 0x000000b00d1a7825 */ /* 0x001fe200078e021e */
[----:B-1----:R-:W-:Y:S01]  /*0990*/  SHF.R.S32.HI R30, RZ, R40, R46 ;  /* 0x00000028ff1e7219 */ /* 0x002fe2000001142e */
[----:B------:R0:W4:Y:S01]  /*09a0*/  LDG.E.CONSTANT R49, [R28.64+0x30] ;  /* 0x000030081c317981 */ /* 0x000122000c1e9900 */
[----:B------:R-:W-:-:S02]  /*09b0*/  LOP3.LUT R50, R51, 0xf0f0f0f, R50, 0xf8, !PT ;  /* 0x0f0f0f0f33327812 */ /* 0x000fc400078ef832 */
[----:B------:R-:W-:Y:S02]  /*09c0*/  SHF.R.S32.HI R51, RZ, R35, R46 ;  /* 0x00000023ff337219 */ /* 0x000fe4000001142e */
[----:B------:R1:W5:Y:S02]  /*09d0*/  LDG.E.CONSTANT R46, [R26.64+0x10] ;  /* 0x000010081a2e7981 */ /* 0x000364000c1e9900 */
[----:B------:R-:W-:-:S04]  /*09e0*/  SHF.L.U32 R51, R51, 0x4, RZ ;  /* 0x0000000433337819 */ /* 0x000fc800000006ff */
[----:B------:R-:W-:Y:S01]  /*09f0*/  LOP3.LUT R53, R51, 0x10101010, RZ, 0xc0, !PT ;  /* 0x1010101033357812 */ /* 0x000fe200078ec0ff */
[----:B------:R-:W-:-:S03]  /*0a00*/  IMAD.SHL.U32 R51, R30, 0x10, RZ ;  /* 0x000000101e337824 */ /* 0x000fc600078e00ff */
[----:B------:R-:W-:Y:S01]  /*0a10*/  LOP3.LUT R53, R53, 0xf0f0f0f, R44, 0xf8, !PT ;  /* 0x0f0f0f0f35357812 */ /* 0x000fe200078ef82c */
[----:B------:R-:W-:Y:S01]  /*0a20*/  IMAD.WIDE R30, R13, 0xb0, R28 ;  /* 0x000000b00d1e7825 */ /* 0x000fe200078e021c */
[----:B------:R-:W-:Y:S02]  /*0a30*/  SHF.R.U32.HI R44, RZ, 0x4, R44 ;  /* 0x00000004ff2c7819 */ /* 0x000fe4000001162c */
[----:B------:R-:W-:-:S04]  /*0a40*/  LOP3.LUT R51, R51, 0x10101010, RZ, 0xc0, !PT ;  /* 0x1010101033337812 */ /* 0x000fc800078ec0ff */
[----:B0-----:R-:W-:Y:S02]  /*0a50*/  LOP3.LUT R28, R51, 0xf0f0f0f, R44, 0xf8, !PT ;  /* 0x0f0f0f0f331c7812 */ /* 0x001fe400078ef82c */
[----:B------:R0:W2:Y:S04]  /*0a60*/  LDG.E.CONSTANT R44, [R30.64+0x30] ;  /* 0x000030081e2c7981 */ /* 0x0000a8000c1e9900 */
[----:B------:R-:W-:Y:S01]  /*0a70*/  STS [R41.X4+0x430], R28 ;  /* 0x0004301c29007388 */ /* 0x000fe20000004800 */
[----:B-1----:R-:W-:-:S03]  /*0a80*/  IMAD.WIDE R26, R13, 0xb0, R26 ;  /* 0x000000b00d1a7825 */ /* 0x002fc600078e021a */
[----:B------:R-:W-:Y:S01]  /*0a90*/  STS [R41.X4], R52 ;  /* 0x0000003429007388 */ /* 0x000fe20000004800 */
[----:B0-----:R-:W-:-:S03]  /*0aa0*/  IMAD.WIDE R30, R13, 0xb0, R30 ;  /* 0x000000b00d1e7825 */ /* 0x001fc600078e021e */
[----:B------:R0:W-:Y:S04]  /*0ab0*/  STS [R41.X4+0x20], R50 ;  /* 0x0000203229007388 */ /* 0x0001e80000004800 */
[----:B------:R-:W-:Y:S04]  /*0ac0*/  STS [R41.X4+0x410], R53 ;  /* 0x0004103529007388 */ /* 0x000fe80000004800 */
[----:B0-----:R0:W2:Y:S01]  /*0ad0*/  LDG.E.CONSTANT R50, [R30.64+0x30] ;  /* 0x000030081e327981 */ /* 0x0010a2000c1e9900 */
[--C-:B---3--:R-:W-:Y:S02]  /*0ae0*/  SHF.R.S32.HI R29, RZ, R35, R48.reuse ;  /* 0x00000023ff1d7219 */ /* 0x108fe40000011430 */
[----:B------:R-:W-:-:S02]  /*0af0*/  SHF.R.S32.HI R51, RZ, R40, R48 ;  /* 0x00000028ff337219 */ /* 0x000fc40000011430 */
[----:B------:R-:W-:-:S03]  /*0b00*/  SHF.L.U32 R29, R29, 0x4, RZ ;  /* 0x000000041d1d7819 */ /* 0x000fc600000006ff */
[----:B------:R-:W-:Y:S01]  /*0b10*/  IMAD.SHL.U32 R51, R51, 0x10, RZ ;  /* 0x0000001033337824 */ /* 0x000fe200078e00ff */
[----:B------:R-:W-:-:S04]  /*0b20*/  LOP3.LUT R48, R29, 0x10101010, RZ, 0xc0, !PT ;  /* 0x101010101d307812 */ /* 0x000fc800078ec0ff */
[--C-:B----4-:R-:W-:Y:S02]  /*0b30*/  LOP3.LUT R52, R48, 0xf0f0f0f, R49.reuse, 0xf8, !PT ;  /* 0x0f0f0f0f30347812 */ /* 0x110fe400078ef831 */
[----:B------:R-:W-:Y:S02]  /*0b40*/  SHF.R.U32.HI R49, RZ, 0x4, R49 ;  /* 0x00000004ff317819 */ /* 0x000fe40000011631 */
[----:B-----5:R-:W-:Y:S02]  /*0b50*/  SHF.R.S32.HI R28, RZ, R35, R46 ;  /* 0x00000023ff1c7219 */ /* 0x020fe4000001142e */
[----:B------:R-:W-:Y:S02]  /*0b60*/  LOP3.LUT R48, R51, 0x10101010, RZ, 0xc0, !PT ;  /* 0x1010101033307812 */ /* 0x000fe400078ec0ff */
[----:B------:R-:W-:Y:S02]  /*0b70*/  SHF.L.U32 R28, R28, 0x4, RZ ;  /* 0x000000041c1c7819 */ /* 0x000fe400000006ff */
[----:B------:R-:W-:-:S02]  /*0b80*/  LOP3.LUT R48, R48, 0xf0f0f0f, R49, 0xf8, !PT ;  /* 0x0f0f0f0f30307812 */ /* 0x000fc400078ef831 */
[----:B------:R-:W-:Y:S01]  /*0b90*/  LOP3.LUT R51, R28, 0x10101010, RZ, 0xc0, !PT ;  /* 0x101010101c337812 */ /* 0x000fe200078ec0ff */
[----:B------:R1:W3:Y:S01]  /*0ba0*/  LDG.E.CONSTANT R49, [R26.64+0x10] ;  /* 0x000010081a317981 */ /* 0x0002e2000c1e9900 */
[----:B------:R-:W-:-:S03]  /*0bb0*/  IMAD.WIDE R28, R13, 0xb0, R26 ;  /* 0x000000b00d1c7825 */ /* 0x000fc600078e021a */
[----:B------:R4:W-:Y:S01]  /*0bc0*/  STS [R41.X4+0x820], R52 ;  /* 0x0008203429007388 */ /* 0x0009e20000004800 */
[----:B-1----:R-:W-:Y:S01]  /*0bd0*/  SHF.R.S32.HI R26, RZ, R40, R46 ;  /* 0x00000028ff1a7219 */ /* 0x002fe2000001142e */
[----:B----4-:R-:W-:Y:S01]  /*0be0*/  IMAD.WIDE R52, R13, 0xb0, R30 ;  /* 0x000000b00d347825 */ /* 0x010fe200078e021e */
[----:B--2---:R-:W-:-:S03]  /*0bf0*/  LOP3.LUT R46, R51, 0xf0f0f0f, R44, 0xf8, !PT ;  /* 0x0f0f0f0f332e7812 */ /* 0x004fc600078ef82c */
[----:B0-----:R-:W-:Y:S01]  /*0c00*/  IMAD.SHL.U32 R30, R26, 0x10, RZ ;  /* 0x000000101a1e7824 */ /* 0x001fe200078e00ff */
[----:B------:R-:W-:Y:S02]  /*0c10*/  SHF.R.U32.HI R51, RZ, 0x4, R44 ;  /* 0x00000004ff337819 */ /* 0x000fe4000001162c */
[----:B------:R0:W2:Y:S02]  /*0c20*/  LDG.E.CONSTANT R44, [R28.64+0x10] ;  /* 0x000010081c2c7981 */ /* 0x0000a4000c1e9900 */
[----:B------:R-:W-:Y:S01]  /*0c30*/  LOP3.LUT R30, R30, 0x10101010, RZ, 0xc0, !PT ;  /* 0x101010101e1e7812 */ /* 0x000fe200078ec0ff */
[C---:B------:R-:W-:Y:S01]  /*0c40*/  IMAD.WIDE R26, R13.reuse, 0xb0, R52 ;  /* 0x000000b00d1a7825 */ /* 0x040fe200078e0234 */
[----:B------:R1:W-:Y:S04]  /*0c50*/  STS [R41.X4+0x840], R48 ;  /* 0x0008403029007388 */ /* 0x0003e80000004800 */
[----:B-1----:R1:W4:Y:S02]  /*0c60*/  LDG.E.CONSTANT R48, [R52.64+0x30] ;  /* 0x0000300834307981 */ /* 0x002324000c1e9900 */
[----:B-1----:R-:W-:Y:S01]  /*0c70*/  LOP3.LUT R52, R30, 0xf0f0f0f, R51, 0xf8, !PT ;  /* 0x0f0f0f0f1e347812 */ /* 0x002fe200078ef833 */
[C---:B------:R-:W-:Y:S01]  /*0c80*/  IMAD.WIDE R30, R13.reuse, 0xb0, R28 ;  /* 0x000000b00d1e7825 */ /* 0x040fe200078e021c */
[----:B------:R1:W5:Y:S04]  /*0c90*/  LDG.E.CONSTANT R51, [R26.64+0x30] ;  /* 0x000030081a337981 */ /* 0x000368000c1e9900 */
[----:B0-----:R0:W5:Y:S02]  /*0ca0*/  LDG.E.CONSTANT R28, [R30.64+0x10] ;  /* 0x000010081e1c7981 */ /* 0x001164000c1e9900 */
[----:B0-----:R-:W-:-:S05]  /*0cb0*/  IMAD.WIDE R30, R13, 0xb0, R30 ;  /* 0x000000b00d1e7825 */ /* 0x001fca00078e021e */
[----:B------:R0:W5:Y:S01]  /*0cc0*/  LDG.E.CONSTANT R29, [R30.64+0x10] ;  /* 0x000010081e1d7981 */ /* 0x000162000c1e9900 */
[----:B-1----:R-:W-:-:S06]  /*0cd0*/  IMAD.WIDE R26, R13, 0xb0, R26 ;  /* 0x000000b00d1a7825 */ /* 0x002fcc00078e021a */
[----:B------:R2:W5:Y:S04]  /*0ce0*/  LDG.E.CONSTANT R26, [R26.64+0x30] ;  /* 0x000030081a1a7981 */ /* 0x000568000c1e9900 */
[----:B------:R4:W-:Y:S04]  /*0cf0*/  STS [R41.X4+0xc30], R46 ;  /* 0x000c302e29007388 */ /* 0x0009e80000004800 */
[----:B------:R-:W-:Y:S01]  /*0d00*/  STS [R41.X4+0xc50], R52 ;  /* 0x000c503429007388 */ /* 0x000fe20000004800 */
[----:B------:R-:W-:Y:S02]  /*0d10*/  ISETP.GE.AND P0, PT, R8, R7, PT ;  /* 0x000000070800720c */ /* 0x000fe40003f06270 */
[----:B---3--:R-:W-:-:S02]  /*0d20*/  SHF.R.S32.HI R53, RZ, R35, R49 ;  /* 0x00000023ff357219 */ /* 0x008fc40000011431 */
[--C-:B--2---:R-:W-:Y:S02]  /*0d30*/  SHF.R.S32.HI R27, RZ, R35, R44.reuse ;  /* 0x00000023ff1b7219 */ /* 0x104fe4000001142c */
[----:B------:R-:W-:Y:S02]  /*0d40*/  SHF.R.S32.HI R44, RZ, R40, R44 ;  /* 0x00000028ff2c7219 */ /* 0x000fe4000001142c */
[----:B------:R-:W-:-:S03]  /*0d50*/  SHF.L.U32 R27, R27, 0x4, RZ ;  /* 0x000000041b1b7819 */ /* 0x000fc600000006ff */
[----:B------:R-:W-:Y:S01]  /*0d60*/  IMAD.SHL.U32 R44, R44, 0x10, RZ ;  /* 0x000000102c2c7824 */ /* 0x000fe200078e00ff */
[----:B------:R-:W-:-:S04]  /*0d70*/  LOP3.LUT R27, R27, 0x10101010, RZ, 0xc0, !PT ;  /* 0x101010101b1b7812 */ /* 0x000fc800078ec0ff */
[--C-:B----4-:R-:W-:Y:S02]  /*0d80*/  LOP3.LUT R46, R27, 0xf0f0f0f, R48.reuse, 0xf8, !PT ;  /* 0x0f0f0f0f1b2e7812 */ /* 0x110fe400078ef830 */
[----:B0-----:R-:W-:Y:S02]  /*0d90*/  SHF.R.U32.HI R30, RZ, 0x4, R48 ;  /* 0x00000004ff1e7819 */ /* 0x001fe40000011630 */
[----:B------:R-:W-:-:S04]  /*0da0*/  LOP3.LUT R27, R44, 0x10101010, RZ, 0xc0, !PT ;  /* 0x101010102c1b7812 */ /* 0x000fc800078ec0ff */
[----:B------:R-:W-:Y:S02]  /*0db0*/  LOP3.LUT R30, R27, 0xf0f0f0f, R30, 0xf8, !PT ;  /* 0x0f0f0f0f1b1e7812 */ /* 0x000fe400078ef81e */
[----:B-----5:R-:W-:-:S04]  /*0dc0*/  SHF.R.S32.HI R31, RZ, R35, R28 ;  /* 0x00000023ff1f7219 */ /* 0x020fc8000001141c */
[----:B------:R-:W-:Y:S02]  /*0dd0*/  SHF.L.U32 R31, R31, 0x4, RZ ;  /* 0x000000041f1f7819 */ /* 0x000fe400000006ff */
[-C--:B------:R-:W-:Y:S02]  /*0de0*/  SHF.R.S32.HI R27, RZ, R40.reuse, R28 ;  /* 0x00000028ff1b7219 */ /* 0x080fe4000001141c */
[----:B------:R-:W-:Y:S02]  /*0df0*/  LOP3.LUT R28, R31, 0x10101010, RZ, 0xc0, !PT ;  /* 0x101010101f1c7812 */ /* 0x000fe400078ec0ff */
[----:B------:R-:W-:Y:S02]  /*0e00*/  SHF.R.S32.HI R49, RZ, R40, R49 ;  /* 0x00000028ff317219 */ /* 0x000fe40000011431 */
[----:B------:R-:W-:Y:S02]  /*0e10*/  SHF.L.U32 R53, R53, 0x4, RZ ;  /* 0x0000000435357819 */ /* 0x000fe400000006ff */
[----:B------:R-:W-:-:S02]  /*0e20*/  SHF.R.S32.HI R31, RZ, R35, R29 ;  /* 0x00000023ff1f7219 */ /* 0x000fc4000001141d */
[----:B------:R-:W-:Y:S01]  /*0e30*/  SHF.R.S32.HI R29, RZ, R40, R29 ;  /* 0x00000028ff1d7219 */ /* 0x000fe2000001141d */
[----:B------:R-:W-:Y:S01]  /*0e40*/  IMAD.SHL.U32 R27, R27, 0x10, RZ ;  /* 0x000000101b1b7824 */ /* 0x000fe200078e00ff */
[----:B------:R-:W-:Y:S01]  /*0e50*/  LOP3.LUT R53, R53, 0x10101010, RZ, 0xc0, !PT ;  /* 0x1010101035357812 */ /* 0x000fe200078ec0ff */
[----:B------:R-:W-:Y:S01]  /*0e60*/  IMAD.SHL.U32 R49, R49, 0x10, RZ ;  /* 0x0000001031317824 */ /* 0x000fe200078e00ff */
[----:B------:R-:W-:Y:S01]  /*0e70*/  SHF.L.U32 R31, R31, 0x4, RZ ;  /* 0x000000041f1f7819 */ /* 0x000fe200000006ff */
[----:B------:R-:W-:Y:S01]  /*0e80*/  IMAD.SHL.U32 R29, R29, 0x10, RZ ;  /* 0x000000101d1d7824 */ /* 0x000fe200078e00ff */
[----:B------:R-:W-:Y:S01]  /*0e90*/  LOP3.LUT R53, R53, 0xf0f0f0f, R50, 0xf8, !PT ;  /* 0x0f0f0f0f35357812 */ /* 0x000fe200078ef832 */
[----:B------:R0:W-:Y:S01]  /*0ea0*/  STS [R41.X4+0x1450], R46 ;  /* 0x0014502e29007388 */ /* 0x0001e20000004800 */
[----:B------:R-:W-:Y:S02]  /*0eb0*/  LOP3.LUT R28, R28, 0xf0f0f0f, R51, 0xf8, !PT ;  /* 0x0f0f0f0f1c1c7812 */ /* 0x000fe400078ef833 */
[----:B------:R-:W-:-:S02]  /*0ec0*/  LOP3.LUT R44, R27, 0x10101010, RZ, 0xc0, !PT ;  /* 0x101010101b2c7812 */ /* 0x000fc400078ec0ff */
[----:B------:R-:W-:Y:S02]  /*0ed0*/  SHF.R.U32.HI R50, RZ, 0x4, R50 ;  /* 0x00000004ff327819 */ /* 0x000fe40000011632 */
[----:B------:R-:W-:Y:S02]  /*0ee0*/  LOP3.LUT R49, R49, 0x10101010, RZ, 0xc0, !PT ;  /* 0x1010101031317812 */ /* 0x000fe400078ec0ff */
[----:B------:R-:W-:Y:S02]  /*0ef0*/  SHF.R.U32.HI R51, RZ, 0x4, R51 ;  /* 0x00000004ff337819 */ /* 0x000fe40000011633 */
[----:B------:R-:W-:Y:S02]  /*0f00*/  LOP3.LUT R31, R31, 0x10101010, RZ, 0xc0, !PT ;  /* 0x101010101f1f7812 */ /* 0x000fe400078ec0ff */
[----:B------:R-:W-:Y:S02]  /*0f10*/  SHF.R.U32.HI R27, RZ, 0x4, R26 ;  /* 0x00000004ff1b7819 */ /* 0x000fe4000001161a */
[----:B0-----:R-:W-:-:S02]  /*0f20*/  LOP3.LUT R46, R29, 0x10101010, RZ, 0xc0, !PT ;  /* 0x101010101d2e7812 */ /* 0x001fc400078ec0ff */
        /* <DEDUP_REMOVED lines=14> */
[C---:B0-----:R-:W-:Y:S01]  /*1010*/  LEA R47, R8.reuse, R23, 0x3 ;  /* 0x00000017082f7211 */ /* 0x041fe200078e18ff */
[----:B------:R-:W-:Y:S01]  /*1020*/  IMAD.MOV.U32 R30, RZ, RZ, 0x24 ;  /* 0x00000024ff1e7424 */ /* 0x000fe200078e00ff */
[----:B------:R-:W-:-:S02]  /*1030*/  LEA R31, R8, R5, 0x3 ;  /* 0x00000005081f7211 */ /* 0x000fc400078e18ff */
[----:B------:R-:W-:-:S03]  /*1040*/  LEA.HI R27, R2, R47, RZ, 0x1d ;  /* 0x0000002f021b7211 */ /* 0x000fc600078fe8ff */
        /* <DEDUP_REMOVED lines=24> */
[----:B------:R-:W-:Y:S04]  /*11d0*/  LDS R52, [R11+0x60] ;  /* 0x000060000b347984 */ /* 0x000fe80000000800 */
[----:B------:R-:W0:Y:S01]  /*11e0*/  LDS R48, [R11+0x10] ;  /* 0x000010000b307984 */ /* 0x000e220000000800 */
        /* <DEDUP_REMOVED lines=74> */
[----:B0-----:R-:W-:-:S04]  /*1690*/  IDP.4A.S8.S8 R27, R27, R52, RZ ;  /* 0x000000341b1b7226 */ /* 0x001fc800000006ff */
[----:B-1----:R-:W-:Y:S02]  /*16a0*/  IDP.4A.S8.S8 R47, R26, R49, R27 ;  /* 0x000000311a2f7226 */ /* 0x002fe4000000061b */
[----:B------:R-:W-:Y:S01]  /*16b0*/  IMAD.WIDE R26, R51, R30, c[0x0][0x168] ;  /* 0x00005a00331a7625 */ /* 0x000fe200078e021e */
[----:B------:R-:W-:Y:S04]  /*16c0*/  LDS R49, [R11+0x6c] ;  /* 0x00006c000b317984 */ /* 0x000fe80000000800 */
[----:B------:R-:W-:Y:S01]  /*16d0*/  IADD3 R26, P0, R15, R26, RZ ;  /* 0x0000001a0f1a7210 */ /* 0x000fe20007f1e0ff */
[----:B--2---:R-:W-:Y:S01]  /*16e0*/  IDP.4A.S8.S8 R47, R28, R29, R47 ;  /* 0x0000001d1c2f7226 */ /* 0x004fe2000000062f */
[----:B------:R-:W-:Y:S01]  /*16f0*/  IADD3 R29, R31, 0x4, RZ ;  /* 0x000000041f1d7810 */ /* 0x000fe20007ffe0ff */
[----:B------:R-:W-:Y:S01]  /*1700*/  HADD2.F32 R45, -RZ, R45.H1_H1 ;  /* 0x3000002dff2d7230 */ /* 0x000fe20000004100 */
[----:B------:R-:W-:Y:S01]  /*1710*/  IADD3.X R27, RZ, R27, RZ, P0, !PT ;  /* 0x0000001bff1b7210 */ /* 0x000fe200007fe4ff */
[----:B------:R-:W-:Y:S02]  /*1720*/  LDS.U8 R51, [R16.X4+0x210e] ;  /* 0x00210e0010337984 */ /* 0x000fe40000004000 */
[----:B------:R-:W-:-:S02]  /*1730*/  IMAD.WIDE.U32 R28, R29, R30, c[0x0][0x168] ;  /* 0x00005a001d1c7625 */ /* 0x000fc400078e001e */
        /* <DEDUP_REMOVED lines=17> */
[----:B------:R-:W-:Y:S01]  /*1850*/  LDS R29, [R14.X4+0x251c] ;  /* 0x00251c000e1d7984 */ /* 0x000fe20000004800 */
[----:B0-----:R-:W-:-:S03]  /*1860*/  IDP.4A.S8.S8 R30, R47, R49, R30 ;  /* 0x000000312f1e7226 */ /* 0x001fc6000000061e */
[----:B------:R-:W0:Y:S01]  /*1870*/  LDS.U8 R47, [R16.X4+0x2107] ;  /* 0x00210700102f7984 */ /* 0x000e220000004000 */
[----:B------:R-:W-:Y:S02]  /*1880*/  IDP.4A.S8.S8 R30, R27, R28, R30 ;  /* 0x0000001c1b1e7226 */ /* 0x000fe4000000061e */
[----:B------:R-:W1:Y:S01]  /*1890*/  I2F.U16 R27, R26 ;  /* 0x0000001a001b7306 */ /* 0x000e620000101000 */
[----:B------:R-:W-:-:S05]  /*18a0*/  HADD2.F32 R28, -RZ, R46.H1_H1 ;  /* 0x3000002eff1c7230 */ /* 0x000fca0000004100 */
[----:B-1----:R-:W-:Y:S02]  /*18b0*/  FFMA.FTZ R28, R28, R27, RZ ;  /* 0x0000001b1c1c7223 */ /* 0x002fe400000100ff */
[----:B------:R-:W1:Y:S01]  /*18c0*/  LDS.U8 R27, [R16.X4+0x210d] ;  /* 0x00210d00101b7984 */ /* 0x000e620000004000 */
[----:B0-----:R-:W-:-:S03]  /*18d0*/  IMAD R46, R30, R47, RZ ;  /* 0x0000002f1e2e7224 */ /* 0x001fc600078e02ff */
[----:B------:R-:W0:Y:S01]  /*18e0*/  LDS R30, [R14.X4+0x2520] ;  /* 0x002520000e1e7984 */ /* 0x000e220000004800 */
[----:B------:R-:W4:Y:S01]  /*18f0*/  I2F R47, R48 ;  /* 0x00000030002f7306 */ /* 0x000f220000201400 */
[----:B------:R-:W-:-:S07]  /*1900*/  HADD2.F32 R26, -RZ, R29.H0_H0 ;  /* 0x2000001dff1a7230 */ /* 0x000fce0000004100 */
[----:B------:R-:W-:Y:S08]  /*1910*/  I2F R46, R46 ;  /* 0x0000002e002e7306 */ /* 0x000ff00000201400 */
[----:B-1----:R-:W1:Y:S01]  /*1920*/  I2F.U16 R27, R27 ;  /* 0x0000001b001b7306 */ /* 0x002e620000101000 */
[----:B----4-:R-:W-:Y:S02]  /*1930*/  FFMA.FTZ R26, R26, R47, RZ ;  /* 0x0000002f1a1a7223 */ /* 0x010fe400000100ff */
[----:B-1----:R-:W-:-:S02]  /*1940*/  FFMA.FTZ R28, R45, R27, R28 ;  /* 0x0000001b2d1c7223 */ /* 0x002fc4000001001c */
[----:B------:R-:W-:Y:S01]  /*1950*/  LDS R27, [R24.X4+0x2080] ;  /* 0x00208000181b7984 */ /* 0x000fe20000004800 */
[----:B0-----:R-:W-:-:S05]  /*1960*/  HADD2.F32 R45, -RZ, R30.H0_H0 ;  /* 0x2000001eff2d7230 */ /* 0x001fca0000004100 */
[----:B------:R-:W-:Y:S02]  /*1970*/  FFMA.FTZ R26, R45, R46, R26 ;  /* 0x0000002e2d1a7223 */ /* 0x000fe4000001001a */
[----:B------:R-:W-:Y:S04]  /*1980*/  LDS.U8 R45, [R16.X4+0x210f] ;  /* 0x00210f00102d7984 */ /* 0x000fe80000004000 */
[----:B------:R-:W-:Y:S06]  /*1990*/  BAR.SYNC.DEFER_BLOCKING 0x0 ;  /* 0x0000000000007b1d */ /* 0x000fec0000010000 */
[----:B--2---:R-:W-:Y:S04]  /*19a0*/  STS [R18.X4+0x2314], R31 ;  /* 0x0023141f12007388 */ /* 0x004fe80000004800 */
[----:B---3--:R-:W-:Y:S04]  /*19b0*/  STS [R17+0x2514], R50 ;  /* 0x0025143211007388 */ /* 0x008fe80000000800 */
[----:B------:R-:W-:Y:S06]  /*19c0*/  BAR.SYNC.DEFER_BLOCKING 0x0 ;  /* 0x0000000000007b1d */ /* 0x000fec0000010000 */
[----:B------:R-:W-:Y:S04]  /*19d0*/  LDS R46, [R10+0x80] ;  /* 0x000080000a2e7984 */ /* 0x000fe80000000800 */
[----:B------:R-:W0:Y:S04]  /*19e0*/  LDS R47, [R11] ;  /* 0x000000000b2f7984 */ /* 0x000e280000000800 */
[----:B------:R-:W-:Y:S04]  /*19f0*/  LDS R53, [R10+0x84] ;  /* 0x000084000a357984 */ /* 0x000fe80000000800 */
[----:B------:R-:W1:Y:S04]  /*1a00*/  LDS R52, [R11+0x4] ;  /* 0x000004000b347984 */ /* 0x000e680000000800 */
[----:B------:R-:W-:Y:S04]  /*1a10*/  LDS R48, [R10+0x88] ;  /* 0x000088000a307984 */ /* 0x000fe80000000800 */
[----:B------:R-:W2:Y:S04]  /*1a20*/  LDS R49, [R11+0x8] ;  /* 0x000008000b317984 */ /* 0x000ea80000000800 */
[----:B------:R-:W-:Y:S01]  /*1a30*/  LDS R31, [R10+0x8c] ;  /* 0x00008c000a1f7984 */ /* 0x000fe20000000800 */
[----:B0-----:R-:W-:Y:S01]  /*1a40*/  IDP.4A.S8.S8 R46, R46, R47, RZ ;  /* 0x0000002f2e2e7226 */ /* 0x001fe200000006ff */
[----:B------:R0:W3:Y:S01]  /*1a50*/  I2F.U16 R50, R51 ;  /* 0x0000003300327306 */ /* 0x0000e20000101000 */
[----:B------:R-:W-:Y:S01]  /*1a60*/  HADD2.F32 R29, -RZ, R29.H1_H1 ;  /* 0x3000001dff1d7230 */ /* 0x000fe20000004100 */
[----:B------:R-:W-:Y:S01]  /*1a70*/  LDS R47, [R11+0x20] ;  /* 0x000020000b2f7984 */ /* 0x000fe20000000800 */
[----:B-1----:R-:W-:-:S03]  /*1a80*/  IDP.4A.S8.S8 R52, R53, R52, R46 ;  /* 0x0000003435347226 */ /* 0x002fc6000000062e */
[----:B------:R-:W1:Y:S02]  /*1a90*/  LDS R46, [R11+0xc] ;  /* 0x00000c000b2e7984 */ /* 0x000e640000000800 */
[----:B------:R-:W4:Y:S01]  /*1aa0*/  I2F.U16 R45, R45 ;  /* 0x0000002d002d7306 */ /* 0x000f220000101000 */
[----:B------:R-:W-:Y:S01]  /*1ab0*/  HADD2.F32 R30, -RZ, R30.H1_H1 ;  /* 0x3000001eff1e7230 */ /* 0x000fe20000004100 */
[----:B0-----:R-:W-:Y:S01]  /*1ac0*/  LDS R51, [R11+0x24] ;  /* 0x000024000b337984 */ /* 0x001fe20000000800 */
[----:B--2---:R-:W-:-:S03]  /*1ad0*/  IDP.4A.S8.S8 R49, R48, R49, R52 ;  /* 0x0000003130317226 */ /* 0x004fc60000000634 */
[----:B------:R-:W0:Y:S01]  /*1ae0*/  LDS R48, [R10+0xa0] ;  /* 0x0000a0000a307984 */ /* 0x000e220000000800 */
[----:B---3--:R-:W-:-:S03]  /*1af0*/  FFMA.FTZ R29, R29, R50, RZ ;  /* 0x000000321d1d7223 */ /* 0x008fc600000100ff */
[----:B------:R-:W-:Y:S04]  /*1b00*/  LDS R50, [R11+0x10] ;  /* 0x000010000b327984 */ /* 0x000fe80000000800 */
[----:B------:R-:W2:Y:S01]  /*1b10*/  LDS R52, [R10+0xa4] ;  /* 0x0000a4000a347984 */ /* 0x000ea20000000800 */
[----:B----4-:R-:W-:-:S03]  /*1b20*/  FFMA.FTZ R29, R30, R45, R29 ;  /* 0x0000002d1e1d7223 */ /* 0x010fc6000001001d */
[----:B------:R-:W-:Y:S04]  /*1b30*/  LDS R30, [R10+0xa8] ;  /* 0x0000a8000a1e7984 */ /* 0x000fe80000000800 */
[----:B------:R-:W-:Y:S01]  /*1b40*/  LDS.U8 R53, [R16.X4+0x210b] ;  /* 0x00210b0010357984 */ /* 0x000fe20000004000 */
[----:B-1----:R-:W-:-:S03]  /*1b50*/  IDP.4A.S8.S8 R46, R31, R46, R49 ;  /* 0x0000002e1f2e7226 */ /* 0x002fc60000000631 */
[----:B------:R-:W1:Y:S04]  /*1b60*/  LDS R49, [R10+0x90] ;  /* 0x000090000a317984 */ /* 0x000e680000000800 */
[----:B------:R-:W3:Y:S01]  /*1b70*/  LDS R31, [R11+0x28] ;  /* 0x000028000b1f7984 */ /* 0x000ee20000000800 */
[----:B0-----:R-:W-:-:S03]  /*1b80*/  IDP.4A.S8.S8 R47, R48, R47, RZ ;  /* 0x0000002f302f7226 */ /* 0x001fc600000006ff */
[----:B------:R-:W-:Y:S01]  /*1b90*/  LDS R48, [R10+0x94] ;  /* 0x000094000a307984 */ /* 0x000fe20000000800 */
[----:B--2---:R-:W-:-:S03]  /*1ba0*/  IDP.4A.S8.S8 R51, R52, R51, R47 ;  /* 0x0000003334337226 */ /* 0x004fc6000000062f */
[----:B------:R-:W-:Y:S01]  /*1bb0*/  LDS R47, [R11+0x2c] ;  /* 0x00002c000b2f7984 */ /* 0x000fe20000000800 */
[----:B-1----:R-:W-:-:S03]  /*1bc0*/  IDP.4A.S8.S8 R45, R49, R50, R46 ;  /* 0x00000032312d7226 */ /* 0x002fc6000000062e */
[----:B------:R-:W0:Y:S04]  /*1bd0*/  LDS R49, [R11+0x14] ;  /* 0x000014000b317984 */ /* 0x000e280000000800 */
[----:B------:R-:W1:Y:S01]  /*1be0*/  LDS R46, [R10+0xac] ;  /* 0x0000ac000a2e7984 */ /* 0x000e620000000800 */
[----:B---3--:R-:W-:-:S03]  /*1bf0*/  IDP.4A.S8.S8 R51, R30, R31, R51 ;  /* 0x0000001f1e337226 */ /* 0x008fc60000000633 */
[----:B------:R-:W-:Y:S04]  /*1c00*/  LDS R31, [R10+0xb0] ;  /* 0x0000b0000a1f7984 */ /* 0x000fe80000000800 */
[----:B------:R-:W2:Y:S04]  /*1c10*/  LDS R30, [R11+0x30] ;  /* 0x000030000b1e7984 */ /* 0x000ea80000000800 */
[----:B------:R-:W-:Y:S01]  /*1c20*/  LDS R50, [R10+0x9c] ;  /* 0x00009c000a327984 */ /* 0x000fe20000000800 */
[----:B0-----:R-:W-:-:S03]  /*1c30*/  IDP.4A.S8.S8 R45, R48, R49, R45 ;  /* 0x00000031302d7226 */ /* 0x001fc6000000062d */
[----:B------:R-:W-:Y:S01]  /*1c40*/  LDS R48, [R10+0x98] ;  /* 0x000098000a307984 */ /* 0x000fe20000000800 */
[----:B-1----:R-:W-:-:S03]  /*1c50*/  IDP.4A.S8.S8 R51, R46, R47, R51 ;  /* 0x0000002f2e337226 */ /* 0x002fc60000000633 */
[----:B------:R-:W0:Y:S04]  /*1c60*/  LDS R49, [R11+0x18] ;  /* 0x000018000b317984 */ /* 0x000e280000000800 */
        /* <DEDUP_REMOVED lines=8> */
[----:B-1----:R-:W-:-:S03]  /*1cf0*/  IDP.4A.S8.S8 R46, R46, R47, R51 ;  /* 0x0000002f2e2e7226 */ /* 0x002fc60000000633 */
[----:B------:R-:W1:Y:S04]  /*1d00*/  LDS R47, [R11+0x1c] ;  /* 0x00001c000b2f7984 */ /* 0x000e680000000800 */
[----:B------:R-:W-:Y:S01]  /*1d10*/  LDS R51, [R11+0x60] ;  /* 0x000060000b337984 */ /* 0x000fe20000000800 */
        /* <DEDUP_REMOVED lines=9> */
[----:B------:R-:W-:Y:S04]  /*1db0*/  LDS R45, [R10+0xc0] ;  /* 0x0000c0000a2d7984 */ /* 0x000fe80000000800 */
[----:B------:R-:W1:Y:S01]  /*1dc0*/  LDS R30, [R11+0x40] ;  /* 0x000040000b1e7984 */ /* 0x000e620000000800 */
[----:B---3--:R-:W-:-:S03]  /*1dd0*/  IMAD R50, R49, R46, RZ ;  /* 0x0000002e31327224 */ /* 0x008fc600078e02ff */
[----:B------:R-:W-:Y:S04]  /*1de0*/  LDS R46, [R10+0xc4] ;  /* 0x0000c4000a2e7984 */ /* 0x000fe80000000800 */
[----:B------:R-:W2:Y:S01]  /*1df0*/  LDS R49, [R11+0x44] ;  /* 0x000044000b317984 */ /* 0x000ea20000000800 */
[----:B------:R-:W-:Y:S01]  /*1e00*/  FMUL.FTZ R31, R31, R29 ;  /* 0x0000001d1f1f7220 */ /* 0x000fe20000410000 */
[----:B------:R-:W-:Y:S02]  /*1e10*/  HADD2.F32 R27, -RZ, R27.H0_H0 ;  /* 0x2000001bff1b7230 */ /* 0x000fe40000004100 */
[----:B------:R-:W3:Y:S01]  /*1e20*/  LDS R29, [R3.X16+0x2518] ;  /* 0x00251800031d7984 */ /* 0x000ee2000000c800 */
[----:B------:R-:W4:Y:S02]  /*1e30*/  I2F R48, R48 ;  /* 0x0000003000307306 */ /* 0x000f240000201400 */
[----:B------:R-:W-:-:S02]  /*1e40*/  FFMA.FTZ R47, R44, R27, -R47 ;  /* 0x0000001b2c2f7223 */ /* 0x000fc4000001082f */
[----:B------:R-:W-:Y:S01]  /*1e50*/  FFMA.FTZ R26, R27, R26, -R31 ;  /* 0x0000001a1b1a7223 */ /* 0x000fe2000001081f */
[----:B------:R-:W-:Y:S04]  /*1e60*/  LDS R44, [R10+0xc8] ;  /* 0x0000c8000a2c7984 */ /* 0x000fe80000000800 */
[----:B------:R-:W5:Y:S01]  /*1e70*/  LDS R31, [R11+0x48] ;  /* 0x000048000b1f7984 */ /* 0x000f620000000800 */
[----:B0-----:R-:W-:-:S05]  /*1e80*/  HADD2.F32 R27, -RZ, R28.H0_H0 ;  /* 0x2000001cff1b7230 */ /* 0x001fca0000004100 */
[----:B----4-:R-:W-:Y:S02]  /*1e90*/  FFMA.FTZ R27, R27, R48, RZ ;  /* 0x000000301b1b7223 */ /* 0x010fe400000100ff */
[----:B------:R-:W0:Y:S01]  /*1ea0*/  LDS R48, [R10+0xe0] ;  /* 0x0000e0000a307984 */ /* 0x000e220000000800 */
[----:B-1----:R-:W-:-:S04]  /*1eb0*/  IDP.4A.S8.S8 R45, R45, R30, RZ ;  /* 0x0000001e2d2d7226 */ /* 0x002fc800000006ff */
[----:B--2---:R-:W-:Y:S02]  /*1ec0*/  IDP.4A.S8.S8 R45, R46, R49, R45 ;  /* 0x000000312e2d7226 */ /* 0x004fe4000000062d */
        /* <DEDUP_REMOVED lines=8> */
[----:B------:R-:W2:Y:S01]  /*1f50*/  LDS R30, [R10+0xe4] ;  /* 0x0000e4000a1e7984 */ /* 0x000ea20000000800 */
[----:B0-----:R-:W-:-:S03]  /*1f60*/  IDP.4A.S8.S8 R51, R48, R51, RZ ;  /* 0x0000003330337226 */ /* 0x001fc600000006ff */
[----:B------:R-:W-:Y:S04]  /*1f70*/  LDS.U8 R50, [R16.X4+0x2110] ;  /* 0x0021100010327984 */ /* 0x000fe80000004000 */
        /* <DEDUP_REMOVED lines=69> */
.L_x_592:
[----:B------:R-:W-:-:S04]  /*23d0*/  IADD3 R8, R8, 0x1, RZ ;  /* 0x0000000108087810 */ /* 0x000fc80007ffe0ff */
[----:B------:R-:W-:-:S13]  /*23e0*/  ISETP.GE.AND P0, PT, R8, R7, PT ;  /* 0x000000070800720c */ /* 0x000fda0003f06270 */
[----:B------:R-:W-:Y:S01]  /*23f0*/  @P0 CALL.REL.NOINC `(.L_x_591) ;  /* 0x0000001000000944 */ /* 0x000fe20003c00000 */
[----:B------:R-:W-:Y:S05]  /*2400*/  BRA `(.L_x_593) ;  /* 0xffffe26000007947 */ /* 0x000fea000383ffff */
.L_x_591:
[----:B------:R-:W1:Y:S04]  /*2410*/  S2R R2, SR_CTAID.Y ;  /* 0x0000000000027919 */ /* 0x000e680000002600 */
[----:B------:R-:W1:Y:S02]  /*2420*/  S2R R3, SR_TID.Y ;  /* 0x0000000000037919 */ /* 0x000e640000002200 */
[----:B-1----:R-:W-:-:S05]  /*2430*/  IMAD R5, R2, 0x4, R3 ;  /* 0x0000000402057824 */ /* 0x002fca00078e0203 */
[----:B------:R-:W-:-:S13]  /*2440*/  ISETP.GE.U32.AND P0, PT, R5, c[0x0][0x180], PT ;  /* 0x0000600005007a0c */ /* 0x000fda0003f06070 */
[----:B------:R-:W-:Y:S05]  /*2450*/  @P0 EXIT ;  /* 0x000000000000094d */ /* 0x000fea0003800000 */
[----:B------:R-:W1:Y:S04]  /*2460*/  S2R R2, SR_CTAID.X ;  /* 0x0000000000027919 */ /* 0x000e680000002500 */
[----:B------:R-:W1:Y:S02]  /*2470*/  S2R R3, SR_TID.X ;  /* 0x0000000000037919 */ /* 0x000e640000002100 */
[----:B-1----:R-:W-:-:S04]  /*2480*/  LEA R2, R2, R3, 0x5 ;  /* 0x0000000302027211 */ /* 0x002fc800078e28ff */
        /* <DEDUP_REMOVED lines=8> */
.L_x_594:
        /* <DEDUP_REMOVED lines=15> */
.L_x_1322:


//--------------------- .text._Z12mul_mat_q4_KIN3c108BFloat16ELb1EEvPKvS3_PT_iiiii --------------------------
	.section	.text._Z12mul_mat_q4_KIN3c108BFloat16ELb1EEvPKvS3_PT_iiiii,"ax",@progbits
	.sectioninfo	@"SHI_REGISTERS=64"
	.align	128
.text._Z12mul_mat_q4_KIN3c108BFloat16ELb1EEvPKvS3_PT_iiiii:
        .type           _Z12mul_mat_q4_KIN3c108BFloat16ELb1EEvPKvS3_PT_iiiii,@function
        .size           _Z12mul_mat_q4_KIN3c108BFloat16ELb1EEvPKvS3_PT_iiiii,(.L_x_1323 - _Z12mul_mat_q4_KIN3c108BFloat16ELb1EEvPKvS3_PT_iiiii)
        .other          _Z12mul_mat_q4_KIN3c108BFloat16ELb1EEvPKvS3_PT_iiiii,@"STO_CUDA_ENTRY STV_DEFAULT"
_Z12mul_mat_q4_KIN3c108BFloat16ELb1EEvPKvS3_PT_iiiii:
        /* <DEDUP_REMOVED lines=10> */
[----:B------:R-:W1:Y:S01]  /*00a0*/  S2UR UR8, SR_CTAID.X ;  /* 0x00000000000879c3 */ /* 0x000e620000002500 */
[----:B------:R-:W-:Y:S02]  /*00b0*/  ULDC.64 UR10, c[0x0][0x180] ;  /* 0x00006000000a7ab9 */ /* 0x000fe40000000a00 */
[----:B------:R-:W2:Y:S01]  /*00c0*/  S2R R3, SR_TID.Y ;  /* 0x0000000000037919 */ /* 0x000ea20000002200 */
[----:B------:R-:W-:Y:S02]  /*00d0*/  USHF.R.S32.HI UR5, URZ, 0x1f, UR11 ;  /* 0x0000001f3f057899 */ /* 0x000fe4000801140b */
[----:B------:R-:W-:Y:S01]  /*00e0*/  ULDC UR9, c[0x0][0x17c] ;  /* 0x00005f0000097ab9 */ /* 0x000fe20000000800 */
[----:B------:R-:W3:Y:S01]  /*00f0*/  S2R R10, SR_CTAID.Y ;  /* 0x00000000000a7919 */ /* 0x000ee20000002600 */
[----:B------:R-:W-:-:S02]  /*0100*/  ULEA.HI UR5, UR5, UR11, URZ, 0x5 ;  /* 0x0000000b05057291 */ /* 0x000fc4000f8f283f */
[----:B------:R-:W-:Y:S02]  /*0110*/  UIADD3 UR7, UR10, -0x1, URZ ;  /* 0xffffffff0a077890 */ /* 0x000fe4000fffe03f */
[----:B------:R-:W-:Y:S02]  /*0120*/  USHF.R.S32.HI UR6, URZ, 0x5, UR5 ;  /* 0x000000053f067899 */ /* 0x000fe40008011405 */
[----:B------:R-:W-:Y:S01]  /*0130*/  USHF.R.S32.HI UR5, URZ, 0x8, UR4 ;  /* 0x000000083f057899 */ /* 0x000fe20008011404 */
[--C-:B0-----:R-:W-:Y:S01]  /*0140*/  SHF.R.S32.HI R9, RZ, 0x1f, R2.reuse ;  /* 0x0000001fff097819 */ /* 0x101fe20000011402 */
[----:B-1----:R-:W-:Y:S01]  /*0150*/  USHF.L.U32 UR4, UR8, 0x5, URZ ;  /* 0x0000000508047899 */ /* 0x002fe2000800063f */
[----:B------:R-:W-:Y:S01]  /*0160*/  SHF.R.U32.HI R4, RZ, 0x2, R2 ;  /* 0x00000002ff047819 */ /* 0x000fe20000011602 */
[----:B------:R-:W-:Y:S01]  /*0170*/  IMAD.SHL.U32 R12, R2, 0x4, RZ ;  /* 0x00000004020c7824 */ /* 0x000fe200078e00ff */
[----:B------:R-:W-:Y:S01]  /*0180*/  LEA.HI R14, R9, R2, RZ, 0x2 ;  /* 0x00000002090e7211 */ /* 0x000fe200078f10ff */
[C---:B--2---:R-:W-:Y:S01]  /*0190*/  IMAD.SHL.U32 R11, R3.reuse, 0x20, RZ ;  /* 0x00000020030b7824 */ /* 0x044fe200078e00ff */
[----:B------:R-:W-:Y:S01]  /*01a0*/  UIMAD UR8, UR5, UR4, URZ ;  /* 0x00000004050872a4 */ /* 0x000fe2000f8e023f */
[----:B------:R-:W-:Y:S01]  /*01b0*/  IADD3 R19, R3, 0x8, RZ ;  /* 0x0000000803137810 */ /* 0x000fe20007ffe0ff */
[----:B------:R-:W-:Y:S01]  /*01c0*/  ULOP3.LUT UR4, URZ, UR4, URZ, 0x33, !UPT ;  /* 0x000000043f047292 */ /* 0x000fe2000f8e333f */
[----:B------:R-:W-:Y:S01]  /*01d0*/  SHF.R.S32.HI R0, RZ, 0x2, R14 ;  /* 0x00000002ff007819 */ /* 0x000fe2000001140e */
[----:B------:R-:W-:Y:S01]  /*01e0*/  IMAD.IADD R26, R11, 0x1, R2 ;  /* 0x000000010b1a7824 */ /* 0x000fe200078e0202 */
[----:B------:R-:W-:Y:S01]  /*01f0*/  LOP3.LUT R17, R14, 0xfffffffc, RZ, 0xc0, !PT ;  /* 0xfffffffc0e117812 */ /* 0x000fe200078ec0ff */
[----:B------:R-:W-:Y:S01]  /*0200*/  UIADD3 UR4, UR4, UR9, URZ ;  /* 0x0000000904047290 */ /* 0x000fe2000fffe03f */
[C---:B------:R-:W-:Y:S01]  /*0210*/  IADD3 R18, R3.reuse, 0x4, RZ ;  /* 0x0000000403127810 */ /* 0x040fe20007ffe0ff */
[----:B------:R-:W-:Y:S01]  /*0220*/  IMAD R0, R3, 0x8, R0 ;  /* 0x0000000803007824 */ /* 0x000fe200078e0200 */
[----:B------:R-:W-:Y:S01]  /*0230*/  SHF.R.S32.HI R5, RZ, 0x1f, R26 ;  /* 0x0000001fff057819 */ /* 0x000fe2000001141a */
[----:B------:R-:W-:Y:S01]  /*0240*/  IMAD.IADD R28, R2, 0x1, -R17 ;  /* 0x00000001021c7824 */ /* 0x000fe200078e0a11 */
[----:B------:R-:W-:-:S02]  /*0250*/  LOP3.LUT R4, R4, 0x3, RZ, 0xc0, !PT ;  /* 0x0000000304047812 */ /* 0x000fc400078ec0ff */
[----:B------:R-:W-:Y:S02]  /*0260*/  SHF.R.S32.HI R7, RZ, 0x1f, R0 ;  /* 0x0000001fff077819 */ /* 0x000fe40000011400 */
[----:B------:R-:W-:Y:S01]  /*0270*/  LEA.HI R5, R5, R26, RZ, 0x5 ;  /* 0x0000001a05057211 */ /* 0x000fe200078f28ff */
[C---:B---3--:R-:W-:Y:S01]  /*0280*/  IMAD R4, R10.reuse, 0x4, R4 ;  /* 0x000000040a047824 */ /* 0x048fe200078e0204 */
[----:B------:R-:W-:Y:S01]  /*0290*/  LEA.HI R7, R7, R0, RZ, 0x5 ;  /* 0x0000000007077211 */ /* 0x000fe200078f28ff */
[----:B------:R-:W-:Y:S01]  /*02a0*/  IMAD R10, R10, 0x4, R3 ;  /* 0x000000040a0a7824 */ /* 0x000fe200078e0203 */
[----:B------:R-:W-:Y:S02]  /*02b0*/  LOP3.LUT R5, R5, 0xffffffe0, RZ, 0xc0, !PT ;  /* 0xffffffe005057812 */ /* 0x000fe400078ec0ff */
[----:B------:R-:W-:Y:S02]  /*02c0*/  LOP3.LUT R7, R7, 0xffffffe0, RZ, 0xc0, !PT ;  /* 0xffffffe007077812 */ /* 0x000fe400078ec0ff */
[----:B------:R-:W-:Y:S01]  /*02d0*/  IADD3 R20, R3, 0xc, RZ ;  /* 0x0000000c03147810 */ /* 0x000fe20007ffe0ff */
[----:B------:R-:W-:Y:S01]  /*02e0*/  IMAD.IADD R26, R26, 0x1, -R5 ;  /* 0x000000011a1a7824 */ /* 0x000fe200078e0a05 */
[----:B------:R-:W-:Y:S01]  /*02f0*/  IMNMX R23, R19, UR4, PT ;  /* 0x0000000413177c17 */ /* 0x000fe2000b800200 */
[----:B------:R-:W-:Y:S01]  /*0300*/  IMAD.IADD R27, R0, 0x1, -R7 ;  /* 0x00000001001b7824 */ /* 0x000fe200078e0a07 */
[----:B------:R-:W-:Y:S01]  /*0310*/  LEA.HI R43, R28, R28, RZ, 0x1 ;  /* 0x0000001c1c2b7211 */ /* 0x000fe200078f08ff */
[----:B------:R-:W-:Y:S01]  /*0320*/  IMAD.MOV.U32 R0, RZ, RZ, RZ ;  /* 0x000000ffff007224 */ /* 0x000fe200078e00ff */
[C---:B------:R-:W-:Y:S01]  /*0330*/  IADD3 R22, R3.reuse, 0x10, RZ ;  /* 0x0000001003167810 */ /* 0x040fe20007ffe0ff */
[----:B------:R-:W-:Y:S01]  /*0340*/  IMAD R5, R2, 0x84, RZ ;  /* 0x0000008402057824 */ /* 0x000fe200078e02ff */
[----:B------:R-:W-:-:S02]  /*0350*/  IMNMX R19, R3, UR4, PT ;  /* 0x0000000403137c17 */ /* 0x000fc4000b800200 */
[----:B------:R-:W-:Y:S02]  /*0360*/  IMNMX R21, R18, UR4, PT ;  /* 0x0000000412157c17 */ /* 0x000fe4000b800200 */
[----:B------:R-:W-:Y:S01]  /*0370*/  ISETP.NE.AND P0, PT, R28, RZ, PT ;  /* 0x000000ff1c00720c */ /* 0x000fe20003f05270 */
[----:B------:R-:W-:Y:S01]  /*0380*/  IMAD R17, R19, UR5, RZ ;  /* 0x0000000513117c24 */ /* 0x000fe2000f8e02ff */
[----:B------:R-:W-:Y:S01]  /*0390*/  IMNMX R50, R27, UR4, PT ;  /* 0x000000041b327c17 */ /* 0x000fe2000b800200 */
[--C-:B------:R-:W-:Y:S01]  /*03a0*/  IMAD R18, R19, 0x21, R2.reuse ;  /* 0x0000002113127824 */ /* 0x100fe200078e0202 */
[----:B------:R-:W-:Y:S01]  /*03b0*/  IADD3 R24, R3, 0x14, RZ ;  /* 0x0000001403187810 */ /* 0x000fe20007ffe0ff */
[C---:B------:R-:W-:Y:S01]  /*03c0*/  IMAD R19, R21.reuse, UR5, RZ ;  /* 0x0000000515137c24 */ /* 0x040fe2000f8e02ff */
[----:B------:R-:W-:Y:S01]  /*03d0*/  IMNMX R25, R20, UR4, PT ;  /* 0x0000000414197c17 */ /* 0x000fe2000b800200 */
[--C-:B------:R-:W-:Y:S01]  /*03e0*/  IMAD R20, R21, 0x21, R2.reuse ;  /* 0x0000002115147824 */ /* 0x100fe200078e0202 */
[----:B------:R-:W-:Y:S01]  /*03f0*/  LOP3.LUT R27, R43, 0xfffffffe, RZ, 0xc0, !PT ;  /* 0xfffffffe2b1b7812 */ /* 0x000fe200078ec0ff */
[C---:B------:R-:W-:Y:S01]  /*0400*/  IMAD R21, R23.reuse, UR5, RZ ;  /* 0x0000000517157c24 */ /* 0x040fe2000f8e02ff */
[----:B------:R-:W-:Y:S01]  /*0410*/  IMNMX R29, R22, UR4, PT ;  /* 0x00000004161d7c17 */ /* 0x000fe2000b800200 */
[--C-:B------:R-:W-:Y:S01]  /*0420*/  IMAD R22, R23, 0x21, R2.reuse ;  /* 0x0000002117167824 */ /* 0x100fe200078e0202 */
[----:B------:R-:W-:Y:S01]  /*0430*/  IMNMX R26, R26, UR4, PT ;  /* 0x000000041a1a7c17 */ /* 0x000fe2000b800200 */
[C---:B------:R-:W-:Y:S01]  /*0440*/  IMAD R23, R25.reuse, UR5, RZ ;  /* 0x0000000519177c24 */ /* 0x040fe2000f8e02ff */
[----:B------:R-:W-:Y:S01]  /*0450*/  IMNMX R31, R24, UR4, PT ;  /* 0x00000004181f7c17 */ /* 0x000fe2000b800200 */
[--C-:B------:R-:W-:Y:S01]  /*0460*/  IMAD R24, R25, 0x21, R2.reuse ;  /* 0x0000002119187824 */ /* 0x100fe200078e0202 */
[----:B------:R-:W-:Y:S01]  /*0470*/  LOP3.LUT R6, R2, 0x3, RZ, 0xc0, !PT ;  /* 0x0000000302067812 */ /* 0x000fe200078ec0ff */
[----:B------:R-:W-:Y:S01]  /*0480*/  IMAD.IADD R47, R28, 0x1, -R27 ;  /* 0x000000011c2f7824 */ /* 0x000fe200078e0a1b */
[----:B------:R-:W-:Y:S01]  /*0490*/  IMNMX R13, R4, UR7, PT ;  /* 0x00000007040d7c17 */ /* 0x000fe2000b800200 */
[C---:B------:R-:W-:Y:S01]  /*04a0*/  IMAD R25, R29.reuse, UR5, RZ ;  /* 0x000000051d197c24 */ /* 0x040fe2000f8e02ff */
[----:B------:R-:W-:Y:S01]  /*04b0*/  SHF.R.S32.HI R8, RZ, 0x3, R11 ;  /* 0x00000003ff087819 */ /* 0x000fe2000001140b */
[----:B------:R-:W-:Y:S01]  /*04c0*/  IMAD R36, R29, 0x21, R2 ;  /* 0x000000211d247824 */ /* 0x000fe200078e0202 */
[----:B------:R-:W-:Y:S01]  /*04d0*/  SHF.R.S32.HI R29, RZ, 0x1f, R50 ;  /* 0x0000001fff1d7819 */ /* 0x000fe20000011432 */
[----:B------:R-:W-:Y:S01]  /*04e0*/  IMAD R4, R13, UR6, R6 ;  /* 0x000000060d047c24 */ /* 0x000fe2000f8e0206 */
[----:B------:R-:W-:Y:S01]  /*04f0*/  SHF.R.S32.HI R27, RZ, 0x1f, R26 ;  /* 0x0000001fff1b7819 */ /* 0x000fe2000001141a */
[----:B------:R-:W-:Y:S01]  /*0500*/  IMAD R45, R26, UR5, RZ ;  /* 0x000000051a2d7c24 */ /* 0x000fe2000f8e02ff */
[-C--:B------:R-:W-:Y:S01]  /*0510*/  LEA.HI R11, R9, R2.reuse, RZ, 0x3 ;  /* 0x00000002090b7211 */ /* 0x080fe200078f18ff */
[----:B------:R-:W-:Y:S01]  /*0520*/  IMAD R37, R31, UR5, RZ ;  /* 0x000000051f257c24 */ /* 0x000fe2000f8e02ff */
[----:B------:R-:W-:Y:S01]  /*0530*/  SHF.L.U32 R15, R3, 0x5, RZ ;  /* 0x00000005030f7819 */ /* 0x000fe200000006ff */
[----:B------:R-:W-:Y:S01]  /*0540*/  IMAD R38, R31, 0x21, R2 ;  /* 0x000000211f267824 */ /* 0x000fe200078e0202 */
[C---:B------:R-:W-:Y:S01]  /*0550*/  IADD3 R53, R47.reuse, 0x1, RZ ;  /* 0x000000012f357810 */ /* 0x040fe20007ffe0ff */
[----:B------:R-:W-:Y:S01]  /*0560*/  @!P0 IMAD.MOV R53, RZ, RZ, R47 ;  /* 0x000000ffff358224 */ /* 0x000fe200078e022f */
[----:B------:R-:W-:Y:S01]  /*0570*/  IMNMX.U32 R16, R10, UR7, PT ;  /* 0x000000070a107c17 */ /* 0x000fe2000b800000 */
[----:B------:R-:W-:Y:S01]  /*0580*/  IMAD.SHL.U32 R47, R47, 0x2, RZ ;  /* 0x000000022f2f7824 */ /* 0x000fe200078e00ff */
[----:B------:R-:W-:-:S02]  /*0590*/  LEA.HI R13, R9, R2, RZ, 0x5 ;  /* 0x00000002090d7211 */ /* 0x000fc400078f28ff */
[----:B------:R-:W-:Y:S01]  /*05a0*/  LEA.HI R29, R29, R50, RZ, 0x3 ;  /* 0x000000321d1d7211 */ /* 0x000fe200078f18ff */
[----:B------:R-:W-:Y:S01]  /*05b0*/  IMAD R14, R16, UR6, RZ ;  /* 0x00000006100e7c24 */ /* 0x000fe2000f8e02ff */
[----:B------:R-:W-:Y:S02]  /*05c0*/  LEA.HI R27, R27, R26, RZ, 0x5 ;  /* 0x0000001a1b1b7211 */ /* 0x000fe400078f28ff */
[C---:B------:R-:W-:Y:S02]  /*05d0*/  IADD3 R30, R3.reuse, 0x18, RZ ;  /* 0x00000018031e7810 */ /* 0x040fe40007ffe0ff */
[----:B------:R-:W-:Y:S02]  /*05e0*/  IADD3 R32, R3, 0x1c, RZ ;  /* 0x0000001c03207810 */ /* 0x000fe40007ffe0ff */
[----:B------:R-:W-:Y:S02]  /*05f0*/  LEA.HI.SX32 R10, R11, R12, 0x1d ;  /* 0x0000000c0b0a7211 */ /* 0x000fe400078feaff */
[----:B------:R-:W-:-:S02]  /*0600*/  SHF.R.S32.HI R43, RZ, 0x1, R43 ;  /* 0x00000001ff2b7819 */ /* 0x000fc4000001142b */
[C---:B------:R-:W-:Y:S02]  /*0610*/  LOP3.LUT R9, R12.reuse, 0x1c, RZ, 0xc0, !PT ;  /* 0x0000001c0c097812 */ /* 0x040fe400078ec0ff */
[----:B------:R-:W-:Y:S02]  /*0620*/  LOP3.LUT R11, R12, 0x3c, RZ, 0xc0, !PT ;  /* 0x0000003c0c0b7812 */ /* 0x000fe400078ec0ff */
[--C-:B------:R-:W-:Y:S02]  /*0630*/  LOP3.LUT R12, R15, 0xffffffe0, R2.reuse, 0xe2, !PT ;  /* 0xffffffe00f0c7812 */ /* 0x100fe400078ee202 */
[----:B------:R-:W-:Y:S02]  /*0640*/  LOP3.LUT R15, R13, 0xffffffe0, RZ, 0xc0, !PT ;  /* 0xffffffe00d0f7812 */ /* 0x000fe400078ec0ff */
[----:B------:R-:W-:Y:S02]  /*0650*/  LEA.HI.SX32 R29, R29, R28, 0x1d ;  /* 0x0000001c1d1d7211 */ /* 0x000fe400078feaff */
[----:B------:R-:W-:Y:S01]  /*0660*/  LEA.HI.SX32 R44, R27, R26, 0x1b ;  /* 0x0000001a1b2c7211 */ /* 0x000fe200078fdaff */
[----:B------:R-:W-:Y:S01]  /*0670*/  IMAD.IADD R15, R2, 0x1, -R15 ;  /* 0x00000001020f7824 */ /* 0x000fe200078e0a0f */
[----:B------:R-:W-:Y:S01]  /*0680*/  SHF.R.S32.HI R13, RZ, 0x5, R13 ;  /* 0x00000005ff0d7819 */ /* 0x000fe2000001140d */
[----:B------:R-:W-:Y:S01]  /*0690*/  IMAD R49, R50, 0x4, R29 ;  /* 0x0000000432317824 */ /* 0x000fe200078e021d */
[----:B------:R-:W-:Y:S01]  /*06a0*/  IMNMX R33, R30, UR4, PT ;  /* 0x000000041e217c17 */ /* 0x000fe2000b800200 */
[----:B------:R-:W-:Y:S01]  /*06b0*/  IMAD R50, R50, UR5, RZ ;  /* 0x0000000532327c24 */ /* 0x000fe2000f8e02ff */
[----:B------:R-:W-:Y:S01]  /*06c0*/  IMNMX R35, R32, UR4, PT ;  /* 0x0000000420237c17 */ /* 0x000fe2000b800200 */
[--C-:B------:R-:W-:Y:S01]  /*06d0*/  IMAD.IADD R16, R13, 0x1, R2.reuse ;  /* 0x000000010d107824 */ /* 0x100fe200078e0202 */
[----:B------:R-:W-:Y:S01]  /*06e0*/  LOP3.LUT R46, R43, R28, RZ, 0xc0, !PT ;  /* 0x0000001c2b2e7212 */ /* 0x000fe200078ec0ff */
[C---:B------:R-:W-:Y:S01]  /*06f0*/  IMAD R39, R33.reuse, UR5, RZ ;  /* 0x0000000521277c24 */ /* 0x040fe2000f8e02ff */
[----:B------:R-:W-:Y:S01]  /*0700*/  SHF.R.S32.HI R26, RZ, 0x1f, R53 ;  /* 0x0000001fff1a7819 */ /* 0x000fe20000011435 */
[----:B------:R-:W-:Y:S01]  /*0710*/  IMAD R40, R33, 0x21, R2 ;  /* 0x0000002121287824 */ /* 0x000fe200078e0202 */
[----:B------:R-:W-:Y:S01]  /*0720*/  SHF.R.S32.HI R48, RZ, 0x1f, R43 ;  /* 0x0000001fff307819 */ /* 0x000fe2000001142b */
[----:B------:R-:W-:Y:S01]  /*0730*/  IMAD R41, R35, UR5, RZ ;  /* 0x0000000523297c24 */ /* 0x000fe2000f8e02ff */
[----:B------:R-:W-:Y:S01]  /*0740*/  SHF.L.U64.HI R51, R53, 0x2, R26 ;  /* 0x0000000235337819 */ /* 0x000fe2000001021a */
[----:B------:R-:W-:Y:S01]  /*0750*/  IMAD R42, R35, 0x21, R2 ;  /* 0x00000021232a7824 */ /* 0x000fe200078e0202 */
[----:B------:R-:W-:Y:S01]  /*0760*/  LEA R6, R3, 0x1314, 0x7 ;  /* 0x0000131403067811 */ /* 0x000fe200078e38ff */
[----:B------:R-:W-:Y:S01]  /*0770*/  IMAD.SHL.U32 R46, R46, 0x4, RZ ;  /* 0x000000042e2e7824 */ /* 0x000fe200078e00ff */
[----:B------:R-:W-:Y:S01]  /*0780*/  IADD3 R7, R2, 0x20, RZ ;  /* 0x0000002002077810 */ /* 0x000fe20007ffe0ff */
[----:B------:R-:W-:Y:S01]  /*0790*/  UMOV UR4, URZ ;  /* 0x0000003f00047c82 */ /* 0x000fe20008000000 */
[----:B------:R-:W-:-:S02]  /*07a0*/  SHF.L.U64.HI R48, R43, 0x2, R48 ;  /* 0x000000022b307819 */ /* 0x000fc40000010230 */
[----:B------:R-:W-:Y:S02]  /*07b0*/  SHF.L.U32 R53, R53, 0x2, RZ ;  /* 0x0000000235357819 */ /* 0x000fe400000006ff */
.L_x_597:
[----:B------:R-:W-:Y:S01]  /*07c0*/  USHF.R.S32.HI UR6, URZ, 0x1f, UR4 ;  /* 0x0000001f3f067899 */ /* 0x000fe20008011404 */
[----:B0-----:R-:W-:Y:S01]  /*07d0*/  IMAD.MOV.U32 R54, RZ, RZ, 0x90 ;  /* 0x00000090ff367424 */ /* 0x001fe200078e00ff */
[----:B------:R-:W-:-:S04]  /*07e0*/  UIADD3 UR7, UP0, UR8, UR4, URZ ;  /* 0x0000000408077290 */ /* 0x000fc8000ff1e03f */
[----:B------:R-:W-:Y:S02]  /*07f0*/  ULEA.HI.X.SX32 UR6, UR8, UR6, 0x1, UP0 ;  /* 0x0000000608067291 */ /* 0x000fe400080f0e3f */
[----:B------:R-:W-:-:S04]  /*0800*/  IADD3 R52, P0, R13, UR7, RZ ;  /* 0x000000070d347c10 */ /* 0x000fc8000ff1e0ff */
[----:B------:R-:W-:Y:S02]  /*0810*/  LEA.HI.X.SX32 R28, R13, UR6, 0x1, P0 ;  /* 0x000000060d1c7c11 */ /* 0x000fe400080f0eff */
[-C--:B------:R-:W-:Y:S02]  /*0820*/  IADD3 R57, P0, R17, R52.reuse, RZ ;  /* 0x0000003411397210 */ /* 0x080fe40007f1e0ff */
[----:B------:R-:W-:Y:S02]  /*0830*/  IADD3 R27, P1, R19, R52, RZ ;  /* 0x00000034131b7210 */ /* 0x000fe40007f3e0ff */
[----:B------:R-:W-:Y:S01]  /*0840*/  LEA.HI.X.SX32 R26, R17, R28, 0x1, P0 ;  /* 0x0000001c111a7211 */ /* 0x000fe200000f0eff */
[----:B------:R-:W-:Y:S01]  /*0850*/  IMAD.WIDE.U32 R56, R57, R54, c[0x0][0x160] ;  /* 0x0000580039387625 */ /* 0x000fe200078e0036 */
[----:B------:R-:W-:Y:S02]  /*0860*/  LEA.HI.X.SX32 R29, R19, R28, 0x1, P1 ;  /* 0x0000001c131d7211 */ /* 0x000fe400008f0eff */
[-C--:B------:R-:W-:Y:S01]  /*0870*/  IADD3 R61, P1, R23, R52.reuse, RZ ;  /* 0x00000034173d7210 */ /* 0x080fe20007f3e0ff */
[----:B------:R-:W-:Y:S01]  /*0880*/  IMAD R31, R26, 0x90, RZ ;  /* 0x000000901a1f7824 */ /* 0x000fe200078e02ff */
[----:B------:R-:W-:Y:S01]  /*0890*/  IADD3 R35, P2, R25, R52, RZ ;  /* 0x0000003419237210 */ /* 0x000fe20007f5e0ff */
[----:B------:R-:W-:Y:S01]  /*08a0*/  IMAD.WIDE.U32 R26, R27, R54, c[0x0][0x160] ;  /* 0x000058001b1a7625 */ /* 0x000fe200078e0036 */
[----:B------:R-:W-:-:S03]  /*08b0*/  IADD3 R59, P0, R21, R52, RZ ;  /* 0x00000034153b7210 */ /* 0x000fc60007f1e0ff */
[----:B------:R-:W-:Y:S01]  /*08c0*/  IMAD R29, R29, 0x90, RZ ;  /* 0x000000901d1d7824 */ /* 0x000fe200078e02ff */
[-C--:B------:R-:W-:Y:S01]  /*08d0*/  LEA.HI.X.SX32 R33, R21, R28.reuse, 0x1, P0 ;  /* 0x0000001c15217211 */ /* 0x080fe200000f0eff */
[----:B------:R-:W-:Y:S01]  /*08e0*/  IMAD.IADD R57, R57, 0x1, R31 ;  /* 0x0000000139397824 */ /* 0x000fe200078e021f */
[-C--:B------:R-:W-:Y:S01]  /*08f0*/  LEA.HI.X.SX32 R31, R23, R28.reuse, 0x1, P1 ;  /* 0x0000001c171f7211 */ /* 0x080fe200008f0eff */
[----:B------:R-:W-:Y:S01]  /*0900*/  IMAD.IADD R27, R27, 0x1, R29 ;  /* 0x000000011b1b7824 */ /* 0x000fe200078e021d */
[----:B------:R-:W-:Y:S01]  /*0910*/  LEA.HI.X.SX32 R29, R25, R28, 0x1, P2 ;  /* 0x0000001c191d7211 */ /* 0x000fe200010f0eff */
[----:B------:R-:W-:-:S04]  /*0920*/  IMAD.WIDE.U32 R60, R61, R54, c[0x0][0x160] ;  /* 0x000058003d3c7625 */ /* 0x000fc800078e0036 */
[----:B------:R-:W-:Y:S02]  /*0930*/  IMAD R31, R31, 0x90, RZ ;  /* 0x000000901f1f7824 */ /* 0x000fe400078e02ff */
[----:B------:R-:W-:Y:S02]  /*0940*/  IMAD R29, R29, 0x90, RZ ;  /* 0x000000901d1d7824 */ /* 0x000fe400078e02ff */
[----:B------:R-:W-:-:S04]  /*0950*/  IMAD.WIDE.U32 R34, R35, R54, c[0x0][0x160] ;  /* 0x0000580023227625 */ /* 0x000fc800078e0036 */
[----:B------:R-:W-:Y:S01]  /*0960*/  IMAD.IADD R61, R61, 0x1, R31 ;  /* 0x000000013d3d7824 */ /* 0x000fe200078e021f */
[----:B------:R-:W-:Y:S01]  /*0970*/  IADD3 R31, P0, R37, R52, RZ ;  /* 0x00000034251f7210 */ /* 0x000fe20007f1e0ff */
[----:B------:R-:W-:Y:S02]  /*0980*/  IMAD.IADD R35, R35, 0x1, R29 ;  /* 0x0000000123237824 */ /* 0x000fe400078e021d */
[----:B------:R-:W-:Y:S01]  /*0990*/  IMAD R33, R33, 0x90, RZ ;  /* 0x0000009021217824 */ /* 0x000fe200078e02ff */
[----:B------:R-:W-:Y:S01]  /*09a0*/  LEA.HI.X.SX32 R29, R37, R28, 0x1, P0 ;  /* 0x0000001c251d7211 */ /* 0x000fe200000f0eff */
[----:B------:R-:W-:-:S04]  /*09b0*/  IMAD.WIDE.U32 R58, R59, R54, c[0x0][0x160] ;  /* 0x000058003b3a7625 */ /* 0x000fc800078e0036 */
[----:B------:R-:W-:Y:S01]  /*09c0*/  IMAD.IADD R59, R59, 0x1, R33 ;  /* 0x000000013b3b7824 */ /* 0x000fe200078e0221 */
[----:B------:R-:W-:Y:S01]  /*09d0*/  IADD3 R33, P0, R39, R52, RZ ;  /* 0x0000003427217210 */ /* 0x000fe20007f1e0ff */
[----:B------:R-:W-:Y:S02]  /*09e0*/  IMAD R29, R29, 0x90, RZ ;  /* 0x000000901d1d7824 */ /* 0x000fe400078e02ff */
[----:B------:R-:W-:-:S04]  /*09f0*/  IMAD.WIDE.U32 R30, R31, R54, c[0x0][0x160] ;  /* 0x000058001f1e7625 */ /* 0x000fc800078e0036 */
[----:B------:R-:W-:-:S04]  /*0a00*/  IMAD.WIDE R56, R15, 0x4, R56 ;  /* 0x000000040f387825 */ /* 0x000fc800078e0238 */
[----:B------:R-:W-:Y:S01]  /*0a10*/  IMAD.IADD R31, R31, 0x1, R29 ;  /* 0x000000011f1f7824 */ /* 0x000fe200078e021d */
[----:B------:R-:W-:Y:S01]  /*0a20*/  LEA.HI.X.SX32 R29, R39, R28, 0x1, P0 ;  /* 0x0000001c271d7211 */ /* 0x000fe200000f0eff */
[----:B------:R-:W-:Y:S01]  /*0a30*/  IMAD.WIDE R26, R15, 0x4, R26 ;  /* 0x000000040f1a7825 */ /* 0x000fe200078e021a */
[----:B------:R0:W2:Y:S03]  /*0a40*/  LDG.E.CONSTANT R55, [R56.64+0x10] ;  /* 0x0000100c38377981 */ /* 0x0000a6000c1e9900 */
[----:B------:R-:W-:Y:S01]  /*0a50*/  IMAD.WIDE.U32 R32, R33, R54, c[0x0][0x160] ;  /* 0x0000580021207625 */ /* 0x000fe200078e0036 */
[----:B0-----:R0:W3:Y:S03]  /*0a60*/  LDG.E.CONSTANT R57, [R26.64+0x10] ;  /* 0x0000100c1a397981 */ /* 0x0010e6000c1e9900 */
[----:B------:R-:W-:-:S04]  /*0a70*/  IMAD.WIDE R34, R15, 0x4, R34 ;  /* 0x000000040f227825 */ /* 0x000fc800078e0222 */
[----:B------:R-:W-:-:S04]  /*0a80*/  IMAD.WIDE R58, R15, 0x4, R58 ;  /* 0x000000040f3a7825 */ /* 0x000fc800078e023a */
[----:B------:R-:W-:Y:S02]  /*0a90*/  IMAD.WIDE R60, R15, 0x4, R60 ;  /* 0x000000040f3c7825 */ /* 0x000fe400078e023c */
[----:B------:R-:W4:Y:S02]  /*0aa0*/  LDG.E.CONSTANT R59, [R58.64+0x10] ;  /* 0x0000100c3a3b7981 */ /* 0x000f24000c1e9900 */
[----:B0-----:R-:W-:Y:S01]  /*0ab0*/  IMAD R27, R29, 0x90, RZ ;  /* 0x000000901d1b7824 */ /* 0x001fe200078e02ff */
[----:B------:R-:W-:Y:S01]  /*0ac0*/  IADD3 R29, P0, R41, R52, RZ ;  /* 0x00000034291d7210 */ /* 0x000fe20007f1e0ff */
[----:B------:R-:W-:Y:S01]  /*0ad0*/  IMAD.WIDE R30, R15, 0x4, R30 ;  /* 0x000000040f1e7825 */ /* 0x000fe200078e021e */
[----:B------:R-:W5:Y:S02]  /*0ae0*/  LDG.E.CONSTANT R61, [R60.64+0x10] ;  /* 0x0000100c3c3d7981 */ /* 0x000f64000c1e9900 */
[----:B------:R-:W-:Y:S01]  /*0af0*/  LEA.HI.X.SX32 R28, R41, R28, 0x1, P0 ;  /* 0x0000001c291c7211 */ /* 0x000fe200000f0eff */
[----:B------:R-:W-:Y:S01]  /*0b00*/  IMAD.IADD R33, R33, 0x1, R27 ;  /* 0x0000000121217824 */ /* 0x000fe200078e021b */
[----:B------:R-:W-:-:S03]  /*0b10*/  IADD3 R27, P0, R45, UR7, RZ ;  /* 0x000000072d1b7c10 */ /* 0x000fc6000ff1e0ff */
[----:B------:R-:W-:Y:S01]  /*0b20*/  IMAD R52, R28, 0x90, RZ ;  /* 0x000000901c347824 */ /* 0x000fe200078e02ff */
[----:B------:R-:W-:Y:S01]  /*0b30*/  LEA.HI.X.SX32 R26, R45, UR6, 0x1, P0 ;  /* 0x000000062d1a7c11 */ /* 0x000fe200080f0eff */
[----:B------:R-:W-:-:S05]  /*0b40*/  IMAD.WIDE.U32 R28, R29, R54, c[0x0][0x160] ;  /* 0x000058001d1c7625 */ /* 0x000fca00078e0036 */
[----:B------:R-:W-:Y:S01]  /*0b50*/  IADD3 R29, R29, R52, RZ ;  /* 0x000000341d1d7210 */ /* 0x000fe20007ffe0ff */
[----:B------:R-:W-:Y:S02]  /*0b60*/  IMAD R52, R26, 0x90, RZ ;  /* 0x000000901a347824 */ /* 0x000fe400078e02ff */
[----:B------:R-:W-:-:S04]  /*0b70*/  IMAD.WIDE.U32 R26, R27, R54, c[0x0][0x160] ;  /* 0x000058001b1a7625 */ /* 0x000fc800078e0036 */
[----:B------:R-:W-:Y:S02]  /*0b80*/  IMAD.IADD R27, R27, 0x1, R52 ;  /* 0x000000011b1b7824 */ /* 0x000fe400078e0234 */
[----:B------:R0:W5:Y:S01]  /*0b90*/  LDG.E.CONSTANT R52, [R34.64+0x10] ;  /* 0x0000100c22347981 */ /* 0x000162000c1e9900 */
[----:B------:R-:W-:-:S03]  /*0ba0*/  IMAD.WIDE R32, R15, 0x4, R32 ;  /* 0x000000040f207825 */ /* 0x000fc600078e0220 */
[----:B------:R-:W5:Y:S01]  /*0bb0*/  LDG.E.CONSTANT R27, [R26.64] ;  /* 0x0000000c1a1b7981 */ /* 0x000f62000c1e9900 */
[----:B------:R-:W-:-:S03]  /*0bc0*/  IMAD.WIDE R28, R15, 0x4, R28 ;  /* 0x000000040f1c7825 */ /* 0x000fc600078e021c */
[----:B------:R-:W5:Y:S01]  /*0bd0*/  LDG.E.CONSTANT R33, [R32.64+0x10] ;  /* 0x0000100c20217981 */ /* 0x000f62000c1e9900 */
[----:B0-----:R-:W-:-:S03]  /*0be0*/  IADD3 R35, P0, R50, UR7, RZ ;  /* 0x0000000732237c10 */ /* 0x001fc6000ff1e0ff */
[----:B------:R-:W5:Y:S01]  /*0bf0*/  LDG.E.CONSTANT R29, [R28.64+0x10] ;  /* 0x0000100c1c1d7981 */ /* 0x000f62000c1e9900 */
[----:B------:R-:W-:Y:S01]  /*0c00*/  LEA.HI.X.SX32 R56, R50, UR6, 0x1, P0 ;  /* 0x0000000632387c11 */ /* 0x000fe200080f0eff */
[----:B------:R-:W-:Y:S02]  /*0c10*/  IMAD.WIDE.U32 R34, R35, R54, c[0x0][0x160] ;  /* 0x0000580023227625 */ /* 0x000fe400078e0036 */
[----:B------:R0:W5:Y:S02]  /*0c20*/  LDG.E.CONSTANT R54, [R30.64+0x10] ;  /* 0x0000100c1e367981 */ /* 0x000164000c1e9900 */
[----:B------:R-:W-:-:S04]  /*0c30*/  IMAD R56, R56, 0x90, RZ ;  /* 0x0000009038387824 */ /* 0x000fc800078e02ff */
[----:B------:R-:W-:Y:S01]  /*0c40*/  IMAD.IADD R56, R35, 0x1, R56 ;  /* 0x0000000123387824 */ /* 0x000fe200078e0238 */
[-C--:B0-----:R-:W-:Y:S02]  /*0c50*/  LEA R30, P1, R43, R34.reuse, 0x2 ;  /* 0x000000222b1e7211 */ /* 0x081fe400078210ff */
[----:B------:R-:W-:-:S03]  /*0c60*/  IADD3 R34, P0, R53, R34, RZ ;  /* 0x0000002235227210 */ /* 0x000fc60007f1e0ff */
[C---:B------:R-:W-:Y:S02]  /*0c70*/  IMAD.X R31, R56.reuse, 0x1, R48, P1 ;  /* 0x00000001381f7824 */ /* 0x040fe400008e0630 */
[----:B------:R-:W-:-:S03]  /*0c80*/  IMAD.X R35, R56, 0x1, R51, P0 ;  /* 0x0000000138237824 */ /* 0x000fc600000e0633 */
[----:B------:R-:W5:Y:S04]  /*0c90*/  LDG.E.CONSTANT R56, [R30.64+0x4] ;  /* 0x0000040c1e387981 */ /* 0x000f68000c1e9900 */
[----:B------:R-:W5:Y:S01]  /*0ca0*/  LDG.E.CONSTANT R35, [R34.64+0x4] ;  /* 0x0000040c22237981 */ /* 0x000f62000c1e9900 */
[----:B------:R-:W-:-:S06]  /*0cb0*/  UISETP.GE.AND UP0, UPT, UR4, UR5, UPT ;  /* 0x000000050400728c */ /* 0x000fcc000bf06270 */
[----:B------:R-:W-:Y:S01]  /*0cc0*/  PLOP3.LUT P0, PT, PT, PT, UP0, 0x80, 0x0 ;  /* 0x000000000000781c */ /* 0x000fe20003f0f008 */
[----:B--2---:R0:W-:Y:S04]  /*0cd0*/  STS [R18.X4], R55 ;  /* 0x0000003712007388 */ /* 0x0041e80000004800 */
[----:B---3--:R0:W-:Y:S04]  /*0ce0*/  STS [R20.X4], R57 ;  /* 0x0000003914007388 */ /* 0x0081e80000004800 */
[----:B----4-:R0:W-:Y:S04]  /*0cf0*/  STS [R22.X4], R59 ;  /* 0x0000003b16007388 */ /* 0x0101e80000004800 */
[----:B-----5:R0:W-:Y:S04]  /*0d00*/  STS [R24.X4], R61 ;  /* 0x0000003d18007388 */ /* 0x0201e80000004800 */
[----:B------:R0:W-:Y:S04]  /*0d10*/  STS [R36.X4], R52 ;  /* 0x0000003424007388 */ /* 0x0001e80000004800 */
[----:B------:R0:W-:Y:S04]  /*0d20*/  STS [R38.X4], R54 ;  /* 0x0000003626007388 */ /* 0x0001e80000004800 */
[----:B------:R0:W-:Y:S04]  /*0d30*/  STS [R40.X4], R33 ;  /* 0x0000002128007388 */ /* 0x0001e80000004800 */
[----:B------:R0:W-:Y:S01]  /*0d40*/  STS [R42.X4], R29 ;  /* 0x0000001d2a007388 */ /* 0x0001e20000004800 */
[----:B------:R-:W-:-:S02]  /*0d50*/  SHF.R.S32.HI R56, RZ, R47, R56 ;  /* 0x0000002fff387219 */ /* 0x000fc40000011438 */
[----:B------:R-:W-:Y:S02]  /*0d60*/  SHF.R.S32.HI R32, RZ, R46, R35 ;  /* 0x0000002eff207219 */ /* 0x000fe40000011423 */
[----:B------:R-:W-:-:S04]  /*0d70*/  LOP3.LUT R31, R56, 0x30303030, RZ, 0xc0, !PT ;  /* 0x30303030381f7812 */ /* 0x000fc800078ec0ff */
[----:B------:R-:W-:Y:S01]  /*0d80*/  LOP3.LUT R32, R31, 0xf0f0f0f, R32, 0xf8, !PT ;  /* 0x0f0f0f0f1f207812 */ /* 0x000fe200078ef820 */
[----:B------:R0:W-:Y:S04]  /*0d90*/  STS [R44.X4+0x1080], R27 ;  /* 0x0010801b2c007388 */ /* 0x0001e80000004800 */
[----:B------:R0:W-:Y:S01]  /*0da0*/  STS [R49.X4+0x1104], R32 ;  /* 0x0011042031007388 */ /* 0x0001e20000004800 */
[----:B------:R-:W-:Y:S05]  /*0db0*/  @P0 BRA `(.L_x_596) ;  /* 0x000017e000000947 */ /* 0x000fea0003800000 */
[----:B0-----:R-:W-:Y:S01]  /*0dc0*/  IMAD.U32 R27, RZ, RZ, UR4 ;  /* 0x00000004ff1b7e24 */ /* 0x001fe2000f8e00ff */
[----:B------:R-:W-:Y:S01]  /*0dd0*/  MOV R31, UR4 ;  /* 0x00000004001f7c02 */ /* 0x000fe20008000f00 */
[----:B------:R-:W-:Y:S02]  /*0de0*/  IMAD.MOV.U32 R30, RZ, RZ, 0x24 ;  /* 0x00000024ff1e7424 */ /* 0x000fe400078e00ff */
[----:B------:R-:W-:-:S02]  /*0df0*/  IMAD R34, R27, 0x8, R14 ;  /* 0x000000081b227824 */ /* 0x000fc400078e020e */
[----:B------:R-:W-:-:S03]  /*0e00*/  IMAD R31, R31, 0x8, R4 ;  /* 0x000000081f1f7824 */ /* 0x000fc600078e0204 */
[----:B------:R-:W-:Y:S01]  /*0e10*/  LEA.HI R27, R2, R34, RZ, 0x1d ;  /* 0x00000022021b7211 */ /* 0x000fe200078fe8ff */
[----:B------:R-:W-:-:S04]  /*0e20*/  IMAD.WIDE.U32 R28, R31, R30, c[0x0][0x168] ;  /* 0x00005a001f1c7625 */ /* 0x000fc800078e001e */
[----:B------:R-:W-:Y:S02]  /*0e30*/  IMAD.WIDE R26, R27, R30, c[0x0][0x168] ;  /* 0x00005a001b1a7625 */ /* 0x000fe400078e021e */
[----:B------:R-:W2:Y:S03]  /*0e40*/  LDG.E.CONSTANT R28, [R28.64] ;  /* 0x0000000c1c1c7981 */ /* 0x000ea6000c1e9900 */
[----:B------:R-:W-:-:S05]  /*0e50*/  IADD3 R26, P0, R9, R26, RZ ;  /* 0x0000001a091a7210 */ /* 0x000fca0007f1e0ff */
[----:B------:R-:W-:-:S06]  /*0e60*/  IMAD.X R27, RZ, RZ, R27, P0 ;  /* 0x000000ffff1b7224 */ /* 0x000fcc00000e061b */
[----:B------:R-:W3:Y:S04]  /*0e70*/  LDG.E.CONSTANT R27, [R26.64+0x4] ;  /* 0x0000040c1a1b7981 */ /* 0x000ee8000c1e9900 */
[----:B---3--:R-:W-:Y:S04]  /*0e80*/  STS [R12.X4+0x1314], R27 ;  /* 0x0013141b0c007388 */ /* 0x008fe80000004800 */
[----:B--2---:R-:W-:Y:S04]  /*0e90*/  STS [R11+0x1514], R28 ;  /* 0x0015141c0b007388 */ /* 0x004fe80000000800 */
[----:B------:R-:W-:Y:S06]  /*0ea0*/  BAR.SYNC.DEFER_BLOCKING 0x0 ;  /* 0x0000000000007b1d */ /* 0x000fec0000010000 */
[----:B------:R-:W0:Y:S04]  /*0eb0*/  LDS R54, [R5] ;  /* 0x0000000005367984 */ /* 0x000e280000000800 */
        /* <DEDUP_REMOVED lines=9> */
[----:B0-----:R-:W-:-:S02]  /*0f50*/  LOP3.LUT R26, R54, 0xf0f0f0f, RZ, 0xc0, !PT ;  /* 0x0f0f0f0f361a7812 */ /* 0x001fc400078ec0ff */
[----:B------:R-:W-:-:S04]  /*0f60*/  SHF.R.U32.HI R54, RZ, 0x4, R54 ;  /* 0x00000004ff367819 */ /* 0x000fc80000011636 */
[----:B------:R-:W-:Y:S01]  /*0f70*/  LOP3.LUT R56, R54, 0xf0f0f0f, RZ, 0xc0, !PT ;  /* 0x0f0f0f0f36387812 */ /* 0x000fe200078ec0ff */
[----:B-1----:R-:W-:Y:S01]  /*0f80*/  IDP.4A.S8.S8 R54, R26, R55, RZ ;  /* 0x000000371a367226 */ /* 0x002fe200000006ff */
[----:B--2---:R-:W-:Y:S01]  /*0f90*/  SHF.R.U32.HI R55, RZ, 0x4, R52 ;  /* 0x00000004ff377819 */ /* 0x004fe20000011634 */
[----:B------:R-:W0:Y:S01]  /*0fa0*/  LDS R26, [R6+0xc] ;  /* 0x00000c00061a7984 */ /* 0x000e220000000800 */
[----:B------:R-:W-:Y:S02]  /*0fb0*/  LOP3.LUT R52, R52, 0xf0f0f0f, RZ, 0xc0, !PT ;  /* 0x0f0f0f0f34347812 */ /* 0x000fe400078ec0ff */
[----:B------:R-:W-:Y:S01]  /*0fc0*/  LOP3.LUT R55, R55, 0xf0f0f0f, RZ, 0xc0, !PT ;  /* 0x0f0f0f0f37377812 */ /* 0x000fe200078ec0ff */
[----:B---3--:R-:W-:Y:S02]  /*0fd0*/  IDP.4A.S8.S8 R56, R56, R57, RZ ;  /* 0x0000003938387226 */ /* 0x008fe400000006ff */
[----:B----4-:R-:W-:Y:S02]  /*0fe0*/  IDP.4A.S8.S8 R54, R52, R35, R54 ;  /* 0x0000002334367226 */ /* 0x010fe40000000636 */
[----:B------:R-:W1:Y:S01]  /*0ff0*/  LDS R52, [R6+0x2c] ;  /* 0x00002c0006347984 */ /* 0x000e620000000800 */
[----:B-----5:R-:W-:-:S03]  /*1000*/  IDP.4A.S8.S8 R55, R55, R33, R56 ;  /* 0x0000002137377226 */ /* 0x020fc60000000638 */
[----:B------:R-:W2:Y:S01]  /*1010*/  LDS R33, [R5+0x10] ;  /* 0x0000100005217984 */ /* 0x000ea20000000800 */
[----:B------:R-:W-:-:S03]  /*1020*/  LOP3.LUT R57, R32, 0xf0f0f0f, RZ, 0xc0, !PT ;  /* 0x0f0f0f0f20397812 */ /* 0x000fc600078ec0ff */
[----:B------:R-:W3:Y:S01]  /*1030*/  LDS R35, [R6+0x10] ;  /* 0x0000100006237984 */ /* 0x000ee20000000800 */
[----:B------:R-:W-:Y:S01]  /*1040*/  SHF.R.U32.HI R32, RZ, 0x4, R32 ;  /* 0x00000004ff207819 */ /* 0x000fe20000011620 */
[----:B------:R-:W-:Y:S02]  /*1050*/  IDP.4A.S8.S8 R57, R57, R29, R54 ;  /* 0x0000001d39397226 */ /* 0x000fe40000000636 */
[----:B------:R-:W-:Y:S04]  /*1060*/  LDS R56, [R6+0x14] ;  /* 0x0000140006387984 */ /* 0x000fe80000000800 */
[----:B------:R-:W4:Y:S01]  /*1070*/  LDS R54, [R5+0x14] ;  /* 0x0000140005367984 */ /* 0x000f220000000800 */
[----:B------:R-:W-:-:S03]  /*1080*/  LOP3.LUT R32, R32, 0xf0f0f0f, RZ, 0xc0, !PT ;  /* 0x0f0f0f0f20207812 */ /* 0x000fc600078ec0ff */
[----:B------:R-:W5:Y:S02]  /*1090*/  LDS R29, [R6+0x30] ;  /* 0x00003000061d7984 */ /* 0x000f640000000800 */
[----:B------:R-:W-:Y:S02]  /*10a0*/  IDP.4A.S8.S8 R59, R32, R28, R55 ;  /* 0x0000001c203b7226 */ /* 0x000fe40000000637 */
[----:B------:R-:W5:Y:S01]  /*10b0*/  LDS R55, [R6+0x34] ;  /* 0x0000340006377984 */ /* 0x000f620000000800 */
[----:B------:R-:W-:Y:S02]  /*10c0*/  LOP3.LUT R28, R27, 0xf0f0f0f, RZ, 0xc0, !PT ;  /* 0x0f0f0f0f1b1c7812 */ /* 0x000fe400078ec0ff */
[----:B------:R-:W-:Y:S01]  /*10d0*/  SHF.R.U32.HI R27, RZ, 0x4, R27 ;  /* 0x00000004ff1b7819 */ /* 0x000fe2000001161b */
[----:B------:R-:W5:Y:S03]  /*10e0*/  LDS R32, [R5+0x18] ;  /* 0x0000180005207984 */ /* 0x000f660000000800 */
[----:B------:R-:W-:Y:S01]  /*10f0*/  LOP3.LUT R27, R27, 0xf0f0f0f, RZ, 0xc0, !PT ;  /* 0x0f0f0f0f1b1b7812 */ /* 0x000fe200078ec0ff */
[----:B0-----:R-:W-:-:S02]  /*1100*/  IDP.4A.S8.S8 R26, R28, R26, R57 ;  /* 0x0000001a1c1a7226 */ /* 0x001fc40000000639 */
[----:B------:R-:W-:Y:S02]  /*1110*/  LDS.U8 R57, [R10.X4+0x1105] ;  /* 0x001105000a397984 */ /* 0x000fe40000004000 */
[----:B-1----:R-:W-:Y:S01]  /*1120*/  IDP.4A.S8.S8 R28, R27, R52, R59 ;  /* 0x000000341b1c7226 */ /* 0x002fe2000000063b */
[----:B--2---:R-:W-:Y:S02]  /*1130*/  LOP3.LUT R27, R33, 0xf0f0f0f, RZ, 0xc0, !PT ;  /* 0x0f0f0f0f211b7812 */ /* 0x004fe400078ec0ff */
[----:B------:R-:W-:Y:S02]  /*1140*/  SHF.R.U32.HI R52, RZ, 0x4, R33 ;  /* 0x00000004ff347819 */ /* 0x000fe40000011621 */
[----:B------:R-:W0:Y:S01]  /*1150*/  LDS R33, [R6+0x18] ;  /* 0x0000180006217984 */ /* 0x000e220000000800 */
[----:B---3--:R-:W-:Y:S01]  /*1160*/  IDP.4A.S8.S8 R27, R27, R35, R26 ;  /* 0x000000231b1b7226 */ /* 0x008fe2000000061a */
[----:B------:R-:W-:Y:S02]  /*1170*/  LOP3.LUT R26, R52, 0xf0f0f0f, RZ, 0xc0, !PT ;  /* 0x0f0f0f0f341a7812 */ /* 0x000fe400078ec0ff */
[----:B------:R-:W-:Y:S01]  /*1180*/  LDS R35, [R5+0x1c] ;  /* 0x00001c0005237984 */ /* 0x000fe20000000800 */
[----:B----4-:R-:W-:-:S02]  /*1190*/  LOP3.LUT R52, R54, 0xf0f0f0f, RZ, 0xc0, !PT ;  /* 0x0f0f0f0f36347812 */ /* 0x010fc400078ec0ff */
[----:B------:R-:W-:Y:S01]  /*11a0*/  SHF.R.U32.HI R54, RZ, 0x4, R54 ;  /* 0x00000004ff367819 */ /* 0x000fe20000011636 */
[----:B-----5:R-:W-:Y:S01]  /*11b0*/  IDP.4A.S8.S8 R28, R26, R29, R28 ;  /* 0x0000001d1a1c7226 */ /* 0x020fe2000000061c */
[----:B------:R-:W-:Y:S02]  /*11c0*/  LEA.HI R29, R7, R34, RZ, 0x1d ;  /* 0x00000022071d7211 */ /* 0x000fe400078fe8ff */
[----:B------:R-:W1:Y:S01]  /*11d0*/  LDS R34, [R6+0x38] ;  /* 0x0000380006227984 */ /* 0x000e620000000800 */
[----:B------:R-:W-:Y:S01]  /*11e0*/  LOP3.LUT R54, R54, 0xf0f0f0f, RZ, 0xc0, !PT ;  /* 0x0f0f0f0f36367812 */ /* 0x000fe200078ec0ff */
[----:B------:R-:W-:-:S04]  /*11f0*/  IDP.4A.S8.S8 R52, R52, R56, R27 ;  /* 0x0000003834347226 */ /* 0x000fc8000000061b */
[----:B------:R-:W-:Y:S01]  /*1200*/  IDP.4A.S8.S8 R55, R54, R55, R28 ;  /* 0x0000003736377226 */ /* 0x000fe2000000061c */
[----:B------:R-:W-:Y:S01]  /*1210*/  LDS R56, [R6+0x3c] ;  /* 0x00003c0006387984 */ /* 0x000fe20000000800 */
[----:B------:R-:W-:-:S03]  /*1220*/  IMAD.WIDE R26, R29, R30, c[0x0][0x168] ;  /* 0x00005a001d1a7625 */ /* 0x000fc600078e021e */
[----:B------:R-:W2:Y:S01]  /*1230*/  LDS R54, [R6+0x1c] ;  /* 0x00001c0006367984 */ /* 0x000ea20000000800 */
[----:B------:R-:W-:-:S03]  /*1240*/  IADD3 R29, R31, 0x4, RZ ;  /* 0x000000041f1d7810 */ /* 0x000fc60007ffe0ff */
[----:B------:R-:W3:Y:S01]  /*1250*/  LDS.U8 R31, [R10.X4+0x1104] ;  /* 0x001104000a1f7984 */ /* 0x000ee20000004000 */
[----:B------:R-:W-:Y:S01]  /*1260*/  IADD3 R26, P0, R9, R26, RZ ;  /* 0x0000001a091a7210 */ /* 0x000fe20007f1e0ff */
[----:B------:R-:W-:Y:S01]  /*1270*/  IMAD.WIDE.U32 R28, R29, R30, c[0x0][0x168] ;  /* 0x00005a001d1c7625 */ /* 0x000fe200078e001e */
[----:B------:R-:W-:-:S03]  /*1280*/  LOP3.LUT R30, R32, 0xf0f0f0f, RZ, 0xc0, !PT ;  /* 0x0f0f0f0f201e7812 */ /* 0x000fc600078ec0ff */
[----:B------:R-:W-:Y:S01]  /*1290*/  IMAD.X R27, RZ, RZ, R27, P0 ;  /* 0x000000ffff1b7224 */ /* 0x000fe200000e061b */
[----:B------:R-:W-:Y:S01]  /*12a0*/  SHF.R.U32.HI R32, RZ, 0x4, R32 ;  /* 0x00000004ff207819 */ /* 0x000fe20000011620 */
[----:B------:R4:W5:Y:S01]  /*12b0*/  LDG.E.CONSTANT R28, [R28.64] ;  /* 0x0000000c1c1c7981 */ /* 0x000962000c1e9900 */
[----:B0-----:R-:W-:-:S03]  /*12c0*/  IDP.4A.S8.S8 R59, R30, R33, R52 ;  /* 0x000000211e3b7226 */ /* 0x001fc60000000634 */
[----:B------:R-:W0:Y:S01]  /*12d0*/  LDS R33, [R3.X16+0x1514] ;  /* 0x0015140003217984 */ /* 0x000e22000000c800 */
[----:B------:R-:W-:-:S03]  /*12e0*/  LOP3.LUT R32, R32, 0xf0f0f0f, RZ, 0xc0, !PT ;  /* 0x0f0f0f0f20207812 */ /* 0x000fc600078ec0ff */
[----:B------:R1:W5:Y:S04]  /*12f0*/  LDG.E.CONSTANT R27, [R26.64+0x4] ;  /* 0x0000040c1a1b7981 */ /* 0x000368000c1e9900 */
[----:B------:R-:W0:Y:S04]  /*1300*/  LDS R30, [R3.X16+0x1518] ;  /* 0x00151800031e7984 */ /* 0x000e28000000c800 */
[----:B----4-:R-:W-:Y:S01]  /*1310*/  LDS R29, [R5+0x24] ;  /* 0x00002400051d7984 */ /* 0x010fe20000000800 */
[----:B-1----:R-:W-:Y:S01]  /*1320*/  IDP.4A.S8.S8 R55, R32, R34, R55 ;  /* 0x0000002220377226 */ /* 0x002fe20000000637 */
[----:B------:R-:W-:-:S02]  /*1330*/  LOP3.LUT R26, R35, 0xf0f0f0f, RZ, 0xc0, !PT ;  /* 0x0f0f0f0f231a7812 */ /* 0x000fc400078ec0ff */
[----:B------:R-:W1:Y:S01]  /*1340*/  LDS R32, [R5+0x20] ;  /* 0x0000200005207984 */ /* 0x000e620000000800 */
[----:B------:R-:W-:-:S03]  /*1350*/  SHF.R.U32.HI R35, RZ, 0x4, R35 ;  /* 0x00000004ff237819 */ /* 0x000fc60000011623 */
[----:B------:R-:W4:Y:S01]  /*1360*/  LDS R34, [R6+0x40] ;  /* 0x0000400006227984 */ /* 0x000f220000000800 */
[----:B------:R-:W-:Y:S01]  /*1370*/  LOP3.LUT R35, R35, 0xf0f0f0f, RZ, 0xc0, !PT ;  /* 0x0f0f0f0f23237812 */ /* 0x000fe200078ec0ff */
[----:B--2---:R-:W-:Y:S02]  /*1380*/  IDP.4A.S8.S8 R26, R26, R54, R59 ;  /* 0x000000361a1a7226 */ /* 0x004fe4000000063b */
[----:B------:R-:W-:Y:S02]  /*1390*/  LDS R52, [R6+0x60] ;  /* 0x0000600006347984 */ /* 0x000fe40000000800 */
[----:B---3--:R-:W-:Y:S02]  /*13a0*/  IMAD R54, R26, R31, RZ ;  /* 0x0000001f1a367224 */ /* 0x008fe400078e02ff */
[----:B------:R-:W2:Y:S01]  /*13b0*/  LDS R31, [R6+0x44] ;  /* 0x00004400061f7984 */ /* 0x000ea20000000800 */
[----:B------:R-:W-:Y:S02]  /*13c0*/  IDP.4A.S8.S8 R56, R35, R56, R55 ;  /* 0x0000003823387226 */ /* 0x000fe40000000637 */
[----:B------:R-:W3:Y:S01]  /*13d0*/  I2F R55, R54 ;  /* 0x0000003600377306 */ /* 0x000ee20000201400 */
[----:B------:R-:W2:Y:S01]  /*13e0*/  LDS R35, [R6+0x64] ;  /* 0x0000640006237984 */ /* 0x000ea20000000800 */
[----:B------:R-:W-:-:S06]  /*13f0*/  IMAD R56, R56, R57, RZ ;  /* 0x0000003938387224 */ /* 0x000fcc00078e02ff */
[----:B------:R-:W1:Y:S01]  /*1400*/  I2F R56, R56 ;  /* 0x0000003800387306 */ /* 0x000e620000201400 */
[----:B0-----:R-:W-:-:S05]  /*1410*/  HADD2.F32 R26, -RZ, R33.H0_H0 ;  /* 0x20000021ff1a7230 */ /* 0x001fca0000004100 */
[----:B---3--:R-:W-:Y:S01]  /*1420*/  FFMA.FTZ R26, R26, R55, RZ ;  /* 0x000000371a1a7223 */ /* 0x008fe200000100ff */
[----:B------:R-:W-:-:S05]  /*1430*/  HADD2.F32 R55, -RZ, R30.H0_H0 ;  /* 0x2000001eff377230 */ /* 0x000fca0000004100 */
[----:B-1----:R-:W-:Y:S01]  /*1440*/  FFMA.FTZ R26, R55, R56, R26 ;  /* 0x00000038371a7223 */ /* 0x002fe2000001001a */
[----:B------:R-:W-:Y:S02]  /*1450*/  LOP3.LUT R55, R32, 0xf0f0f0f, RZ, 0xc0, !PT ;  /* 0x0f0f0f0f20377812 */ /* 0x000fe400078ec0ff */
[----:B------:R-:W-:-:S03]  /*1460*/  LOP3.LUT R54, R29, 0xf0f0f0f, RZ, 0xc0, !PT ;  /* 0x0f0f0f0f1d367812 */ /* 0x000fc600078ec0ff */
[----:B----4-:R-:W-:Y:S02]  /*1470*/  IDP.4A.S8.S8 R58, R55, R34, RZ ;  /* 0x00000022373a7226 */ /* 0x010fe400000006ff */
[----:B------:R-:W0:Y:S02]  /*1480*/  LDS R34, [R5+0x28] ;  /* 0x0000280005227984 */ /* 0x000e240000000800 */
[----:B--2---:R-:W-:Y:S02]  /*1490*/  IDP.4A.S8.S8 R54, R54, R31, R58 ;  /* 0x0000001f36367226 */ /* 0x004fe4000000063a */
[----:B------:R-:W1:Y:S01]  /*14a0*/  LDS R31, [R6+0x48] ;  /* 0x00004800061f7984 */ /* 0x000e620000000800 */
[----:B------:R-:W-:-:S04]  /*14b0*/  SHF.R.U32.HI R32, RZ, 0x4, R32 ;  /* 0x00000004ff207819 */ /* 0x000fc80000011620 */
[----:B------:R-:W-:Y:S02]  /*14c0*/  LOP3.LUT R55, R32, 0xf0f0f0f, RZ, 0xc0, !PT ;  /* 0x0f0f0f0f20377812 */ /* 0x000fe400078ec0ff */
[----:B------:R-:W2:Y:S01]  /*14d0*/  LDS R32, [R6+0x68] ;  /* 0x0000680006207984 */ /* 0x000ea20000000800 */
[----:B------:R-:W-:Y:S02]  /*14e0*/  SHF.R.U32.HI R29, RZ, 0x4, R29 ;  /* 0x00000004ff1d7819 */ /* 0x000fe4000001161d */
[----:B------:R-:W-:Y:S02]  /*14f0*/  IDP.4A.S8.S8 R52, R55, R52, RZ ;  /* 0x0000003437347226 */ /* 0x000fe400000006ff */
[----:B------:R-:W-:Y:S02]  /*1500*/  LOP3.LUT R55, R29, 0xf0f0f0f, RZ, 0xc0, !PT ;  /* 0x0f0f0f0f1d377812 */ /* 0x000fe400078ec0ff */
[----:B------:R-:W3:Y:S03]  /*1510*/  LDS R29, [R5+0x2c] ;  /* 0x00002c00051d7984 */ /* 0x000ee60000000800 */
[----:B------:R-:W-:-:S02]  /*1520*/  IDP.4A.S8.S8 R55, R55, R35, R52 ;  /* 0x0000002337377226 */ /* 0x000fc40000000634 */
[----:B------:R-:W4:Y:S01]  /*1530*/  LDS R35, [R6+0x4c] ;  /* 0x00004c0006237984 */ /* 0x000f220000000800 */
[----:B0-----:R-:W-:-:S05]  /*1540*/  LOP3.LUT R52, R34, 0xf0f0f0f, RZ, 0xc0, !PT ;  /* 0x0f0f0f0f22347812 */ /* 0x001fca00078ec0ff */
[----:B-1----:R-:W-:Y:S01]  /*1550*/  IDP.4A.S8.S8 R54, R52, R31, R54 ;  /* 0x0000001f34367226 */ /* 0x002fe20000000636 */
[----:B------:R-:W-:Y:S02]  /*1560*/  SHF.R.U32.HI R31, RZ, 0x4, R34 ;  /* 0x00000004ff1f7819 */ /* 0x000fe40000011622 */
[----:B------:R-:W0:Y:S02]  /*1570*/  LDS R34, [R6+0x6c] ;  /* 0x00006c0006227984 */ /* 0x000e240000000800 */
[----:B------:R-:W-:Y:S02]  /*1580*/  LOP3.LUT R52, R31, 0xf0f0f0f, RZ, 0xc0, !PT ;  /* 0x0f0f0f0f1f347812 */ /* 0x000fe400078ec0ff */
[----:B------:R-:W1:Y:S03]  /*1590*/  LDS R31, [R5+0x30] ;  /* 0x00003000051f7984 */ /* 0x000e660000000800 */
[----:B--2---:R-:W-:-:S02]  /*15a0*/  IDP.4A.S8.S8 R57, R52, R32, R55 ;  /* 0x0000002034397226 */ /* 0x004fc40000000637 */
[----:B------:R-:W2:Y:S01]  /*15b0*/  LDS R52, [R6+0x50] ;  /* 0x0000500006347984 */ /* 0x000ea20000000800 */
[----:B---3--:R-:W-:Y:S02]  /*15c0*/  LOP3.LUT R32, R29, 0xf0f0f0f, RZ, 0xc0, !PT ;  /* 0x0f0f0f0f1d207812 */ /* 0x008fe400078ec0ff */
[----:B------:R-:W-:-:S03]  /*15d0*/  SHF.R.U32.HI R29, RZ, 0x4, R29 ;  /* 0x00000004ff1d7819 */ /* 0x000fc6000001161d */
[----:B----4-:R-:W-:Y:S01]  /*15e0*/  IDP.4A.S8.S8 R55, R32, R35, R54 ;  /* 0x0000002320377226 */ /* 0x010fe20000000636 */
[----:B------:R-:W-:Y:S01]  /*15f0*/  LOP3.LUT R29, R29, 0xf0f0f0f, RZ, 0xc0, !PT ;  /* 0x0f0f0f0f1d1d7812 */ /* 0x000fe200078ec0ff */
[----:B------:R-:W3:Y:S04]  /*1600*/  LDS R35, [R6+0x70] ;  /* 0x0000700006237984 */ /* 0x000ee80000000800 */
[----:B------:R-:W4:Y:S01]  /*1610*/  LDS R32, [R5+0x34] ;  /* 0x0000340005207984 */ /* 0x000f220000000800 */
[----:B0-----:R-:W-:-:S03]  /*1620*/  IDP.4A.S8.S8 R54, R29, R34, R57 ;  /* 0x000000221d367226 */ /* 0x001fc60000000639 */
[----:B------:R-:W0:Y:S01]  /*1630*/  LDS R34, [R6+0x54] ;  /* 0x0000540006227984 */ /* 0x000e220000000800 */
[----:B-1----:R-:W-:-:S05]  /*1640*/  LOP3.LUT R29, R31, 0xf0f0f0f, RZ, 0xc0, !PT ;  /* 0x0f0f0f0f1f1d7812 */ /* 0x002fca00078ec0ff */
[----:B--2---:R-:W-:Y:S02]  /*1650*/  IDP.4A.S8.S8 R55, R29, R52, R55 ;  /* 0x000000341d377226 */ /* 0x004fe40000000637 */
[----:B------:R-:W1:Y:S01]  /*1660*/  LDS R52, [R6+0x74] ;  /* 0x0000740006347984 */ /* 0x000e620000000800 */
[----:B------:R-:W-:-:S03]  /*1670*/  SHF.R.U32.HI R31, RZ, 0x4, R31 ;  /* 0x00000004ff1f7819 */ /* 0x000fc6000001161f */
[----:B------:R-:W2:Y:S01]  /*1680*/  LDS R29, [R5+0x38] ;  /* 0x00003800051d7984 */ /* 0x000ea20000000800 */
[----:B------:R-:W-:-:S05]  /*1690*/  LOP3.LUT R31, R31, 0xf0f0f0f, RZ, 0xc0, !PT ;  /* 0x0f0f0f0f1f1f7812 */ /* 0x000fca00078ec0ff */
[----:B---3--:R-:W-:Y:S01]  /*16a0*/  IDP.4A.S8.S8 R57, R31, R35, R54 ;  /* 0x000000231f397226 */ /* 0x008fe20000000636 */
[----:B----4-:R-:W-:Y:S01]  /*16b0*/  LOP3.LUT R31, R32, 0xf0f0f0f, RZ, 0xc0, !PT ;  /* 0x0f0f0f0f201f7812 */ /* 0x010fe200078ec0ff */
[----:B------:R-:W3:Y:S04]  /*16c0*/  LDS R35, [R6+0x58] ;  /* 0x0000580006237984 */ /* 0x000ee80000000800 */
[----:B0-----:R-:W-:Y:S01]  /*16d0*/  IDP.4A.S8.S8 R34, R31, R34, R55 ;  /* 0x000000221f227226 */ /* 0x001fe20000000637 */
[----:B------:R-:W-:Y:S02]  /*16e0*/  SHF.R.U32.HI R31, RZ, 0x4, R32 ;  /* 0x00000004ff1f7819 */ /* 0x000fe40000011620 */
[----:B------:R-:W0:Y:S02]  /*16f0*/  LDS R32, [R6+0x78] ;  /* 0x0000780006207984 */ /* 0x000e240000000800 */
[----:B------:R-:W-:-:S02]  /*1700*/  LOP3.LUT R54, R31, 0xf0f0f0f, RZ, 0xc0, !PT ;  /* 0x0f0f0f0f1f367812 */ /* 0x000fc400078ec0ff */
[----:B------:R-:W4:Y:S03]  /*1710*/  LDS R31, [R5+0x3c] ;  /* 0x00003c00051f7984 */ /* 0x000f260000000800 */
[----:B-1----:R-:W-:Y:S02]  /*1720*/  IDP.4A.S8.S8 R57, R54, R52, R57 ;  /* 0x0000003436397226 */ /* 0x002fe40000000639 */
[----:B------:R-:W1:Y:S01]  /*1730*/  LDS R52, [R6+0x5c] ;  /* 0x00005c0006347984 */ /* 0x000e620000000800 */
[----:B--2---:R-:W-:Y:S02]  /*1740*/  LOP3.LUT R54, R29, 0xf0f0f0f, RZ, 0xc0, !PT ;  /* 0x0f0f0f0f1d367812 */ /* 0x004fe400078ec0ff */
[----:B------:R-:W-:-:S04]  /*1750*/  SHF.R.U32.HI R29, RZ, 0x4, R29 ;  /* 0x00000004ff1d7819 */ /* 0x000fc8000001161d */
[----:B------:R-:W-:Y:S01]  /*1760*/  LOP3.LUT R29, R29, 0xf0f0f0f, RZ, 0xc0, !PT ;  /* 0x0f0f0f0f1d1d7812 */ /* 0x000fe200078ec0ff */
[----:B---3--:R-:W-:Y:S02]  /*1770*/  IDP.4A.S8.S8 R55, R54, R35, R34 ;  /* 0x0000002336377226 */ /* 0x008fe40000000622 */
[----:B------:R-:W2:Y:S04]  /*1780*/  LDS R35, [R6+0x7c] ;  /* 0x00007c0006237984 */ /* 0x000ea80000000800 */
[----:B------:R-:W3:Y:S04]  /*1790*/  LDS.U8 R34, [R10.X4+0x1106] ;  /* 0x001106000a227984 */ /* 0x000ee80000004000 */
[----:B------:R-:W-:Y:S01]  /*17a0*/  LDS.U8 R54, [R10.X4+0x110c] ;  /* 0x00110c000a367984 */ /* 0x000fe20000004000 */
[----:B0-----:R-:W-:Y:S01]  /*17b0*/  IDP.4A.S8.S8 R32, R29, R32, R57 ;  /* 0x000000201d207226 */ /* 0x001fe20000000639 */
[----:B----4-:R-:W-:-:S05]  /*17c0*/  LOP3.LUT R29, R31, 0xf0f0f0f, RZ, 0xc0, !PT ;  /* 0x0f0f0f0f1f1d7812 */ /* 0x010fca00078ec0ff */
[----:B-1----:R-:W-:Y:S02]  /*17d0*/  IDP.4A.S8.S8 R55, R29, R52, R55 ;  /* 0x000000341d377226 */ /* 0x002fe40000000637 */
[----:B------:R-:W0:Y:S01]  /*17e0*/  LDS.U8 R29, [R10.X4+0x1107] ;  /* 0x001107000a1d7984 */ /* 0x000e220000004000 */
[----:B------:R-:W-:-:S03]  /*17f0*/  SHF.R.U32.HI R31, RZ, 0x4, R31 ;  /* 0x00000004ff1f7819 */ /* 0x000fc6000001161f */
[----:B------:R-:W1:Y:S01]  /*1800*/  LDS.U8 R52, [R10.X4+0x110d] ;  /* 0x00110d000a347984 */ /* 0x000e620000004000 */
[----:B------:R-:W-:-:S05]  /*1810*/  LOP3.LUT R31, R31, 0xf0f0f0f, RZ, 0xc0, !PT ;  /* 0x0f0f0f0f1f1f7812 */ /* 0x000fca00078ec0ff */
[----:B--2---:R-:W-:Y:S01]  /*1820*/  IDP.4A.S8.S8 R56, R31, R35, R32 ;  /* 0x000000231f387226 */ /* 0x004fe20000000620 */
[----:B------:R-:W-:Y:S01]  /*1830*/  HADD2.F32 R31, -RZ, R33.H1_H1 ;  /* 0x30000021ff1f7230 */ /* 0x000fe20000004100 */
[----:B------:R-:W2:Y:S01]  /*1840*/  LDS R32, [R8.X4+0x151c] ;  /* 0x00151c0008207984 */ /* 0x000ea20000004800 */
[----:B---3--:R-:W-:-:S03]  /*1850*/  IMAD R55, R55, R34, RZ ;  /* 0x0000002237377224 */ /* 0x008fc600078e02ff */
[----:B------:R-:W3:Y:S04]  /*1860*/  LDS.U8 R35, [R10.X4+0x110e] ;  /* 0x00110e000a237984 */ /* 0x000ee80000004000 */
[----:B------:R-:W4:Y:S04]  /*1870*/  LDS R33, [R8.X4+0x1520] ;  /* 0x0015200008217984 */ /* 0x000f280000004800 */
[----:B------:R-:W1:Y:S01]  /*1880*/  LDS.U8 R34, [R10.X4+0x110f] ;  /* 0x00110f000a227984 */ /* 0x000e620000004000 */
[----:B0-----:R-:W-:-:S03]  /*1890*/  IMAD R59, R56, R29, RZ ;  /* 0x0000001d383b7224 */ /* 0x001fc600078e02ff */
[----:B------:R-:W-:Y:S04]  /*18a0*/  LDS R29, [R16.X4+0x1080] ;  /* 0x00108000101d7984 */ /* 0x000fe80000004800 */
[----:B------:R-:W-:Y:S06]  /*18b0*/  BAR.SYNC.DEFER_BLOCKING 0x0 ;  /* 0x0000000000007b1d */ /* 0x000fec0000010000 */
[----:B------:R-:W0:Y:S01]  /*18c0*/  I2F.U16 R54, R54 ;  /* 0x0000003600367306 */ /* 0x000e220000101000 */
[----:B-----5:R-:W-:Y:S04]  /*18d0*/  STS [R12.X4+0x1314], R27 ;  /* 0x0013141b0c007388 */ /* 0x020fe80000004800 */
[----:B------:R4:W-:Y:S04]  /*18e0*/  STS [R11+0x1514], R28 ;  /* 0x0015141c0b007388 */ /* 0x0009e80000000800 */
[----:B------:R-:W-:Y:S06]  /*18f0*/  BAR.SYNC.DEFER_BLOCKING 0x0 ;  /* 0x0000000000007b1d */ /* 0x000fec0000010000 */
[----:B-1----:R-:W1:Y:S01]  /*1900*/  I2F.U16 R52, R52 ;  /* 0x0000003400347306 */ /* 0x002e620000101000 */
[----:B------:R-:W-:Y:S01]  /*1910*/  HADD2.F32 R58, -RZ, R30.H1_H1 ;  /* 0x3000001eff3a7230 */ /* 0x000fe20000004100 */
[----:B0-----:R-:W-:-:S06]  /*1920*/  FFMA.FTZ R31, R31, R54, RZ ;  /* 0x000000361f1f7223 */ /* 0x001fcc00000100ff */
[----:B------:R0:W5:Y:S01]  /*1930*/  I2F R56, R55 ;  /* 0x0000003700387306 */ /* 0x0001620000201400 */
[----:B------:R-:W5:Y:S01]  /*1940*/  LDS R54, [R5+0x40] ;  /* 0x0000400005367984 */ /* 0x000f620000000800 */
[----:B-1----:R-:W-:-:S03]  /*1950*/  FFMA.FTZ R31, R58, R52, R31 ;  /* 0x000000343a1f7223 */ /* 0x002fc6000001001f */
[----:B------:R-:W1:Y:S04]  /*1960*/  LDS R52, [R5+0x44] ;  /* 0x0000440005347984 */ /* 0x000e680000000800 */
[----:B0-----:R-:W0:Y:S04]  /*1970*/  LDS R55, [R6] ;  /* 0x0000000006377984 */ /* 0x001e280000000800 */
[----:B------:R-:W0:Y:S01]  /*1980*/  LDS R27, [R6+0x4] ;  /* 0x00000400061b7984 */ /* 0x000e220000000800 */
[----:B------:R-:W5:Y:S01]  /*1990*/  I2F R30, R59 ;  /* 0x0000003b001e7306 */ /* 0x000f620000201400 */
[----:B--2---:R-:W-:-:S07]  /*19a0*/  HADD2.F32 R57, -RZ, R32.H0_H0 ;  /* 0x20000020ff397230 */ /* 0x004fce0000004100 */
[----:B---3--:R-:W2:Y:S01]  /*19b0*/  I2F.U16 R35, R35 ;  /* 0x0000002300237306 */ /* 0x008ea20000101000 */
[----:B----4-:R-:W-:Y:S01]  /*19c0*/  HADD2.F32 R28, -RZ, R33.H0_H0 ;  /* 0x20000021ff1c7230 */ /* 0x010fe20000004100 */
[----:B-----5:R-:W-:-:S06]  /*19d0*/  FFMA.FTZ R57, R57, R56, RZ ;  /* 0x0000003839397223 */ /* 0x020fcc00000100ff */
[----:B------:R-:W3:Y:S01]  /*19e0*/  I2F.U16 R34, R34 ;  /* 0x0000002200227306 */ /* 0x000ee20000101000 */
[----:B------:R-:W-:Y:S01]  /*19f0*/  HADD2.F32 R32, -RZ, R32.H1_H1 ;  /* 0x30000020ff207230 */ /* 0x000fe20000004100 */
[----:B------:R-:W-:Y:S01]  /*1a00*/  FFMA.FTZ R30, R28, R30, R57 ;  /* 0x0000001e1c1e7223 */ /* 0x000fe20000010039 */
[----:B------:R-:W-:Y:S01]  /*1a10*/  HADD2.F32 R57, -RZ, R33.H1_H1 ;  /* 0x30000021ff397230 */ /* 0x000fe20000004100 */
[----:B------:R-:W4:Y:S02]  /*1a20*/  LDS R28, [R6+0x20] ;  /* 0x00002000061c7984 */ /* 0x000f240000000800 */
[----:B--2---:R-:W-:Y:S02]  /*1a30*/  FFMA.FTZ R32, R32, R35, RZ ;  /* 0x0000002320207223 */ /* 0x004fe400000100ff */
[----:B------:R-:W2:Y:S01]  /*1a40*/  LDS R33, [R5+0x48] ;  /* 0x0000480005217984 */ /* 0x000ea20000000800 */
[----:B------:R-:W-:-:S03]  /*1a50*/  LOP3.LUT R58, R54, 0xf0f0f0f, RZ, 0xc0, !PT ;  /* 0x0f0f0f0f363a7812 */ /* 0x000fc600078ec0ff */
[----:B------:R-:W5:Y:S01]  /*1a60*/  LDS R56, [R6+0x24] ;  /* 0x0000240006387984 */ /* 0x000f620000000800 */
[----:B---3--:R-:W-:Y:S01]  /*1a70*/  FFMA.FTZ R32, R57, R34, R32 ;  /* 0x0000002239207223 */ /* 0x008fe20000010020 */
[----:B-1----:R-:W-:Y:S02]  /*1a80*/  LOP3.LUT R34, R52, 0xf0f0f0f, RZ, 0xc0, !PT ;  /* 0x0f0f0f0f34227812 */ /* 0x002fe400078ec0ff */
[----:B------:R-:W1:Y:S01]  /*1a90*/  LDS R35, [R6+0x8] ;  /* 0x0000080006237984 */ /* 0x000e620000000800 */
[----:B0-----:R-:W-:-:S04]  /*1aa0*/  IDP.4A.S8.S8 R58, R58, R55, RZ ;  /* 0x000000373a3a7226 */ /* 0x001fc800000006ff */
[----:B------:R-:W-:Y:S01]  /*1ab0*/  IDP.4A.S8.S8 R58, R34, R27, R58 ;  /* 0x0000001b223a7226 */ /* 0x000fe2000000063a */
[----:B------:R-:W-:Y:S01]  /*1ac0*/  SHF.R.U32.HI R34, RZ, 0x4, R54 ;  /* 0x00000004ff227819 */ /* 0x000fe20000011636 */
[----:B------:R-:W0:Y:S03]  /*1ad0*/  LDS R27, [R5+0x4c] ;  /* 0x00004c00051b7984 */ /* 0x000e260000000800 */
[----:B------:R-:W-:Y:S01]  /*1ae0*/  LOP3.LUT R55, R34, 0xf0f0f0f, RZ, 0xc0, !PT ;  /* 0x0f0f0f0f22377812 */ /* 0x000fe200078ec0ff */
[----:B------:R-:W3:Y:S04]  /*1af0*/  LDS R54, [R6+0x28] ;  /* 0x0000280006367984 */ /* 0x000ee80000000800 */
[----:B------:R-:W3:Y:S01]  /*1b00*/  LDS R34, [R6+0xc] ;  /* 0x00000c0006227984 */ /* 0x000ee20000000800 */
[----:B------:R-:W-:-:S04]  /*1b10*/  SHF.R.U32.HI R52, RZ, 0x4, R52 ;  /* 0x00000004ff347819 */ /* 0x000fc80000011634 */
[----:B------:R-:W-:Y:S01]  /*1b20*/  LOP3.LUT R52, R52, 0xf0f0f0f, RZ, 0xc0, !PT ;  /* 0x0f0f0f0f34347812 */ /* 0x000fe200078ec0ff */
[----:B----4-:R-:W-:Y:S01]  /*1b30*/  IDP.4A.S8.S8 R55, R55, R28, RZ ;  /* 0x0000001c37377226 */ /* 0x010fe200000006ff */
[----:B--2---:R-:W-:Y:S02]  /*1b40*/  LOP3.LUT R28, R33, 0xf0f0f0f, RZ, 0xc0, !PT ;  /* 0x0f0f0f0f211c7812 */ /* 0x004fe400078ec0ff */
[----:B------:R-:W-:Y:S01]  /*1b50*/  SHF.R.U32.HI R33, RZ, 0x4, R33 ;  /* 0x00000004ff217819 */ /* 0x000fe20000011621 */
[----:B-----5:R-:W-:Y:S02]  /*1b60*/  IDP.4A.S8.S8 R59, R52, R56, R55 ;  /* 0x00000038343b7226 */ /* 0x020fe40000000637 */
[----:B------:R-:W2:Y:S01]  /*1b70*/  LDS R52, [R6+0x2c] ;  /* 0x00002c0006347984 */ /* 0x000ea20000000800 */
[----:B-1----:R-:W-:Y:S01]  /*1b80*/  IDP.4A.S8.S8 R57, R28, R35, R58 ;  /* 0x000000231c397226 */ /* 0x002fe2000000063a */
[----:B------:R-:W-:Y:S02]  /*1b90*/  LOP3.LUT R33, R33, 0xf0f0f0f, RZ, 0xc0, !PT ;  /* 0x0f0f0f0f21217812 */ /* 0x000fe400078ec0ff */
[----:B------:R-:W1:Y:S04]  /*1ba0*/  LDS R35, [R5+0x50] ;  /* 0x0000500005237984 */ /* 0x000e680000000800 */
[----:B------:R-:W4:Y:S01]  /*1bb0*/  LDS R55, [R6+0x10] ;  /* 0x0000100006377984 */ /* 0x000f220000000800 */
[----:B0-----:R-:W-:Y:S01]  /*1bc0*/  LOP3.LUT R28, R27, 0xf0f0f0f, RZ, 0xc0, !PT ;  /* 0x0f0f0f0f1b1c7812 */ /* 0x001fe200078ec0ff */
[----:B---3--:R-:W-:-:S02]  /*1bd0*/  IDP.4A.S8.S8 R59, R33, R54, R59 ;  /* 0x00000036213b7226 */ /* 0x008fc4000000063b */
[----:B------:R-:W-:Y:S02]  /*1be0*/  LDS R33, [R6+0x30] ;  /* 0x0000300006217984 */ /* 0x000fe40000000800 */
[----:B------:R-:W-:Y:S02]  /*1bf0*/  IDP.4A.S8.S8 R54, R28, R34, R57 ;  /* 0x000000221c367226 */ /* 0x000fe40000000639 */
[----:B------:R-:W0:Y:S04]  /*1c00*/  LDS R28, [R5+0x54] ;  /* 0x00005400051c7984 */ /* 0x000e280000000800 */
[----:B------:R-:W3:Y:S01]  /*1c10*/  LDS R34, [R6+0x14] ;  /* 0x0000140006227984 */ /* 0x000ee20000000800 */
[----:B------:R-:W-:-:S04]  /*1c20*/  SHF.R.U32.HI R27, RZ, 0x4, R27 ;  /* 0x00000004ff1b7819 */ /* 0x000fc8000001161b */
[----:B------:R-:W-:-:S05]  /*1c30*/  LOP3.LUT R27, R27, 0xf0f0f0f, RZ, 0xc0, !PT ;  /* 0x0f0f0f0f1b1b7812 */ /* 0x000fca00078ec0ff */
[----:B--2---:R-:W-:Y:S02]  /*1c40*/  IDP.4A.S8.S8 R56, R27, R52, R59 ;  /* 0x000000341b387226 */ /* 0x004fe4000000063b */
[----:B------:R-:W2:Y:S01]  /*1c50*/  LDS R52, [R6+0x34] ;  /* 0x0000340006347984 */ /* 0x000ea20000000800 */
[----:B-1----:R-:W-:Y:S02]  /*1c60*/  LOP3.LUT R27, R35, 0xf0f0f0f, RZ, 0xc0, !PT ;  /* 0x0f0f0f0f231b7812 */ /* 0x002fe400078ec0ff */
[----:B------:R-:W-:-:S03]  /*1c70*/  SHF.R.U32.HI R35, RZ, 0x4, R35 ;  /* 0x00000004ff237819 */ /* 0x000fc60000011623 */
[----:B----4-:R-:W-:Y:S02]  /*1c80*/  IDP.4A.S8.S8 R55, R27, R55, R54 ;  /* 0x000000371b377226 */ /* 0x010fe40000000636 */
[----:B------:R-:W1:Y:S01]  /*1c90*/  LDS R27, [R5+0x58] ;  /* 0x00005800051b7984 */ /* 0x000e620000000800 */
[----:B------:R-:W-:-:S03]  /*1ca0*/  LOP3.LUT R35, R35, 0xf0f0f0f, RZ, 0xc0, !PT ;  /* 0x0f0f0f0f23237812 */ /* 0x000fc600078ec0ff */
[----:B------:R-:W-:Y:S01]  /*1cb0*/  LDS R54, [R6+0x1c] ;  /* 0x00001c0006367984 */ /* 0x000fe20000000800 */
[----:B0-----:R-:W-:Y:S01]  /*1cc0*/  LOP3.LUT R58, R28, 0xf0f0f0f, RZ, 0xc0, !PT ;  /* 0x0f0f0f0f1c3a7812 */ /* 0x001fe200078ec0ff */
[----:B------:R-:W-:Y:S02]  /*1cd0*/  IDP.4A.S8.S8 R35, R35, R33, R56 ;  /* 0x0000002123237226 */ /* 0x000fe40000000638 */
[----:B------:R-:W0:Y:S02]  /*1ce0*/  LDS R56, [R6+0x38] ;  /* 0x0000380006387984 */ /* 0x000e240000000800 */
[----:B---3--:R-:W-:Y:S02]  /*1cf0*/  IDP.4A.S8.S8 R58, R58, R34, R55 ;  /* 0x000000223a3a7226 */ /* 0x008fe40000000637 */
[----:B------:R-:W3:Y:S04]  /*1d00*/  LDS R33, [R6+0x18] ;  /* 0x0000180006217984 */ /* 0x000ee80000000800 */
[----:B------:R-:W4:Y:S01]  /*1d10*/  LDS R34, [R5+0x5c] ;  /* 0x00005c0005227984 */ /* 0x000f220000000800 */
[----:B------:R-:W-:-:S03]  /*1d20*/  SHF.R.U32.HI R28, RZ, 0x4, R28 ;  /* 0x00000004ff1c7819 */ /* 0x000fc6000001161c */
[----:B------:R-:W-:Y:S01]  /*1d30*/  LDS R55, [R6+0x3c] ;  /* 0x00003c0006377984 */ /* 0x000fe20000000800 */
[----:B------:R-:W-:-:S05]  /*1d40*/  LOP3.LUT R28, R28, 0xf0f0f0f, RZ, 0xc0, !PT ;  /* 0x0f0f0f0f1c1c7812 */ /* 0x000fca00078ec0ff */
[----:B--2---:R-:W-:Y:S02]  /*1d50*/  IDP.4A.S8.S8 R57, R28, R52, R35 ;  /* 0x000000341c397226 */ /* 0x004fe40000000623 */
[----:B------:R-:W2:Y:S04]  /*1d60*/  LDS.U8 R35, [R10.X4+0x1108] ;  /* 0x001108000a237984 */ /* 0x000ea80000004000 */
[----:B------:R-:W5:Y:S01]  /*1d70*/  LDS.U8 R52, [R10.X4+0x1109] ;  /* 0x001109000a347984 */ /* 0x000f620000004000 */
[----:B-1----:R-:W-:Y:S02]  /*1d80*/  LOP3.LUT R28, R27, 0xf0f0f0f, RZ, 0xc0, !PT ;  /* 0x0f0f0f0f1b1c7812 */ /* 0x002fe400078ec0ff */
[----:B------:R-:W-:-:S04]  /*1d90*/  SHF.R.U32.HI R27, RZ, 0x4, R27 ;  /* 0x00000004ff1b7819 */ /* 0x000fc8000001161b */
[----:B------:R-:W-:-:S05]  /*1da0*/  LOP3.LUT R27, R27, 0xf0f0f0f, RZ, 0xc0, !PT ;  /* 0x0f0f0f0f1b1b7812 */ /* 0x000fca00078ec0ff */
[----:B0-----:R-:W-:Y:S02]  /*1db0*/  IDP.4A.S8.S8 R56, R27, R56, R57 ;  /* 0x000000381b387226 */ /* 0x001fe40000000639 */
[----:B---3--:R-:W-:Y:S02]  /*1dc0*/  IDP.4A.S8.S8 R33, R28, R33, R58 ;  /* 0x000000211c217226 */ /* 0x008fe4000000063a */
[----:B------:R-:W0:Y:S01]  /*1dd0*/  LDS R28, [R3.X16+0x1514] ;  /* 0x00151400031c7984 */ /* 0x000e22000000c800 */
[----:B----4-:R-:W-:-:S05]  /*1de0*/  LOP3.LUT R27, R34, 0xf0f0f0f, RZ, 0xc0, !PT ;  /* 0x0f0f0f0f221b7812 */ /* 0x010fca00078ec0ff */
[----:B------:R-:W-:Y:S02]  /*1df0*/  IDP.4A.S8.S8 R54, R27, R54, R33 ;  /* 0x000000361b367226 */ /* 0x000fe40000000621 */
[----:B------:R-:W1:Y:S01]  /*1e00*/  LDS R27, [R3.X16+0x1518] ;  /* 0x00151800031b7984 */ /* 0x000e62000000c800 */
[----:B------:R-:W-:-:S03]  /*1e10*/  SHF.R.U32.HI R34, RZ, 0x4, R34 ;  /* 0x00000004ff227819 */ /* 0x000fc60000011622 */
[----:B------:R-:W3:Y:S01]  /*1e20*/  LDS R33, [R5+0x60] ;  /* 0x0000600005217984 */ /* 0x000ee20000000800 */
[----:B------:R-:W-:Y:S01]  /*1e30*/  LOP3.LUT R34, R34, 0xf0f0f0f, RZ, 0xc0, !PT ;  /* 0x0f0f0f0f22227812 */ /* 0x000fe200078ec0ff */
[----:B--2---:R-:W-:Y:S02]  /*1e40*/  IMAD R57, R54, R35, RZ ;  /* 0x0000002336397224 */ /* 0x004fe400078e02ff */
[----:B------:R-:W2:Y:S02]  /*1e50*/  LDS R35, [R6+0x40] ;  /* 0x0000400006237984 */ /* 0x000ea40000000800 */
[----:B------:R-:W-:Y:S01]  /*1e60*/  IDP.4A.S8.S8 R55, R34, R55, R56 ;  /* 0x0000003722377226 */ /* 0x000fe20000000638 */
[----:B------:R-:W4:Y:S01]  /*1e70*/  I2F R54, R57 ;  /* 0x0000003900367306 */ /* 0x000f220000201400 */
[----:B------:R-:W2:Y:S02]  /*1e80*/  LDS R34, [R5+0x64] ;  /* 0x0000640005227984 */ /* 0x000ea40000000800 */
[----:B-----5:R-:W-:Y:S01]  /*1e90*/  IMAD R58, R55, R52, RZ ;  /* 0x00000034373a7224 */ /* 0x020fe200078e02ff */
[--C-:B------:R-:W-:Y:S01]  /*1ea0*/  HADD2.F32 R56, -RZ, R29.reuse.H1_H1 ;  /* 0x3000001dff387230 */ /* 0x100fe20000004100 */
[----:B------:R-:W5:Y:S04]  /*1eb0*/  LDS R52, [R6+0x44] ;  /* 0x0000440006347984 */ /* 0x000f680000000800 */
[----:B------:R-:W1:Y:S01]  /*1ec0*/  I2F R58, R58 ;  /* 0x0000003a003a7306 */ /* 0x000e620000201400 */
[----:B------:R-:W-:Y:S01]  /*1ed0*/  HADD2.F32 R55, -RZ, R29.H0_H0 ;  /* 0x2000001dff377230 */ /* 0x000fe20000004100 */
[----:B------:R-:W-:-:S02]  /*1ee0*/  FMUL.FTZ R29, R31, R56 ;  /* 0x000000381f1d7220 */ /* 0x000fc40000410000 */
[----:B------:R-:W-:Y:S02]  /*1ef0*/  FMUL.FTZ R56, R56, R32 ;  /* 0x0000002038387220 */ /* 0x000fe40000410000 */
[----:B------:R-:W5:Y:S01]  /*1f00*/  LDS R32, [R6+0x60] ;  /* 0x0000600006207984 */ /* 0x000f620000000800 */
[----:B------:R-:W-:Y:S01]  /*1f10*/  FFMA.FTZ R29, R26, R55, -R29 ;  /* 0x000000371a1d7223 */ /* 0x000fe2000001081d */
[----:B0-----:R-:W-:Y:S01]  /*1f20*/  HADD2.F32 R31, -RZ, R28.H0_H0 ;  /* 0x2000001cff1f7230 */ /* 0x001fe20000004100 */
[----:B------:R-:W-:-:S04]  /*1f30*/  FFMA.FTZ R26, R55, R30, -R56 ;  /* 0x0000001e371a7223 */ /* 0x000fc80000010838 */
[----:B----4-:R-:W-:Y:S02]  /*1f40*/  FFMA.FTZ R30, R31, R54, RZ ;  /* 0x000000361f1e7223 */ /* 0x010fe400000100ff */
[----:B------:R-:W0:Y:S01]  /*1f50*/  LDS R54, [R6+0x64] ;  /* 0x0000640006367984 */ /* 0x000e220000000800 */
[----:B-1----:R-:W-:-:S03]  /*1f60*/  HADD2.F32 R55, -RZ, R27.H0_H0 ;  /* 0x2000001bff377230 */ /* 0x002fc60000004100 */
[----:B------:R-:W1:Y:S02]  /*1f70*/  LDS R31, [R5+0x68] ;  /* 0x00006800051f7984 */ /* 0x000e640000000800 */
[----:B------:R-:W-:Y:S02]  /*1f80*/  FFMA.FTZ R30, R55, R58, R30 ;  /* 0x0000003a371e7223 */ /* 0x000fe4000001001e */
[----:B------:R-:W4:Y:S01]  /*1f90*/  LDS R55, [R6+0x48] ;  /* 0x0000480006377984 */ /* 0x000f220000000800 */
[----:B---3--:R-:W-:Y:S02]  /*1fa0*/  LOP3.LUT R56, R33, 0xf0f0f0f, RZ, 0xc0, !PT ;  /* 0x0f0f0f0f21387812 */ /* 0x008fe400078ec0ff */
[----:B------:R-:W-:-:S03]  /*1fb0*/  SHF.R.U32.HI R33, RZ, 0x4, R33 ;  /* 0x00000004ff217819 */ /* 0x000fc60000011621 */
[----:B--2---:R-:W-:Y:S01]  /*1fc0*/  IDP.4A.S8.S8 R35, R56, R35, RZ ;  /* 0x0000002338237226 */ /* 0x004fe200000006ff */
[----:B------:R-:W-:Y:S02]  /*1fd0*/  LOP3.LUT R56, R34, 0xf0f0f0f, RZ, 0xc0, !PT ;  /* 0x0f0f0f0f22387812 */ /* 0x000fe400078ec0ff */
[----:B------:R-:W-:Y:S02]  /*1fe0*/  LOP3.LUT R57, R33, 0xf0f0f0f, RZ, 0xc0, !PT ;  /* 0x0f0f0f0f21397812 */ /* 0x000fe400078ec0ff */
[----:B------:R-:W-:Y:S01]  /*1ff0*/  LDS R33, [R5+0x6c] ;  /* 0x00006c0005217984 */ /* 0x000fe20000000800 */
[----:B-----5:R-:W-:-:S03]  /*2000*/  IDP.4A.S8.S8 R56, R56, R52, R35 ;  /* 0x0000003438387226 */ /* 0x020fc60000000623 */
[----:B------:R-:W2:Y:S01]  /*2010*/  LDS R35, [R6+0x68] ;  /* 0x0000680006237984 */ /* 0x000ea20000000800 */
[----:B------:R-:W-:-:S03]  /*2020*/  SHF.R.U32.HI R34, RZ, 0x4, R34 ;  /* 0x00000004ff227819 */ /* 0x000fc60000011622 */
[----:B------:R-:W3:Y:S01]  /*2030*/  LDS R52, [R6+0x4c] ;  /* 0x00004c0006347984 */ /* 0x000ee20000000800 */
[----:B------:R-:W-:Y:S01]  /*2040*/  LOP3.LUT R34, R34, 0xf0f0f0f, RZ, 0xc0, !PT ;  /* 0x0f0f0f0f22227812 */ /* 0x000fe200078ec0ff */
[----:B------:R-:W-:-:S04]  /*2050*/  IDP.4A.S8.S8 R57, R57, R32, RZ ;  /* 0x0000002039397226 */ /* 0x000fc800000006ff */
[----:B0-----:R-:W-:Y:S02]  /*2060*/  IDP.4A.S8.S8 R58, R34, R54, R57 ;  /* 0x00000036223a7226 */ /* 0x001fe40000000639 */
[----:B------:R-:W0:Y:S01]  /*2070*/  LDS R34, [R6+0x6c] ;  /* 0x00006c0006227984 */ /* 0x000e220000000800 */
[----:B-1----:R-:W-:-:S03]  /*2080*/  LOP3.LUT R32, R31, 0xf0f0f0f, RZ, 0xc0, !PT ;  /* 0x0f0f0f0f1f207812 */ /* 0x002fc600078ec0ff */
[----:B------:R-:W-:Y:S02]  /*2090*/  LDS R54, [R6+0x50] ;  /* 0x0000500006367984 */ /* 0x000fe40000000800 */
[----:B----4-:R-:W-:Y:S02]  /*20a0*/  IDP.4A.S8.S8 R55, R32, R55, R56 ;  /* 0x0000003720377226 */ /* 0x010fe40000000638 */
[----:B------:R-:W1:Y:S01]  /*20b0*/  LDS R32, [R5+0x70] ;  /* 0x0000700005207984 */ /* 0x000e620000000800 */
[----:B------:R-:W-:-:S04]  /*20c0*/  SHF.R.U32.HI R31, RZ, 0x4, R31 ;  /* 0x00000004ff1f7819 */ /* 0x000fc8000001161f */
[----:B------:R-:W-:-:S05]  /*20d0*/  LOP3.LUT R31, R31, 0xf0f0f0f, RZ, 0xc0, !PT ;  /* 0x0f0f0f0f1f1f7812 */ /* 0x000fca00078ec0ff */
[----:B--2---:R-:W-:Y:S01]  /*20e0*/  IDP.4A.S8.S8 R57, R31, R35, R58 ;  /* 0x000000231f397226 */ /* 0x004fe2000000063a */
[----:B------:R-:W-:Y:S01]  /*20f0*/  LOP3.LUT R35, R33, 0xf0f0f0f, RZ, 0xc0, !PT ;  /* 0x0f0f0f0f21237812 */ /* 0x000fe200078ec0ff */
[----:B------:R-:W2:Y:S01]  /*2100*/  LDS R31, [R6+0x70] ;  /* 0x00007000061f7984 */ /* 0x000ea20000000800 */
[----:B------:R-:W-:-:S03]  /*2110*/  SHF.R.U32.HI R33, RZ, 0x4, R33 ;  /* 0x00000004ff217819 */ /* 0x000fc60000011621 */
[----:B---3--:R-:W-:Y:S01]  /*2120*/  IDP.4A.S8.S8 R35, R35, R52, R55 ;  /* 0x0000003423237226 */ /* 0x008fe20000000637 */
[----:B------:R-:W-:Y:S01]  /*2130*/  LOP3.LUT R52, R33, 0xf0f0f0f, RZ, 0xc0, !PT ;  /* 0x0f0f0f0f21347812 */ /* 0x000fe200078ec0ff */
[----:B------:R-:W-:Y:S04]  /*2140*/  LDS R55, [R6+0x58] ;  /* 0x0000580006377984 */ /* 0x000fe80000000800 */
[----:B------:R-:W3:Y:S01]  /*2150*/  LDS R33, [R5+0x74] ;  /* 0x0000740005217984 */ /* 0x000ee20000000800 */
[----:B0-----:R-:W-:-:S03]  /*2160*/  IDP.4A.S8.S8 R56, R52, R34, R57 ;  /* 0x0000002234387226 */ /* 0x001fc60000000639 */
[----:B------:R-:W0:Y:S04]  /*2170*/  LDS R34, [R6+0x54] ;  /* 0x0000540006227984 */ /* 0x000e280000000800 */
[----:B------:R-:W-:Y:S01]  /*2180*/  LDS R52, [R5+0x78] ;  /* 0x0000780005347984 */ /* 0x000fe20000000800 */
[----:B-1----:R-:W-:-:S05]  /*2190*/  LOP3.LUT R57, R32, 0xf0f0f0f, RZ, 0xc0, !PT ;  /* 0x0f0f0f0f20397812 */ /* 0x002fca00078ec0ff */
[----:B------:R-:W-:Y:S02]  /*21a0*/  IDP.4A.S8.S8 R57, R57, R54, R35 ;  /* 0x0000003639397226 */ /* 0x000fe40000000623 */
[----:B------:R-:W1:Y:S01]  /*21b0*/  LDS R35, [R6+0x74] ;  /* 0x0000740006237984 */ /* 0x000e620000000800 */
[----:B------:R-:W-:-:S03]  /*21c0*/  SHF.R.U32.HI R32, RZ, 0x4, R32 ;  /* 0x00000004ff207819 */ /* 0x000fc60000011620 */
[----:B------:R-:W-:Y:S01]  /*21d0*/  LDS R54, [R6+0x5c] ;  /* 0x00005c0006367984 */ /* 0x000fe20000000800 */
[----:B------:R-:W-:-:S05]  /*21e0*/  LOP3.LUT R32, R32, 0xf0f0f0f, RZ, 0xc0, !PT ;  /* 0x0f0f0f0f20207812 */ /* 0x000fca00078ec0ff */
[----:B--2---:R-:W-:Y:S02]  /*21f0*/  IDP.4A.S8.S8 R56, R32, R31, R56 ;  /* 0x0000001f20387226 */ /* 0x004fe40000000638 */
[----:B------:R-:W2:Y:S04]  /*2200*/  LDS R32, [R5+0x7c] ;  /* 0x00007c0005207984 */ /* 0x000ea80000000800 */
[----:B------:R-:W4:Y:S01]  /*2210*/  LDS R31, [R6+0x78] ;  /* 0x00007800061f7984 */ /* 0x000f220000000800 */
[----:B---3--:R-:W-:-:S05]  /*2220*/  LOP3.LUT R58, R33, 0xf0f0f0f, RZ, 0xc0, !PT ;  /* 0x0f0f0f0f213a7812 */ /* 0x008fca00078ec0ff */
[----:B0-----:R-:W-:Y:S01]  /*2230*/  IDP.4A.S8.S8 R34, R58, R34, R57 ;  /* 0x000000223a227226 */ /* 0x001fe20000000639 */
[----:B------:R-:W-:Y:S01]  /*2240*/  SHF.R.U32.HI R57, RZ, 0x4, R33 ;  /* 0x00000004ff397819 */ /* 0x000fe20000011621 */
[----:B------:R-:W-:Y:S03]  /*2250*/  LDS.U8 R58, [R10.X4+0x1111] ;  /* 0x001111000a3a7984 */ /* 0x000fe60000004000 */
[----:B------:R-:W-:Y:S01]  /*2260*/  LOP3.LUT R57, R57, 0xf0f0f0f, RZ, 0xc0, !PT ;  /* 0x0f0f0f0f39397812 */ /* 0x000fe200078ec0ff */
[----:B------:R-:W0:Y:S04]  /*2270*/  LDS R33, [R6+0x7c] ;  /* 0x00007c0006217984 */ /* 0x000e280000000800 */
[----:B-1----:R-:W-:Y:S01]  /*2280*/  IDP.4A.S8.S8 R56, R57, R35, R56 ;  /* 0x0000002339387226 */ /* 0x002fe20000000638 */
[----:B------:R-:W-:Y:S01]  /*2290*/  LOP3.LUT R35, R52, 0xf0f0f0f, RZ, 0xc0, !PT ;  /* 0x0f0f0f0f34237812 */ /* 0x000fe200078ec0ff */
[----:B------:R-:W-:Y:S04]  /*22a0*/  LDS.U8 R57, [R10.X4+0x1112] ;  /* 0x001112000a397984 */ /* 0x000fe80000004000 */
[----:B------:R-:W-:-:S02]  /*22b0*/  IDP.4A.S8.S8 R35, R35, R55, R34 ;  /* 0x0000003723237226 */ /* 0x000fc40000000622 */
[----:B------:R-:W1:Y:S01]  /*22c0*/  LDS.U8 R55, [R10.X4+0x1110] ;  /* 0x001110000a377984 */ /* 0x000e620000004000 */
[----:B------:R-:W-:-:S04]  /*22d0*/  SHF.R.U32.HI R52, RZ, 0x4, R52 ;  /* 0x00000004ff347819 */ /* 0x000fc80000011634 */
[----:B------:R-:W-:Y:S02]  /*22e0*/  LOP3.LUT R52, R52, 0xf0f0f0f, RZ, 0xc0, !PT ;  /* 0x0f0f0f0f34347812 */ /* 0x000fe400078ec0ff */
[----:B--2---:R-:W-:-:S03]  /*22f0*/  LOP3.LUT R34, R32, 0xf0f0f0f, RZ, 0xc0, !PT ;  /* 0x0f0f0f0f20227812 */ /* 0x004fc600078ec0ff */
[----:B----4-:R-:W-:Y:S02]  /*2300*/  IDP.4A.S8.S8 R60, R52, R31, R56 ;  /* 0x0000001f343c7226 */ /* 0x010fe40000000638 */
[----:B------:R-:W2:Y:S01]  /*2310*/  LDS.U8 R52, [R10.X4+0x110a] ;  /* 0x00110a000a347984 */ /* 0x000ea20000004000 */
[----:B------:R-:W-:Y:S01]  /*2320*/  IDP.4A.S8.S8 R31, R34, R54, R35 ;  /* 0x00000036221f7226 */ /* 0x000fe20000000623 */
[----:B------:R-:W-:Y:S02]  /*2330*/  SHF.R.U32.HI R32, RZ, 0x4, R32 ;  /* 0x00000004ff207819 */ /* 0x000fe40000011620 */
[----:B------:R-:W3:Y:S04]  /*2340*/  LDS.U8 R56, [R10.X4+0x1113] ;  /* 0x001113000a387984 */ /* 0x000ee80000004000 */
[----:B------:R-:W4:Y:S01]  /*2350*/  LDS.U8 R54, [R10.X4+0x110b] ;  /* 0x00110b000a367984 */ /* 0x000f220000004000 */
[----:B------:R-:W-:-:S03]  /*2360*/  LOP3.LUT R32, R32, 0xf0f0f0f, RZ, 0xc0, !PT ;  /* 0x0f0f0f0f20207812 */ /* 0x000fc600078ec0ff */
[----:B------:R-:W5:Y:S02]  /*2370*/  LDS R34, [R8.X4+0x151c] ;  /* 0x00151c0008227984 */ /* 0x000f640000004800 */
[----:B0-----:R-:W-:Y:S02]  /*2380*/  IDP.4A.S8.S8 R35, R32, R33, R60 ;  /* 0x0000002120237226 */ /* 0x001fe4000000063c */
[----:B------:R-:W0:Y:S04]  /*2390*/  LDS R32, [R8.X4+0x1520] ;  /* 0x0015200008207984 */ /* 0x000e280000004800 */
[----:B------:R-:W0:Y:S01]  /*23a0*/  LDS R33, [R16.X4+0x1080] ;  /* 0x0010800010217984 */ /* 0x000e220000004800 */
[----:B------:R-:W-:Y:S08]  /*23b0*/  I2F.U16 R58, R58 ;  /* 0x0000003a003a7306 */ /* 0x000ff00000101000 */
[----:B-1----:R-:W1:Y:S01]  /*23c0*/  I2F.U16 R55, R55 ;  /* 0x0000003700377306 */ /* 0x002e620000101000 */
[----:B------:R-:W-:-:S02]  /*23d0*/  HADD2.F32 R28, -RZ, R28.H1_H1 ;  /* 0x3000001cff1c7230 */ /* 0x000fc40000004100 */
[----:B------:R-:W-:-:S05]  /*23e0*/  HADD2.F32 R27, -RZ, R27.H1_H1 ;  /* 0x3000001bff1b7230 */ /* 0x000fca0000004100 */
[----:B------:R-:W0:Y:S01]  /*23f0*/  I2F.U16 R57, R57 ;  /* 0x0000003900397306 */ /* 0x000e220000101000 */
[----:B--2---:R-:W-:Y:S02]  /*2400*/  IMAD R59, R31, R52, RZ ;  /* 0x000000341f3b7224 */ /* 0x004fe400078e02ff */
[----:B-1----:R-:W-:-:S05]  /*2410*/  FFMA.FTZ R31, R28, R55, RZ ;  /* 0x000000371c1f7223 */ /* 0x002fca00000100ff */
[----:B---3--:R-:W-:Y:S01]  /*2420*/  I2F.U16 R56, R56 ;  /* 0x0000003800387306 */ /* 0x008fe20000101000 */
[----:B----4-:R-:W-:Y:S02]  /*2430*/  IMAD R54, R35, R54, RZ ;  /* 0x0000003623367224 */ /* 0x010fe400078e02ff */
[----:B------:R-:W-:-:S05]  /*2440*/  FFMA.FTZ R31, R27, R58, R31 ;  /* 0x0000003a1b1f7223 */ /* 0x000fca000001001f */
[----:B------:R-:W1:Y:S01]  /*2450*/  I2F R28, R59 ;  /* 0x0000003b001c7306 */ /* 0x000e620000201400 */
[----:B-----5:R-:W-:Y:S01]  /*2460*/  HADD2.F32 R52, -RZ, R34.H1_H1 ;  /* 0x30000022ff347230 */ /* 0x020fe20000004100 */
[----:B------:R-:W-:-:S06]  /*2470*/  FADD.FTZ R29, R0, R29 ;  /* 0x0000001d001d7221 */ /* 0x000fcc0000010000 */
[----:B------:R-:W2:Y:S01]  /*2480*/  I2F R27, R54 ;  /* 0x00000036001b7306 */ /* 0x000ea20000201400 */
[----:B------:R-:W-:Y:S01]  /*2490*/  HADD2.F32 R35, -RZ, R34.H0_H0 ;  /* 0x20000022ff237230 */ /* 0x000fe20000004100 */
[----:B0-----:R-:W-:Y:S01]  /*24a0*/  FFMA.FTZ R57, R52, R57, RZ ;  /* 0x0000003934397223 */ /* 0x001fe200000100ff */
[--C-:B------:R-:W-:Y:S02]  /*24b0*/  HADD2.F32 R34, -RZ, R32.reuse.H1_H1 ;  /* 0x30000020ff227230 */ /* 0x100fe40000004100 */
[--C-:B------:R-:W-:Y:S02]  /*24c0*/  HADD2.F32 R0, -RZ, R33.reuse.H1_H1 ;  /* 0x30000021ff007230 */ /* 0x100fe40000004100 */
[----:B------:R-:W-:Y:S01]  /*24d0*/  HADD2.F32 R32, -RZ, R32.H0_H0 ;  /* 0x20000020ff207230 */ /* 0x000fe20000004100 */
[----:B-1----:R-:W-:Y:S01]  /*24e0*/  FFMA.FTZ R28, R35, R28, RZ ;  /* 0x0000001c231c7223 */ /* 0x002fe200000100ff */
[----:B------:R-:W-:Y:S01]  /*24f0*/  HADD2.F32 R33, -RZ, R33.H0_H0 ;  /* 0x20000021ff217230 */ /* 0x000fe20000004100 */
[----:B------:R-:W-:-:S02]  /*2500*/  FFMA.FTZ R57, R34, R56, R57 ;  /* 0x0000003822397223 */ /* 0x000fc40000010039 */
[----:B------:R-:W-:Y:S02]  /*2510*/  FMUL.FTZ R31, R31, R0 ;  /* 0x000000001f1f7220 */ /* 0x000fe40000410000 */
[----:B------:R-:W-:Y:S02]  /*2520*/  FADD.FTZ R26, R29, R26 ;  /* 0x0000001a1d1a7221 */ /* 0x000fe40000010000 */
[----:B--2---:R-:W-:Y:S02]  /*2530*/  FFMA.FTZ R28, R32, R27, R28 ;  /* 0x0000001b201c7223 */ /* 0x004fe4000001001c */
[----:B------:R-:W-:Y:S02]  /*2540*/  FMUL.FTZ R57, R0, R57 ;  /* 0x0000003900397220 */ /* 0x000fe40000410000 */
[----:B------:R-:W-:Y:S02]  /*2550*/  FFMA.FTZ R31, R30, R33, -R31 ;  /* 0x000000211e1f7223 */ /* 0x000fe4000001081f */
[----:B------:R-:W-:-:S02]  /*2560*/  FFMA.FTZ R57, R33, R28, -R57 ;  /* 0x0000001c21397223 */ /* 0x000fc40000010839 */
[----:B------:R-:W-:-:S04]  /*2570*/  FADD.FTZ R26, R26, R31 ;  /* 0x0000001f1a1a7221 */ /* 0x000fc80000010000 */
[----:B------:R-:W-:Y:S01]  /*2580*/  FADD.FTZ R0, R26, R57 ;  /* 0x000000391a007221 */ /* 0x000fe20000010000 */
[----:B------:R-:W-:Y:S06]  /*2590*/  BAR.SYNC.DEFER_BLOCKING 0x0 ;  /* 0x0000000000007b1d */ /* 0x000fec0000010000 */
.L_x_596:
[----:B------:R-:W-:-:S04]  /*25a0*/  UIADD3 UR4, UR4, 0x1, URZ ;  /* 0x0000000104047890 */ /* 0x000fc8000fffe03f */
[----:B------:R-:W-:-:S06]  /*25b0*/  UISETP.GE.AND UP0, UPT, UR4, UR5, UPT ;  /* 0x000000050400728c */ /* 0x000fcc000bf06270 */
[----:B------:R-:W-:-:S13]  /*25c0*/  PLOP3.LUT P0, PT, PT, PT, UP0, 0x80, 0x0 ;  /* 0x000000000000781c */ /* 0x000fda0003f0f008 */
[----:B------:R-:W-:Y:S01]  /*25d0*/  @P0 CALL.REL.NOINC `(.L_x_595) ;  /* 0x0000001000000944 */ /* 0x000fe20003c00000 */
[----:B------:R-:W-:Y:S05]  /*25e0*/  BRA `(.L_x_597) ;  /* 0xffffe1d000007947 */ /* 0x000fea000383ffff */
.L_x_595:
        /* <DEDUP_REMOVED lines=16> */
.L_x_598:
        /* <DEDUP_REMOVED lines=9> */
.L_x_1323:


//--------------------- .text._Z12mul_mat_q4_KIN3c108BFloat16ELb0EEvPKvS3_PT_iiiii --------------------------
	.section	.text._Z12mul_mat_q4_KIN3c108BFloat16ELb0EEvPKvS3_PT_iiiii,"ax",@progbits
	.sectioninfo	@"SHI_REGISTERS=48"
	.align	128
.text._Z12mul_mat_q4_KIN3c108BFloat16ELb0EEvPKvS3_PT_iiiii:
        .type           _Z12mul_mat_q4_KIN3c108BFloat16ELb0EEvPKvS3_PT_iiiii,@function
        .size           _Z12mul_mat_q4_KIN3c108BFloat16ELb0EEvPKvS3_PT_iiiii,(.L_x_1324 - _Z12mul_mat_q4_KIN3c108BFloat16ELb0EEvPKvS3_PT_iiiii)
        .other          _Z12mul_mat_q4_KIN3c108BFloat16ELb0EEvPKvS3_PT_iiiii,@"STO_CUDA_ENTRY STV_DEFAULT"
_Z12mul_mat_q4_KIN3c108BFloat16ELb0EEvPKvS3_PT_iiiii:
        /* <DEDUP_REMOVED lines=14> */
[----:B------:R-:W-:Y:S01]  /*00e0*/  UIADD3 UR8, UR8, -0x1, URZ ;  /* 0xffffffff08087890 */ /* 0x000fe2000fffe03f */
[----:B------:R-:W3:Y:S01]  /*00f0*/  S2R R10, SR_CTAID.Y ;  /* 0x00000000000a7919 */ /* 0x000ee20000002600 */
[----:B------:R-:W-:-:S04]  /*0100*/  ULEA.HI UR5, UR5, UR9, URZ, 0x5 ;  /* 0x0000000905057291 */ /* 0x000fc8000f8f283f */
[----:B------:R-:W-:Y:S02]  /*0110*/  USHF.R.S32.HI UR6, URZ, 0x5, UR5 ;  /* 0x000000053f067899 */ /* 0x000fe40008011405 */
[----:B------:R-:W-:-:S04]  /*0120*/  USHF.R.S32.HI UR5, URZ, 0x8, UR4 ;  /* 0x000000083f057899 */ /* 0x000fc80008011404 */
[----:B------:R-:W-:Y:S01]  /*0130*/  USHF.L.U32 UR9, UR5, 0x2, URZ ;  /* 0x0000000205097899 */ /* 0x000fe2000800063f */
[--C-:B0-----:R-:W-:Y:S01]  /*0140*/  SHF.R.S32.HI R9, RZ, 0x1f, R2.reuse ;  /* 0x0000001fff097819 */ /* 0x101fe20000011402 */
[----:B-1----:R-:W-:Y:S01]  /*0150*/  USHF.L.U32 UR4, UR7, 0x5, URZ ;  /* 0x0000000507047899 */ /* 0x002fe2000800063f */
[----:B------:R-:W-:Y:S02]  /*0160*/  SHF.R.U32.HI R4, RZ, 0x2, R2 ;  /* 0x00000002ff047819 */ /* 0x000fe40000011602 */
[-C--:B------:R-:W-:Y:S01]  /*0170*/  LEA.HI R14, R9, R2.reuse, RZ, 0x2 ;  /* 0x00000002090e7211 */ /* 0x080fe200078f10ff */
[C---:B--2---:R-:W-:Y:S01]  /*0180*/  IMAD.SHL.U32 R13, R3.reuse, 0x20, RZ ;  /* 0x00000020030d7824 */ /* 0x044fe200078e00ff */
[----:B------:R-:W-:Y:S01]  /*0190*/  LOP3.LUT R4, R4, 0x3, RZ, 0xc0, !PT ;  /* 0x0000000304047812 */ /* 0x000fe200078ec0ff */
[----:B------:R-:W-:Y:S01]  /*01a0*/  IMAD.SHL.U32 R19, R3, 0x20, RZ ;  /* 0x0000002003137824 */ /* 0x000fe200078e00ff */
[----:B------:R-:W-:Y:S01]  /*01b0*/  SHF.R.S32.HI R0, RZ, 0x2, R14 ;  /* 0x00000002ff007819 */ /* 0x000fe2000001140e */
[----:B------:R-:W-:Y:S01]  /*01c0*/  IMAD.IADD R18, R13, 0x1, R2 ;  /* 0x000000010d127824 */ /* 0x000fe200078e0202 */
[----:B------:R-:W-:Y:S01]  /*01d0*/  LOP3.LUT R17, R14, 0xfffffffc, RZ, 0xc0, !PT ;  /* 0xfffffffc0e117812 */ /* 0x000fe200078ec0ff */
[----:B---3--:R-:W-:Y:S01]  /*01e0*/  IMAD R6, R10, 0x4, R4 ;  /* 0x000000040a067824 */ /* 0x008fe200078e0204 */
[----:B------:R-:W-:Y:S01]  /*01f0*/  LEA.HI R16, R9, R2, RZ, 0x5 ;  /* 0x0000000209107211 */ /* 0x000fe200078f28ff */
[----:B------:R-:W-:Y:S01]  /*0200*/  IMAD R0, R3, 0x8, R0 ;  /* 0x0000000803007824 */ /* 0x000fe200078e0200 */
[----:B------:R-:W-:Y:S01]  /*0210*/  SHF.R.S32.HI R15, RZ, 0x1f, R18 ;  /* 0x0000001fff0f7819 */ /* 0x000fe20000011412 */
[----:B------:R-:W-:Y:S01]  /*0220*/  IMAD.IADD R22, R2, 0x1, -R17 ;  /* 0x0000000102167824 */ /* 0x000fe200078e0a11 */
[----:B------:R-:W-:Y:S01]  /*0230*/  SHF.R.S32.HI R12, RZ, 0x3, R13 ;  /* 0x00000003ff0c7819 */ /* 0x000fe2000001140d */
[----:B------:R-:W-:Y:S01]  /*0240*/  IMAD R10, R10, 0x4, R3 ;  /* 0x000000040a0a7824 */ /* 0x000fe200078e0203 */
[----:B------:R-:W-:Y:S01]  /*0250*/  SHF.R.S32.HI R5, RZ, 0x1f, R0 ;  /* 0x0000001fff057819 */ /* 0x000fe20000011400 */
[----:B------:R-:W-:Y:S01]  /*0260*/  UIMAD UR7, UR5, UR4, URZ ;  /* 0x00000004050772a4 */ /* 0x000fe2000f8e023f */
[----:B------:R-:W-:-:S02]  /*0270*/  LEA.HI R27, R22, R22, RZ, 0x1 ;  /* 0x00000016161b7211 */ /* 0x000fc400078f08ff */
[----:B------:R-:W-:Y:S01]  /*0280*/  LEA.HI R5, R5, R0, RZ, 0x5 ;  /* 0x0000000005057211 */ /* 0x000fe200078f28ff */
[----:B------:R-:W-:Y:S01]  /*0290*/  UMOV UR4, URZ ;  /* 0x0000003f00047c82 */ /* 0x000fe20008000000 */
[----:B------:R-:W-:Y:S02]  /*02a0*/  ISETP.NE.AND P0, PT, R22, RZ, PT ;  /* 0x000000ff1600720c */ /* 0x000fe40003f05270 */
[----:B------:R-:W-:Y:S02]  /*02b0*/  LOP3.LUT R5, R5, 0xffffffe0, RZ, 0xc0, !PT ;  /* 0xffffffe005057812 */ /* 0x000fe400078ec0ff */
[----:B------:R-:W-:Y:S02]  /*02c0*/  LOP3.LUT R23, R27, 0xfffffffe, RZ, 0xc0, !PT ;  /* 0xfffffffe1b177812 */ /* 0x000fe400078ec0ff */
[----:B------:R-:W-:Y:S01]  /*02d0*/  LEA.HI R15, R15, R18, RZ, 0x5 ;  /* 0x000000120f0f7211 */ /* 0x000fe200078f28ff */
[----:B------:R-:W-:Y:S01]  /*02e0*/  IMAD.IADD R34, R0, 0x1, -R5 ;  /* 0x0000000100227824 */ /* 0x000fe200078e0a05 */
[----:B------:R-:W-:Y:S01]  /*02f0*/  SHF.R.S32.HI R27, RZ, 0x1, R27 ;  /* 0x00000001ff1b7819 */ /* 0x000fe2000001141b */
[----:B------:R-:W-:Y:S01]  /*0300*/  IMAD.IADD R23, R22, 0x1, -R23 ;  /* 0x0000000116177824 */ /* 0x000fe200078e0a17 */
[----:B------:R-:W-:Y:S01]  /*0310*/  LOP3.LUT R17, R15, 0xffffffe0, RZ, 0xc0, !PT ;  /* 0xffffffe00f117812 */ /* 0x000fe200078ec0ff */
[----:B------:R-:W-:Y:S01]  /*0320*/  IMAD R5, R3, UR5, RZ ;  /* 0x0000000503057c24 */ /* 0x000fe2000f8e02ff */
[----:B------:R-:W-:Y:S01]  /*0330*/  SHF.R.S32.HI R25, RZ, 0x1f, R34 ;  /* 0x0000001fff197819 */ /* 0x000fe20000011422 */
[----:B------:R-:W-:Y:S01]  /*0340*/  IMAD.MOV.U32 R0, RZ, RZ, RZ ;  /* 0x000000ffff007224 */ /* 0x000fe200078e00ff */
[----:B------:R-:W-:Y:S01]  /*0350*/  IADD3 R37, R23, 0x1, RZ ;  /* 0x0000000117257810 */ /* 0x000fe20007ffe0ff */
[----:B------:R-:W-:Y:S01]  /*0360*/  @!P0 IMAD.MOV R37, RZ, RZ, R23 ;  /* 0x000000ffff258224 */ /* 0x000fe200078e0217 */
[----:B------:R-:W-:Y:S01]  /*0370*/  LEA.HI R25, R25, R34, RZ, 0x3 ;  /* 0x0000002219197211 */ /* 0x000fe200078f18ff */
[----:B------:R-:W-:Y:S01]  /*0380*/  IMAD.SHL.U32 R31, R23, 0x2, RZ ;  /* 0x00000002171f7824 */ /* 0x000fe200078e00ff */
[----:B------:R-:W-:-:S02]  /*0390*/  LOP3.LUT R4, R2, 0x3, RZ, 0xc0, !PT ;  /* 0x0000000302047812 */ /* 0x000fc400078ec0ff */
[----:B------:R-:W-:Y:S01]  /*03a0*/  IMNMX R7, R6, UR8, PT ;  /* 0x0000000806077c17 */ /* 0x000fe2000b800200 */
[----:B------:R-:W-:Y:S01]  /*03b0*/  IMAD R6, R2, 0x84, RZ ;  /* 0x0000008402067824 */ /* 0x000fe200078e02ff */
[----:B------:R-:W-:Y:S02]  /*03c0*/  IMNMX.U32 R20, R10, UR8, PT ;  /* 0x000000080a147c17 */ /* 0x000fe4000b800000 */
[----:B------:R-:W-:Y:S01]  /*03d0*/  LOP3.LUT R13, R19, 0xffffffe0, R2, 0xe2, !PT ;  /* 0xffffffe0130d7812 */ /* 0x000fe200078ee202 */
[----:B------:R-:W-:Y:S01]  /*03e0*/  IMAD R4, R7, UR6, R4 ;  /* 0x0000000607047c24 */ /* 0x000fe2000f8e0204 */
[-C--:B------:R-:W-:Y:S02]  /*03f0*/  LEA.HI.SX32 R25, R25, R22.reuse, 0x1d ;  /* 0x0000001619197211 */ /* 0x080fe400078feaff */
[----:B------:R-:W-:Y:S02]  /*0400*/  LOP3.LUT R30, R27, R22, RZ, 0xc0, !PT ;  /* 0x000000161b1e7212 */ /* 0x000fe400078ec0ff */
[----:B------:R-:W-:-:S02]  /*0410*/  SHF.L.U32 R11, R2, 0x2, RZ ;  /* 0x00000002020b7819 */ /* 0x000fc400000006ff */
[----:B------:R-:W-:Y:S01]  /*0420*/  LEA.HI R10, R9, R2, RZ, 0x3 ;  /* 0x00000002090a7211 */ /* 0x000fe200078f18ff */
[----:B------:R-:W-:Y:S01]  /*0430*/  IMAD.SHL.U32 R30, R30, 0x4, RZ ;  /* 0x000000041e1e7824 */ /* 0x000fe200078e00ff */
[----:B------:R-:W-:Y:S02]  /*0440*/  SHF.R.S32.HI R15, RZ, 0x5, R16 ;  /* 0x00000005ff0f7819 */ /* 0x000fe40000011410 */
[----:B------:R-:W-:Y:S01]  /*0450*/  LOP3.LUT R19, R16, 0xffffffe0, RZ, 0xc0, !PT ;  /* 0xffffffe010137812 */ /* 0x000fe200078ec0ff */
[C---:B------:R-:W-:Y:S01]  /*0460*/  IMAD.IADD R16, R18.reuse, 0x1, -R17 ;  /* 0x0000000112107824 */ /* 0x040fe200078e0a11 */
[----:B------:R-:W-:Y:S01]  /*0470*/  SHF.R.S32.HI R22, RZ, 0x1f, R37 ;  /* 0x0000001fff167819 */ /* 0x000fe20000011425 */
[----:B------:R-:W-:Y:S01]  /*0480*/  IMAD.IADD R17, R18, 0x1, R3 ;  /* 0x0000000112117824 */ /* 0x000fe200078e0203 */
[----:B------:R-:W-:Y:S01]  /*0490*/  SHF.R.S32.HI R32, RZ, 0x1f, R27 ;  /* 0x0000001fff207819 */ /* 0x000fe2000001141b */
[----:B------:R-:W-:Y:S01]  /*04a0*/  IMAD R18, R20, UR6, RZ ;  /* 0x0000000614127c24 */ /* 0x000fe2000f8e02ff */
[----:B------:R-:W-:Y:S01]  /*04b0*/  LOP3.LUT R9, R11, 0x1c, RZ, 0xc0, !PT ;  /* 0x0000001c0b097812 */ /* 0x000fe200078ec0ff */
[----:B------:R-:W-:Y:S01]  /*04c0*/  IMAD.IADD R20, R15, 0x1, R2 ;  /* 0x000000010f147824 */ /* 0x000fe200078e0202 */
[----:B------:R-:W-:Y:S01]  /*04d0*/  LEA.HI.SX32 R10, R10, R11, 0x1d ;  /* 0x0000000b0a0a7211 */ /* 0x000fe200078feaff */
[----:B------:R-:W-:Y:S01]  /*04e0*/  IMAD R26, R16, UR5, RZ ;  /* 0x00000005101a7c24 */ /* 0x000fe2000f8e02ff */
[C---:B------:R-:W-:Y:S01]  /*04f0*/  LEA R33, R34.reuse, R25, 0x2 ;  /* 0x0000001922217211 */ /* 0x040fe200078e10ff */
[----:B------:R-:W-:Y:S01]  /*0500*/  IMAD R34, R34, UR5, RZ ;  /* 0x0000000522227c24 */ /* 0x000fe2000f8e02ff */
[C---:B------:R-:W-:Y:S01]  /*0510*/  SHF.L.U64.HI R35, R37.reuse, 0x2, R22 ;  /* 0x0000000225237819 */ /* 0x040fe20000010216 */
[----:B------:R-:W-:Y:S01]  /*0520*/  IMAD.SHL.U32 R37, R37, 0x4, RZ ;  /* 0x0000000425257824 */ /* 0x000fe200078e00ff */
[----:B------:R-:W-:-:S02]  /*0530*/  LEA R7, R3, 0x1314, 0x7 ;  /* 0x0000131403077811 */ /* 0x000fc400078e38ff */
[----:B------:R-:W-:Y:S02]  /*0540*/  IADD3 R8, R2, 0x20, RZ ;  /* 0x0000002002087810 */ /* 0x000fe40007ffe0ff */
[----:B------:R-:W-:Y:S02]  /*0550*/  LOP3.LUT R11, R11, 0x3c, RZ, 0xc0, !PT ;  /* 0x0000003c0b0b7812 */ /* 0x000fe400078ec0ff */
[----:B------:R-:W-:Y:S02]  /*0560*/  SHF.R.S32.HI R14, RZ, 0x1f, R5 ;  /* 0x0000001fff0e7819 */ /* 0x000fe40000011405 */
[----:B------:R-:W-:Y:S02]  /*0570*/  IADD3 R19, -R19, R2, RZ ;  /* 0x0000000213137210 */ /* 0x000fe40007ffe1ff */
[----:B------:R-:W-:Y:S02]  /*0580*/  SHF.R.S32.HI R21, RZ, 0x1f, R15 ;  /* 0x0000001fff157819 */ /* 0x000fe4000001140f */
[----:B------:R-:W-:-:S02]  /*0590*/  SHF.L.U64.HI R32, R27, 0x2, R32 ;  /* 0x000000021b207819 */ /* 0x000fc40000010220 */
.L_x_601:
[----:B------:R-:W-:Y:S01]  /*05a0*/  USHF.R.S32.HI UR6, URZ, 0x1f, UR4 ;  /* 0x0000001f3f067899 */ /* 0x000fe20008011404 */
[----:B------:R-:W-:Y:S01]  /*05b0*/  IMAD.MOV.U32 R24, RZ, RZ, 0x90 ;  /* 0x00000090ff187424 */ /* 0x000fe200078e00ff */
[----:B------:R-:W-:-:S04]  /*05c0*/  UIADD3 UR8, UP0, UR7, UR4, URZ ;  /* 0x0000000407087290 */ /* 0x000fc8000ff1e03f */
[----:B------:R-:W-:Y:S02]  /*05d0*/  ULEA.HI.X.SX32 UR6, UR7, UR6, 0x1, UP0 ;  /* 0x0000000607067291 */ /* 0x000fe400080f0e3f */
[----:B------:R-:W-:-:S04]  /*05e0*/  IADD3 R23, P0, P1, R5, UR8, R15 ;  /* 0x0000000805177c10 */ /* 0x000fc8000f91e00f */
[----:B------:R-:W-:Y:S01]  /*05f0*/  IADD3.X R25, R14, UR6, R21, P0, P1 ;  /* 0x000000060e197c10 */ /* 0x000fe200087e2415 */
[----:B------:R-:W-:-:S04]  /*0600*/  IMAD.WIDE.U32 R22, R23, R24, c[0x0][0x160] ;  /* 0x0000580017167625 */ /* 0x000fc800078e0018 */
[----:B------:R-:W-:-:S04]  /*0610*/  IMAD R25, R25, 0x90, RZ ;  /* 0x0000009019197824 */ /* 0x000fc800078e02ff */
[----:B------:R-:W-:Y:S02]  /*0620*/  IMAD.IADD R23, R23, 0x1, R25 ;  /* 0x0000000117177824 */ /* 0x000fe400078e0219 */
[----:B-1----:R-:W-:Y:S02]  /*0630*/  IMAD.U32 R41, RZ, RZ, UR9 ;  /* 0x00000009ff297e24 */ /* 0x002fe4000f8e00ff */
[----:B------:R-:W-:-:S04]  /*0640*/  IMAD.WIDE R22, R19, 0x4, R22 ;  /* 0x0000000413167825 */ /* 0x000fc800078e0216 */
[----:B------:R-:W-:Y:S01]  /*0650*/  IMAD.U32 R45, RZ, RZ, UR9 ;  /* 0x00000009ff2d7e24 */ /* 0x000fe2000f8e00ff */
[----:B------:R-:W-:Y:S01]  /*0660*/  MOV R29, UR9 ;  /* 0x00000009001d7c02 */ /* 0x000fe20008000f00 */
[----:B------:R-:W-:Y:S01]  /*0670*/  IMAD.WIDE R40, R41, 0x90, R22 ;  /* 0x0000009029287825 */ /* 0x000fe200078e0216 */
[----:B------:R0:W2:Y:S03]  /*0680*/  LDG.E.CONSTANT R43, [R22.64+0x10] ;  /* 0x0000100a162b7981 */ /* 0x0000a6000c1e9900 */
[----:B------:R-:W-:Y:S02]  /*0690*/  IMAD.U32 R39, RZ, RZ, UR9 ;  /* 0x00000009ff277e24 */ /* 0x000fe4000f8e00ff */
[----:B------:R-:W-:Y:S02]  /*06a0*/  IMAD.WIDE R44, R45, 0x90, R40 ;  /* 0x000000902d2c7825 */ /* 0x000fe400078e0228 */
[----:B------:R1:W3:Y:S04]  /*06b0*/  LDG.E.CONSTANT R41, [R40.64+0x10] ;  /* 0x0000100a28297981 */ /* 0x0002e8000c1e9900 */
[----:B------:R-:W-:-:S02]  /*06c0*/  IMAD.WIDE R28, R29, 0x90, R44 ;  /* 0x000000901d1c7825 */ /* 0x000fc400078e022c */
[----:B------:R4:W5:Y:S02]  /*06d0*/  LDG.E.CONSTANT R44, [R44.64+0x10] ;  /* 0x0000100a2c2c7981 */ /* 0x000964000c1e9900 */
[----:B------:R-:W-:Y:S02]  /*06e0*/  IMAD.U32 R25, RZ, RZ, UR9 ;  /* 0x00000009ff197e24 */ /* 0x000fe4000f8e00ff */
[----:B------:R-:W-:Y:S01]  /*06f0*/  IMAD.WIDE R38, R39, 0x90, R28 ;  /* 0x0000009027267825 */ /* 0x000fe200078e021c */
[----:B------:R1:W5:Y:S05]  /*0700*/  LDG.E.CONSTANT R42, [R28.64+0x10] ;  /* 0x0000100a1c2a7981 */ /* 0x00036a000c1e9900 */
[----:B0-----:R-:W-:-:S02]  /*0710*/  IMAD.WIDE R22, R25, 0x90, R38 ;  /* 0x0000009019167825 */ /* 0x001fc400078e0226 */
[----:B------:R0:W5:Y:S04]  /*0720*/  LDG.E.CONSTANT R39, [R38.64+0x10] ;  /* 0x0000100a26277981 */ /* 0x000168000c1e9900 */
[C---:B-1----:R-:W-:Y:S01]  /*0730*/  IMAD.WIDE R28, R25.reuse, 0x90, R22 ;  /* 0x00000090191c7825 */ /* 0x042fe200078e0216 */
[----:B------:R1:W5:Y:S04]  /*0740*/  LDG.E.CONSTANT R36, [R22.64+0x10] ;  /* 0x0000100a16247981 */ /* 0x000368000c1e9900 */
[----:B------:R0:W5:Y:S01]  /*0750*/  LDG.E.CONSTANT R40, [R28.64+0x10] ;  /* 0x0000100a1c287981 */ /* 0x000162000c1e9900 */
[----:B-1----:R-:W-:Y:S01]  /*0760*/  IMAD.WIDE R22, R25, 0x90, R28 ;  /* 0x0000009019167825 */ /* 0x002fe200078e021c */
[----:B------:R-:W-:-:S04]  /*0770*/  IADD3 R25, P0, R26, UR8, RZ ;  /* 0x000000081a197c10 */ /* 0x000fc8000ff1e0ff */
[----:B----4-:R-:W-:Y:S01]  /*0780*/  LEA.HI.X.SX32 R45, R26, UR6, 0x1, P0 ;  /* 0x000000061a2d7c11 */ /* 0x010fe200080f0eff */
[----:B0-----:R-:W-:Y:S01]  /*0790*/  IMAD.WIDE.U32 R28, R25, R24, c[0x0][0x160] ;  /* 0x00005800191c7625 */ /* 0x001fe200078e0018 */
[----:B------:R-:W-:Y:S01]  /*07a0*/  IADD3 R25, P0, R34, UR8, RZ ;  /* 0x0000000822197c10 */ /* 0x000fe2000ff1e0ff */
[----:B------:R0:W4:Y:S02]  /*07b0*/  LDG.E.CONSTANT R38, [R22.64+0x10] ;  /* 0x0000100a16267981 */ /* 0x000124000c1e9900 */
[----:B------:R-:W-:-:S04]  /*07c0*/  IMAD R45, R45, 0x90, RZ ;  /* 0x000000902d2d7824 */ /* 0x000fc800078e02ff */
[----:B------:R-:W-:Y:S01]  /*07d0*/  IMAD.IADD R29, R29, 0x1, R45 ;  /* 0x000000011d1d7824 */ /* 0x000fe200078e022d */
[----:B------:R-:W-:Y:S01]  /*07e0*/  LEA.HI.X.SX32 R45, R34, UR6, 0x1, P0 ;  /* 0x00000006222d7c11 */ /* 0x000fe200080f0eff */
[----:B------:R-:W-:-:S04]  /*07f0*/  IMAD.WIDE.U32 R24, R25, R24, c[0x0][0x160] ;  /* 0x0000580019187625 */ /* 0x000fc800078e0018 */
[----:B------:R-:W-:Y:S01]  /*0800*/  IMAD R45, R45, 0x90, RZ ;  /* 0x000000902d2d7824 */ /* 0x000fe200078e02ff */
[-C--:B0-----:R-:W-:Y:S01]  /*0810*/  LEA R22, P1, R27, R24.reuse, 0x2 ;  /* 0x000000181b167211 */ /* 0x081fe200078210ff */
[----:B------:R0:W4:Y:S02]  /*0820*/  LDG.E.CONSTANT R29, [R28.64] ;  /* 0x0000000a1c1d7981 */ /* 0x000124000c1e9900 */
[----:B------:R-:W-:Y:S01]  /*0830*/  IMAD.IADD R25, R25, 0x1, R45 ;  /* 0x0000000119197824 */ /* 0x000fe200078e022d */
[----:B------:R-:W-:-:S03]  /*0840*/  IADD3 R24, P0, R37, R24, RZ ;  /* 0x0000001825187210 */ /* 0x000fc60007f1e0ff */
[C---:B------:R-:W-:Y:S01]  /*0850*/  IMAD.X R23, R25.reuse, 0x1, R32, P1 ;  /* 0x0000000119177824 */ /* 0x040fe200008e0620 */
[----:B------:R-:W-:-:S04]  /*0860*/  IADD3.X R25, R25, R35, RZ, P0, !PT ;  /* 0x0000002319197210 */ /* 0x000fc800007fe4ff */
[----:B------:R-:W4:Y:S04]  /*0870*/  LDG.E.CONSTANT R22, [R22.64+0x4] ;  /* 0x0000040a16167981 */ /* 0x000f28000c1e9900 */
[----:B------:R-:W0:Y:S01]  /*0880*/  LDG.E.CONSTANT R25, [R24.64+0x4] ;  /* 0x0000040a18197981 */ /* 0x000e22000c1e9900 */
[----:B------:R-:W-:-:S06]  /*0890*/  UISETP.GE.AND UP0, UPT, UR4, UR5, UPT ;  /* 0x000000050400728c */ /* 0x000fcc000bf06270 */
[----:B------:R-:W-:Y:S01]  /*08a0*/  PLOP3.LUT P0, PT, PT, PT, UP0, 0x80, 0x0 ;  /* 0x000000000000781c */ /* 0x000fe20003f0f008 */
[----:B--2---:R1:W-:Y:S04]  /*08b0*/  STS [R17.X4], R43 ;  /* 0x0000002b11007388 */ /* 0x0043e80000004800 */
[----:B---3--:R1:W-:Y:S04]  /*08c0*/  STS [R17.X4+0x210], R41 ;  /* 0x0002102911007388 */ /* 0x0083e80000004800 */
[----:B-----5:R1:W-:Y:S04]  /*08d0*/  STS [R17.X4+0x420], R44 ;  /* 0x0004202c11007388 */ /* 0x0203e80000004800 */
[----:B------:R1:W-:Y:S04]  /*08e0*/  STS [R17.X4+0x630], R42 ;  /* 0x0006302a11007388 */ /* 0x0003e80000004800 */
[----:B------:R1:W-:Y:S04]  /*08f0*/  STS [R17.X4+0x840], R39 ;  /* 0x0008402711007388 */ /* 0x0003e80000004800 */
[----:B------:R1:W-:Y:S04]  /*0900*/  STS [R17.X4+0xa50], R36 ;  /* 0x000a502411007388 */ /* 0x0003e80000004800 */
[----:B------:R1:W-:Y:S04]  /*0910*/  STS [R17.X4+0xc60], R40 ;  /* 0x000c602811007388 */ /* 0x0003e80000004800 */
[----:B----4-:R1:W-:Y:S01]  /*0920*/  STS [R17.X4+0xe70], R38 ;  /* 0x000e702611007388 */ /* 0x0103e20000004800 */
[----:B------:R-:W-:-:S02]  /*0930*/  SHF.R.S32.HI R45, RZ, R31, R22 ;  /* 0x0000001fff2d7219 */ /* 0x000fc40000011416 */
[----:B0-----:R-:W-:Y:S02]  /*0940*/  SHF.R.S32.HI R28, RZ, R30, R25 ;  /* 0x0000001eff1c7219 */ /* 0x001fe40000011419 */
[----:B------:R-:W-:-:S04]  /*0950*/  LOP3.LUT R45, R45, 0x30303030, RZ, 0xc0, !PT ;  /* 0x303030302d2d7812 */ /* 0x000fc800078ec0ff */
[----:B------:R-:W-:Y:S01]  /*0960*/  LOP3.LUT R28, R45, 0xf0f0f0f, R28, 0xf8, !PT ;  /* 0x0f0f0f0f2d1c7812 */ /* 0x000fe200078ef81c */
[----:B------:R1:W-:Y:S04]  /*0970*/  STS [R16.X4+0x1080], R29 ;  /* 0x0010801d10007388 */ /* 0x0003e80000004800 */
[----:B------:R1:W-:Y:S01]  /*0980*/  STS [R33.X4+0x1104], R28 ;  /* 0x0011041c21007388 */ /* 0x0003e20000004800 */
[----:B------:R-:W-:Y:S05]  /*0990*/  @P0 BRA `(.L_x_600) ;  /* 0x000017e000000947 */ /* 0x000fea0003800000 */
[----:B-1----:R-:W-:Y:S02]  /*09a0*/  IMAD.U32 R39, RZ, RZ, UR4 ;  /* 0x00000004ff277e24 */ /* 0x002fe4000f8e00ff */
[----:B------:R-:W-:Y:S02]  /*09b0*/  IMAD.MOV.U32 R28, RZ, RZ, 0x24 ;  /* 0x00000024ff1c7424 */ /* 0x000fe400078e00ff */
[----:B------:R-:W-:-:S02]  /*09c0*/  IMAD R39, R39, 0x8, R18 ;  /* 0x0000000827277824 */ /* 0x000fc400078e0212 */
[----:B------:R-:W-:-:S03]  /*09d0*/  IMAD.U32 R29, RZ, RZ, UR4 ;  /* 0x00000004ff1d7e24 */ /* 0x000fc6000f8e00ff */
[----:B------:R-:W-:Y:S01]  /*09e0*/  LEA.HI R23, R2, R39, RZ, 0x1d ;  /* 0x0000002702177211 */ /* 0x000fe200078fe8ff */
[----:B------:R-:W-:-:S04]  /*09f0*/  IMAD R29, R29, 0x8, R4 ;  /* 0x000000081d1d7824 */ /* 0x000fc800078e0204 */
[----:B------:R-:W-:-:S04]  /*0a00*/  IMAD.WIDE R22, R23, R28, c[0x0][0x168] ;  /* 0x00005a0017167625 */ /* 0x000fc800078e021c */
[----:B------:R-:W-:Y:S01]  /*0a10*/  IMAD.WIDE.U32 R24, R29, R28, c[0x0][0x168] ;  /* 0x00005a001d187625 */ /* 0x000fe200078e001c */
[----:B------:R-:W-:-:S04]  /*0a20*/  IADD3 R22, P0, R9, R22, RZ ;  /* 0x0000001609167210 */ /* 0x000fc80007f1e0ff */
[----:B------:R-:W-:Y:S01]  /*0a30*/  IADD3.X R23, RZ, R23, RZ, P0, !PT ;  /* 0x00000017ff177210 */ /* 0x000fe200007fe4ff */
[----:B------:R-:W2:Y:S04]  /*0a40*/  LDG.E.CONSTANT R42, [R24.64] ;  /* 0x0000000a182a7981 */ /* 0x000ea8000c1e9900 */
        /* <DEDUP_REMOVED lines=12> */
[----:B------:R-:W-:Y:S01]  /*0b10*/  LDS R25, [R7+0xc] ;  /* 0x00000c0007197984 */ /* 0x000fe20000000800 */
[----:B0-----:R-:W-:-:S05]  /*0b20*/  LOP3.LUT R23, R44, 0xf0f0f0f, RZ, 0xc0, !PT ;  /* 0x0f0f0f0f2c177812 */ /* 0x001fca00078ec0ff */
[----:B-1----:R-:W-:Y:S02]  /*0b30*/  IDP.4A.S8.S8 R43, R23, R43, RZ ;  /* 0x0000002b172b7226 */ /* 0x002fe400000006ff */
[----:B------:R-:W0:Y:S01]  /*0b40*/  LDS R23, [R6+0xc] ;  /* 0x00000c0006177984 */ /* 0x000e220000000800 */
[----:B--2---:R-:W-:Y:S02]  /*0b50*/  LOP3.LUT R22, R40, 0xf0f0f0f, RZ, 0xc0, !PT ;  /* 0x0f0f0f0f28167812 */ /* 0x004fe400078ec0ff */
[----:B------:R-:W-:-:S03]  /*0b60*/  SHF.R.U32.HI R44, RZ, 0x4, R44 ;  /* 0x00000004ff2c7819 */ /* 0x000fc6000001162c */
[----:B---3--:R-:W-:Y:S02]  /*0b70*/  IDP.4A.S8.S8 R43, R22, R45, R43 ;  /* 0x0000002d162b7226 */ /* 0x008fe4000000062b */
[----:B------:R-:W1:Y:S01]  /*0b80*/  LDS R22, [R7+0x28] ;  /* 0x0000280007167984 */ /* 0x000e620000000800 */
[----:B------:R-:W-:Y:S02]  /*0b90*/  LOP3.LUT R44, R44, 0xf0f0f0f, RZ, 0xc0, !PT ;  /* 0x0f0f0f0f2c2c7812 */ /* 0x000fe400078ec0ff */
[----:B------:R-:W-:-:S03]  /*0ba0*/  SHF.R.U32.HI R40, RZ, 0x4, R40 ;  /* 0x00000004ff287819 */ /* 0x000fc60000011628 */
[----:B----4-:R-:W-:Y:S01]  /*0bb0*/  IDP.4A.S8.S8 R41, R44, R41, RZ ;  /* 0x000000292c297226 */ /* 0x010fe200000006ff */
[----:B------:R-:W-:-:S05]  /*0bc0*/  LOP3.LUT R40, R40, 0xf0f0f0f, RZ, 0xc0, !PT ;  /* 0x0f0f0f0f28287812 */ /* 0x000fca00078ec0ff */
[----:B-----5:R-:W-:Y:S01]  /*0bd0*/  IDP.4A.S8.S8 R41, R40, R38, R41 ;  /* 0x0000002628297226 */ /* 0x020fe20000000629 */
[----:B------:R-:W-:Y:S01]  /*0be0*/  LOP3.LUT R40, R36, 0xf0f0f0f, RZ, 0xc0, !PT ;  /* 0x0f0f0f0f24287812 */ /* 0x000fe200078ec0ff */
[----:B------:R-:W2:Y:S04]  /*0bf0*/  LDS R38, [R7+0x2c] ;  /* 0x00002c0007267984 */ /* 0x000ea80000000800 */
[----:B------:R-:W-:Y:S02]  /*0c00*/  IDP.4A.S8.S8 R40, R40, R24, R43 ;  /* 0x0000001828287226 */ /* 0x000fe4000000062b */
[----:B------:R-:W3:Y:S01]  /*0c10*/  LDS R24, [R6+0x10] ;  /* 0x0000100006187984 */ /* 0x000ee20000000800 */
[----:B------:R-:W-:-:S03]  /*0c20*/  SHF.R.U32.HI R42, RZ, 0x4, R36 ;  /* 0x00000004ff2a7819 */ /* 0x000fc60000011624 */
[----:B------:R-:W4:Y:S01]  /*0c30*/  LDS R36, [R7+0x10] ;  /* 0x0000100007247984 */ /* 0x000f220000000800 */
[----:B------:R-:W-:Y:S02]  /*0c40*/  LOP3.LUT R42, R42, 0xf0f0f0f, RZ, 0xc0, !PT ;  /* 0x0f0f0f0f2a2a7812 */ /* 0x000fe400078ec0ff */
[----:B0-----:R-:W-:-:S05]  /*0c50*/  LOP3.LUT R43, R23, 0xf0f0f0f, RZ, 0xc0, !PT ;  /* 0x0f0f0f0f172b7812 */ /* 0x001fca00078ec0ff */
[----:B------:R-:W-:Y:S02]  /*0c60*/  IDP.4A.S8.S8 R43, R43, R25, R40 ;  /* 0x000000192b2b7226 */ /* 0x000fe40000000628 */
[----:B------:R-:W0:Y:S01]  /*0c70*/  LDS R40, [R7+0x30] ;  /* 0x0000300007287984 */ /* 0x000e220000000800 */
[----:B-1----:R-:W-:-:S03]  /*0c80*/  IDP.4A.S8.S8 R41, R42, R22, R41 ;  /* 0x000000162a297226 */ /* 0x002fc60000000629 */
[----:B------:R-:W1:Y:S04]  /*0c90*/  LDS R22, [R6+0x14] ;  /* 0x0000140006167984 */ /* 0x000e680000000800 */
[----:B------:R-:W5:Y:S01]  /*0ca0*/  LDS R25, [R7+0x14] ;  /* 0x0000140007197984 */ /* 0x000f620000000800 */
[----:B------:R-:W-:-:S04]  /*0cb0*/  SHF.R.U32.HI R23, RZ, 0x4, R23 ;  /* 0x00000004ff177819 */ /* 0x000fc80000011617 */
[----:B------:R-:W-:-:S05]  /*0cc0*/  LOP3.LUT R23, R23, 0xf0f0f0f, RZ, 0xc0, !PT ;  /* 0x0f0f0f0f17177812 */ /* 0x000fca00078ec0ff */
[----:B--2---:R-:W-:Y:S02]  /*0cd0*/  IDP.4A.S8.S8 R41, R23, R38, R41 ;  /* 0x0000002617297226 */ /* 0x004fe40000000629 */
[----:B------:R-:W2:Y:S01]  /*0ce0*/  LDS R23, [R6+0x18] ;  /* 0x0000180006177984 */ /* 0x000ea20000000800 */
[----:B---3--:R-:W-:-:S03]  /*0cf0*/  LOP3.LUT R42, R24, 0xf0f0f0f, RZ, 0xc0, !PT ;  /* 0x0f0f0f0f182a7812 */ /* 0x008fc600078ec0ff */
[----:B------:R-:W3:Y:S02]  /*0d00*/  LDS R38, [R7+0x18] ;  /* 0x0000180007267984 */ /* 0x000ee40000000800 */
[----:B----4-:R-:W-:Y:S02]  /*0d10*/  IDP.4A.S8.S8 R42, R42, R36, R43 ;  /* 0x000000242a2a7226 */ /* 0x010fe4000000062b */
[----:B------:R-:W4:Y:S01]  /*0d20*/  LDS R36, [R7+0x34] ;  /* 0x0000340007247984 */ /* 0x000f220000000800 */
[----:B------:R-:W-:-:S04]  /*0d30*/  SHF.R.U32.HI R24, RZ, 0x4, R24 ;  /* 0x00000004ff187819 */ /* 0x000fc80000011618 */
[----:B------:R-:W-:-:S05]  /*0d40*/  LOP3.LUT R24, R24, 0xf0f0f0f, RZ, 0xc0, !PT ;  /* 0x0f0f0f0f18187812 */ /* 0x000fca00078ec0ff */
[----:B0-----:R-:W-:Y:S02]  /*0d50*/  IDP.4A.S8.S8 R41, R24, R40, R41 ;  /* 0x0000002818297226 */ /* 0x001fe40000000629 */
[----:B------:R-:W0:Y:S01]  /*0d60*/  LDS R40, [R7+0x38] ;  /* 0x0000380007287984 */ /* 0x000e220000000800 */
[----:B-1----:R-:W-:-:S03]  /*0d70*/  LOP3.LUT R43, R22, 0xf0f0f0f, RZ, 0xc0, !PT ;  /* 0x0f0f0f0f162b7812 */ /* 0x002fc600078ec0ff */
[----:B------:R-:W1:Y:S02]  /*0d80*/  LDS R24, [R6+0x1c] ;  /* 0x00001c0006187984 */ /* 0x000e640000000800 */
[----:B-----5:R-:W-:Y:S02]  /*0d90*/  IDP.4A.S8.S8 R43, R43, R25, R42 ;  /* 0x000000192b2b7226 */ /* 0x020fe4000000062a */
[----:B------:R-:W5:Y:S01]  /*0da0*/  LDS R25, [R7+0x1c] ;  /* 0x00001c0007197984 */ /* 0x000f620000000800 */
[----:B------:R-:W-:-:S04]  /*0db0*/  SHF.R.U32.HI R22, RZ, 0x4, R22 ;  /* 0x00000004ff167819 */ /* 0x000fc80000011616 */
[----:B------:R-:W-:Y:S02]  /*0dc0*/  LOP3.LUT R22, R22, 0xf0f0f0f, RZ, 0xc0, !PT ;  /* 0x0f0f0f0f16167812 */ /* 0x000fe400078ec0ff */
[----:B--2---:R-:W-:-:S05]  /*0dd0*/  LOP3.LUT R42, R23, 0xf0f0f0f, RZ, 0xc0, !PT ;  /* 0x0f0f0f0f172a7812 */ /* 0x004fca00078ec0ff */
[----:B---3--:R-:W-:Y:S02]  /*0de0*/  IDP.4A.S8.S8 R42, R42, R38, R43 ;  /* 0x000000262a2a7226 */ /* 0x008fe4000000062b */
[----:B------:R-:W2:Y:S01]  /*0df0*/  LDS.U8 R38, [R10.X4+0x1104] ;  /* 0x001104000a267984 */ /* 0x000ea20000004000 */
[----:B----4-:R-:W-:-:S03]  /*0e00*/  IDP.4A.S8.S8 R45, R22, R36, R41 ;  /* 0x00000024162d7226 */ /* 0x010fc60000000629 */
[----:B------:R-:W3:Y:S01]  /*0e10*/  LDS R41, [R7+0x3c] ;  /* 0x00003c0007297984 */ /* 0x000ee20000000800 */
[----:B------:R-:W-:-:S03]  /*0e20*/  SHF.R.U32.HI R23, RZ, 0x4, R23 ;  /* 0x00000004ff177819 */ /* 0x000fc60000011617 */
[----:B------:R-:W4:Y:S01]  /*0e30*/  LDS.U8 R36, [R10.X4+0x1105] ;  /* 0x001105000a247984 */ /* 0x000f220000004000 */
[----:B------:R-:W-:-:S03]  /*0e40*/  LOP3.LUT R23, R23, 0xf0f0f0f, RZ, 0xc0, !PT ;  /* 0x0f0f0f0f17177812 */ /* 0x000fc600078ec0ff */
[----:B------:R-:W4:Y:S02]  /*0e50*/  LDS R22, [R3.X16+0x1514] ;  /* 0x0015140003167984 */ /* 0x000f24000000c800 */
[----:B0-----:R-:W-:Y:S02]  /*0e60*/  IDP.4A.S8.S8 R40, R23, R40, R45 ;  /* 0x0000002817287226 */ /* 0x001fe4000000062d */
[----:B------:R-:W-:Y:S01]  /*0e70*/  LDS R43, [R7+0x40] ;  /* 0x00004000072b7984 */ /* 0x000fe20000000800 */
[----:B-1----:R-:W-:-:S05]  /*0e80*/  LOP3.LUT R23, R24, 0xf0f0f0f, RZ, 0xc0, !PT ;  /* 0x0f0f0f0f18177812 */ /* 0x002fca00078ec0ff */
[----:B-----5:R-:W-:Y:S02]  /*0e90*/  IDP.4A.S8.S8 R25, R23, R25, R42 ;  /* 0x0000001917197226 */ /* 0x020fe4000000062a */
[----:B------:R-:W0:Y:S01]  /*0ea0*/  LDS R23, [R3.X16+0x1518] ;  /* 0x0015180003177984 */ /* 0x000e22000000c800 */
[----:B------:R-:W-:-:S03]  /*0eb0*/  SHF.R.U32.HI R24, RZ, 0x4, R24 ;  /* 0x00000004ff187819 */ /* 0x000fc60000011618 */
[----:B------:R-:W1:Y:S01]  /*0ec0*/  LDS.U8 R42, [R10.X4+0x110d] ;  /* 0x00110d000a2a7984 */ /* 0x000e620000004000 */
[----:B------:R-:W-:Y:S01]  /*0ed0*/  LOP3.LUT R24, R24, 0xf0f0f0f, RZ, 0xc0, !PT ;  /* 0x0f0f0f0f18187812 */ /* 0x000fe200078ec0ff */
[----:B--2---:R-:W-:-:S04]  /*0ee0*/  IMAD R38, R25, R38, RZ ;  /* 0x0000002619267224 */ /* 0x004fc800078e02ff */
[----:B---3--:R-:W-:Y:S02]  /*0ef0*/  IDP.4A.S8.S8 R41, R24, R41, R40 ;  /* 0x0000002918297226 */ /* 0x008fe40000000628 */
[----:B------:R-:W2:Y:S01]  /*0f00*/  LDS.U8 R40, [R10.X4+0x110c] ;  /* 0x00110c000a287984 */ /* 0x000ea20000004000 */
[----:B------:R-:W3:Y:S01]  /*0f10*/  I2F R25, R38 ;  /* 0x0000002600197306 */ /* 0x000ee20000201400 */
[----:B----4-:R-:W-:-:S07]  /*0f20*/  IMAD R44, R41, R36, RZ ;  /* 0x00000024292c7224 */ /* 0x010fce00078e02ff */
[----:B------:R-:W4:Y:S01]  /*0f30*/  I2F R36, R44 ;  /* 0x0000002c00247306 */ /* 0x000f220000201400 */
[----:B------:R-:W-:-:S05]  /*0f40*/  HADD2.F32 R24, -RZ, R22.H0_H0 ;  /* 0x20000016ff187230 */ /* 0x000fca0000004100 */
[----:B---3--:R-:W-:Y:S02]  /*0f50*/  FFMA.FTZ R24, R24, R25, RZ ;  /* 0x0000001918187223 */ /* 0x008fe400000100ff */
[----:B------:R-:W3:Y:S01]  /*0f60*/  LDS R25, [R6+0x20] ;  /* 0x0000200006197984 */ /* 0x000ee20000000800 */
[----:B0-----:R-:W-:-:S05]  /*0f70*/  HADD2.F32 R41, -RZ, R23.H0_H0 ;  /* 0x20000017ff297230 */ /* 0x001fca0000004100 */
[----:B----4-:R-:W-:Y:S02]  /*0f80*/  FFMA.FTZ R36, R41, R36, R24 ;  /* 0x0000002429247223 */ /* 0x010fe40000010018 */
[----:B------:R-:W0:Y:S04]  /*0f90*/  LDS R24, [R6+0x24] ;  /* 0x0000240006187984 */ /* 0x000e280000000800 */
[----:B------:R-:W4:Y:S01]  /*0fa0*/  LDS R41, [R7+0x44] ;  /* 0x0000440007297984 */ /* 0x000f220000000800 */
[----:B-1----:R-:W-:Y:S08]  /*0fb0*/  I2F.U16 R38, R42 ;  /* 0x0000002a00267306 */ /* 0x002ff00000101000 */
[----:B--2---:R1:W2:Y:S01]  /*0fc0*/  I2F.U16 R45, R40 ;  /* 0x00000028002d7306 */ /* 0x0042a20000101000 */
[----:B------:R-:W-:-:S02]  /*0fd0*/  HADD2.F32 R22, -RZ, R22.H1_H1 ;  /* 0x30000016ff167230 */ /* 0x000fc40000004100 */
[----:B------:R-:W-:Y:S01]  /*0fe0*/  HADD2.F32 R23, -RZ, R23.H1_H1 ;  /* 0x30000017ff177230 */ /* 0x000fe20000004100 */
[----:B-1----:R-:W-:Y:S02]  /*0ff0*/  LDS R40, [R7+0x48] ;  /* 0x0000480007287984 */ /* 0x002fe40000000800 */
[----:B--2---:R-:W-:Y:S02]  /*1000*/  FFMA.FTZ R22, R22, R45, RZ ;  /* 0x0000002d16167223 */ /* 0x004fe400000100ff */
[----:B------:R-:W-:Y:S02]  /*1010*/  LDS.U8 R45, [R10.X4+0x110f] ;  /* 0x00110f000a2d7984 */ /* 0x000fe40000004000 */
[----:B------:R-:W-:Y:S01]  /*1020*/  FFMA.FTZ R38, R23, R38, R22 ;  /* 0x0000002617267223 */ /* 0x000fe20000010016 */
[----:B---3--:R-:W-:Y:S01]  /*1030*/  LOP3.LUT R22, R25, 0xf0f0f0f, RZ, 0xc0, !PT ;  /* 0x0f0f0f0f19167812 */ /* 0x008fe200078ec0ff */
[----:B------:R-:W1:Y:S04]  /*1040*/  LDS R23, [R7+0x60] ;  /* 0x0000600007177984 */ /* 0x000e680000000800 */
[----:B------:R-:W-:Y:S01]  /*1050*/  IDP.4A.S8.S8 R22, R22, R43, RZ ;  /* 0x0000002b16167226 */ /* 0x000fe200000006ff */
[----:B0-----:R-:W-:-:S05]  /*1060*/  LOP3.LUT R43, R24, 0xf0f0f0f, RZ, 0xc0, !PT ;  /* 0x0f0f0f0f182b7812 */ /* 0x001fca00078ec0ff */
[----:B----4-:R-:W-:Y:S02]  /*1070*/  IDP.4A.S8.S8 R41, R43, R41, R22 ;  /* 0x000000292b297226 */ /* 0x010fe40000000616 */
[----:B------:R-:W0:Y:S04]  /*1080*/  LDS R22, [R6+0x28] ;  /* 0x0000280006167984 */ /* 0x000e280000000800 */
[----:B------:R-:W2:Y:S01]  /*1090*/  LDS R43, [R7+0x64] ;  /* 0x00006400072b7984 */ /* 0x000ea20000000800 */
[----:B------:R-:W-:-:S04]  /*10a0*/  SHF.R.U32.HI R25, RZ, 0x4, R25 ;  /* 0x00000004ff197819 */ /* 0x000fc80000011619 */
[----:B------:R-:W-:Y:S02]  /*10b0*/  LOP3.LUT R42, R25, 0xf0f0f0f, RZ, 0xc0, !PT ;  /* 0x0f0f0f0f192a7812 */ /* 0x000fe400078ec0ff */
[----:B------:R-:W-:Y:S01]  /*10c0*/  SHF.R.U32.HI R24, RZ, 0x4, R24 ;  /* 0x00000004ff187819 */ /* 0x000fe20000011618 */
[----:B------:R-:W3:Y:S03]  /*10d0*/  LDS R25, [R7+0x68] ;  /* 0x0000680007197984 */ /* 0x000ee60000000800 */
[----:B------:R-:W-:Y:S01]  /*10e0*/  LOP3.LUT R24, R24, 0xf0f0f0f, RZ, 0xc0, !PT ;  /* 0x0f0f0f0f18187812 */ /* 0x000fe200078ec0ff */
[----:B-1----:R-:W-:Y:S01]  /*10f0*/  IDP.4A.S8.S8 R42, R42, R23, RZ ;  /* 0x000000172a2a7226 */ /* 0x002fe200000006ff */
[----:B0-----:R-:W-:-:S05]  /*1100*/  LOP3.LUT R23, R22, 0xf0f0f0f, RZ, 0xc0, !PT ;  /* 0x0f0f0f0f16177812 */ /* 0x001fca00078ec0ff */
[----:B------:R-:W-:Y:S02]  /*1110*/  IDP.4A.S8.S8 R40, R23, R40, R41 ;  /* 0x0000002817287226 */ /* 0x000fe40000000629 */
[----:B------:R-:W0:Y:S01]  /*1120*/  LDS R23, [R6+0x2c] ;  /* 0x00002c0006177984 */ /* 0x000e220000000800 */
[----:B--2---:R-:W-:-:S03]  /*1130*/  IDP.4A.S8.S8 R43, R24, R43, R42 ;  /* 0x0000002b182b7226 */ /* 0x004fc6000000062a */
[----:B------:R-:W1:Y:S01]  /*1140*/  LDS R24, [R7+0x4c] ;  /* 0x00004c0007187984 */ /* 0x000e620000000800 */
[----:B------:R-:W-:-:S03]  /*1150*/  SHF.R.U32.HI R22, RZ, 0x4, R22 ;  /* 0x00000004ff167819 */ /* 0x000fc60000011616 */
[----:B------:R-:W2:Y:S01]  /*1160*/  LDS R41, [R7+0x6c] ;  /* 0x00006c0007297984 */ /* 0x000ea20000000800 */
[----:B------:R-:W-:-:S05]  /*1170*/  LOP3.LUT R22, R22, 0xf0f0f0f, RZ, 0xc0, !PT ;  /* 0x0f0f0f0f16167812 */ /* 0x000fca00078ec0ff */
[----:B---3--:R-:W-:Y:S02]  /*1180*/  IDP.4A.S8.S8 R43, R22, R25, R43 ;  /* 0x00000019162b7226 */ /* 0x008fe4000000062b */
[----:B------:R-:W3:Y:S01]  /*1190*/  LDS R22, [R6+0x30] ;  /* 0x0000300006167984 */ /* 0x000ee20000000800 */
[----:B0-----:R-:W-:-:S05]  /*11a0*/  LOP3.LUT R25, R23, 0xf0f0f0f, RZ, 0xc0, !PT ;  /* 0x0f0f0f0f17197812 */ /* 0x001fca00078ec0ff */
[----:B-1----:R-:W-:Y:S02]  /*11b0*/  IDP.4A.S8.S8 R40, R25, R24, R40 ;  /* 0x0000001819287226 */ /* 0x002fe40000000628 */
[----:B------:R-:W0:Y:S04]  /*11c0*/  LDS R25, [R7+0x50] ;  /* 0x0000500007197984 */ /* 0x000e280000000800 */
[----:B------:R-:W1:Y:S01]  /*11d0*/  LDS R24, [R7+0x70] ;  /* 0x0000700007187984 */ /* 0x000e620000000800 */
[----:B------:R-:W-:-:S04]  /*11e0*/  SHF.R.U32.HI R23, RZ, 0x4, R23 ;  /* 0x00000004ff177819 */ /* 0x000fc80000011617 */
[----:B------:R-:W-:-:S05]  /*11f0*/  LOP3.LUT R42, R23, 0xf0f0f0f, RZ, 0xc0, !PT ;  /* 0x0f0f0f0f172a7812 */ /* 0x000fca00078ec0ff */
[----:B--2---:R-:W-:Y:S01]  /*1200*/  IDP.4A.S8.S8 R23, R42, R41, R43 ;  /* 0x000000292a177226 */ /* 0x004fe2000000062b */
[----:B---3--:R-:W-:Y:S01]  /*1210*/  LOP3.LUT R41, R22, 0xf0f0f0f, RZ, 0xc0, !PT ;  /* 0x0f0f0f0f16297812 */ /* 0x008fe200078ec0ff */
[----:B------:R-:W-:Y:S01]  /*1220*/  LDS R43, [R7+0x54] ;  /* 0x00005400072b7984 */ /* 0x000fe20000000800 */
[----:B------:R-:W-:-:S04]  /*1230*/  SHF.R.U32.HI R22, RZ, 0x4, R22 ;  /* 0x00000004ff167819 */ /* 0x000fc80000011616 */
[----:B------:R-:W-:Y:S01]  /*1240*/  LOP3.LUT R22, R22, 0xf0f0f0f, RZ, 0xc0, !PT ;  /* 0x0f0f0f0f16167812 */ /* 0x000fe200078ec0ff */
[----:B0-----:R-:W-:Y:S01]  /*1250*/  IDP.4A.S8.S8 R40, R41, R25, R40 ;  /* 0x0000001929287226 */ /* 0x001fe20000000628 */
[----:B------:R-:W-:Y:S01]  /*1260*/  LEA.HI R25, R8, R39, RZ, 0x1d ;  /* 0x0000002708197211 */ /* 0x000fe200078fe8ff */
[----:B------:R-:W0:Y:S02]  /*1270*/  LDS R41, [R6+0x34] ;  /* 0x0000340006297984 */ /* 0x000e240000000800 */
[----:B-1----:R-:W-:Y:S02]  /*1280*/  IDP.4A.S8.S8 R39, R22, R24, R23 ;  /* 0x0000001816277226 */ /* 0x002fe40000000617 */
[----:B------:R-:W-:Y:S01]  /*1290*/  IMAD.WIDE R22, R25, R28, c[0x0][0x168] ;  /* 0x00005a0019167625 */ /* 0x000fe200078e021c */
[----:B------:R-:W-:Y:S02]  /*12a0*/  IADD3 R25, R29, 0x4, RZ ;  /* 0x000000041d197810 */ /* 0x000fe40007ffe0ff */
[----:B------:R-:W-:Y:S02]  /*12b0*/  LDS R29, [R6+0x38] ;  /* 0x00003800061d7984 */ /* 0x000fe40000000800 */
[----:B------:R-:W-:Y:S01]  /*12c0*/  IADD3 R22, P0, R9, R22, RZ ;  /* 0x0000001609167210 */ /* 0x000fe20007f1e0ff */
[----:B------:R-:W-:-:S04]  /*12d0*/  IMAD.WIDE.U32 R24, R25, R28, c[0x0][0x168] ;  /* 0x00005a0019187625 */ /* 0x000fc800078e001c */
[----:B------:R-:W-:Y:S02]  /*12e0*/  IMAD.X R23, RZ, RZ, R23, P0 ;  /* 0x000000ffff177224 */ /* 0x000fe400000e0617 */
[----:B------:R1:W2:Y:S04]  /*12f0*/  LDG.E.CONSTANT R24, [R24.64] ;  /* 0x0000000a18187981 */ /* 0x0002a8000c1e9900 */
[----:B------:R3:W4:Y:S04]  /*1300*/  LDG.E.CONSTANT R42, [R22.64+0x4] ;  /* 0x0000040a162a7981 */ /* 0x000728000c1e9900 */
[----:B-1----:R-:W-:Y:S04]  /*1310*/  LDS R25, [R7+0x5c] ;  /* 0x00005c0007197984 */ /* 0x002fe80000000800 */
[----:B---3--:R-:W-:Y:S04]  /*1320*/  LDS R23, [R7+0x78] ;  /* 0x0000780007177984 */ /* 0x008fe80000000800 */
[----:B------:R-:W-:Y:S01]  /*1330*/  LDS R22, [R6+0x3c] ;  /* 0x00003c0006167984 */ /* 0x000fe20000000800 */
[----:B0-----:R-:W-:-:S05]  /*1340*/  LOP3.LUT R28, R41, 0xf0f0f0f, RZ, 0xc0, !PT ;  /* 0x0f0f0f0f291c7812 */ /* 0x001fca00078ec0ff */
[----:B------:R-:W-:Y:S02]  /*1350*/  IDP.4A.S8.S8 R28, R28, R43, R40 ;  /* 0x0000002b1c1c7226 */ /* 0x000fe40000000628 */
[----:B------:R-:W0:Y:S01]  /*1360*/  LDS R43, [R7+0x74] ;  /* 0x00007400072b7984 */ /* 0x000e220000000800 */
[----:B------:R-:W-:-:S04]  /*1370*/  SHF.R.U32.HI R41, RZ, 0x4, R41 ;  /* 0x00000004ff297819 */ /* 0x000fc80000011629 */
[----:B------:R-:W-:-:S05]  /*1380*/  LOP3.LUT R40, R41, 0xf0f0f0f, RZ, 0xc0, !PT ;  /* 0x0f0f0f0f29287812 */ /* 0x000fca00078ec0ff */
[----:B0-----:R-:W-:Y:S02]  /*1390*/  IDP.4A.S8.S8 R43, R40, R43, R39 ;  /* 0x0000002b282b7226 */ /* 0x001fe40000000627 */
[----:B------:R-:W0:Y:S01]  /*13a0*/  LDS R40, [R7+0x58] ;  /* 0x0000580007287984 */ /* 0x000e220000000800 */
[----:B------:R-:W-:Y:S02]  /*13b0*/  LOP3.LUT R39, R29, 0xf0f0f0f, RZ, 0xc0, !PT ;  /* 0x0f0f0f0f1d277812 */ /* 0x000fe400078ec0ff */
[----:B------:R-:W-:-:S03]  /*13c0*/  SHF.R.U32.HI R29, RZ, 0x4, R29 ;  /* 0x00000004ff1d7819 */ /* 0x000fc6000001161d */
[----:B0-----:R-:W-:Y:S01]  /*13d0*/  IDP.4A.S8.S8 R28, R39, R40, R28 ;  /* 0x00000028271c7226 */ /* 0x001fe2000000061c */
[----:B------:R-:W-:Y:S01]  /*13e0*/  LOP3.LUT R40, R29, 0xf0f0f0f, RZ, 0xc0, !PT ;  /* 0x0f0f0f0f1d287812 */ /* 0x000fe200078ec0ff */
[----:B------:R-:W-:Y:S04]  /*13f0*/  LDS R39, [R12.X4+0x1520] ;  /* 0x001520000c277984 */ /* 0x000fe80000004800 */
[----:B------:R-:W0:Y:S01]  /*1400*/  LDS R29, [R7+0x7c] ;  /* 0x00007c00071d7984 */ /* 0x000e220000000800 */
[----:B------:R-:W-:Y:S01]  /*1410*/  IDP.4A.S8.S8 R40, R40, R23, R43 ;  /* 0x0000001728287226 */ /* 0x000fe2000000062b */
[----:B------:R-:W-:Y:S02]  /*1420*/  LOP3.LUT R23, R22, 0xf0f0f0f, RZ, 0xc0, !PT ;  /* 0x0f0f0f0f16177812 */ /* 0x000fe400078ec0ff */
[----:B------:R-:W-:Y:S01]  /*1430*/  SHF.R.U32.HI R22, RZ, 0x4, R22 ;  /* 0x00000004ff167819 */ /* 0x000fe20000011616 */
[----:B------:R-:W-:Y:S02]  /*1440*/  LDS.U8 R43, [R10.X4+0x110e] ;  /* 0x00110e000a2b7984 */ /* 0x000fe40000004000 */
[----:B------:R-:W-:-:S02]  /*1450*/  IDP.4A.S8.S8 R23, R23, R25, R28 ;  /* 0x0000001917177226 */ /* 0x000fc4000000061c */
[----:B------:R-:W1:Y:S01]  /*1460*/  LDS.U8 R28, [R10.X4+0x1106] ;  /* 0x001106000a1c7984 */ /* 0x000e620000004000 */
[----:B------:R-:W-:-:S03]  /*1470*/  LOP3.LUT R25, R22, 0xf0f0f0f, RZ, 0xc0, !PT ;  /* 0x0f0f0f0f16197812 */ /* 0x000fc600078ec0ff */
[----:B------:R-:W3:Y:S02]  /*1480*/  LDS.U8 R22, [R10.X4+0x1107] ;  /* 0x001107000a167984 */ /* 0x000ee40000004000 */
[----:B0-----:R-:W-:Y:S02]  /*1490*/  IDP.4A.S8.S8 R25, R25, R29, R40 ;  /* 0x0000001d19197226 */ /* 0x001fe40000000628 */
[----:B------:R-:W0:Y:S01]  /*14a0*/  LDS R29, [R12.X4+0x151c] ;  /* 0x00151c000c1d7984 */ /* 0x000e220000004800 */
[----:B-1----:R-:W-:-:S04]  /*14b0*/  IMAD R28, R23, R28, RZ ;  /* 0x0000001c171c7224 */ /* 0x002fc800078e02ff */
[----:B------:R-:W1:Y:S01]  /*14c0*/  I2F R23, R28 ;  /* 0x0000001c00177306 */ /* 0x000e620000201400 */
[----:B---3--:R-:W-:-:S07]  /*14d0*/  IMAD R25, R25, R22, RZ ;  /* 0x0000001619197224 */ /* 0x008fce00078e02ff */
[----:B------:R-:W3:Y:S01]  /*14e0*/  I2F R25, R25 ;  /* 0x0000001900197306 */ /* 0x000ee20000201400 */
[----:B0-----:R-:W-:-:S05]  /*14f0*/  HADD2.F32 R22, -RZ, R29.H0_H0 ;  /* 0x2000001dff167230 */ /* 0x001fca0000004100 */
[----:B-1----:R-:W-:Y:S01]  /*1500*/  FFMA.FTZ R22, R22, R23, RZ ;  /* 0x0000001716167223 */ /* 0x002fe200000100ff */
[----:B------:R-:W-:-:S05]  /*1510*/  HADD2.F32 R23, -RZ, R39.H0_H0 ;  /* 0x20000027ff177230 */ /* 0x000fca0000004100 */
[----:B---3--:R-:W-:Y:S02]  /*1520*/  FFMA.FTZ R22, R23, R25, R22 ;  /* 0x0000001917167223 */ /* 0x008fe40000010016 */
[----:B------:R-:W0:Y:S04]  /*1530*/  LDS R23, [R20.X4+0x1080] ;  /* 0x0010800014177984 */ /* 0x000e280000004800 */
[----:B------:R-:W-:Y:S06]  /*1540*/  BAR.SYNC.DEFER_BLOCKING 0x0 ;  /* 0x0000000000007b1d */ /* 0x000fec0000010000 */
[----:B------:R-:W1:Y:S01]  /*1550*/  I2F.U16 R44, R43 ;  /* 0x0000002b002c7306 */ /* 0x000e620000101000 */
[----:B------:R-:W-:-:S07]  /*1560*/  HADD2.F32 R29, -RZ, R29.H1_H1 ;  /* 0x3000001dff1d7230 */ /* 0x000fce0000004100 */
[----:B------:R-:W3:Y:S01]  /*1570*/  I2F.U16 R45, R45 ;  /* 0x0000002d002d7306 */ /* 0x000ee20000101000 */
[----:B-1----:R-:W-:Y:S01]  /*1580*/  FFMA.FTZ R29, R29, R44, RZ ;  /* 0x0000002c1d1d7223 */ /* 0x002fe200000100ff */
[----:B----4-:R1:W-:Y:S04]  /*1590*/  STS [R13.X4+0x1314], R42 ;  /* 0x0013142a0d007388 */ /* 0x0103e80000004800 */
[----:B--2---:R3:W-:Y:S04]  /*15a0*/  STS [R11+0x1514], R24 ;  /* 0x001514180b007388 */ /* 0x0047e80000000800 */
[----:B------:R-:W-:Y:S06]  /*15b0*/  BAR.SYNC.DEFER_BLOCKING 0x0 ;  /* 0x0000000000007b1d */ /* 0x000fec0000010000 */
[----:B------:R-:W2:Y:S04]  /*15c0*/  LDS R25, [R6+0x40] ;  /* 0x0000400006197984 */ /* 0x000ea80000000800 */
[----:B------:R-:W4:Y:S04]  /*15d0*/  LDS R28, [R6+0x44] ;  /* 0x00004400061c7984 */ /* 0x000f280000000800 */
[----:B------:R-:W5:Y:S04]  /*15e0*/  LDS R41, [R7] ;  /* 0x0000000007297984 */ /* 0x000f680000000800 */
[----:B------:R-:W5:Y:S01]  /*15f0*/  LDS R40, [R7+0x4] ;  /* 0x0000040007287984 */ /* 0x000f620000000800 */
[----:B-1----:R-:W-:-:S03]  /*1600*/  HADD2.F32 R42, -RZ, R39.H1_H1 ;  /* 0x30000027ff2a7230 */ /* 0x002fc60000004100 */
[----:B------:R-:W1:Y:S02]  /*1610*/  LDS R39, [R7+0x20] ;  /* 0x0000200007277984 */ /* 0x000e640000000800 */
[----:B---3--:R-:W-:Y:S01]  /*1620*/  FFMA.FTZ R24, R42, R45, R29 ;  /* 0x0000002d2a187223 */ /* 0x008fe2000001001d */
[----:B0-----:R-:W-:Y:S01]  /*1630*/  HADD2.F32 R43, -RZ, R23.H1_H1 ;  /* 0x30000017ff2b7230 */ /* 0x001fe20000004100 */
[----:B------:R-:W-:Y:S01]  /*1640*/  LDS.U8 R45, [R10.X4+0x1113] ;  /* 0x001113000a2d7984 */ /* 0x000fe20000004000 */
[----:B--2---:R-:W-:Y:S02]  /*1650*/  LOP3.LUT R42, R25, 0xf0f0f0f, RZ, 0xc0, !PT ;  /* 0x0f0f0f0f192a7812 */ /* 0x004fe400078ec0ff */
[----:B----4-:R-:W-:-:S03]  /*1660*/  LOP3.LUT R29, R28, 0xf0f0f0f, RZ, 0xc0, !PT ;  /* 0x0f0f0f0f1c1d7812 */ /* 0x010fc600078ec0ff */
[----:B-----5:R-:W-:Y:S02]  /*1670*/  IDP.4A.S8.S8 R41, R42, R41, RZ ;  /* 0x000000292a297226 */ /* 0x020fe400000006ff */
[----:B------:R-:W0:Y:S02]  /*1680*/  LDS R42, [R7+0x24] ;  /* 0x00002400072a7984 */ /* 0x000e240000000800 */
[----:B------:R-:W-:Y:S02]  /*1690*/  IDP.4A.S8.S8 R41, R29, R40, R41 ;  /* 0x000000281d297226 */ /* 0x000fe40000000629 */
[----:B------:R-:W2:Y:S04]  /*16a0*/  LDS R29, [R6+0x48] ;  /* 0x00004800061d7984 */ /* 0x000ea80000000800 */
[----:B------:R-:W3:Y:S01]  /*16b0*/  LDS R40, [R7+0x8] ;  /* 0x0000080007287984 */ /* 0x000ee20000000800 */
[----:B------:R-:W-:-:S02]  /*16c0*/  SHF.R.U32.HI R25, RZ, 0x4, R25 ;  /* 0x00000004ff197819 */ /* 0x000fc40000011619 */
[----:B------:R-:W-:Y:S02]  /*16d0*/  SHF.R.U32.HI R28, RZ, 0x4, R28 ;  /* 0x00000004ff1c7819 */ /* 0x000fe4000001161c */
[----:B------:R-:W-:Y:S02]  /*16e0*/  LOP3.LUT R44, R25, 0xf0f0f0f, RZ, 0xc0, !PT ;  /* 0x0f0f0f0f192c7812 */ /* 0x000fe400078ec0ff */
[----:B------:R-:W-:-:S03]  /*16f0*/  LOP3.LUT R28, R28, 0xf0f0f0f, RZ, 0xc0, !PT ;  /* 0x0f0f0f0f1c1c7812 */ /* 0x000fc600078ec0ff */
[----:B-1----:R-:W-:-:S04]  /*1700*/  IDP.4A.S8.S8 R39, R44, R39, RZ ;  /* 0x000000272c277226 */ /* 0x002fc800000006ff */
[----:B0-----:R-:W-:Y:S02]  /*1710*/  IDP.4A.S8.S8 R42, R28, R42, R39 ;  /* 0x0000002a1c2a7226 */ /* 0x001fe40000000627 */
[----:B------:R-:W0:Y:S01]  /*1720*/  LDS R39, [R7+0x28] ;  /* 0x0000280007277984 */ /* 0x000e220000000800 */
[----:B--2---:R-:W-:-:S03]  /*1730*/  LOP3.LUT R25, R29, 0xf0f0f0f, RZ, 0xc0, !PT ;  /* 0x0f0f0f0f1d197812 */ /* 0x004fc600078ec0ff */
[----:B------:R-:W-:Y:S02]  /*1740*/  LDS R28, [R7+0xc] ;  /* 0x00000c00071c7984 */ /* 0x000fe40000000800 */
[----:B---3--:R-:W-:Y:S02]  /*1750*/  IDP.4A.S8.S8 R40, R25, R40, R41 ;  /* 0x0000002819287226 */ /* 0x008fe40000000629 */
[----:B------:R-:W1:Y:S01]  /*1760*/  LDS R25, [R6+0x4c] ;  /* 0x00004c0006197984 */ /* 0x000e620000000800 */
[----:B------:R-:W-:-:S04]  /*1770*/  SHF.R.U32.HI R29, RZ, 0x4, R29 ;  /* 0x00000004ff1d7819 */ /* 0x000fc8000001161d */
[----:B------:R-:W-:-:S05]  /*1780*/  LOP3.LUT R29, R29, 0xf0f0f0f, RZ, 0xc0, !PT ;  /* 0x0f0f0f0f1d1d7812 */ /* 0x000fca00078ec0ff */
[----:B0-----:R-:W-:Y:S02]  /*1790*/  IDP.4A.S8.S8 R42, R29, R39, R42 ;  /* 0x000000271d2a7226 */ /* 0x001fe4000000062a */
[----:B------:R-:W-:Y:S01]  /*17a0*/  LDS R39, [R7+0x10] ;  /* 0x0000100007277984 */ /* 0x000fe20000000800 */
[----:B-1----:R-:W-:-:S05]  /*17b0*/  LOP3.LUT R29, R25, 0xf0f0f0f, RZ, 0xc0, !PT ;  /* 0x0f0f0f0f191d7812 */ /* 0x002fca00078ec0ff */
[----:B------:R-:W-:Y:S02]  /*17c0*/  IDP.4A.S8.S8 R29, R29, R28, R40 ;  /* 0x0000001c1d1d7226 */ /* 0x000fe40000000628 */
[----:B------:R-:W0:Y:S04]  /*17d0*/  LDS R40, [R7+0x2c] ;  /* 0x00002c0007287984 */ /* 0x000e280000000800 */
        /* <DEDUP_REMOVED lines=10> */
[----:B------:R-:W-:Y:S02]  /*1880*/  LOP3.LUT R41, R28, 0xf0f0f0f, RZ, 0xc0, !PT ;  /* 0x0f0f0f0f1c297812 */ /* 0x000fe400078ec0ff */
[----:B0-----:R-:W-:-:S05]  /*1890*/  LOP3.LUT R28, R29, 0xf0f0f0f, RZ, 0xc0, !PT ;  /* 0x0f0f0f0f1d1c7812 */ /* 0x001fca00078ec0ff */
[----:B------:R-:W-:Y:S02]  /*18a0*/  IDP.4A.S8.S8 R39, R28, R25, R39 ;  /* 0x000000191c277226 */ /* 0x000fe40000000627 */
[----:B------:R-:W0:Y:S04]  /*18b0*/  LDS R28, [R7+0x34] ;  /* 0x00003400071c7984 */ /* 0x000e280000000800 */
[----:B------:R-:W2:Y:S01]  /*18c0*/  LDS R25, [R6+0x58] ;  /* 0x0000580006197984 */ /* 0x000ea20000000800 */
[----:B-1----:R-:W-:-:S03]  /*18d0*/  IDP.4A.S8.S8 R42, R41, R40, R42 ;  /* 0x00000028292a7226 */ /* 0x002fc6000000062a */
[----:B------:R-:W1:Y:S01]  /*18e0*/  LDS R40, [R7+0x18] ;  /* 0x0000180007287984 */ /* 0x000e620000000800 */
[----:B------:R-:W-:-:S03]  /*18f0*/  SHF.R.U32.HI R29, RZ, 0x4, R29 ;  /* 0x00000004ff1d7819 */ /* 0x000fc6000001161d */
[----:B------:R-:W3:Y:S01]  /*1900*/  LDS R41, [R7+0x38] ;  /* 0x0000380007297984 */ /* 0x000ee20000000800 */
[----:B------:R-:W-:-:S05]  /*1910*/  LOP3.LUT R29, R29, 0xf0f0f0f, RZ, 0xc0, !PT ;  /* 0x0f0f0f0f1d1d7812 */ /* 0x000fca00078ec0ff */
[----:B0-----:R-:W-:Y:S02]  /*1920*/  IDP.4A.S8.S8 R42, R29, R28, R42 ;  /* 0x0000001c1d2a7226 */ /* 0x001fe4000000062a */
[----:B------:R-:W-:Y:S01]  /*1930*/  LDS R29, [R7+0x3c] ;  /* 0x00003c00071d7984 */ /* 0x000fe20000000800 */
[----:B--2---:R-:W-:-:S05]  /*1940*/  LOP3.LUT R28, R25, 0xf0f0f0f, RZ, 0xc0, !PT ;  /* 0x0f0f0f0f191c7812 */ /* 0x004fca00078ec0ff */
[----:B-1----:R-:W-:Y:S02]  /*1950*/  IDP.4A.S8.S8 R39, R28, R40, R39 ;  /* 0x000000281c277226 */ /* 0x002fe40000000627 */
[----:B------:R-:W0:Y:S04]  /*1960*/  LDS R28, [R6+0x5c] ;  /* 0x00005c00061c7984 */ /* 0x000e280000000800 */
[----:B------:R-:W1:Y:S01]  /*1970*/  LDS R40, [R7+0x1c] ;  /* 0x00001c0007287984 */ /* 0x000e620000000800 */
[----:B------:R-:W-:-:S04]  /*1980*/  SHF.R.U32.HI R25, RZ, 0x4, R25 ;  /* 0x00000004ff197819 */ /* 0x000fc80000011619 */
[----:B------:R-:W-:-:S05]  /*1990*/  LOP3.LUT R25, R25, 0xf0f0f0f, RZ, 0xc0, !PT ;  /* 0x0f0f0f0f19197812 */ /* 0x000fca00078ec0ff */
[----:B---3--:R-:W-:Y:S02]  /*19a0*/  IDP.4A.S8.S8 R42, R25, R41, R42 ;  /* 0x00000029192a7226 */ /* 0x008fe4000000062a */
[----:B------:R-:W2:Y:S01]  /*19b0*/  LDS.U8 R41, [R10.X4+0x1108] ;  /* 0x001108000a297984 */ /* 0x000ea20000004000 */
[----:B0-----:R-:W-:-:S05]  /*19c0*/  LOP3.LUT R25, R28, 0xf0f0f0f, RZ, 0xc0, !PT ;  /* 0x0f0f0f0f1c197812 */ /* 0x001fca00078ec0ff */
[----:B-1----:R-:W-:Y:S02]  /*19d0*/  IDP.4A.S8.S8 R40, R25, R40, R39 ;  /* 0x0000002819287226 */ /* 0x002fe40000000627 */
[----:B------:R-:W0:Y:S01]  /*19e0*/  LDS.U8 R39, [R10.X4+0x1109] ;  /* 0x001109000a277984 */ /* 0x000e220000004000 */
[----:B------:R-:W-:-:S03]  /*19f0*/  SHF.R.U32.HI R28, RZ, 0x4, R28 ;  /* 0x00000004ff1c7819 */ /* 0x000fc6000001161c */
[----:B------:R-:W1:Y:S01]  /*1a00*/  LDS R25, [R3.X16+0x1514] ;  /* 0x0015140003197984 */ /* 0x000e62000000c800 */
[----:B------:R-:W-:-:S05]  /*1a10*/  LOP3.LUT R28, R28, 0xf0f0f0f, RZ, 0xc0, !PT ;  /* 0x0f0f0f0f1c1c7812 */ /* 0x000fca00078ec0ff */
[----:B------:R-:W-:Y:S02]  /*1a20*/  IDP.4A.S8.S8 R42, R28, R29, R42 ;  /* 0x0000001d1c2a7226 */ /* 0x000fe4000000062a */
[----:B------:R-:W3:Y:S01]  /*1a30*/  LDS R29, [R3.X16+0x1518] ;  /* 0x00151800031d7984 */ /* 0x000ee2000000c800 */
[----:B--2---:R-:W-:-:S03]  /*1a40*/  IMAD R40, R40, R41, RZ ;  /* 0x0000002928287224 */ /* 0x004fc600078e02ff */
[----:B------:R-:W2:Y:S01]  /*1a50*/  LDS.U8 R28, [R10.X4+0x1110] ;  /* 0x001110000a1c7984 */ /* 0x000ea20000004000 */
[----:B------:R-:W-:Y:S02]  /*1a60*/  HADD2.F32 R41, -RZ, R23.H0_H0 ;  /* 0x20000017ff297230 */ /* 0x000fe40000004100 */
[----:B------:R-:W4:Y:S01]  /*1a70*/  I2F R40, R40 ;  /* 0x0000002800287306 */ /* 0x000f220000201400 */
[----:B------:R-:W-:Y:S02]  /*1a80*/  FMUL.FTZ R23, R38, R43 ;  /* 0x0000002b26177220 */ /* 0x000fe40000410000 */
[----:B------:R-:W-:Y:S02]  /*1a90*/  FMUL.FTZ R24, R43, R24 ;  /* 0x000000182b187220 */ /* 0x000fe40000410000 */
[----:B0-----:R-:W-:Y:S02]  /*1aa0*/  IMAD R42, R42, R39, RZ ;  /* 0x000000272a2a7224 */ /* 0x001fe400078e02ff */
[----:B------:R-:W0:Y:S02]  /*1ab0*/  LDS.U8 R39, [R10.X4+0x1111] ;  /* 0x001111000a277984 */ /* 0x000e240000004000 */
[----:B------:R-:W5:Y:S01]  /*1ac0*/  I2F R38, R42 ;  /* 0x0000002a00267306 */ /* 0x000f620000201400 */
[----:B-1----:R-:W-:Y:S01]  /*1ad0*/  HADD2.F32 R43, -RZ, R25.H0_H0 ;  /* 0x20000019ff2b7230 */ /* 0x002fe20000004100 */
[----:B------:R-:W-:-:S02]  /*1ae0*/  FFMA.FTZ R22, R41, R22, -R24 ;  /* 0x0000001629167223 */ /* 0x000fc40000010818 */
[----:B------:R-:W-:Y:S02]  /*1af0*/  FFMA.FTZ R23, R36, R41, -R23 ;  /* 0x0000002924177223 */ /* 0x000fe40000010817 */
[----:B----4-:R-:W-:Y:S01]  /*1b00*/  FFMA.FTZ R43, R43, R40, RZ ;  /* 0x000000282b2b7223 */ /* 0x010fe200000100ff */
[----:B------:R-:W1:Y:S01]  /*1b10*/  LDS R36, [R6+0x60] ;  /* 0x0000600006247984 */ /* 0x000e620000000800 */
[----:B---3--:R-:W-:-:S03]  /*1b20*/  HADD2.F32 R24, -RZ, R29.H0_H0 ;  /* 0x2000001dff187230 */ /* 0x008fc60000004100 */
[----:B------:R-:W-:Y:S04]  /*1b30*/  LDS R41, [R7+0x40] ;  /* 0x0000400007297984 */ /* 0x000fe80000000800 */
[----:B------:R-:W-:Y:S01]  /*1b40*/  LDS R40, [R7+0x44] ;  /* 0x0000440007287984 */ /* 0x000fe20000000800 */
[----:B-----5:R-:W-:-:S03]  /*1b50*/  FFMA.FTZ R24, R24, R38, R43 ;  /* 0x0000002618187223 */ /* 0x020fc6000001002b */
[----:B------:R-:W3:Y:S01]  /*1b60*/  LDS R38, [R6+0x64] ;  /* 0x0000640006267984 */ /* 0x000ee20000000800 */
[----:B--2---:R-:W2:Y:S01]  /*1b70*/  I2F.U16 R28, R28 ;  /* 0x0000001c001c7306 */ /* 0x004ea20000101000 */
[----:B------:R-:W-:Y:S02]  /*1b80*/  HADD2.F32 R25, -RZ, R25.H1_H1 ;  /* 0x30000019ff197230 */ /* 0x000fe40000004100 */
[----:B------:R-:W-:Y:S01]  /*1b90*/  HADD2.F32 R44, -RZ, R29.H1_H1 ;  /* 0x3000001dff2c7230 */ /* 0x000fe20000004100 */
[----:B------:R-:W4:Y:S04]  /*1ba0*/  LDS R42, [R7+0x60] ;  /* 0x00006000072a7984 */ /* 0x000f280000000800 */
[----:B------:R-:W5:Y:S01]  /*1bb0*/  LDS R43, [R7+0x64] ;  /* 0x00006400072b7984 */ /* 0x000f620000000800 */
[----:B0-----:R-:W0:Y:S01]  /*1bc0*/  I2F.U16 R39, R39 ;  /* 0x0000002700277306 */ /* 0x001e220000101000 */
[----:B--2---:R-:W-:-:S02]  /*1bd0*/  FFMA.FTZ R25, R25, R28, RZ ;  /* 0x0000001c19197223 */ /* 0x004fc400000100ff */
[----:B------:R-:W-:Y:S02]  /*1be0*/  LDS R28, [R7+0x68] ;  /* 0x00006800071c7984 */ /* 0x000fe40000000800 */
[----:B0-----:R-:W-:Y:S01]  /*1bf0*/  FFMA.FTZ R25, R44, R39, R25 ;  /* 0x000000272c197223 */ /* 0x001fe20000010019 */
[----:B-1----:R-:W-:Y:S01]  /*1c00*/  LOP3.LUT R44, R36, 0xf0f0f0f, RZ, 0xc0, !PT ;  /* 0x0f0f0f0f242c7812 */ /* 0x002fe200078ec0ff */
[----:B------:R-:W-:Y:S01]  /*1c10*/  LDS R39, [R7+0x48] ;  /* 0x0000480007277984 */ /* 0x000fe20000000800 */
[----:B---3--:R-:W-:-:S03]  /*1c20*/  LOP3.LUT R29, R38, 0xf0f0f0f, RZ, 0xc0, !PT ;  /* 0x0f0f0f0f261d7812 */ /* 0x008fc600078ec0ff */
[----:B------:R-:W-:-:S04]  /*1c30*/  IDP.4A.S8.S8 R41, R44, R41, RZ ;  /* 0x000000292c297226 */ /* 0x000fc800000006ff */
[----:B------:R-:W-:Y:S02]  /*1c40*/  IDP.4A.S8.S8 R40, R29, R40, R41 ;  /* 0x000000281d287226 */ /* 0x000fe40000000629 */
[----:B------:R-:W0:Y:S01]  /*1c50*/  LDS R29, [R6+0x68] ;  /* 0x00006800061d7984 */ /* 0x000e220000000800 */
[----:B------:R-:W-:-:S04]  /*1c60*/  SHF.R.U32.HI R36, RZ, 0x4, R36 ;  /* 0x00000004ff247819 */ /* 0x000fc80000011624 */
[----:B------:R-:W-:Y:S02]  /*1c70*/  LOP3.LUT R41, R36, 0xf0f0f0f, RZ, 0xc0, !PT ;  /* 0x0f0f0f0f24297812 */ /* 0x000fe400078ec0ff */
[----:B------:R-:W1:Y:S01]  /*1c80*/  LDS R36, [R6+0x6c] ;  /* 0x00006c0006247984 */ /* 0x000e620000000800 */
[----:B------:R-:W-:Y:S02]  /*1c90*/  SHF.R.U32.HI R38, RZ, 0x4, R38 ;  /* 0x00000004ff267819 */ /* 0x000fe40000011626 */
[----:B----4-:R-:W-:Y:S02]  /*1ca0*/  IDP.4A.S8.S8 R42, R41, R42, RZ ;  /* 0x0000002a292a7226 */ /* 0x010fe400000006ff */
[----:B------:R-:W-:-:S05]  /*1cb0*/  LOP3.LUT R38, R38, 0xf0f0f0f, RZ, 0xc0, !PT ;  /* 0x0f0f0f0f26267812 */ /* 0x000fca00078ec0ff */
[----:B-----5:R-:W-:Y:S02]  /*1cc0*/  IDP.4A.S8.S8 R43, R38, R43, R42 ;  /* 0x0000002b262b7226 */ /* 0x020fe4000000062a */
[----:B------:R-:W2:Y:S01]  /*1cd0*/  LDS R38, [R7+0x4c] ;  /* 0x00004c0007267984 */ /* 0x000ea20000000800 */
[----:B0-----:R-:W-:Y:S02]  /*1ce0*/  LOP3.LUT R41, R29, 0xf0f0f0f, RZ, 0xc0, !PT ;  /* 0x0f0f0f0f1d297812 */ /* 0x001fe400078ec0ff */
[----:B------:R-:W-:-:S03]  /*1cf0*/  SHF.R.U32.HI R29, RZ, 0x4, R29 ;  /* 0x00000004ff1d7819 */ /* 0x000fc6000001161d */
[----:B------:R-:W-:Y:S01]  /*1d00*/  IDP.4A.S8.S8 R41, R41, R39, R40 ;  /* 0x0000002729297226 */ /* 0x000fe20000000628 */
[----:B------:R-:W-:Y:S01]  /*1d10*/  LOP3.LUT R29, R29, 0xf0f0f0f, RZ, 0xc0, !PT ;  /* 0x0f0f0f0f1d1d7812 */ /* 0x000fe200078ec0ff */
[----:B------:R-:W0:Y:S04]  /*1d20*/  LDS R40, [R7+0x6c] ;  /* 0x00006c0007287984 */ /* 0x000e280000000800 */
[----:B------:R-:W-:Y:S01]  /*1d30*/  IDP.4A.S8.S8 R43, R29, R28, R43 ;  /* 0x0000001c1d2b7226 */ /* 0x000fe2000000062b */
[----:B------:R-:W-:Y:S04]  /*1d40*/  LDS R39, [R7+0x50] ;  /* 0x0000500007277984 */ /* 0x000fe80000000800 */
[----:B------:R-:W3:Y:S01]  /*1d50*/  LDS R28, [R6+0x70] ;  /* 0x00007000061c7984 */ /* 0x000ee20000000800 */
[----:B-1----:R-:W-:-:S03]  /*1d60*/  LOP3.LUT R42, R36, 0xf0f0f0f, RZ, 0xc0, !PT ;  /* 0x0f0f0f0f242a7812 */ /* 0x002fc600078ec0ff */
[----:B------:R-:W1:Y:S01]  /*1d70*/  LDS R29, [R7+0x70] ;  /* 0x00007000071d7984 */ /* 0x000e620000000800 */
[----:B------:R-:W-:-:S04]  /*1d80*/  SHF.R.U32.HI R36, RZ, 0x4, R36 ;  /* 0x00000004ff247819 */ /* 0x000fc80000011624 */
[----:B------:R-:W-:Y:S01]  /*1d90*/  LOP3.LUT R36, R36, 0xf0f0f0f, RZ, 0xc0, !PT ;  /* 0x0f0f0f0f24247812 */ /* 0x000fe200078ec0ff */
[----:B--2---:R-:W-:Y:S02]  /*1da0*/  IDP.4A.S8.S8 R42, R42, R38, R41 ;  /* 0x000000262a2a7226 */ /* 0x004fe40000000629 */
[----:B------:R-:W-:Y:S02]  /*1db0*/  LDS R38, [R7+0x54] ;  /* 0x0000540007267984 */ /* 0x000fe40000000800 */
[----:B0-----:R-:W-:Y:S02]  /*1dc0*/  IDP.4A.S8.S8 R40, R36, R40, R43 ;  /* 0x0000002824287226 */ /* 0x001fe4000000062b */
[----:B------:R-:W0:Y:S04]  /*1dd0*/  LDS R36, [R6+0x74] ;  /* 0x0000740006247984 */ /* 0x000e280000000800 */
[----:B------:R-:W-:Y:S01]  /*1de0*/  LDS.U8 R43, [R10.X4+0x110b] ;  /* 0x00110b000a2b7984 */ /* 0x000fe20000004000 */
[----:B---3--:R-:W-:-:S05]  /*1df0*/  LOP3.LUT R41, R28, 0xf0f0f0f, RZ, 0xc0, !PT ;  /* 0x0f0f0f0f1c297812 */ /* 0x008fca00078ec0ff */
[----:B------:R-:W-:Y:S02]  /*1e00*/  IDP.4A.S8.S8 R41, R41, R39, R42 ;  /* 0x0000002729297226 */ /* 0x000fe4000000062a */
[----:B------:R-:W2:Y:S01]  /*1e10*/  LDS R39, [R7+0x74] ;  /* 0x0000740007277984 */ /* 0x000ea20000000800 */
[----:B------:R-:W-:-:S04]  /*1e20*/  SHF.R.U32.HI R28, RZ, 0x4, R28 ;  /* 0x00000004ff1c7819 */ /* 0x000fc8000001161c */
[----:B------:R-:W-:-:S05]  /*1e30*/  LOP3.LUT R28, R28, 0xf0f0f0f, RZ, 0xc0, !PT ;  /* 0x0f0f0f0f1c1c7812 */ /* 0x000fca00078ec0ff */
[----:B-1----:R-:W-:Y:S02]  /*1e40*/  IDP.4A.S8.S8 R42, R28, R29, R40 ;  /* 0x0000001d1c2a7226 */ /* 0x002fe40000000628 */
[----:B------:R-:W1:Y:S04]  /*1e50*/  LDS R28, [R6+0x78] ;  /* 0x00007800061c7984 */ /* 0x000e680000000800 */
[----:B------:R-:W3:Y:S01]  /*1e60*/  LDS R29, [R7+0x58] ;  /* 0x00005800071d7984 */ /* 0x000ee20000000800 */
[----:B0-----:R-:W-:Y:S02]  /*1e70*/  LOP3.LUT R40, R36, 0xf0f0f0f, RZ, 0xc0, !PT ;  /* 0x0f0f0f0f24287812 */ /* 0x001fe400078ec0ff */
[----:B------:R-:W-:-:S04]  /*1e80*/  SHF.R.U32.HI R36, RZ, 0x4, R36 ;  /* 0x00000004ff247819 */ /* 0x000fc80000011624 */
[----:B------:R-:W-:Y:S01]  /*1e90*/  LOP3.LUT R36, R36, 0xf0f0f0f, RZ, 0xc0, !PT ;  /* 0x0f0f0f0f24247812 */ /* 0x000fe200078ec0ff */
[----:B------:R-:W-:Y:S02]  /*1ea0*/  IDP.4A.S8.S8 R40, R40, R38, R41 ;  /* 0x0000002628287226 */ /* 0x000fe40000000629 */
[----:B------:R-:W-:Y:S02]  /*1eb0*/  LDS R38, [R7+0x5c] ;  /* 0x00005c0007267984 */ /* 0x000fe40000000800 */
[----:B--2---:R-:W-:Y:S02]  /*1ec0*/  IDP.4A.S8.S8 R42, R36, R39, R42 ;  /* 0x00000027242a7226 */ /* 0x004fe4000000062a */
[----:B------:R-:W0:Y:S04]  /*1ed0*/  LDS R39, [R7+0x78] ;  /* 0x0000780007277984 */ /* 0x000e280000000800 */
[----:B------:R-:W2:Y:S01]  /*1ee0*/  LDS R36, [R6+0x7c] ;  /* 0x00007c0006247984 */ /* 0x000ea20000000800 */
[----:B-1----:R-:W-:-:S05]  /*1ef0*/  LOP3.LUT R41, R28, 0xf0f0f0f, RZ, 0xc0, !PT ;  /* 0x0f0f0f0f1c297812 */ /* 0x002fca00078ec0ff */
[----:B---3--:R-:W-:Y:S02]  /*1f00*/  IDP.4A.S8.S8 R41, R41, R29, R40 ;  /* 0x0000001d29297226 */ /* 0x008fe40000000628 */
[----:B------:R-:W1:Y:S01]  /*1f10*/  LDS R29, [R7+0x7c] ;  /* 0x00007c00071d7984 */ /* 0x000e620000000800 */
[----:B------:R-:W-:-:S04]  /*1f20*/  SHF.R.U32.HI R28, RZ, 0x4, R28 ;  /* 0x00000004ff1c7819 */ /* 0x000fc8000001161c */
[----:B------:R-:W-:-:S05]  /*1f30*/  LOP3.LUT R28, R28, 0xf0f0f0f, RZ, 0xc0, !PT ;  /* 0x0f0f0f0f1c1c7812 */ /* 0x000fca00078ec0ff */
[----:B0-----:R-:W-:Y:S02]  /*1f40*/  IDP.4A.S8.S8 R40, R28, R39, R42 ;  /* 0x000000271c287226 */ /* 0x001fe4000000062a */
[----:B------:R-:W0:Y:S01]  /*1f50*/  LDS.U8 R39, [R10.X4+0x110a] ;  /* 0x00110a000a277984 */ /* 0x000e220000004000 */
[----:B--2---:R-:W-:-:S05]  /*1f60*/  LOP3.LUT R28, R36, 0xf0f0f0f, RZ, 0xc0, !PT ;  /* 0x0f0f0f0f241c7812 */ /* 0x004fca00078ec0ff */
[----:B------:R-:W-:Y:S02]  /*1f70*/  IDP.4A.S8.S8 R38, R28, R38, R41 ;  /* 0x000000261c267226 */ /* 0x000fe40000000629 */
[----:B------:R-:W2:Y:S01]  /*1f80*/  LDS.U8 R41, [R10.X4+0x1112] ;  /* 0x001112000a297984 */ /* 0x000ea20000004000 */
[----:B------:R-:W-:-:S03]  /*1f90*/  SHF.R.U32.HI R36, RZ, 0x4, R36 ;  /* 0x00000004ff247819 */ /* 0x000fc60000011624 */
[----:B------:R-:W3:Y:S01]  /*1fa0*/  LDS R28, [R12.X4+0x151c] ;  /* 0x00151c000c1c7984 */ /* 0x000ee20000004800 */
[----:B------:R-:W-:-:S05]  /*1fb0*/  LOP3.LUT R36, R36, 0xf0f0f0f, RZ, 0xc0, !PT ;  /* 0x0f0f0f0f24247812 */ /* 0x000fca00078ec0ff */
[----:B-1----:R-:W-:Y:S02]  /*1fc0*/  IDP.4A.S8.S8 R40, R36, R29, R40 ;  /* 0x0000001d24287226 */ /* 0x002fe40000000628 */
[----:B------:R-:W1:Y:S04]  /*1fd0*/  LDS R29, [R12.X4+0x1520] ;  /* 0x001520000c1d7984 */ /* 0x000e680000004800 */
[----:B------:R-:W4:Y:S01]  /*1fe0*/  LDS R36, [R20.X4+0x1080] ;  /* 0x0010800014247984 */ /* 0x000f220000004800 */
[----:B0-----:R-:W-:Y:S02]  /*1ff0*/  IMAD R42, R38, R39, RZ ;  /* 0x00000027262a7224 */ /* 0x001fe400078e02ff */
[----:B------:R-:W-:Y:S08]  /*2000*/  I2F.U16 R38, R45 ;  /* 0x0000002d00267306 */ /* 0x000ff00000101000 */
[----:B--2---:R-:W0:Y:S01]  /*2010*/  I2F.U16 R41, R41 ;  /* 0x0000002900297306 */ /* 0x004e220000101000 */
[----:B------:R-:W-:Y:S01]  /*2020*/  IMAD R39, R40, R43, RZ ;  /* 0x0000002b28277224 */ /* 0x000fe200078e02ff */
[----:B---3--:R-:W-:-:S06]  /*2030*/  HADD2.F32 R44, -RZ, R28.H1_H1 ;  /* 0x3000001cff2c7230 */ /* 0x008fcc0000004100 */
[----:B------:R-:W2:Y:S01]  /*2040*/  I2F R40, R42 ;  /* 0x0000002a00287306 */ /* 0x000ea20000201400 */
[----:B------:R-:W-:Y:S02]  /*2050*/  FADD.FTZ R23, R0, R23 ;  /* 0x0000001700177221 */ /* 0x000fe40000010000 */
[----:B0-----:R-:W-:-:S05]  /*2060*/  FFMA.FTZ R43, R44, R41, RZ ;  /* 0x000000292c2b7223 */ /* 0x001fca00000100ff */
[----:B------:R-:W0:Y:S01]  /*2070*/  I2F R39, R39 ;  /* 0x0000002700277306 */ /* 0x000e220000201400 */
[----:B-1----:R-:W-:Y:S02]  /*2080*/  HADD2.F32 R44, -RZ, R29.H1_H1 ;  /* 0x3000001dff2c7230 */ /* 0x002fe40000004100 */
[----:B----4-:R-:W-:-:S03]  /*2090*/  HADD2.F32 R0, -RZ, R36.H1_H1 ;  /* 0x30000024ff007230 */ /* 0x010fc60000004100 */
[----:B------:R-:W-:Y:S01]  /*20a0*/  FFMA.FTZ R38, R44, R38, R43 ;  /* 0x000000262c267223 */ /* 0x000fe2000001002b */
[----:B------:R-:W-:Y:S02]  /*20b0*/  HADD2.F32 R43, -RZ, R28.H0_H0 ;  /* 0x2000001cff2b7230 */ /* 0x000fe40000004100 */
[----:B------:R-:W-:Y:S01]  /*20c0*/  HADD2.F32 R28, -RZ, R29.H0_H0 ;  /* 0x2000001dff1c7230 */ /* 0x000fe20000004100 */
[----:B------:R-:W-:Y:S01]  /*20d0*/  FMUL.FTZ R25, R25, R0 ;  /* 0x0000000019197220 */ /* 0x000fe20000410000 */
[----:B------:R-:W-:Y:S01]  /*20e0*/  HADD2.F32 R29, -RZ, R36.H0_H0 ;  /* 0x20000024ff1d7230 */ /* 0x000fe20000004100 */
[----:B--2---:R-:W-:Y:S02]  /*20f0*/  FFMA.FTZ R40, R43, R40, RZ ;  /* 0x000000282b287223 */ /* 0x004fe400000100ff */
[----:B------:R-:W-:Y:S02]  /*2100*/  FADD.FTZ R22, R23, R22 ;  /* 0x0000001617167221 */ /* 0x000fe40000010000 */
[----:B0-----:R-:W-:-:S02]  /*2110*/  FFMA.FTZ R28, R28, R39, R40 ;  /* 0x000000271c1c7223 */ /* 0x001fc40000010028 */
[----:B------:R-:W-:Y:S02]  /*2120*/  FMUL.FTZ R38, R0, R38 ;  /* 0x0000002600267220 */ /* 0x000fe40000410000 */
[----:B------:R-:W-:Y:S02]  /*2130*/  FFMA.FTZ R25, R24, R29, -R25 ;  /* 0x0000001d18197223 */ /* 0x000fe40000010819 */
[----:B------:R-:W-:Y:S02]  /*2140*/  FFMA.FTZ R29, R29, R28, -R38 ;  /* 0x0000001c1d1d7223 */ /* 0x000fe40000010826 */
[----:B------:R-:W-:-:S04]  /*2150*/  FADD.FTZ R22, R22, R25 ;  /* 0x0000001916167221 */ /* 0x000fc80000010000 */
[----:B------:R-:W-:Y:S01]  /*2160*/  FADD.FTZ R0, R22, R29 ;  /* 0x0000001d16007221 */ /* 0x000fe20000010000 */
[----:B------:R-:W-:Y:S06]  /*2170*/  BAR.SYNC.DEFER_BLOCKING 0x0 ;  /* 0x0000000000007b1d */ /* 0x000fec0000010000 */
.L_x_600:
[----:B------:R-:W-:-:S04]  /*2180*/  UIADD3 UR4, UR4, 0x1, URZ ;  /* 0x0000000104047890 */ /* 0x000fc8000fffe03f */
[----:B------:R-:W-:-:S06]  /*2190*/  UISETP.GE.AND UP0, UPT, UR4, UR5, UPT ;  /* 0x000000050400728c */ /* 0x000fcc000bf06270 */
[----:B------:R-:W-:-:S13]  /*21a0*/  PLOP3.LUT P0, PT, PT, PT, UP0, 0x80, 0x0 ;  /* 0x000000000000781c */ /* 0x000fda0003f0f008 */
[----:B------:R-:W-:Y:S01]  /*21b0*/  @P0 CALL.REL.NOINC `(.L_x_599) ;  /* 0x0000001000000944 */ /* 0x000fe20003c00000 */
[----:B------:R-:W-:Y:S05]  /*21c0*/  BRA `(.L_x_601) ;  /* 0xffffe3d000007947 */ /* 0x000fea000383ffff */
.L_x_599:
[----:B------:R-:W0:Y:S04]  /*21d0*/  S2R R2, SR_CTAID.Y ;  /* 0x0000000000027919 */ /* 0x000e280000002600 */
[----:B------:R-:W0:Y:S02]  /*21e0*/  S2R R3, SR_TID.Y ;  /* 0x0000000000037919 */ /* 0x000e240000002200 */
[----:B0-----:R-:W-:-:S05]  /*21f0*/  IMAD R5, R2, 0x4, R3 ;  /* 0x0000000402057824 */ /* 0x001fca00078e0203 */
[----:B------:R-:W-:-:S13]  /*2200*/  ISETP.GE.U32.AND P0, PT, R5, c[0x0][0x180], PT ;  /* 0x0000600005007a0c */ /* 0x000fda0003f06070 */
        /* <DEDUP_REMOVED lines=12> */
.L_x_602:
        /* <DEDUP_REMOVED lines=11> */
.L_x_1324:


//--------------------- .text._Z12mul_mat_q3_KIN3c108BFloat16ELb1EEvPKvS3_PT_iiiii --------------------------
	.section	.text._Z12mul_mat_q3_KIN3c108BFloat16ELb1EEvPKvS3_PT_iiiii,"ax",@progbits
	.sectioninfo	@"SHI_REGISTERS=96"
	.align	128
.text._Z12mul_mat_q3_KIN3c108BFloat16ELb1EEvPKvS3_PT_iiiii:
        .type           _Z12mul_mat_q3_KIN3c108BFloat16ELb1EEvPKvS3_PT_iiiii,@function
        .size           _Z12mul_mat_q3_KIN3c108BFloat16ELb1EEvPKvS3_PT_iiiii,(.L_x_1325 - _Z12mul_mat_q3_KIN3c108BFloat16ELb1EEvPKvS3_PT_iiiii)
        .other          _Z12mul_mat_q3_KIN3c108BFloat16ELb1EEvPKvS3_PT_iiiii,@"STO_CUDA_ENTRY STV_DEFAULT"
_Z12mul_mat_q3_KIN3c108BFloat16ELb1EEvPKvS3_PT_iiiii:
        /* <DEDUP_REMOVED lines=14> */
[----:B------:R-:W-:Y:S01]  /*00e0*/  USHF.R.S32.HI UR5, URZ, 0x1f, UR9 ;  /* 0x0000001f3f057899 */ /* 0x000fe20008011409 */
[----:B------:R-:W3:Y:S01]  /*00f0*/  S2R R15, SR_CTAID.Y ;  /* 0x00000000000f7919 */ /* 0x000ee20000002600 */
[----:B------:R-:W-:-:S02]  /*0100*/  UIADD3 UR8, UR8, -0x1, URZ ;  /* 0xffffffff08087890 */ /* 0x000fc4000fffe03f */
[----:B------:R-:W-:-:S03]  /*0110*/  ULEA.HI UR5, UR5, UR9, URZ, 0x5 ;  /* 0x0000000905057291 */ /* 0x000fc6000f8f283f */
[----:B------:R-:W-:Y:S02]  /*0120*/  ULDC UR9, c[0x0][0x17c] ;  /* 0x00005f0000097ab9 */ /* 0x000fe40000000800 */
[----:B------:R-:W-:Y:S01]  /*0130*/  USHF.R.S32.HI UR5, URZ, 0x5, UR5 ;  /* 0x000000053f057899 */ /* 0x000fe20008011405 */
[----:B0-----:R-:W-:Y:S01]  /*0140*/  LEA.HI R2, R66, R66, RZ, 0x1 ;  /* 0x0000004242027211 */ /* 0x001fe200078f08ff */
[----:B-1----:R-:W-:Y:S01]  /*0150*/  USHF.L.U32 UR4, UR6, 0x5, URZ ;  /* 0x0000000506047899 */ /* 0x002fe2000800063f */
[----:B------:R-:W-:Y:S02]  /*0160*/  SHF.R.U32.HI R3, RZ, 0x2, R66 ;  /* 0x00000002ff037819 */ /* 0x000fe40000011642 */
[----:B------:R-:W-:Y:S01]  /*0170*/  SHF.R.S32.HI R11, RZ, 0x1, R2 ;  /* 0x00000001ff0b7819 */ /* 0x000fe20000011402 */
[----:B------:R-:W-:Y:S01]  /*0180*/  ULOP3.LUT UR6, URZ, UR4, URZ, 0x33, !UPT ;  /* 0x000000043f067292 */ /* 0x000fe2000f8e333f */
[----:B------:R-:W-:Y:S01]  /*0190*/  LOP3.LUT R6, R3, 0x3, RZ, 0xc0, !PT ;  /* 0x0000000303067812 */ /* 0x000fe200078ec0ff */
[C---:B--2---:R-:W-:Y:S01]  /*01a0*/  IMAD.SHL.U32 R5, R0.reuse, 0x4, RZ ;  /* 0x0000000400057824 */ /* 0x044fe200078e00ff */
[C---:B------:R-:W-:Y:S01]  /*01b0*/  IADD3 R7, R0.reuse, 0xc, RZ ;  /* 0x0000000c00077810 */ /* 0x040fe20007ffe0ff */
[C---:B------:R-:W-:Y:S01]  /*01c0*/  IMAD R4, R0.reuse, 0x10, R11 ;  /* 0x0000001000047824 */ /* 0x040fe200078e020b */
[----:B------:R-:W-:Y:S01]  /*01d0*/  UIADD3 UR6, UR6, UR9, URZ ;  /* 0x0000000906067290 */ /* 0x000fe2000fffe03f */
[C---:B---3--:R-:W-:Y:S01]  /*01e0*/  IMAD R6, R15.reuse, 0x4, R6 ;  /* 0x000000040f067824 */ /* 0x048fe200078e0206 */
[----:B------:R-:W-:Y:S01]  /*01f0*/  SHF.R.S32.HI R17, RZ, 0x1f, R66 ;  /* 0x0000001fff117819 */ /* 0x000fe20000011442 */
[----:B------:R-:W-:Y:S01]  /*0200*/  IMAD R15, R15, 0x4, R0 ;  /* 0x000000040f0f7824 */ /* 0x000fe200078e0200 */
[----:B------:R-:W-:Y:S01]  /*0210*/  SHF.R.S32.HI R3, RZ, 0x1f, R4 ;  /* 0x0000001fff037819 */ /* 0x000fe20000011404 */
[----:B------:R-:W-:Y:S01]  /*0220*/  IMAD.SHL.U32 R22, R0, 0x20, RZ ;  /* 0x0000002000167824 */ /* 0x000fe200078e00ff */
[----:B------:R-:W-:Y:S01]  /*0230*/  IMNMX R7, R7, UR6, PT ;  /* 0x0000000607077c17 */ /* 0x000fe2000b800200 */
[----:B------:R-:W-:Y:S01]  /*0240*/  UIMAD UR10, UR7, UR4, URZ ;  /* 0x00000004070a72a4 */ /* 0x000fe2000f8e023f */
[----:B------:R-:W-:-:S02]  /*0250*/  LEA.HI R3, R3, R4, RZ, 0x5 ;  /* 0x0000000403037211 */ /* 0x000fc400078f28ff */
[----:B------:R-:W-:Y:S01]  /*0260*/  LOP3.LUT R65, R66, 0x3, RZ, 0xc0, !PT ;  /* 0x0000000342417812 */ /* 0x000fe200078ec0ff */
[----:B------:R-:W-:Y:S01]  /*0270*/  IMAD R14, R7, UR7, RZ ;  /* 0x00000007070e7c24 */ /* 0x000fe2000f8e02ff */
[----:B------:R-:W-:Y:S01]  /*0280*/  LOP3.LUT R3, R3, 0xffffffe0, RZ, 0xc0, !PT ;  /* 0xffffffe003037812 */ /* 0x000fe200078ec0ff */
[----:B------:R-:W-:Y:S01]  /*0290*/  IMAD R7, R7, 0x21, R66 ;  /* 0x0000002107077824 */ /* 0x000fe200078e0242 */
[----:B------:R-:W-:Y:S01]  /*02a0*/  IMNMX R6, R6, UR8, PT ;  /* 0x0000000806067c17 */ /* 0x000fe2000b800200 */
[----:B------:R-:W-:Y:S01]  /*02b0*/  UMOV UR4, URZ ;  /* 0x0000003f00047c82 */ /* 0x000fe20008000000 */
[----:B------:R-:W-:Y:S01]  /*02c0*/  IADD3 R9, R0, 0x4, RZ ;  /* 0x0000000400097810 */ /* 0x000fe20007ffe0ff */
[----:B------:R-:W-:Y:S01]  /*02d0*/  IMAD.IADD R4, R4, 0x1, -R3 ;  /* 0x0000000104047824 */ /* 0x000fe200078e0a03 */
[CC--:B------:R-:W-:Y:S01]  /*02e0*/  LEA.HI R3, R17.reuse, R66.reuse, RZ, 0x4 ;  /* 0x0000004211037211 */ /* 0x0c0fe200078f20ff */
[----:B------:R-:W-:Y:S01]  /*02f0*/  IMAD R65, R6, UR5, R65 ;  /* 0x0000000506417c24 */ /* 0x000fe2000f8e0241 */
[----:B------:R-:W-:-:S02]  /*0300*/  LEA.HI R6, R17, R66, RZ, 0x3 ;  /* 0x0000004211067211 */ /* 0x000fc400078f18ff */
[----:B------:R-:W-:Y:S02]  /*0310*/  SHF.R.S32.HI R13, RZ, 0x4, R3 ;  /* 0x00000004ff0d7819 */ /* 0x000fe40000011403 */
[----:B------:R-:W-:Y:S02]  /*0320*/  IADD3 R10, R0, 0x14, RZ ;  /* 0x00000014000a7810 */ /* 0x000fe40007ffe0ff */
[----:B------:R-:W-:Y:S02]  /*0330*/  SHF.R.S32.HI R47, RZ, 0x1f, R13 ;  /* 0x0000001fff2f7819 */ /* 0x000fe4000001140d */
[----:B------:R-:W-:Y:S02]  /*0340*/  IADD3 R61, P3, R13, R14, RZ ;  /* 0x0000000e0d3d7210 */ /* 0x000fe40007f7e0ff */
[----:B------:R-:W-:Y:S02]  /*0350*/  LEA.HI.SX32 R8, R6, R5, 0x1d ;  /* 0x0000000506087211 */ /* 0x000fe400078feaff */
[----:B------:R-:W-:-:S02]  /*0360*/  IMNMX R69, R0, UR6, PT ;  /* 0x0000000600457c17 */ /* 0x000fc4000b800200 */
[----:B------:R-:W-:Y:S02]  /*0370*/  IADD3 R12, R0, 0x1c, RZ ;  /* 0x0000001c000c7810 */ /* 0x000fe40007ffe0ff */
[----:B------:R-:W-:Y:S02]  /*0380*/  LOP3.LUT R19, R3, 0xfffffff0, RZ, 0xc0, !PT ;  /* 0xfffffff003137812 */ /* 0x000fe400078ec0ff */
[----:B------:R-:W-:Y:S02]  /*0390*/  IMNMX R9, R9, UR6, PT ;  /* 0x0000000609097c17 */ /* 0x000fe4000b800200 */
[----:B------:R-:W-:Y:S01]  /*03a0*/  LEA.HI.X.SX32 R53, R14, R47, 0x1, P3 ;  /* 0x0000002f0e357211 */ /* 0x000fe200018f0eff */
[----:B------:R-:W-:Y:S01]  /*03b0*/  IMAD.IADD R72, R66, 0x1, -R19 ;  /* 0x0000000142487824 */ /* 0x000fe200078e0a13 */
[----:B------:R-:W-:Y:S01]  /*03c0*/  IMNMX R5, R10, UR6, PT ;  /* 0x000000060a057c17 */ /* 0x000fe2000b800200 */
[----:B------:R-:W-:Y:S01]  /*03d0*/  IMAD R10, R69, UR7, RZ ;  /* 0x00000007450a7c24 */ /* 0x000fe2000f8e02ff */
[----:B------:R-:W-:Y:S01]  /*03e0*/  LOP3.LUT R21, R6, 0xfffffff8, RZ, 0xc0, !PT ;  /* 0xfffffff806157812 */ /* 0x000fe200078ec0ff */
[----:B------:R-:W-:Y:S01]  /*03f0*/  IMAD R6, R0, 0x2, R13 ;  /* 0x0000000200067824 */ /* 0x000fe200078e020d */
[----:B------:R-:W-:Y:S01]  /*0400*/  IMNMX R14, R8, UR6, PT ;  /* 0x00000006080e7c17 */ /* 0x000fe2000b800200 */
[----:B------:R-:W-:Y:S01]  /*0410*/  IMAD R16, R5, UR7, RZ ;  /* 0x0000000705107c24 */ /* 0x000fe2000f8e02ff */
[----:B------:R-:W-:Y:S01]  /*0420*/  IMNMX R3, R12, UR6, PT ;  /* 0x000000060c037c17 */ /* 0x000fe2000b800200 */
[----:B------:R-:W-:Y:S01]  /*0430*/  IMAD R12, R9, UR7, RZ ;  /* 0x00000007090c7c24 */ /* 0x000fe2000f8e02ff */
[----:B------:R-:W-:Y:S01]  /*0440*/  SHF.R.S32.HI R19, RZ, 0x1f, R14 ;  /* 0x0000001fff137819 */ /* 0x000fe2000001140e */
[----:B------:R-:W-:Y:S01]  /*0450*/  IMAD.IADD R70, R66, 0x1, -R21 ;  /* 0x0000000142467824 */ /* 0x000fe200078e0a15 */
[----:B------:R-:W-:Y:S01]  /*0460*/  IADD3 R28, R8, 0x10, RZ ;  /* 0x00000010081c7810 */ /* 0x000fe20007ffe0ff */
[----:B------:R-:W-:Y:S01]  /*0470*/  IMAD R34, R14, UR7, RZ ;  /* 0x000000070e227c24 */ /* 0x000fe2000f8e02ff */
[----:B------:R-:W-:Y:S01]  /*0480*/  IADD3 R25, R0, 0x18, RZ ;  /* 0x0000001800197810 */ /* 0x000fe20007ffe0ff */
[----:B------:R-:W-:Y:S01]  /*0490*/  IMAD R18, R3, UR7, RZ ;  /* 0x0000000703127c24 */ /* 0x000fe2000f8e02ff */
[----:B------:R-:W-:Y:S01]  /*04a0*/  IADD3 R64, P6, R13, R10, RZ ;  /* 0x0000000a0d407210 */ /* 0x000fe20007fde0ff */
[--C-:B------:R-:W-:Y:S01]  /*04b0*/  IMAD R9, R9, 0x21, R66.reuse ;  /* 0x0000002109097824 */ /* 0x100fe200078e0242 */
[----:B------:R-:W-:Y:S01]  /*04c0*/  IMNMX R8, R6, UR6, PT ;  /* 0x0000000606087c17 */ /* 0x000fe2000b800200 */
[--C-:B------:R-:W-:Y:S01]  /*04d0*/  IMAD R5, R5, 0x21, R66.reuse ;  /* 0x0000002105057824 */ /* 0x100fe200078e0242 */
[----:B------:R-:W-:Y:S01]  /*04e0*/  IADD3 R63, P5, R13, R12, RZ ;  /* 0x0000000c0d3f7210 */ /* 0x000fe20007fbe0ff */
[----:B------:R-:W-:Y:S01]  /*04f0*/  IMAD R3, R3, 0x21, R66 ;  /* 0x0000002103037824 */ /* 0x000fe200078e0242 */
[----:B------:R-:W-:-:S02]  /*0500*/  LEA.HI R19, R19, R14, RZ, 0x2 ;  /* 0x0000000e13137211 */ /* 0x000fc400078f10ff */
[----:B------:R-:W-:Y:S02]  /*0510*/  IADD3 R27, R0, 0x10, RZ ;  /* 0x00000010001b7810 */ /* 0x000fe40007ffe0ff */
[----:B------:R-:W-:Y:S02]  /*0520*/  IMNMX R25, R25, UR6, PT ;  /* 0x0000000619197c17 */ /* 0x000fe4000b800200 */
[-C--:B------:R-:W-:Y:S02]  /*0530*/  LEA.HI.X.SX32 R57, R10, R47.reuse, 0x1, P6 ;  /* 0x0000002f0a397211 */ /* 0x080fe400030f0eff */
[----:B------:R-:W-:Y:S01]  /*0540*/  LEA.HI R21, R8, R8, RZ, 0x1 ;  /* 0x0000000808157211 */ /* 0x000fe200078f08ff */
[----:B------:R-:W-:Y:S01]  /*0550*/  IMAD R50, R25, UR7, RZ ;  /* 0x0000000719327c24 */ /* 0x000fe2000f8e02ff */
[----:B------:R-:W-:Y:S02]  /*0560*/  IADD3 R10, R6, 0x8, RZ ;  /* 0x00000008060a7810 */ /* 0x000fe40007ffe0ff */
[----:B------:R-:W-:-:S02]  /*0570*/  LEA.HI.X.SX32 R55, R12, R47, 0x1, P5 ;  /* 0x0000002f0c377211 */ /* 0x000fc400028f0eff */
[----:B------:R-:W-:Y:S02]  /*0580*/  LEA.HI R23, R19, R70, RZ, 0x1e ;  /* 0x0000004613177211 */ /* 0x000fe400078ff0ff */
[----:B------:R-:W-:Y:S02]  /*0590*/  IMNMX R27, R27, UR6, PT ;  /* 0x000000061b1b7c17 */ /* 0x000fe4000b800200 */
[----:B------:R-:W-:Y:S01]  /*05a0*/  IADD3 R12, R6, 0x10, RZ ;  /* 0x00000010060c7810 */ /* 0x000fe20007ffe0ff */
[----:B------:R-:W-:Y:S01]  /*05b0*/  IMAD R46, R14, 0x8, R23 ;  /* 0x000000080e2e7824 */ /* 0x000fe200078e0217 */
[----:B------:R-:W-:Y:S01]  /*05c0*/  SHF.R.S32.HI R19, RZ, 0x1f, R72 ;  /* 0x0000001fff137819 */ /* 0x000fe20000011448 */
[----:B------:R-:W-:Y:S01]  /*05d0*/  IMAD R52, R27, UR7, RZ ;  /* 0x000000071b347c24 */ /* 0x000fe2000f8e02ff */
[----:B------:R-:W-:Y:S02]  /*05e0*/  IADD3 R6, R6, 0x18, RZ ;  /* 0x0000001806067810 */ /* 0x000fe40007ffe0ff */
[----:B------:R-:W-:-:S02]  /*05f0*/  LEA.HI R45, R21, R72, RZ, 0x1f ;  /* 0x00000048152d7211 */ /* 0x000fc400078ff8ff */
[----:B------:R-:W-:Y:S02]  /*0600*/  IMNMX R10, R10, UR6, PT ;  /* 0x000000060a0a7c17 */ /* 0x000fe4000b800200 */
[----:B------:R-:W-:Y:S01]  /*0610*/  LEA.HI R19, R19, R72, RZ, 0x3 ;  /* 0x0000004813137211 */ /* 0x000fe200078f18ff */
[C---:B------:R-:W-:Y:S01]  /*0620*/  IMAD R45, R8.reuse, 0x10, R45 ;  /* 0x00000010082d7824 */ /* 0x040fe200078e022d */
[----:B------:R-:W-:Y:S01]  /*0630*/  SHF.R.S32.HI R21, RZ, 0x1f, R70 ;  /* 0x0000001fff157819 */ /* 0x000fe20000011446 */
[----:B------:R-:W-:Y:S01]  /*0640*/  IMAD R8, R8, UR7, RZ ;  /* 0x0000000708087c24 */ /* 0x000fe2000f8e02ff */
[----:B------:R-:W-:Y:S02]  /*0650*/  IMNMX R12, R12, UR6, PT ;  /* 0x000000060c0c7c17 */ /* 0x000fe4000b800200 */
[----:B------:R-:W-:Y:S01]  /*0660*/  IMNMX R29, R6, UR6, PT ;  /* 0x00000006061d7c17 */ /* 0x000fe2000b800200 */
[----:B------:R-:W-:Y:S01]  /*0670*/  IMAD R6, R10, UR7, RZ ;  /* 0x000000070a067c24 */ /* 0x000fe2000f8e02ff */
[C---:B------:R-:W-:Y:S01]  /*0680*/  IADD3 R59, P1, R13.reuse, R16, RZ ;  /* 0x000000100d3b7210 */ /* 0x040fe20007f3e0ff */
[----:B------:R-:W-:Y:S01]  /*0690*/  IMAD R38, R12, UR7, RZ ;  /* 0x000000070c267c24 */ /* 0x000fe2000f8e02ff */
[----:B------:R-:W-:Y:S01]  /*06a0*/  IADD3 R58, P0, R13, R50, RZ ;  /* 0x000000320d3a7210 */ /* 0x000fe20007f1e0ff */
[----:B------:R-:W-:Y:S01]  /*06b0*/  IMAD R14, R29, UR7, RZ ;  /* 0x000000071d0e7c24 */ /* 0x000fe2000f8e02ff */
[----:B------:R-:W-:-:S02]  /*06c0*/  IMNMX R28, R28, UR6, PT ;  /* 0x000000061c1c7c17 */ /* 0x000fc4000b800200 */
[----:B------:R-:W-:Y:S02]  /*06d0*/  SHF.R.S32.HI R19, RZ, 0x3, R19 ;  /* 0x00000003ff137819 */ /* 0x000fe40000011413 */
[----:B------:R-:W-:Y:S02]  /*06e0*/  LEA.HI R21, R21, R70, RZ, 0x2 ;  /* 0x0000004615157211 */ /* 0x000fe400078f10ff */
[----:B------:R-:W-:Y:S02]  /*06f0*/  IADD3 R60, P2, R13, R52, RZ ;  /* 0x000000340d3c7210 */ /* 0x000fe40007f5e0ff */
[-C--:B------:R-:W-:Y:S01]  /*0700*/  LEA.HI.X.SX32 R51, R16, R47.reuse, 0x1, P1 ;  /* 0x0000002f10337211 */ /* 0x080fe200008f0eff */
[----:B------:R-:W-:Y:S01]  /*0710*/  IMAD R16, R28, UR7, RZ ;  /* 0x000000071c107c24 */ /* 0x000fe2000f8e02ff */
[----:B------:R-:W-:Y:S02]  /*0720*/  LEA.HI.X.SX32 R50, R50, R47, 0x1, P0 ;  /* 0x0000002f32327211 */ /* 0x000fe400000f0eff */
[----:B------:R-:W-:-:S02]  /*0730*/  SHF.R.S32.HI R37, RZ, 0x1f, R19 ;  /* 0x0000001fff257819 */ /* 0x000fc40000011413 */
[C---:B------:R-:W-:Y:S02]  /*0740*/  IADD3 R44, P0, R19.reuse, R8, RZ ;  /* 0x00000008132c7210 */ /* 0x040fe40007f1e0ff */
[C---:B------:R-:W-:Y:S02]  /*0750*/  IADD3 R43, P1, R19.reuse, R6, RZ ;  /* 0x00000006132b7210 */ /* 0x040fe40007f3e0ff */
[----:B------:R-:W-:Y:S02]  /*0760*/  SHF.R.S32.HI R21, RZ, 0x2, R21 ;  /* 0x00000002ff157819 */ /* 0x000fe40000011415 */
[----:B------:R-:W-:Y:S02]  /*0770*/  LEA.HI.X.SX32 R52, R52, R47, 0x1, P2 ;  /* 0x0000002f34347211 */ /* 0x000fe400010f0eff */
[C---:B------:R-:W-:Y:S02]  /*0780*/  IADD3 R42, P2, R19.reuse, R38, RZ ;  /* 0x00000026132a7210 */ /* 0x040fe40007f5e0ff */
[----:B------:R-:W-:-:S02]  /*0790*/  IADD3 R41, P3, R19, R14, RZ ;  /* 0x0000000e13297210 */ /* 0x000fc40007f7e0ff */
[-C--:B------:R-:W-:Y:S02]  /*07a0*/  LEA.HI.X.SX32 R40, R8, R37.reuse, 0x1, P0 ;  /* 0x0000002508287211 */ /* 0x080fe400000f0eff */
[----:B------:R-:W-:Y:S02]  /*07b0*/  LEA.HI.X.SX32 R39, R6, R37, 0x1, P1 ;  /* 0x0000002506277211 */ /* 0x000fe400008f0eff */
[----:B------:R-:W-:Y:S02]  /*07c0*/  LEA.HI R19, R10, R10, RZ, 0x1 ;  /* 0x0000000a0a137211 */ /* 0x000fe400078f08ff */
[----:B------:R-:W-:Y:S02]  /*07d0*/  SHF.R.S32.HI R33, RZ, 0x1f, R21 ;  /* 0x0000001fff217819 */ /* 0x000fe40000011415 */
[C---:B------:R-:W-:Y:S02]  /*07e0*/  IADD3 R36, P0, R21.reuse, R34, RZ ;  /* 0x0000002215247210 */ /* 0x040fe40007f1e0ff */
[----:B------:R-:W-:-:S02]  /*07f0*/  IADD3 R35, P1, R21, R16, RZ ;  /* 0x0000001015237210 */ /* 0x000fc40007f3e0ff */
[----:B------:R-:W-:Y:S02]  /*0800*/  LEA.HI R21, R12, R12, RZ, 0x1 ;  /* 0x0000000c0c157211 */ /* 0x000fe400078f08ff */
[-C--:B------:R-:W-:Y:S02]  /*0810*/  LEA.HI R19, R19, R72.reuse, RZ, 0x1f ;  /* 0x0000004813137211 */ /* 0x080fe400078ff8ff */
[----:B------:R-:W-:Y:S02]  /*0820*/  LEA.HI R21, R21, R72, RZ, 0x1f ;  /* 0x0000004815157211 */ /* 0x000fe400078ff8ff */
[----:B------:R-:W-:Y:S01]  /*0830*/  IMNMX R4, R4, UR6, PT ;  /* 0x0000000604047c17 */ /* 0x000fe2000b800200 */
[----:B------:R-:W-:Y:S01]  /*0840*/  IMAD R32, R10, 0x10, R19 ;  /* 0x000000100a207824 */ /* 0x000fe200078e0213 */
[----:B------:R-:W-:Y:S01]  /*0850*/  LOP3.LUT R19, R2, 0xfffffffe, RZ, 0xc0, !PT ;  /* 0xfffffffe02137812 */ /* 0x000fe200078ec0ff */
[----:B------:R-:W-:Y:S01]  /*0860*/  IMAD R31, R12, 0x10, R21 ;  /* 0x000000100c1f7824 */ /* 0x000fe200078e0215 */
[----:B------:R-:W-:Y:S01]  /*0870*/  SHF.R.S32.HI R21, RZ, 0x1f, R4 ;  /* 0x0000001fff157819 */ /* 0x000fe20000011404 */
[----:B------:R-:W-:Y:S01]  /*0880*/  IMAD R2, R4, UR7, RZ ;  /* 0x0000000704027c24 */ /* 0x000fe2000f8e02ff */
[----:B------:R-:W-:Y:S01]  /*0890*/  IADD3 R49, R0, 0x8, RZ ;  /* 0x0000000800317810 */ /* 0x000fe20007ffe0ff */
[----:B------:R-:W-:Y:S01]  /*08a0*/  IMAD.IADD R19, R66, 0x1, -R19 ;  /* 0x0000000142137824 */ /* 0x000fe200078e0a13 */
[----:B------:R-:W-:Y:S01]  /*08b0*/  SHF.R.S32.HI R23, RZ, 0x1f, R28 ;  /* 0x0000001fff177819 */ /* 0x000fe2000001141c */
[----:B------:R-:W-:Y:S01]  /*08c0*/  IMAD R10, R69, 0x21, R66 ;  /* 0x00000021450a7824 */ /* 0x000fe200078e0242 */
[----:B------:R-:W-:-:S02]  /*08d0*/  LEA.HI R6, R21, R4, RZ, 0x4 ;  /* 0x0000000415067211 */ /* 0x000fc400078f20ff */
[----:B------:R-:W-:Y:S02]  /*08e0*/  IMNMX R49, R49, UR6, PT ;  /* 0x0000000631317c17 */ /* 0x000fe4000b800200 */
[----:B------:R-:W-:Y:S02]  /*08f0*/  LEA.HI R67, R23, R28, RZ, 0x2 ;  /* 0x0000001c17437211 */ /* 0x000fe400078f10ff */
[----:B------:R-:W-:Y:S01]  /*0900*/  LEA.HI.X.SX32 R34, R34, R33, 0x1, P0 ;  /* 0x0000002122227211 */ /* 0x000fe200000f0eff */
[----:B------:R-:W-:Y:S01]  /*0910*/  IMAD R54, R49, UR7, RZ ;  /* 0x0000000731367c24 */ /* 0x000fe2000f8e02ff */
[----:B------:R-:W-:Y:S02]  /*0920*/  LEA.HI R23, R29, R29, RZ, 0x1 ;  /* 0x0000001d1d177211 */ /* 0x000fe400078f08ff */
[----:B------:R-:W-:Y:S01]  /*0930*/  LEA.HI.SX32 R71, R6, R19, 0x1c ;  /* 0x0000001306477211 */ /* 0x000fe200078fe2ff */
[----:B------:R-:W-:Y:S01]  /*0940*/  IMAD R6, R27, 0x21, R66 ;  /* 0x000000211b067824 */ /* 0x000fe200078e0242 */
[----:B------:R-:W-:-:S02]  /*0950*/  SHF.R.S32.HI R73, RZ, 0x1f, R19 ;  /* 0x0000001fff497819 */ /* 0x000fc40000011413 */
[----:B------:R-:W-:Y:S01]  /*0960*/  IADD3 R30, P0, R19, R2, RZ ;  /* 0x00000002131e7210 */ /* 0x000fe20007f1e0ff */
[----:B------:R-:W-:Y:S01]  /*0970*/  IMAD R71, R4, 0x2, R71 ;  /* 0x0000000204477824 */ /* 0x000fe200078e0247 */
[----:B------:R-:W-:Y:S02]  /*0980*/  LEA.HI R8, R23, R72, RZ, 0x1f ;  /* 0x0000004817087211 */ /* 0x000fe400078ff8ff */
[----:B------:R-:W-:Y:S01]  /*0990*/  LEA.HI.X.SX32 R23, R2, R73, 0x1, P0 ;  /* 0x0000004902177211 */ /* 0x000fe200000f0eff */
[C---:B------:R-:W-:Y:S01]  /*09a0*/  IMAD.SHL.U32 R73, R0.reuse, 0x20, RZ ;  /* 0x0000002000497824 */ /* 0x040fe200078e00ff */
[----:B------:R-:W-:Y:S01]  /*09b0*/  LEA R4, R0, 0x1de8, 0x7 ;  /* 0x00001de800047811 */ /* 0x000fe200078e38ff */
[----:B------:R-:W-:Y:S01]  /*09c0*/  IMAD.SHL.U32 R2, R66, 0x4, RZ ;  /* 0x0000000442027824 */ /* 0x000fe200078e00ff */
[----:B------:R-:W-:Y:S01]  /*09d0*/  LEA.HI R0, R17, R66, RZ, 0x2 ;  /* 0x0000004211007211 */ /* 0x000fe200078f10ff */
[----:B------:R-:W-:Y:S01]  /*09e0*/  IMAD R29, R29, 0x10, R8 ;  /* 0x000000101d1d7824 */ /* 0x000fe200078e0208 */
[----:B------:R-:W-:Y:S01]  /*09f0*/  LEA.HI.X.SX32 R38, R38, R37, 0x1, P2 ;  /* 0x0000002526267211 */ /* 0x000fe200010f0eff */
[----:B------:R-:W-:Y:S01]  /*0a00*/  IMAD R8, R49, 0x21, R66 ;  /* 0x0000002131087824 */ /* 0x000fe200078e0242 */
[----:B------:R-:W-:-:S02]  /*0a10*/  IADD3 R62, P4, R13, R54, RZ ;  /* 0x000000360d3e7210 */ /* 0x000fc40007f9e0ff */
[----:B------:R-:W-:Y:S01]  /*0a20*/  LEA.HI.X.SX32 R37, R14, R37, 0x1, P3 ;  /* 0x000000250e257211 */ /* 0x000fe200018f0eff */
[C---:B------:R-:W-:Y:S01]  /*0a30*/  IMAD R14, R66.reuse, 0x10, R11 ;  /* 0x00000010420e7824 */ /* 0x040fe200078e020b */
[----:B------:R-:W-:Y:S01]  /*0a40*/  IADD3 R56, P6, R13, R18, RZ ;  /* 0x000000120d387210 */ /* 0x000fe20007fde0ff */
[----:B------:R-:W-:Y:S01]  /*0a50*/  IMAD R13, R66, 0x2, R13 ;  /* 0x00000002420d7824 */ /* 0x000fe200078e020d */
[----:B------:R-:W-:Y:S02]  /*0a60*/  LOP3.LUT R11, R0, 0xfffffffc, RZ, 0xc0, !PT ;  /* 0xfffffffc000b7812 */ /* 0x000fe400078ec0ff */
[-C--:B------:R-:W-:Y:S02]  /*0a70*/  LEA.HI.X.SX32 R54, R54, R47.reuse, 0x1, P4 ;  /* 0x0000002f36367211 */ /* 0x080fe400020f0eff */
[----:B------:R-:W-:Y:S02]  /*0a80*/  LEA.HI.X.SX32 R47, R18, R47, 0x1, P6 ;  /* 0x0000002f122f7211 */ /* 0x000fe400030f0eff */
[----:B------:R-:W-:-:S02]  /*0a90*/  LEA.HI.X.SX32 R33, R16, R33, 0x1, P1 ;  /* 0x0000002110217211 */ /* 0x000fc400008f0eff */
[C---:B------:R-:W-:Y:S02]  /*0aa0*/  LOP3.LUT R18, R2.reuse, 0x1c, RZ, 0xc0, !PT ;  /* 0x0000001c02127812 */ /* 0x040fe400078ec0ff */
[----:B------:R-:W-:Y:S01]  /*0ab0*/  LOP3.LUT R17, R2, 0x3c, RZ, 0xc0, !PT ;  /* 0x0000003c02117812 */ /* 0x000fe200078ec0ff */
[----:B------:R-:W-:Y:S01]  /*0ac0*/  IMAD.IADD R2, R66, 0x1, -R11 ;  /* 0x0000000142027824 */ /* 0x000fe200078e0a0b */
[----:B------:R-:W-:Y:S02]  /*0ad0*/  LOP3.LUT R16, R73, 0xffffffe0, R66, 0xe2, !PT ;  /* 0xffffffe049107812 */ /* 0x000fe400078ee242 */
[----:B------:R-:W-:Y:S02]  /*0ae0*/  SHF.R.S32.HI R73, RZ, 0x2, R0 ;  /* 0x00000002ff497819 */ /* 0x000fe40000011400 */
[----:B------:R-:W-:Y:S02]  /*0af0*/  LEA.HI R0, R2, R2, RZ, 0x1 ;  /* 0x0000000202007211 */ /* 0x000fe400078f08ff */
[----:B------:R-:W-:Y:S01]  /*0b00*/  LEA.HI R67, R67, R70, RZ, 0x1e ;  /* 0x0000004643437211 */ /* 0x000fe200078ff0ff */
[----:B------:R-:W-:Y:S01]  /*0b10*/  IMAD R11, R66, 0x8, R73 ;  /* 0x00000008420b7824 */ /* 0x000fe200078e0249 */
[C---:B------:R-:W-:Y:S01]  /*0b20*/  LOP3.LUT R69, R0.reuse, 0xfffffffe, RZ, 0xc0, !PT ;  /* 0xfffffffe00457812 */ /* 0x040fe200078ec0ff */
[----:B------:R-:W-:Y:S01]  /*0b30*/  IMAD.SHL.U32 R68, R0, 0x2, RZ ;  /* 0x0000000200447824 */ /* 0x000fe200078e00ff */
[----:B------:R-:W-:Y:S01]  /*0b40*/  IMNMX.U32 R12, R15, UR8, PT ;  /* 0x000000080f0c7c17 */ /* 0x000fe2000b800000 */
[----:B------:R-:W-:Y:S01]  /*0b50*/  IMAD R28, R28, 0x8, R67 ;  /* 0x000000081c1c7824 */ /* 0x000fe200078e0243 */
[----:B------:R-:W-:Y:S01]  /*0b60*/  LEA R24, R11, 0x19c8, 0x2 ;  /* 0x000019c80b187811 */ /* 0x000fe200078e10ff */
[----:B------:R-:W-:Y:S01]  /*0b70*/  IMAD.IADD R69, R2, 0x1, -R69 ;  /* 0x0000000102457824 */ /* 0x000fe200078e0a45 */
[----:B------:R-:W-:Y:S01]  /*0b80*/  IADD3 R15, R4, 0x10, RZ ;  /* 0x00000010040f7810 */ /* 0x000fe20007ffe0ff */
[----:B------:R-:W-:Y:S01]  /*0b90*/  IMAD.MOV.U32 R67, RZ, RZ, RZ ;  /* 0x000000ffff437224 */ /* 0x000fe200078e00ff */
[----:B------:R-:W-:Y:S01]  /*0ba0*/  IADD3 R21, R66, 0x20, RZ ;  /* 0x0000002042157810 */ /* 0x000fe20007ffe0ff */
[----:B------:R-:W-:Y:S01]  /*0bb0*/  IMAD R12, R12, UR5, RZ ;  /* 0x000000050c0c7c24 */ /* 0x000fe2000f8e02ff */
[C---:B------:R-:W-:Y:S01]  /*0bc0*/  IADD3 R20, R66.reuse, 0x40, RZ ;  /* 0x0000004042147810 */ /* 0x040fe20007ffe0ff */
[----:B------:R-:W-:Y:S01]  /*0bd0*/  IMAD R4, R25, 0x21, R66 ;  /* 0x0000002119047824 */ /* 0x000fe200078e0242 */
[----:B------:R-:W-:Y:S01]  /*0be0*/  IADD3 R19, R66, 0x60, RZ ;  /* 0x0000006042137810 */ /* 0x000fe20007ffe0ff */
[----:B------:R-:W-:Y:S01]  /*0bf0*/  IMAD.SHL.U32 R2, R2, 0x2, RZ ;  /* 0x0000000202027824 */ /* 0x000fe200078e00ff */
[----:B------:R-:W-:-:S02]  /*0c00*/  IADD3 R0, R24, 0x1, RZ ;  /* 0x0000000118007810 */ /* 0x000fc40007ffe0ff */
[----:B------:R-:W-:Y:S02]  /*0c10*/  LOP3.LUT R68, R68, 0xfffffffc, RZ, 0xc0, !PT ;  /* 0xfffffffc44447812 */ /* 0x000fe400078ec0ff */
.L_x_609:
[----:B------:R-:W-:Y:S01]  /*0c20*/  USHF.R.S32.HI UR5, URZ, 0x1f, UR4 ;  /* 0x0000001f3f057899 */ /* 0x000fe20008011404 */
[----:B0-----:R-:W-:Y:S01]  /*0c30*/  IMAD R25, R57, 0x6e, RZ ;  /* 0x0000006e39197824 */ /* 0x001fe200078e02ff */
[----:B------:R-:W-:Y:S02]  /*0c40*/  UIADD3 UR6, UP0, UR10, UR4, URZ ;  /* 0x000000040a067290 */ /* 0x000fe4000ff1e03f */
[----:B------:R-:W-:Y:S02]  /*0c50*/  UMOV UR11, 0x6e ;  /* 0x0000006e000b7882 */ /* 0x000fe40000000000 */
[----:B------:R-:W-:Y:S02]  /*0c60*/  ULEA.HI.X.SX32 UR5, UR10, UR5, 0x1, UP0 ;  /* 0x000000050a057291 */ /* 0x000fe400080f0e3f */
[----:B------:R-:W-:Y:S02]  /*0c70*/  ULDC.64 UR8, c[0x0][0x160] ;  /* 0x0000580000087ab9 */ /* 0x000fe40000000a00 */
[----:B------:R-:W-:-:S02]  /*0c80*/  UIMAD.WIDE.U32 UR8, UR6, UR11, UR8 ;  /* 0x0000000b060872a5 */ /* 0x000fc4000f8e0008 */
[----:B------:R-:W-:-:S04]  /*0c90*/  UIMAD UR5, UR5, 0x6e, URZ ;  /* 0x0000006e050578a4 */ /* 0x000fc8000f8e023f */
[----:B------:R-:W-:Y:S01]  /*0ca0*/  UIADD3 UR5, UR9, UR5, URZ ;  /* 0x0000000509057290 */ /* 0x000fe2000fffe03f */
[----:B------:R-:W-:Y:S02]  /*0cb0*/  IMAD.U32 R27, RZ, RZ, UR9 ;  /* 0x00000009ff1b7e24 */ /* 0x000fe4000f8e00ff */
[----:B------:R-:W-:-:S03]  /*0cc0*/  IMAD.U32 R26, RZ, RZ, UR8 ;  /* 0x00000008ff1a7e24 */ /* 0x000fc6000f8e00ff */
[----:B------:R-:W-:-:S04]  /*0cd0*/  IMAD.U32 R27, RZ, RZ, UR5 ;  /* 0x00000005ff1b7e24 */ /* 0x000fc8000f8e00ff */
[----:B------:R-:W-:-:S04]  /*0ce0*/  IMAD.WIDE.U32 R74, R64, 0x6e, R26 ;  /* 0x0000006e404a7825 */ /* 0x000fc800078e001a */
[----:B------:R-:W-:Y:S02]  /*0cf0*/  IMAD.IADD R75, R75, 0x1, R25 ;  /* 0x000000014b4b7824 */ /* 0x000fe400078e0219 */
[----:B------:R-:W-:Y:S02]  /*0d00*/  IMAD R25, R55, 0x6e, RZ ;  /* 0x0000006e37197824 */ /* 0x000fe400078e02ff */
[----:B------:R-:W-:-:S04]  /*0d10*/  IMAD.WIDE R74, R72, 0x4, R74 ;  /* 0x00000004484a7825 */ /* 0x000fc800078e024a */
[----:B------:R-:W-:Y:S01]  /*0d20*/  IMAD.WIDE.U32 R76, R63, 0x6e, R26 ;  /* 0x0000006e3f4c7825 */ /* 0x000fe200078e001a */
[----:B------:R0:W2:Y:S03]  /*0d30*/  LDG.E.U16.CONSTANT R24, [R74.64+0x20] ;  /* 0x0000200c4a187981 */ /* 0x0000a6000c1e9500 */
[----:B------:R-:W-:Y:S01]  /*0d40*/  IMAD.IADD R77, R77, 0x1, R25 ;  /* 0x000000014d4d7824 */ /* 0x000fe200078e0219 */
[----:B------:R0:W2:Y:S01]  /*0d50*/  LDG.E.U16.CONSTANT R91, [R74.64+0x22] ;  /* 0x0000220c4a5b7981 */ /* 0x0000a2000c1e9500 */
[----:B------:R-:W-:Y:S02]  /*0d60*/  IMAD R25, R54, 0x6e, RZ ;  /* 0x0000006e36197824 */ /* 0x000fe400078e02ff */
[----:B------:R-:W-:-:S04]  /*0d70*/  IMAD.WIDE.U32 R48, R62, 0x6e, R26 ;  /* 0x0000006e3e307825 */ /* 0x000fc800078e001a */
[----:B------:R-:W-:-:S04]  /*0d80*/  IMAD.WIDE R76, R72, 0x4, R76 ;  /* 0x00000004484c7825 */ /* 0x000fc800078e024c */
[----:B------:R-:W-:Y:S01]  /*0d90*/  IMAD.IADD R49, R49, 0x1, R25 ;  /* 0x0000000131317824 */ /* 0x000fe200078e0219 */
[----:B------:R1:W3:Y:S01]  /*0da0*/  LDG.E.U16.CONSTANT R89, [R76.64+0x20] ;  /* 0x0000200c4c597981 */ /* 0x0002e2000c1e9500 */
[----:B------:R-:W-:Y:S02]  /*0db0*/  IMAD R25, R53, 0x6e, RZ ;  /* 0x0000006e35197824 */ /* 0x000fe400078e02ff */
[----:B------:R-:W-:Y:S01]  /*0dc0*/  IMAD.WIDE.U32 R82, R61, 0x6e, R26 ;  /* 0x0000006e3d527825 */ /* 0x000fe200078e001a */
[----:B------:R1:W3:Y:S03]  /*0dd0*/  LDG.E.U16.CONSTANT R90, [R76.64+0x22] ;  /* 0x0000220c4c5a7981 */ /* 0x0002e6000c1e9500 */
[----:B------:R-:W-:Y:S02]  /*0de0*/  IMAD.IADD R83, R83, 0x1, R25 ;  /* 0x0000000153537824 */ /* 0x000fe400078e0219 */
[----:B------:R-:W-:-:S04]  /*0df0*/  IMAD.WIDE R48, R72, 0x4, R48 ;  /* 0x0000000448307825 */ /* 0x000fc800078e0230 */
[----:B------:R-:W-:Y:S01]  /*0e00*/  IMAD.WIDE R82, R72, 0x4, R82 ;  /* 0x0000000448527825 */ /* 0x000fe200078e0252 */
[----:B0-----:R0:W4:Y:S03]  /*0e10*/  LDG.E.U16.CONSTANT R75, [R48.64+0x20] ;  /* 0x0000200c304b7981 */ /* 0x001126000c1e9500 */
[----:B------:R-:W-:Y:S01]  /*0e20*/  IMAD R25, R52, 0x6e, RZ ;  /* 0x0000006e34197824 */ /* 0x000fe200078e02ff */
[----:B------:R0:W4:Y:S01]  /*0e30*/  LDG.E.U16.CONSTANT R74, [R48.64+0x22] ;  /* 0x0000220c304a7981 */ /* 0x000122000c1e9500 */
[----:B-1----:R-:W-:-:S03]  /*0e40*/  IMAD.WIDE.U32 R76, R60, 0x6e, R26 ;  /* 0x0000006e3c4c7825 */ /* 0x002fc600078e001a */
[----:B------:R1:W5:Y:S01]  /*0e50*/  LDG.E.U16.CONSTANT R78, [R82.64+0x20] ;  /* 0x0000200c524e7981 */ /* 0x000362000c1e9500 */
[----:B------:R-:W-:Y:S02]  /*0e60*/  IMAD.IADD R77, R77, 0x1, R25 ;  /* 0x000000014d4d7824 */ /* 0x000fe400078e0219 */
[----:B------:R-:W-:Y:S01]  /*0e70*/  IMAD R25, R51, 0x6e, RZ ;  /* 0x0000006e33197824 */ /* 0x000fe200078e02ff */
[----:B------:R1:W5:Y:S01]  /*0e80*/  LDG.E.U16.CONSTANT R73, [R82.64+0x22] ;  /* 0x0000220c52497981 */ /* 0x000362000c1e9500 */
[----:B------:R-:W-:-:S04]  /*0e90*/  IMAD.WIDE R76, R72, 0x4, R76 ;  /* 0x00000004484c7825 */ /* 0x000fc800078e024c */
[----:B0-----:R-:W-:Y:S01]  /*0ea0*/  IMAD.WIDE.U32 R48, R59, 0x6e, R26 ;  /* 0x0000006e3b307825 */ /* 0x001fe200078e001a */
[----:B------:R0:W5:Y:S03]  /*0eb0*/  LDG.E.U16.CONSTANT R87, [R76.64+0x20] ;  /* 0x0000200c4c577981 */ /* 0x000166000c1e9500 */
[----:B------:R-:W-:Y:S01]  /*0ec0*/  IMAD.IADD R49, R49, 0x1, R25 ;  /* 0x0000000131317824 */ /* 0x000fe200078e0219 */
[----:B------:R0:W5:Y:S03]  /*0ed0*/  LDG.E.U16.CONSTANT R80, [R76.64+0x22] ;  /* 0x0000220c4c507981 */ /* 0x000166000c1e9500 */
[----:B------:R-:W-:-:S05]  /*0ee0*/  IMAD.WIDE R48, R72, 0x4, R48 ;  /* 0x0000000448307825 */ /* 0x000fca00078e0230 */
[----:B------:R0:W5:Y:S04]  /*0ef0*/  LDG.E.U16.CONSTANT R86, [R48.64+0x20] ;  /* 0x0000200c30567981 */ /* 0x000168000c1e9500 */
[----:B------:R0:W5:Y:S01]  /*0f00*/  LDG.E.U16.CONSTANT R79, [R48.64+0x22] ;  /* 0x0000220c304f7981 */ /* 0x000162000c1e9500 */
[----:B------:R-:W-:Y:S02]  /*0f10*/  IMAD R25, R50, 0x6e, RZ ;  /* 0x0000006e32197824 */ /* 0x000fe400078e02ff */
[----:B-1----:R-:W-:-:S04]  /*0f20*/  IMAD.WIDE.U32 R82, R58, 0x6e, R26 ;  /* 0x0000006e3a527825 */ /* 0x002fc800078e001a */
[----:B------:R-:W-:Y:S02]  /*0f30*/  IMAD.IADD R83, R83, 0x1, R25 ;  /* 0x0000000153537824 */ /* 0x000fe400078e0219 */
[----:B------:R-:W-:Y:S02]  /*0f40*/  IMAD R25, R47, 0x6e, RZ ;  /* 0x0000006e2f197824 */ /* 0x000fe400078e02ff */
[----:B------:R-:W-:-:S04]  /*0f50*/  IMAD.WIDE.U32 R92, R56, 0x6e, R26 ;  /* 0x0000006e385c7825 */ /* 0x000fc800078e001a */
[----:B------:R-:W-:Y:S02]  /*0f60*/  IMAD.IADD R93, R93, 0x1, R25 ;  /* 0x000000015d5d7824 */ /* 0x000fe400078e0219 */
[----:B------:R-:W-:Y:S02]  /*0f70*/  IMAD R25, R40, 0x6e, RZ ;  /* 0x0000006e28197824 */ /* 0x000fe400078e02ff */
[----:B0-----:R-:W-:-:S04]  /*0f80*/  IMAD.WIDE.U32 R48, R44, 0x6e, R26 ;  /* 0x0000006e2c307825 */ /* 0x001fc800078e001a */
[----:B------:R-:W-:Y:S02]  /*0f90*/  IMAD R81, R23, 0x6e, RZ ;  /* 0x0000006e17517824 */ /* 0x000fe400078e02ff */
[----:B------:R-:W-:-:S04]  /*0fa0*/  IMAD.WIDE.U32 R76, R30, 0x6e, R26 ;  /* 0x0000006e1e4c7825 */ /* 0x000fc800078e001a */
[----:B------:R-:W-:Y:S02]  /*0fb0*/  IMAD.IADD R49, R49, 0x1, R25 ;  /* 0x0000000131317824 */ /* 0x000fe400078e0219 */
[----:B------:R-:W-:Y:S02]  /*0fc0*/  IMAD.IADD R77, R77, 0x1, R81 ;  /* 0x000000014d4d7824 */ /* 0x000fe400078e0251 */
[----:B------:R-:W-:Y:S02]  /*0fd0*/  IMAD R88, R39, 0x6e, RZ ;  /* 0x0000006e27587824 */ /* 0x000fe400078e02ff */
[----:B------:R-:W-:Y:S02]  /*0fe0*/  IMAD.WIDE R82, R72, 0x4, R82 ;  /* 0x0000000448527825 */ /* 0x000fe400078e0252 */
[----:B------:R0:W5:Y:S02]  /*0ff0*/  LDG.E.U16.CONSTANT R77, [R76.64+0x6c] ;  /* 0x00006c0c4c4d7981 */ /* 0x000164000c1e9500 */
[----:B------:R-:W-:-:S02]  /*1000*/  IMAD.WIDE R48, R70, 0x4, R48 ;  /* 0x0000000446307825 */ /* 0x000fc400078e0230 */
[----:B------:R1:W5:Y:S04]  /*1010*/  LDG.E.U16.CONSTANT R85, [R82.64+0x20] ;  /* 0x0000200c52557981 */ /* 0x000368000c1e9500 */
[----:B------:R1:W5:Y:S01]  /*1020*/  LDG.E.U16.CONSTANT R84, [R82.64+0x22] ;  /* 0x0000220c52547981 */ /* 0x000362000c1e9500 */
[----:B------:R-:W-:-:S03]  /*1030*/  IMAD.WIDE R92, R72, 0x4, R92 ;  /* 0x00000004485c7825 */ /* 0x000fc600078e025c */
[----:B0-----:R0:W5:Y:S04]  /*1040*/  LDG.E.U16.CONSTANT R76, [R48.64+0x2] ;  /* 0x0000020c304c7981 */ /* 0x001168000c1e9500 */
[----:B------:R0:W5:Y:S04]  /*1050*/  LDG.E.U16.CONSTANT R81, [R92.64+0x22] ;  /* 0x0000220c5c517981 */ /* 0x000168000c1e9500 */
[----:B-1----:R0:W5:Y:S04]  /*1060*/  LDG.E.U16.CONSTANT R83, [R48.64] ;  /* 0x0000000c30537981 */ /* 0x002168000c1e9500 */
[----:B------:R1:W5:Y:S01]  /*1070*/  LDG.E.U16.CONSTANT R82, [R92.64+0x20] ;  /* 0x0000200c5c527981 */ /* 0x000362000c1e9500 */
[----:B--2---:R-:W-:Y:S01]  /*1080*/  PRMT R91, R24, 0x5410, R91 ;  /* 0x00005410185b7816 */ /* 0x004fe2000000005b */
[----:B------:R-:W-:-:S04]  /*1090*/  IMAD.WIDE.U32 R24, R43, 0x6e, R26 ;  /* 0x0000006e2b187825 */ /* 0x000fc800078e001a */
[----:B------:R-:W-:-:S04]  /*10a0*/  IMAD.IADD R25, R25, 0x1, R88 ;  /* 0x0000000119197824 */ /* 0x000fc800078e0258 */
[----:B0-----:R-:W-:-:S04]  /*10b0*/  IMAD.WIDE R48, R70, 0x4, R24 ;  /* 0x0000000446307825 */ /* 0x001fc800078e0218 */
[----:B------:R-:W-:Y:S01]  /*10c0*/  IMAD.WIDE.U32 R24, R42, 0x6e, R26 ;  /* 0x0000006e2a187825 */ /* 0x000fe200078e001a */
[----:B------:R0:W2:Y:S01]  /*10d0*/  LDG.E.U16.CONSTANT R88, [R48.64] ;  /* 0x0000000c30587981 */ /* 0x0000a2000c1e9500 */
[----:B---3--:R-:W-:Y:S02]  /*10e0*/  PRMT R90, R89, 0x5410, R90 ;  /* 0x00005410595a7816 */ /* 0x008fe4000000005a */
[----:B------:R-:W-:Y:S01]  /*10f0*/  IMAD R89, R38, 0x6e, RZ ;  /* 0x0000006e26597824 */ /* 0x000fe200078e02ff */
[----:B-1----:R0:W2:Y:S03]  /*1100*/  LDG.E.U16.CONSTANT R93, [R48.64+0x2] ;  /* 0x0000020c305d7981 */ /* 0x0020a6000c1e9500 */
[----:B------:R-:W-:Y:S01]  /*1110*/  IMAD.IADD R25, R25, 0x1, R89 ;  /* 0x0000000119197824 */ /* 0x000fe200078e0259 */
[----:B------:R1:W-:Y:S03]  /*1120*/  STS [R10.X4], R91 ;  /* 0x0000005b0a007388 */ /* 0x0003e60000004800 */
[----:B------:R-:W-:Y:S01]  /*1130*/  IMAD.WIDE R24, R70, 0x4, R24 ;  /* 0x0000000446187825 */ /* 0x000fe200078e0218 */
[----:B------:R5:W-:Y:S03]  /*1140*/  STS [R9.X4], R90 ;  /* 0x0000005a09007388 */ /* 0x000be60000004800 */
[----:B0-----:R-:W-:Y:S01]  /*1150*/  IMAD.WIDE.U32 R48, R41, 0x6e, R26 ;  /* 0x0000006e29307825 */ /* 0x001fe200078e001a */
[----:B----4-:R-:W-:Y:S01]  /*1160*/  PRMT R75, R75, 0x5410, R74 ;  /* 0x000054104b4b7816 */ /* 0x010fe2000000004a */
[----:B------:R0:W3:Y:S02]  /*1170*/  LDG.E.U16.CONSTANT R89, [R24.64] ;  /* 0x0000000c18597981 */ /* 0x0000e4000c1e9500 */
[----:B-1----:R-:W-:-:S02]  /*1180*/  IMAD R91, R37, 0x6e, RZ ;  /* 0x0000006e255b7824 */ /* 0x002fc400078e02ff */
[----:B------:R0:W3:Y:S01]  /*1190*/  LDG.E.U16.CONSTANT R92, [R24.64+0x2] ;  /* 0x0000020c185c7981 */ /* 0x0000e2000c1e9500 */
[----:B-----5:R-:W-:Y:S01]  /*11a0*/  PRMT R90, R78, 0x5410, R73 ;  /* 0x000054104e5a7816 */ /* 0x020fe20000000049 */
[----:B------:R-:W-:Y:S02]  /*11b0*/  IMAD.IADD R49, R49, 0x1, R91 ;  /* 0x0000000131317824 */ /* 0x000fe400078e025b */
[----:B------:R-:W-:Y:S01]  /*11c0*/  STS [R8.X4], R75 ;  /* 0x0000004b08007388 */ /* 0x000fe20000004800 */
[----:B------:R-:W-:-:S03]  /*11d0*/  IMAD R73, R34, 0x6e, RZ ;  /* 0x0000006e22497824 */ /* 0x000fc600078e02ff */
[----:B------:R1:W-:Y:S01]  /*11e0*/  STS [R7.X4], R90 ;  /* 0x0000005a07007388 */ /* 0x0003e20000004800 */
[----:B0-----:R-:W-:-:S04]  /*11f0*/  IMAD.WIDE.U32 R24, R36, 0x6e, R26 ;  /* 0x0000006e24187825 */ /* 0x001fc800078e001a */
[----:B------:R-:W-:-:S04]  /*1200*/  IMAD.WIDE.U32 R26, R35, 0x6e, R26 ;  /* 0x0000006e231a7825 */ /* 0x000fc800078e001a */
[----:B------:R-:W-:-:S04]  /*1210*/  IMAD.WIDE R48, R70, 0x4, R48 ;  /* 0x0000000446307825 */ /* 0x000fc800078e0230 */
[----:B-1----:R-:W-:Y:S01]  /*1220*/  IMAD R90, R33, 0x6e, RZ ;  /* 0x0000006e215a7824 */ /* 0x002fe200078e02ff */
[----:B------:R0:W4:Y:S01]  /*1230*/  LDG.E.U16.CONSTANT R74, [R48.64] ;  /* 0x0000000c304a7981 */ /* 0x000122000c1e9500 */
[----:B------:R-:W-:Y:S02]  /*1240*/  IMAD.IADD R25, R25, 0x1, R73 ;  /* 0x0000000119197824 */ /* 0x000fe400078e0249 */
[----:B------:R-:W-:Y:S01]  /*1250*/  IMAD.IADD R27, R27, 0x1, R90 ;  /* 0x000000011b1b7824 */ /* 0x000fe200078e025a */
[----:B------:R0:W4:Y:S01]  /*1260*/  LDG.E.U16.CONSTANT R91, [R48.64+0x2] ;  /* 0x0000020c305b7981 */ /* 0x000122000c1e9500 */
[----:B------:R-:W-:-:S03]  /*1270*/  PRMT R87, R87, 0x5410, R80 ;  /* 0x0000541057577816 */ /* 0x000fc60000000050 */
[----:B------:R1:W5:Y:S04]  /*1280*/  LDG.E.U16.CONSTANT R75, [R24.64+0x68] ;  /* 0x0000680c184b7981 */ /* 0x000368000c1e9500 */
[----:B------:R1:W5:Y:S01]  /*1290*/  LDG.E.U16.CONSTANT R80, [R24.64+0x6a] ;  /* 0x00006a0c18507981 */ /* 0x000362000c1e9500 */
[----:B0-----:R-:W-:-:S05]  /*12a0*/  IMAD.WIDE R48, R69, 0x4, R24 ;  /* 0x0000000445307825 */ /* 0x001fca00078e0218 */
[----:B------:R0:W3:Y:S01]  /*12b0*/  LDG.E.U16.CONSTANT R73, [R48.64+0x60] ;  /* 0x0000600c30497981 */ /* 0x0000e2000c1e9500 */
[----:B-1----:R-:W-:-:S03]  /*12c0*/  PRMT R24, R86, 0x5410, R79 ;  /* 0x0000541056187816 */ /* 0x002fc6000000004f */
[----:B------:R0:W3:Y:S04]  /*12d0*/  LDG.E.U16.CONSTANT R78, [R48.64+0x62] ;  /* 0x0000620c304e7981 */ /* 0x0000e8000c1e9500 */
[----:B------:R-:W3:Y:S04]  /*12e0*/  LDG.E.U16.CONSTANT R79, [R26.64+0x68] ;  /* 0x0000680c1a4f7981 */ /* 0x000ee8000c1e9500 */
[----:B------:R-:W3:Y:S01]  /*12f0*/  LDG.E.U16.CONSTANT R86, [R26.64+0x6a] ;  /* 0x00006a0c1a567981 */ /* 0x000ee2000c1e9500 */
[----:B0-----:R-:W-:-:S05]  /*1300*/  IMAD.WIDE R48, R69, 0x4, R26 ;  /* 0x0000000445307825 */ /* 0x001fca00078e021a */
[----:B------:R-:W4:Y:S04]  /*1310*/  LDG.E.U16.CONSTANT R90, [R48.64+0x60] ;  /* 0x0000600c305a7981 */ /* 0x000f28000c1e9500 */
[----:B------:R-:W4:Y:S04]  /*1320*/  LDG.E.U16.CONSTANT R25, [R48.64+0x62] ;  /* 0x0000620c30197981 */ /* 0x000f28000c1e9500 */
[----:B------:R-:W-:Y:S04]  /*1330*/  STS [R6.X4], R87 ;  /* 0x0000005706007388 */ /* 0x000fe80000004800 */
[----:B------:R0:W-:Y:S01]  /*1340*/  STS [R5.X4], R24 ;  /* 0x0000001805007388 */ /* 0x0001e20000004800 */
[----:B------:R-:W-:-:S05]  /*1350*/  PRMT R85, R85, 0x5410, R84 ;  /* 0x0000541055557816 */ /* 0x000fca0000000054 */
[----:B------:R-:W-:Y:S01]  /*1360*/  STS [R4.X4], R85 ;  /* 0x0000005504007388 */ /* 0x000fe20000004800 */
[----:B------:R-:W-:Y:S02]  /*1370*/  PRMT R82, R82, 0x5410, R81 ;  /* 0x0000541052527816 */ /* 0x000fe40000000051 */
[----:B------:R-:W-:-:S03]  /*1380*/  PRMT R76, R83, 0x5410, R76 ;  /* 0x00005410534c7816 */ /* 0x000fc6000000004c */
[----:B------:R-:W-:Y:S01]  /*1390*/  STS [R3.X4], R82 ;  /* 0x0000005203007388 */ /* 0x000fe20000004800 */
[----:B------:R-:W-:Y:S01]  /*13a0*/  LOP3.LUT R76, RZ, R76, RZ, 0x33, !PT ;  /* 0x0000004cff4c7212 */ /* 0x000fe200078e33ff */
[----:B------:R-:W-:-:S06]  /*13b0*/  UISETP.GE.AND UP0, UPT, UR4, UR7, UPT ;  /* 0x000000070400728c */ /* 0x000fcc000bf06270 */
[----:B------:R-:W-:Y:S02]  /*13c0*/  PLOP3.LUT P0, PT, PT, PT, UP0, 0x80, 0x0 ;  /* 0x000000000000781c */ /* 0x000fe40003f0f008 */
[----:B--2---:R-:W-:Y:S02]  /*13d0*/  PRMT R88, R88, 0x5410, R93 ;  /* 0x0000541058587816 */ /* 0x004fe4000000005d */
[----:B-----5:R-:W-:-:S04]  /*13e0*/  PRMT R75, R75, 0x5410, R80 ;  /* 0x000054104b4b7816 */ /* 0x020fc80000000050 */
[----:B------:R-:W-:-:S05]  /*13f0*/  SHF.R.S32.HI R75, RZ, R2, R75 ;  /* 0x00000002ff4b7219 */ /* 0x000fca000001144b */
[----:B------:R-:W-:Y:S01]  /*1400*/  IMAD.SHL.U32 R75, R75, 0x10, RZ ;  /* 0x000000104b4b7824 */ /* 0x000fe200078e00ff */
[----:B---3--:R-:W-:-:S04]  /*1410*/  PRMT R79, R79, 0x5410, R86 ;  /* 0x000054104f4f7816 */ /* 0x008fc80000000056 */
[----:B------:R-:W-:Y:S02]  /*1420*/  SHF.R.S32.HI R79, RZ, R2, R79 ;  /* 0x00000002ff4f7219 */ /* 0x000fe4000001144f */
[----:B------:R-:W-:-:S03]  /*1430*/  PRMT R73, R73, 0x5410, R78 ;  /* 0x0000541049497816 */ /* 0x000fc6000000004e */
[----:B------:R-:W-:Y:S01]  /*1440*/  IMAD.SHL.U32 R79, R79, 0x10, RZ ;  /* 0x000000104f4f7824 */ /* 0x000fe200078e00ff */
[----:B----4-:R-:W-:Y:S02]  /*1450*/  PRMT R25, R90, 0x5410, R25 ;  /* 0x000054105a197816 */ /* 0x010fe40000000019 */
[-C--:B------:R-:W-:Y:S02]  /*1460*/  SHF.R.S32.HI R73, RZ, R68.reuse, R73 ;  /* 0x00000044ff497219 */ /* 0x080fe40000011449 */
[----:B------:R-:W-:Y:S02]  /*1470*/  SHF.R.S32.HI R25, RZ, R68, R25 ;  /* 0x00000044ff197219 */ /* 0x000fe40000011419 */
[----:B0-----:R-:W-:Y:S02]  /*1480*/  LOP3.LUT R24, R75, 0x30303030, RZ, 0xc0, !PT ;  /* 0x303030304b187812 */ /* 0x001fe400078ec0ff */
[----:B------:R-:W-:Y:S02]  /*1490*/  LOP3.LUT R26, R79, 0x30303030, RZ, 0xc0, !PT ;  /* 0x303030304f1a7812 */ /* 0x000fe400078ec0ff */
[----:B------:R-:W-:-:S02]  /*14a0*/  LOP3.LUT R73, R24, 0xf0f0f0f, R73, 0xf8, !PT ;  /* 0x0f0f0f0f18497812 */ /* 0x000fc400078ef849 */
[----:B------:R-:W-:Y:S02]  /*14b0*/  LOP3.LUT R27, R26, 0xf0f0f0f, R25, 0xf8, !PT ;  /* 0x0f0f0f0f1a1b7812 */ /* 0x000fe400078ef819 */
[----:B------:R-:W-:Y:S02]  /*14c0*/  LOP3.LUT R25, R73, 0x80808080, RZ, 0xfc, !PT ;  /* 0x8080808049197812 */ /* 0x000fe400078efcff */
[----:B------:R-:W-:Y:S02]  /*14d0*/  LOP3.LUT R48, R27, 0x80808080, RZ, 0xfc, !PT ;  /* 0x808080801b307812 */ /* 0x000fe400078efcff */
[----:B------:R-:W-:Y:S02]  /*14e0*/  IADD3 R26, R25, -0x20202020, RZ ;  /* 0xdfdfdfe0191a7810 */ /* 0x000fe40007ffe0ff */
[----:B------:R-:W-:Y:S01]  /*14f0*/  IADD3 R78, R48, -0x20202020, RZ ;  /* 0xdfdfdfe0304e7810 */ /* 0x000fe20007ffe0ff */
[----:B------:R-:W-:Y:S01]  /*1500*/  HADD2.F32 R24, -RZ, R77.H0_H0 ;  /* 0x2000004dff187230 */ /* 0x000fe20000004100 */
[----:B------:R-:W-:-:S02]  /*1510*/  LOP3.LUT R25, R73, 0x20202020, R26, 0x18, !PT ;  /* 0x2020202049197812 */ /* 0x000fc400078e181a */
[----:B------:R-:W-:Y:S02]  /*1520*/  LOP3.LUT R49, R27, 0x20202020, R78, 0x18, !PT ;  /* 0x202020201b317812 */ /* 0x000fe400078e184e */
[----:B------:R0:W-:Y:S01]  /*1530*/  STS [R71.X4+0x1080], R24 ;  /* 0x0010801847007388 */ /* 0x0001e20000004800 */
[----:B------:R-:W-:Y:S02]  /*1540*/  PRMT R25, R25, 0xba98, RZ ;  /* 0x0000ba9819197816 */ /* 0x000fe400000000ff */
[----:B------:R-:W-:Y:S02]  /*1550*/  PRMT R48, R73, 0xba98, RZ ;  /* 0x0000ba9849307816 */ /* 0x000fe400000000ff */
[----:B------:R-:W-:Y:S02]  /*1560*/  PRMT R49, R49, 0xba98, RZ ;  /* 0x0000ba9831317816 */ /* 0x000fe400000000ff */
[----:B------:R-:W-:Y:S02]  /*1570*/  PRMT R89, R89, 0x5410, R92 ;  /* 0x0000541059597816 */ /* 0x000fe4000000005c */
[----:B0-----:R-:W-:-:S02]  /*1580*/  PRMT R24, R27, 0xba98, RZ ;  /* 0x0000ba981b187816 */ /* 0x001fc400000000ff */
        /* <DEDUP_REMOVED lines=29> */
[----:B------:R-:W-:Y:S01]  /*1760*/  IMAD.MOV.U32 R48, RZ, RZ, R15 ;  /* 0x000000ffff307224 */ /* 0x000fe200078e000f */
[----:B------:R-:W-:Y:S01]  /*1770*/  UMOV UR5, URZ ;  /* 0x0000003f00057c82 */ /* 0x000fe20008000000 */
[----:B------:R-:W-:Y:S01]  /*1780*/  IMAD.MOV.U32 R49, RZ, RZ, R22 ;  /* 0x000000ffff317224 */ /* 0x000fe200078e0016 */
[----:B------:R-:W-:Y:S01]  /*1790*/  UMOV UR6, URZ ;  /* 0x0000003f00067c82 */ /* 0x000fe20008000000 */
[----:B--2---:R-:W-:Y:S01]  /*17a0*/  HADD2.F32 R74, -RZ, R26.H0_H0 ;  /* 0x2000001aff4a7230 */ /* 0x004fe20000004100 */
[----:B---3--:R0:W-:Y:S04]  /*17b0*/  STS [R16.X4+0x1de8], R25 ;  /* 0x001de81910007388 */ /* 0x0081e80000004800 */
[----:B------:R0:W-:Y:S04]  /*17c0*/  STS [R17+0x1fe8], R74 ;  /* 0x001fe84a11007388 */ /* 0x0001e80000000800 */
[----:B------:R-:W-:Y:S06]  /*17d0*/  BAR.SYNC.DEFER_BLOCKING 0x0 ;  /* 0x0000000000007b1d */ /* 0x000fec0000010000 */
.L_x_605:
[----:B------:R-:W-:Y:S01]  /*17e0*/  USHF.R.U32.HI UR8, URZ, 0x4, UR6 ;  /* 0x000000043f087899 */ /* 0x000fe20008011606 */
[----:B------:R-:W-:Y:S01]  /*17f0*/  IMAD.MOV.U32 R27, RZ, RZ, 0x21 ;  /* 0x00000021ff1b7424 */ /* 0x000fe200078e00ff */
[----:B------:R-:W-:-:S02]  /*1800*/  ULOP3.LUT UR9, UR6, 0x3ffffff0, URZ, 0xc0, !UPT ;  /* 0x3ffffff006097892 */ /* 0x000fc4000f8ec03f */
[----:B------:R-:W-:Y:S02]  /*1810*/  ULOP3.LUT UR11, UR6, 0x8, URZ, 0xc0, !UPT ;  /* 0x00000008060b7892 */ /* 0x000fe4000f8ec03f */
[----:B0-----:R-:W-:Y:S01]  /*1820*/  IMAD.U32 R25, RZ, RZ, UR8 ;  /* 0x00000008ff197e24 */ /* 0x001fe2000f8e00ff */
[----:B------:R-:W-:Y:S01]  /*1830*/  IADD3 R88, R13, UR8, RZ ;  /* 0x000000080d587c10 */ /* 0x000fe2000fffe0ff */
[----:B------:R-:W-:Y:S02]  /*1840*/  IMAD R27, R66, R27, UR9 ;  /* 0x00000009421b7e24 */ /* 0x000fe4000f8e021b */
[----:B------:R-:W-:-:S03]  /*1850*/  IMAD R26, R25, 0x8, R14 ;  /* 0x00000008191a7824 */ /* 0x000fc600078e020e */
[----:B------:R-:W-:Y:S02]  /*1860*/  IADD3 R27, R27, UR11, RZ ;  /* 0x0000000b1b1b7c10 */ /* 0x000fe4000fffe0ff */
[----:B------:R-:W0:Y:S04]  /*1870*/  LDS R25, [R26.X4+0x1188] ;  /* 0x001188001a197984 */ /* 0x000e280000004800 */
[----:B------:R-:W1:Y:S04]  /*1880*/  LDS R24, [R27.X4] ;  /* 0x000000001b187984 */ /* 0x000e680000004800 */
[----:B------:R-:W2:Y:S04]  /*1890*/  LDS R83, [R26.X4+0x118c] ;  /* 0x00118c001a537984 */ /* 0x000ea80000004800 */
[----:B------:R-:W3:Y:S04]  /*18a0*/  LDS R81, [R27.X4+0x4] ;  /* 0x000004001b517984 */ /* 0x000ee80000004800 */
[----:B------:R-:W4:Y:S04]  /*18b0*/  LDS R75, [R26.X4+0x1190] ;  /* 0x001190001a4b7984 */ /* 0x000f280000004800 */
[----:B------:R-:W5:Y:S01]  /*18c0*/  LDS R74, [R27.X4+0x8] ;  /* 0x000008001b4a7984 */ /* 0x000f620000004800 */
[----:B0-----:R-:W-:-:S02]  /*18d0*/  SHF.R.S32.HI R25, RZ, UR5, R25 ;  /* 0x00000005ff197c19 */ /* 0x001fc40008011419 */
[----:B-1----:R-:W-:-:S03]  /*18e0*/  SHF.R.S32.HI R24, RZ, UR6, R24 ;  /* 0x00000006ff187c19 */ /* 0x002fc60008011418 */
[----:B------:R-:W-:Y:S01]  /*18f0*/  IMAD.SHL.U32 R76, R25, 0x4, RZ ;  /* 0x00000004194c7824 */ /* 0x000fe200078e00ff */
[----:B------:R-:W-:Y:S02]  /*1900*/  LOP3.LUT R79, R24, 0x3030303, RZ, 0xc0, !PT ;  /* 0x03030303184f7812 */ /* 0x000fe400078ec0ff */
[----:B------:R-:W0:Y:S02]  /*1910*/  LDS.64 R24, [R48+-0x10] ;  /* 0xfffff00030187984 */ /* 0x000e240000000a00 */
[----:B------:R-:W-:Y:S02]  /*1920*/  LOP3.LUT R78, R76, 0x4040404, RZ, 0xc0, !PT ;  /* 0x040404044c4e7812 */ /* 0x000fe400078ec0ff */
[----:B------:R-:W-:Y:S01]  /*1930*/  LOP3.LUT R77, R79, 0x80808080, RZ, 0xfc, !PT ;  /* 0x808080804f4d7812 */ /* 0x000fe200078efcff */
[----:B------:R-:W1:Y:S01]  /*1940*/  LDS R76, [R27.X4+0x10] ;  /* 0x000010001b4c7984 */ /* 0x000e620000004800 */
[----:B--2---:R-:W-:Y:S02]  /*1950*/  SHF.R.S32.HI R83, RZ, UR5, R83 ;  /* 0x00000005ff537c19 */ /* 0x004fe40008011453 */
[----:B---3--:R-:W-:Y:S01]  /*1960*/  SHF.R.S32.HI R82, RZ, UR6, R81 ;  /* 0x00000006ff527c19 */ /* 0x008fe20008011451 */
[----:B------:R-:W-:Y:S01]  /*1970*/  IMAD.IADD R80, R77, 0x1, -R78 ;  /* 0x000000014d507824 */ /* 0x000fe200078e0a4e */
[----:B----4-:R-:W-:Y:S01]  /*1980*/  SHF.R.S32.HI R75, RZ, UR5, R75 ;  /* 0x00000005ff4b7c19 */ /* 0x010fe2000801144b */
[----:B------:R-:W2:Y:S01]  /*1990*/  LDS R77, [R26.X4+0x1198] ;  /* 0x001198001a4d7984 */ /* 0x000ea20000004800 */
[----:B------:R-:W-:Y:S01]  /*19a0*/  IMAD.SHL.U32 R83, R83, 0x4, RZ ;  /* 0x0000000453537824 */ /* 0x000fe200078e00ff */
[----:B-----5:R-:W-:-:S02]  /*19b0*/  SHF.R.S32.HI R74, RZ, UR6, R74 ;  /* 0x00000006ff4a7c19 */ /* 0x020fc4000801144a */
[----:B------:R-:W-:Y:S01]  /*19c0*/  LOP3.LUT R81, R78, R79, R80, 0x64, !PT ;  /* 0x0000004f4e517212 */ /* 0x000fe200078e6450 */
[----:B------:R-:W-:Y:S01]  /*19d0*/  IMAD.SHL.U32 R75, R75, 0x4, RZ ;  /* 0x000000044b4b7824 */ /* 0x000fe200078e00ff */
[----:B------:R-:W-:Y:S02]  /*19e0*/  LOP3.LUT R78, R82, 0x3030303, RZ, 0xc0, !PT ;  /* 0x03030303524e7812 */ /* 0x000fe400078ec0ff */
[----:B------:R-:W-:Y:S02]  /*19f0*/  PRMT R81, R81, 0xba98, RZ ;  /* 0x0000ba9851517816 */ /* 0x000fe400000000ff */
[----:B------:R-:W-:Y:S02]  /*1a00*/  PRMT R82, R79, 0xba98, RZ ;  /* 0x0000ba984f527816 */ /* 0x000fe400000000ff */
[----:B------:R-:W-:Y:S01]  /*1a10*/  LOP3.LUT R84, R78, 0x80808080, RZ, 0xfc, !PT ;  /* 0x808080804e547812 */ /* 0x000fe200078efcff */
[----:B------:R-:W3:Y:S01]  /*1a20*/  LDS R79, [R27.X4+0x14] ;  /* 0x000014001b4f7984 */ /* 0x000ee20000004800 */
[----:B------:R-:W-:-:S02]  /*1a30*/  LOP3.LUT R83, R83, 0x4040404, RZ, 0xc0, !PT ;  /* 0x0404040453537812 */ /* 0x000fc400078ec0ff */
[C---:B------:R-:W-:Y:S02]  /*1a40*/  LOP3.LUT R80, R81.reuse, 0x80808080, R80, 0x6, !PT ;  /* 0x8080808051507812 */ /* 0x040fe400078e0650 */
[----:B------:R-:W-:Y:S01]  /*1a50*/  LOP3.LUT R81, R81, 0x7f7f7f7f, R82, 0x60, !PT ;  /* 0x7f7f7f7f51517812 */ /* 0x000fe200078e6052 */
[----:B------:R-:W-:Y:S01]  /*1a60*/  IMAD.IADD R84, R84, 0x1, -R83 ;  /* 0x0000000154547824 */ /* 0x000fe200078e0a53 */
[----:B------:R-:W-:Y:S01]  /*1a70*/  LOP3.LUT R74, R74, 0x3030303, RZ, 0xc0, !PT ;  /* 0x030303034a4a7812 */ /* 0x000fe200078ec0ff */
[----:B------:R-:W4:Y:S01]  /*1a80*/  LDS R82, [R26.X4+0x11a0] ;  /* 0x0011a0001a527984 */ /* 0x000f220000004800 */
[----:B------:R-:W-:Y:S02]  /*1a90*/  LOP3.LUT R81, R80, R81, RZ, 0xfc, !PT ;  /* 0x0000005150517212 */ /* 0x000fe400078efcff */
[----:B------:R-:W-:Y:S01]  /*1aa0*/  LOP3.LUT R83, R83, R78, R84, 0x64, !PT ;  /* 0x0000004e53537212 */ /* 0x000fe200078e6454 */
[----:B------:R-:W5:Y:S01]  /*1ab0*/  LDS R80, [R26.X4+0x119c] ;  /* 0x00119c001a507984 */ /* 0x000f620000004800 */
[----:B------:R-:W-:-:S02]  /*1ac0*/  PRMT R78, R78, 0xba98, RZ ;  /* 0x0000ba984e4e7816 */ /* 0x000fc400000000ff */
[----:B------:R-:W-:Y:S02]  /*1ad0*/  PRMT R83, R83, 0xba98, RZ ;  /* 0x0000ba9853537816 */ /* 0x000fe400000000ff */
[----:B------:R-:W-:Y:S01]  /*1ae0*/  LOP3.LUT R85, R75, 0x4040404, RZ, 0xc0, !PT ;  /* 0x040404044b557812 */ /* 0x000fe200078ec0ff */
[----:B0-----:R-:W-:Y:S01]  /*1af0*/  IDP.4A.S8.S8 R75, R81, R24, RZ ;  /* 0x00000018514b7226 */ /* 0x001fe200000006ff */
[C---:B------:R-:W-:Y:S01]  /*1b00*/  LOP3.LUT R84, R83.reuse, 0x80808080, R84, 0x6, !PT ;  /* 0x8080808053547812 */ /* 0x040fe200078e0654 */
[----:B------:R-:W0:Y:S01]  /*1b10*/  LDS R81, [R26.X4+0x1194] ;  /* 0x001194001a517984 */ /* 0x000e220000004800 */
[----:B------:R-:W-:Y:S02]  /*1b20*/  LOP3.LUT R83, R83, 0x7f7f7f7f, R78, 0x60, !PT ;  /* 0x7f7f7f7f53537812 */ /* 0x000fe400078e604e */
[----:B------:R-:W-:Y:S02]  /*1b30*/  LOP3.LUT R78, R74, 0x80808080, RZ, 0xfc, !PT ;  /* 0x808080804a4e7812 */ /* 0x000fe400078efcff */
[----:B-1----:R-:W-:-:S02]  /*1b40*/  SHF.R.S32.HI R76, RZ, UR6, R76 ;  /* 0x00000006ff4c7c19 */ /* 0x002fc4000801144c */
[----:B--2---:R-:W-:Y:S01]  /*1b50*/  SHF.R.S32.HI R77, RZ, UR5, R77 ;  /* 0x00000005ff4d7c19 */ /* 0x004fe2000801144d */
[----:B------:R-:W-:Y:S01]  /*1b60*/  IMAD.IADD R24, R78, 0x1, -R85 ;  /* 0x000000014e187824 */ /* 0x000fe200078e0a55 */
[----:B------:R-:W-:Y:S01]  /*1b70*/  LOP3.LUT R76, R76, 0x3030303, RZ, 0xc0, !PT ;  /* 0x030303034c4c7812 */ /* 0x000fe200078ec0ff */
[----:B------:R-:W1:Y:S01]  /*1b80*/  LDS R78, [R27.X4+0xc] ;  /* 0x00000c001b4e7984 */ /* 0x000e620000004800 */
[----:B------:R-:W-:Y:S01]  /*1b90*/  LOP3.LUT R84, R84, R83, RZ, 0xfc, !PT ;  /* 0x0000005354547212 */ /* 0x000fe200078efcff */
[----:B------:R-:W-:Y:S01]  /*1ba0*/  IMAD.SHL.U32 R77, R77, 0x4, RZ ;  /* 0x000000044d4d7824 */ /* 0x000fe200078e00ff */
[----:B------:R-:W-:Y:S01]  /*1bb0*/  LOP3.LUT R85, R85, R74, R24, 0x64, !PT ;  /* 0x0000004a55557212 */ /* 0x000fe200078e6418 */
[----:B------:R-:W2:Y:S01]  /*1bc0*/  LDS R83, [R27.X4+0x18] ;  /* 0x000018001b537984 */ /* 0x000ea20000004800 */
[----:B------:R-:W-:Y:S01]  /*1bd0*/  PRMT R74, R74, 0xba98, RZ ;  /* 0x0000ba984a4a7816 */ /* 0x000fe200000000ff */
[----:B------:R-:W-:Y:S01]  /*1be0*/  IDP.4A.S8.S8 R75, R84, R25, R75 ;  /* 0x00000019544b7226 */ /* 0x000fe2000000064b */
[----:B------:R-:W-:-:S02]  /*1bf0*/  PRMT R85, R85, 0xba98, RZ ;  /* 0x0000ba9855557816 */ /* 0x000fc400000000ff */
[----:B------:R-:W-:Y:S02]  /*1c00*/  LOP3.LUT R77, R77, 0x4040404, RZ, 0xc0, !PT ;  /* 0x040404044d4d7812 */ /* 0x000fe400078ec0ff */
[C---:B------:R-:W-:Y:S02]  /*1c10*/  LOP3.LUT R24, R85.reuse, 0x80808080, R24, 0x6, !PT ;  /* 0x8080808055187812 */ /* 0x040fe400078e0618 */
[----:B------:R-:W-:Y:S02]  /*1c20*/  LOP3.LUT R85, R85, 0x7f7f7f7f, R74, 0x60, !PT ;  /* 0x7f7f7f7f55557812 */ /* 0x000fe400078e604a */
[----:B------:R-:W-:Y:S02]  /*1c30*/  LOP3.LUT R74, R76, 0x80808080, RZ, 0xfc, !PT ;  /* 0x808080804c4a7812 */ /* 0x000fe400078efcff */
[----:B---3--:R-:W-:Y:S02]  /*1c40*/  SHF.R.S32.HI R79, RZ, UR6, R79 ;  /* 0x00000006ff4f7c19 */ /* 0x008fe4000801144f */
[----:B----4-:R-:W-:Y:S01]  /*1c50*/  SHF.R.S32.HI R82, RZ, UR5, R82 ;  /* 0x00000005ff527c19 */ /* 0x010fe20008011452 */
[----:B------:R-:W-:Y:S01]  /*1c60*/  IMAD.IADD R84, R74, 0x1, -R77 ;  /* 0x000000014a547824 */ /* 0x000fe200078e0a4d */
[----:B------:R-:W-:-:S02]  /*1c70*/  LOP3.LUT R74, R24, R85, RZ, 0xfc, !PT ;  /* 0x00000055184a7212 */ /* 0x000fc400078efcff */
[----:B-----5:R-:W-:Y:S01]  /*1c80*/  SHF.R.S32.HI R80, RZ, UR5, R80 ;  /* 0x00000005ff507c19 */ /* 0x020fe20008011450 */
[----:B------:R-:W3:Y:S01]  /*1c90*/  LDS.64 R24, [R48] ;  /* 0x0000000030187984 */ /* 0x000ee20000000a00 */
[--C-:B------:R-:W-:Y:S01]  /*1ca0*/  LOP3.LUT R77, R77, R76, R84.reuse, 0x64, !PT ;  /* 0x0000004c4d4d7212 */ /* 0x100fe200078e6454 */
[----:B------:R-:W-:Y:S01]  /*1cb0*/  IMAD.SHL.U32 R82, R82, 0x4, RZ ;  /* 0x0000000452527824 */ /* 0x000fe200078e00ff */
[----:B------:R-:W-:Y:S01]  /*1cc0*/  PRMT R76, R76, 0xba98, RZ ;  /* 0x0000ba984c4c7816 */ /* 0x000fe200000000ff */
[----:B------:R-:W-:Y:S01]  /*1cd0*/  IMAD.SHL.U32 R85, R80, 0x4, RZ ;  /* 0x0000000450557824 */ /* 0x000fe200078e00ff */
[----:B------:R-:W-:Y:S02]  /*1ce0*/  PRMT R77, R77, 0xba98, RZ ;  /* 0x0000ba984d4d7816 */ /* 0x000fe400000000ff */
[----:B------:R-:W-:Y:S02]  /*1cf0*/  LOP3.LUT R80, R79, 0x3030303, RZ, 0xc0, !PT ;  /* 0x030303034f507812 */ /* 0x000fe400078ec0ff */
[----:B------:R-:W-:-:S02]  /*1d00*/  LOP3.LUT R79, R77, 0x80808080, R84, 0x6, !PT ;  /* 0x808080804d4f7812 */ /* 0x000fc400078e0654 */
[----:B------:R-:W-:Y:S02]  /*1d10*/  LOP3.LUT R76, R77, 0x7f7f7f7f, R76, 0x60, !PT ;  /* 0x7f7f7f7f4d4c7812 */ /* 0x000fe400078e604c */
[----:B------:R-:W-:Y:S02]  /*1d20*/  LOP3.LUT R77, R85, 0x4040404, RZ, 0xc0, !PT ;  /* 0x04040404554d7812 */ /* 0x000fe400078ec0ff */
[----:B------:R-:W-:Y:S02]  /*1d30*/  LOP3.LUT R84, R80, 0x80808080, RZ, 0xfc, !PT ;  /* 0x8080808050547812 */ /* 0x000fe400078efcff */
[----:B0-----:R-:W-:Y:S02]  /*1d40*/  SHF.R.S32.HI R81, RZ, UR5, R81 ;  /* 0x00000005ff517c19 */ /* 0x001fe40008011451 */
[----:B------:R-:W-:Y:S01]  /*1d50*/  LOP3.LUT R79, R79, R76, RZ, 0xfc, !PT ;  /* 0x0000004c4f4f7212 */ /* 0x000fe200078efcff */
[----:B------:R-:W-:Y:S01]  /*1d60*/  IMAD.IADD R85, R84, 0x1, -R77 ;  /* 0x0000000154557824 */ /* 0x000fe200078e0a4d */
[----:B------:R-:W-:Y:S01]  /*1d70*/  LDS R76, [R27.X4+0x1c] ;  /* 0x00001c001b4c7984 */ /* 0x000fe20000004800 */
[----:B-1----:R-:W-:Y:S01]  /*1d80*/  SHF.R.S32.HI R78, RZ, UR6, R78 ;  /* 0x00000006ff4e7c19 */ /* 0x002fe2000801144e */
[----:B------:R-:W-:Y:S01]  /*1d90*/  IMAD.SHL.U32 R81, R81, 0x4, RZ ;  /* 0x0000000451517824 */ /* 0x000fe200078e00ff */
[----:B------:R-:W-:-:S02]  /*1da0*/  PRMT R87, R80, 0xba98, RZ ;  /* 0x0000ba9850577816 */ /* 0x000fc400000000ff */
[----:B------:R-:W-:Y:S02]  /*1db0*/  LOP3.LUT R84, R77, R80, R85, 0x64, !PT ;  /* 0x000000504d547212 */ /* 0x000fe400078e6455 */
[----:B------:R2:W0:Y:S01]  /*1dc0*/  LDS R77, [R26.X4+0x11a4] ;  /* 0x0011a4001a4d7984 */ /* 0x0004220000004800 */
[----:B------:R-:W-:Y:S02]  /*1dd0*/  LOP3.LUT R78, R78, 0x3030303, RZ, 0xc0, !PT ;  /* 0x030303034e4e7812 */ /* 0x000fe400078ec0ff */
[----:B------:R-:W-:Y:S02]  /*1de0*/  LOP3.LUT R81, R81, 0x4040404, RZ, 0xc0, !PT ;  /* 0x0404040451517812 */ /* 0x000fe400078ec0ff */
[----:B------:R-:W-:Y:S02]  /*1df0*/  LOP3.LUT R80, R78, 0x80808080, RZ, 0xfc, !PT ;  /* 0x808080804e507812 */ /* 0x000fe400078efcff */
[----:B------:R-:W-:Y:S02]  /*1e00*/  PRMT R84, R84, 0xba98, RZ ;  /* 0x0000ba9854547816 */ /* 0x000fe400000000ff */
[----:B--2---:R-:W-:Y:S01]  /*1e10*/  SHF.R.S32.HI R26, RZ, UR6, R83 ;  /* 0x00000006ff1a7c19 */ /* 0x004fe20008011453 */
[----:B------:R-:W-:Y:S01]  /*1e20*/  IMAD.IADD R80, R80, 0x1, -R81 ;  /* 0x0000000150507824 */ /* 0x000fe200078e0a51 */
[----:B------:R-:W-:Y:S01]  /*1e30*/  LOP3.LUT R27, R82, 0x4040404, RZ, 0xc0, !PT ;  /* 0x04040404521b7812 */ /* 0x000fe200078ec0ff */
[----:B---3--:R-:W-:Y:S01]  /*1e40*/  IDP.4A.S8.S8 R24, R79, R24, RZ ;  /* 0x000000184f187226 */ /* 0x008fe200000006ff */
[----:B------:R-:W-:-:S02]  /*1e50*/  LOP3.LUT R26, R26, 0x3030303, RZ, 0xc0, !PT ;  /* 0x030303031a1a7812 */ /* 0x000fc400078ec0ff */
[----:B------:R-:W-:Y:S02]  /*1e60*/  LOP3.LUT R85, R84, 0x80808080, R85, 0x6, !PT ;  /* 0x8080808054557812 */ /* 0x000fe400078e0655 */
[----:B------:R-:W-:Y:S02]  /*1e70*/  LOP3.LUT R86, R26, 0x80808080, RZ, 0xfc, !PT ;  /* 0x808080801a567812 */ /* 0x000fe400078efcff */
[----:B------:R-:W-:Y:S02]  /*1e80*/  LOP3.LUT R84, R84, 0x7f7f7f7f, R87, 0x60, !PT ;  /* 0x7f7f7f7f54547812 */ /* 0x000fe400078e6057 */
[----:B------:R-:W-:Y:S01]  /*1e90*/  LOP3.LUT R81, R81, R78, R80, 0x64, !PT ;  /* 0x0000004e51517212 */ /* 0x000fe200078e6450 */
[----:B------:R-:W-:Y:S01]  /*1ea0*/  IMAD.IADD R83, R86, 0x1, -R27 ;  /* 0x0000000156537824 */ /* 0x000fe200078e0a1b */
[----:B------:R-:W-:Y:S01]  /*1eb0*/  LOP3.LUT R84, R85, R84, RZ, 0xfc, !PT ;  /* 0x0000005455547212 */ /* 0x000fe200078efcff */
[----:B------:R-:W-:Y:S01]  /*1ec0*/  IMAD.U32 R85, RZ, RZ, UR8 ;  /* 0x00000008ff557e24 */ /* 0x000fe2000f8e00ff */
[----:B------:R-:W-:-:S02]  /*1ed0*/  PRMT R81, R81, 0xba98, RZ ;  /* 0x0000ba9851517816 */ /* 0x000fc400000000ff */
[----:B------:R-:W-:Y:S01]  /*1ee0*/  PRMT R82, R78, 0xba98, RZ ;  /* 0x0000ba984e527816 */ /* 0x000fe200000000ff */
[----:B------:R-:W-:Y:S01]  /*1ef0*/  IMAD R85, R85, 0x10, R0 ;  /* 0x0000001055557824 */ /* 0x000fe200078e0200 */
[C---:B------:R-:W-:Y:S02]  /*1f00*/  LOP3.LUT R78, R81.reuse, 0x80808080, R80, 0x6, !PT ;  /* 0x80808080514e7812 */ /* 0x040fe400078e0650 */
[----:B------:R-:W-:Y:S01]  /*1f10*/  LOP3.LUT R79, R81, 0x7f7f7f7f, R82, 0x60, !PT ;  /* 0x7f7f7f7f514f7812 */ /* 0x000fe200078e6052 */
[----:B------:R-:W-:Y:S01]  /*1f20*/  IDP.4A.S8.S8 R81, R84, R25, R24 ;  /* 0x0000001954517226 */ /* 0x000fe20000000618 */
[----:B------:R-:W-:Y:S01]  /*1f30*/  LOP3.LUT R27, R27, R26, R83, 0x64, !PT ;  /* 0x0000001a1b1b7212 */ /* 0x000fe200078e6453 */
[----:B------:R-:W1:Y:S01]  /*1f40*/  LDS.64 R24, [R48+-0x8] ;  /* 0xfffff80030187984 */ /* 0x000e620000000a00 */
[----:B------:R-:W-:Y:S02]  /*1f50*/  PRMT R87, R26, 0xba98, RZ ;  /* 0x0000ba981a577816 */ /* 0x000fe400000000ff */
[----:B------:R-:W-:-:S02]  /*1f60*/  PRMT R80, R27, 0xba98, RZ ;  /* 0x0000ba981b507816 */ /* 0x000fc400000000ff */
[----:B------:R2:W3:Y:S01]  /*1f70*/  LDS.64 R26, [R48+0x8] ;  /* 0x00000800301a7984 */ /* 0x0004e20000000a00 */
[----:B0-----:R-:W-:Y:S01]  /*1f80*/  SHF.R.S32.HI R84, RZ, UR5, R77 ;  /* 0x00000005ff547c19 */ /* 0x001fe2000801144d */
[----:B------:R-:W-:Y:S01]  /*1f90*/  UIADD3 UR5, UR5, 0x1, URZ ;  /* 0x0000000105057890 */ /* 0x000fe2000fffe03f */
[C---:B------:R-:W-:Y:S01]  /*1fa0*/  LOP3.LUT R82, R80.reuse, 0x80808080, R83, 0x6, !PT ;  /* 0x8080808050527812 */ /* 0x040fe200078e0653 */
[----:B------:R-:W-:Y:S01]  /*1fb0*/  LDS.S8 R77, [R85+UR6] ;  /* 0x00000006554d7984 */ /* 0x000fe20008000200 */
[----:B------:R-:W-:Y:S02]  /*1fc0*/  LOP3.LUT R83, R80, 0x7f7f7f7f, R87, 0x60, !PT ;  /* 0x7f7f7f7f50537812 */ /* 0x000fe400078e6057 */
[----:B------:R-:W-:Y:S01]  /*1fd0*/  SHF.R.S32.HI R86, RZ, 0x1f, R49 ;  /* 0x0000001fff567819 */ /* 0x000fe20000011431 */
[----:B------:R-:W0:Y:S01]  /*1fe0*/  LDS.S8 R80, [R85+UR6+-0x1] ;  /* 0xffffff0655507984 */ /* 0x000e220008000200 */
[----:B------:R-:W-:Y:S01]  /*1ff0*/  SHF.R.S32.HI R76, RZ, UR6, R76 ;  /* 0x00000006ff4c7c19 */ /* 0x000fe2000801144c */
[----:B------:R-:W-:Y:S01]  /*2000*/  UIADD3 UR6, UR6, 0x2, URZ ;  /* 0x0000000206067890 */ /* 0x000fe2000fffe03f */
[----:B------:R-:W-:Y:S01]  /*2010*/  LEA.HI R87, R86, R49, RZ, 0x3 ;  /* 0x0000003156577211 */ /* 0x000fe200078f18ff */
[----:B------:R-:W-:Y:S01]  /*2020*/  IMAD.SHL.U32 R86, R84, 0x4, RZ ;  /* 0x0000000454567824 */ /* 0x000fe200078e00ff */
[----:B------:R-:W-:Y:S01]  /*2030*/  LOP3.LUT R84, R76, 0x3030303, RZ, 0xc0, !PT ;  /* 0x030303034c547812 */ /* 0x000fe200078ec0ff */
[----:B------:R-:W-:Y:S01]  /*2040*/  UISETP.GE.U32.AND UP0, UPT, UR6, 0x8, UPT ;  /* 0x000000080600788c */ /* 0x000fe2000bf06070 */
[----:B------:R-:W-:-:S02]  /*2050*/  SHF.R.S32.HI R89, RZ, 0x3, R87 ;  /* 0x00000003ff597819 */ /* 0x000fc40000011457 */
[----:B------:R-:W-:Y:S02]  /*2060*/  LOP3.LUT R87, R86, 0x4040404, RZ, 0xc0, !PT ;  /* 0x0404040456577812 */ /* 0x000fe400078ec0ff */
[----:B------:R-:W-:Y:S01]  /*2070*/  LOP3.LUT R76, R84, 0x80808080, RZ, 0xfc, !PT ;  /* 0x80808080544c7812 */ /* 0x000fe200078efcff */
[----:B------:R-:W-:Y:S01]  /*2080*/  LDS R85, [R89.X4+0x1fe8] ;  /* 0x001fe80059557984 */ /* 0x000fe20000004800 */
[----:B------:R-:W-:Y:S02]  /*2090*/  LOP3.LUT R82, R82, R83, RZ, 0xfc, !PT ;  /* 0x0000005352527212 */ /* 0x000fe400078efcff */
[----:B------:R-:W-:Y:S01]  /*20a0*/  LOP3.LUT R78, R78, R79, RZ, 0xfc, !PT ;  /* 0x0000004f4e4e7212 */ /* 0x000fe200078efcff */
[----:B------:R-:W-:Y:S01]  /*20b0*/  IMAD.IADD R86, R76, 0x1, -R87 ;  /* 0x000000014c567824 */ /* 0x000fe200078e0a57 */
[----:B------:R-:W-:Y:S01]  /*20c0*/  PLOP3.LUT P0, PT, PT, PT, UP0, 0x80, 0x0 ;  /* 0x000000000000781c */ /* 0x000fe20003f0f008 */
[----:B------:R-:W4:Y:S01]  /*20d0*/  LDS R76, [R88.X4+0x1080] ;  /* 0x00108000584c7984 */ /* 0x000f220000004800 */
[----:B--2---:R-:W-:-:S02]  /*20e0*/  IADD3 R48, R48, 0x20, RZ ;  /* 0x0000002030307810 */ /* 0x004fc40007ffe0ff */
[--C-:B------:R-:W-:Y:S02]  /*20f0*/  LOP3.LUT R87, R87, R84, R86.reuse, 0x64, !PT ;  /* 0x0000005457577212 */ /* 0x100fe400078e6456 */
[----:B------:R-:W-:Y:S02]  /*2100*/  PRMT R84, R84, 0xba98, RZ ;  /* 0x0000ba9854547816 */ /* 0x000fe400000000ff */
[----:B------:R-:W-:Y:S01]  /*2110*/  PRMT R87, R87, 0xba98, RZ ;  /* 0x0000ba9857577816 */ /* 0x000fe200000000ff */
[----:B-1----:R-:W-:Y:S01]  /*2120*/  IDP.4A.S8.S8 R24, R74, R24, R75 ;  /* 0x000000184a187226 */ /* 0x002fe2000000064b */
[----:B------:R-:W-:Y:S02]  /*2130*/  IADD3 R49, R49, 0x8, RZ ;  /* 0x0000000831317810 */ /* 0x000fe40007ffe0ff */
[C---:B------:R-:W-:Y:S01]  /*2140*/  LOP3.LUT R86, R87.reuse, 0x80808080, R86, 0x6, !PT ;  /* 0x8080808057567812 */ /* 0x040fe200078e0656 */
[----:B------:R-:W-:Y:S01]  /*2150*/  IDP.4A.S8.S8 R25, R78, R25, R24 ;  /* 0x000000194e197226 */ /* 0x000fe20000000618 */
[----:B------:R-:W-:Y:S01]  /*2160*/  LOP3.LUT R87, R87, 0x7f7f7f7f, R84, 0x60, !PT ;  /* 0x7f7f7f7f57577812 */ /* 0x000fe200078e6054 */
[----:B---3--:R-:W-:-:S03]  /*2170*/  IDP.4A.S8.S8 R26, R82, R26, R81 ;  /* 0x0000001a521a7226 */ /* 0x008fc60000000651 */
[----:B------:R-:W-:Y:S01]  /*2180*/  LOP3.LUT R86, R86, R87, RZ, 0xfc, !PT ;  /* 0x0000005756567212 */ /* 0x000fe200078efcff */
[----:B0-----:R-:W-:-:S04]  /*2190*/  IMAD R80, R25, R80, RZ ;  /* 0x0000005019507224 */ /* 0x001fc800078e02ff */
[----:B------:R-:W-:-:S04]  /*21a0*/  IDP.4A.S8.S8 R26, R86, R27, R26 ;  /* 0x0000001b561a7226 */ /* 0x000fc8000000061a */
[----:B------:R-:W-:-:S06]  /*21b0*/  IMAD R26, R26, R77, R80 ;  /* 0x0000004d1a1a7224 */ /* 0x000fcc00078e0250 */
[----:B------:R-:W0:Y:S01]  /*21c0*/  I2F R26, R26 ;  /* 0x0000001a001a7306 */ /* 0x000e220000201400 */
[----:B----4-:R-:W-:-:S04]  /*21d0*/  FMUL.FTZ R76, R85, R76 ;  /* 0x0000004c554c7220 */ /* 0x010fc80000410000 */
[----:B0-----:R-:W-:Y:S01]  /*21e0*/  FFMA.FTZ R67, R76, R26, R67 ;  /* 0x0000001a4c437223 */ /* 0x001fe20000010043 */
[----:B------:R-:W-:Y:S05]  /*21f0*/  @!P0 BRA `(.L_x_605) ;  /* 0xfffff5e000008947 */ /* 0x000fea000383ffff */
[----:B------:R-:W-:Y:S01]  /*2200*/  IMAD.U32 R25, RZ, RZ, UR4 ;  /* 0x00000004ff197e24 */ /* 0x000fe2000f8e00ff */
[----:B------:R-:W-:Y:S01]  /*2210*/  BAR.SYNC.DEFER_BLOCKING 0x0 ;  /* 0x0000000000007b1d */ /* 0x000fe20000010000 */
[----:B------:R-:W-:Y:S02]  /*2220*/  IMAD.U32 R26, RZ, RZ, UR4 ;  /* 0x00000004ff1a7e24 */ /* 0x000fe4000f8e00ff */
[----:B------:R-:W-:Y:S02]  /*2230*/  IMAD R24, R25, 0x8, R12 ;  /* 0x0000000819187824 */ /* 0x000fe400078e020c */
[----:B------:R-:W-:-:S03]  /*2240*/  IMAD R26, R26, 0x8, R65 ;  /* 0x000000081a1a7824 */ /* 0x000fc600078e0241 */
[----:B------:R-:W-:Y:S02]  /*2250*/  LEA.HI R24, R21, R24, RZ, 0x1d ;  /* 0x0000001815187211 */ /* 0x000fe400078fe8ff */
[----:B------:R-:W-:-:S03]  /*2260*/  IADD3 R26, R26, 0x4, RZ ;  /* 0x000000041a1a7810 */ /* 0x000fc60007ffe0ff */
[----:B------:R-:W-:-:S04]  /*2270*/  IMAD.WIDE R24, R24, R73, c[0x0][0x168] ;  /* 0x00005a0018187625 */ /* 0x000fc800078e0249 */
[----:B------:R-:W-:Y:S01]  /*2280*/  IMAD.WIDE.U32 R26, R26, R73, c[0x0][0x168] ;  /* 0x00005a001a1a7625 */ /* 0x000fe200078e0049 */
[----:B------:R-:W-:-:S05]  /*2290*/  IADD3 R24, P0, R18, R24, RZ ;  /* 0x0000001812187210 */ /* 0x000fca0007f1e0ff */
[----:B------:R-:W-:Y:S01]  /*22a0*/  IMAD.X R25, RZ, RZ, R25, P0 ;  /* 0x000000ffff197224 */ /* 0x000fe200000e0619 */
[----:B------:R-:W2:Y:S05]  /*22b0*/  LDG.E.U16.CONSTANT R26, [R26.64] ;  /* 0x0000000c1a1a7981 */ /* 0x000eaa000c1e9500 */
[----:B------:R-:W3:Y:S01]  /*22c0*/  LDG.E.CONSTANT R25, [R24.64+0x4] ;  /* 0x0000040c18197981 */ /* 0x000ee2000c1e9900 */
[----:B------:R-:W-:Y:S01]  /*22d0*/  UMOV UR8, 0x8 ;  /* 0x0000000800087882 */ /* 0x000fe20000000000 */
[----:B--2---:R-:W-:Y:S02]  /*22e0*/  HADD2.F32 R48, -RZ, R26.H0_H0 ;  /* 0x2000001aff307230 */ /* 0x004fe40000004100 */
[----:B---3--:R0:W-:Y:S04]  /*22f0*/  STS [R16.X4+0x1de8], R25 ;  /* 0x001de81910007388 */ /* 0x0081e80000004800 */
[----:B------:R0:W-:Y:S04]  /*2300*/  STS [R17+0x1fe8], R48 ;  /* 0x001fe83011007388 */ /* 0x0001e80000000800 */
[----:B------:R-:W-:Y:S06]  /*2310*/  BAR.SYNC.DEFER_BLOCKING 0x0 ;  /* 0x0000000000007b1d */ /* 0x000fec0000010000 */
.L_x_606:
[----:B------:R-:W-:Y:S01]  /*2320*/  USHF.R.U32.HI UR9, URZ, 0x4, UR8 ;  /* 0x000000043f097899 */ /* 0x000fe20008011608 */
[----:B------:R-:W-:Y:S01]  /*2330*/  IMAD.MOV.U32 R75, RZ, RZ, 0x21 ;  /* 0x00000021ff4b7424 */ /* 0x000fe200078e00ff */
[----:B------:R-:W-:-:S02]  /*2340*/  ULOP3.LUT UR5, UR8, 0x3ffffff0, URZ, 0xc0, !UPT ;  /* 0x3ffffff008057892 */ /* 0x000fc4000f8ec03f */
[----:B------:R-:W-:Y:S02]  /*2350*/  ULOP3.LUT UR6, UR8, 0x8, URZ, 0xc0, !UPT ;  /* 0x0000000808067892 */ /* 0x000fe4000f8ec03f */
[----:B0-----:R-:W-:Y:S01]  /*2360*/  IMAD.U32 R25, RZ, RZ, UR9 ;  /* 0x00000009ff197e24 */ /* 0x001fe2000f8e00ff */
[----:B------:R-:W-:Y:S01]  /*2370*/  ULOP3.LUT UR14, UR8, 0xe, URZ, 0xc0, !UPT ;  /* 0x0000000e080e7892 */ /* 0x000fe2000f8ec03f */
[----:B------:R-:W-:Y:S01]  /*2380*/  IMAD R75, R66, R75, UR5 ;  /* 0x00000005424b7e24 */ /* 0x000fe2000f8e024b */
[----:B------:R-:W-:Y:S01]  /*2390*/  ULOP3.LUT UR11, UR8, 0x6, URZ, 0xc0, !UPT ;  /* 0x00000006080b7892 */ /* 0x000fe2000f8ec03f */
[----:B------:R-:W-:Y:S01]  /*23a0*/  IMAD R76, R25, 0x8, R14 ;  /* 0x00000008194c7824 */ /* 0x000fe200078e020e */
[----:B------:R-:W-:Y:S02]  /*23b0*/  USHF.R.U32.HI UR15, URZ, 0x1, UR14 ;  /* 0x000000013f0f7899 */ /* 0x000fe4000801160e */
[----:B------:R-:W-:Y:S01]  /*23c0*/  IADD3 R75, R75, UR6, RZ ;  /* 0x000000064b4b7c10 */ /* 0x000fe2000fffe0ff */
[----:B------:R-:W-:Y:S01]  /*23d0*/  USHF.L.U32 UR5, UR8, 0x2, URZ ;  /* 0x0000000208057899 */ /* 0x000fe2000800063f */
[----:B------:R-:W0:Y:S03]  /*23e0*/  LDS R25, [R76.X4+0x1188] ;  /* 0x001188004c197984 */ /* 0x000e260000004800 */
[----:B------:R-:W-:Y:S01]  /*23f0*/  ULOP3.LUT UR6, UR5, 0x18, URZ, 0xc0, !UPT ;  /* 0x0000001805067892 */ /* 0x000fe2000f8ec03f */
[----:B------:R-:W1:Y:S01]  /*2400*/  LDS R24, [R75.X4] ;  /* 0x000000004b187984 */ /* 0x000e620000004800 */
[----:B------:R-:W-:-:S02]  /*2410*/  USHF.R.U32.HI UR5, URZ, 0x1, UR8 ;  /* 0x000000013f057899 */ /* 0x000fc40008011608 */
[----:B------:R-:W-:Y:S01]  /*2420*/  UIADD3 UR8, UR8, 0x2, URZ ;  /* 0x0000000208087890 */ /* 0x000fe2000fffe03f */
[----:B------:R-:W2:Y:S01]  /*2430*/  LDS R81, [R76.X4+0x118c] ;  /* 0x00118c004c517984 */ /* 0x000ea20000004800 */
[----:B------:R-:W-:Y:S01]  /*2440*/  ULOP3.LUT UR5, UR5, 0x7, URZ, 0xc0, !UPT ;  /* 0x0000000705057892 */ /* 0x000fe2000f8ec03f */
[----:B------:R-:W-:Y:S01]  /*2450*/  IADD3 R74, R22, UR6, RZ ;  /* 0x00000006164a7c10 */ /* 0x000fe2000fffe0ff */
[----:B------:R-:W-:Y:S01]  /*2460*/  UISETP.GE.U32.AND UP0, UPT, UR8, 0x10, UPT ;  /* 0x000000100800788c */ /* 0x000fe2000bf06070 */
[----:B------:R-:W3:Y:S04]  /*2470*/  LDS R80, [R75.X4+0x4] ;  /* 0x000004004b507984 */ /* 0x000ee80000004800 */
[----:B------:R-:W4:Y:S01]  /*2480*/  LDS R82, [R75.X4+0x10] ;  /* 0x000010004b527984 */ /* 0x000f220000004800 */
[----:B------:R-:W-:-:S03]  /*2490*/  PLOP3.LUT P0, PT, PT, PT, UP0, 0x80, 0x0 ;  /* 0x000000000000781c */ /* 0x000fc60003f0f008 */
[----:B------:R-:W5:Y:S04]  /*24a0*/  LDS R26, [R76.X4+0x1198] ;  /* 0x001198004c1a7984 */ /* 0x000f680000004800 */
[----:B------:R-:W-:Y:S01]  /*24b0*/  LDS.64 R48, [R74.X4+0x1de8] ;  /* 0x001de8004a307984 */ /* 0x000fe20000004a00 */
[----:B0-----:R-:W-:Y:S02]  /*24c0*/  SHF.R.S32.HI R25, RZ, UR15, R25 ;  /* 0x0000000fff197c19 */ /* 0x001fe40008011419 */
[----:B-1----:R-:W-:-:S03]  /*24d0*/  SHF.R.S32.HI R24, RZ, UR11, R24 ;  /* 0x0000000bff187c19 */ /* 0x002fc60008011418 */
[----:B------:R-:W-:Y:S02]  /*24e0*/  IMAD.SHL.U32 R27, R25, 0x4, RZ ;  /* 0x00000004191b7824 */ /* 0x000fe400078e00ff */
[----:B------:R-:W0:Y:S01]  /*24f0*/  LDS R25, [R75.X4+0x14] ;  /* 0x000014004b197984 */ /* 0x000e220000004800 */
[----:B------:R-:W-:Y:S02]  /*2500*/  LOP3.LUT R77, R24, 0x3030303, RZ, 0xc0, !PT ;  /* 0x03030303184d7812 */ /* 0x000fe400078ec0ff */
[----:B------:R-:W-:Y:S01]  /*2510*/  LOP3.LUT R78, R27, 0x4040404, RZ, 0xc0, !PT ;  /* 0x040404041b4e7812 */ /* 0x000fe200078ec0ff */
[----:B------:R-:W1:Y:S01]  /*2520*/  LDS R24, [R76.X4+0x119c] ;  /* 0x00119c004c187984 */ /* 0x000e620000004800 */
[----:B------:R-:W-:Y:S02]  /*2530*/  LOP3.LUT R79, R77, 0x80808080, RZ, 0xfc, !PT ;  /* 0x808080804d4f7812 */ /* 0x000fe400078efcff */
[----:B--2---:R-:W-:Y:S02]  /*2540*/  SHF.R.S32.HI R81, RZ, UR5, R81 ;  /* 0x00000005ff517c19 */ /* 0x004fe40008011451 */
[----:B---3--:R-:W-:Y:S01]  /*2550*/  SHF.R.S32.HI R27, RZ, UR11, R80 ;  /* 0x0000000bff1b7c19 */ /* 0x008fe20008011450 */
[----:B------:R-:W-:Y:S01]  /*2560*/  IMAD.IADD R79, R79, 0x1, -R78 ;  /* 0x000000014f4f7824 */ /* 0x000fe200078e0a4e */
[----:B----4-:R-:W-:Y:S01]  /*2570*/  SHF.R.S32.HI R84, RZ, UR11, R82 ;  /* 0x0000000bff547c19 */ /* 0x010fe20008011452 */
[----:B------:R-:W-:Y:S01]  /*2580*/  IMAD.SHL.U32 R81, R81, 0x4, RZ ;  /* 0x0000000451517824 */ /* 0x000fe200078e00ff */
[----:B------:R-:W-:-:S02]  /*2590*/  LOP3.LUT R27, R27, 0x3030303, RZ, 0xc0, !PT ;  /* 0x030303031b1b7812 */ /* 0x000fc400078ec0ff */
[----:B------:R-:W-:Y:S02]  /*25a0*/  LOP3.LUT R78, R78, R77, R79, 0x64, !PT ;  /* 0x0000004d4e4e7212 */ /* 0x000fe400078e644f */
[----:B------:R-:W-:Y:S02]  /*25b0*/  LOP3.LUT R82, R81, 0x4040404, RZ, 0xc0, !PT ;  /* 0x0404040451527812 */ /* 0x000fe400078ec0ff */
[----:B------:R-:W-:Y:S02]  /*25c0*/  PRMT R81, R77, 0xba98, RZ ;  /* 0x0000ba984d517816 */ /* 0x000fe400000000ff */
[----:B------:R-:W-:Y:S02]  /*25d0*/  PRMT R78, R78, 0xba98, RZ ;  /* 0x0000ba984e4e7816 */ /* 0x000fe400000000ff */
[----:B-----5:R-:W-:Y:S02]  /*25e0*/  SHF.R.S32.HI R77, RZ, UR5, R26 ;  /* 0x00000005ff4d7c19 */ /* 0x020fe4000801141a */
[----:B------:R-:W-:-:S02]  /*25f0*/  LOP3.LUT R83, R27, 0x80808080, RZ, 0xfc, !PT ;  /* 0x808080801b537812 */ /* 0x000fc400078efcff */
[C---:B------:R-:W-:Y:S02]  /*2600*/  LOP3.LUT R26, R78.reuse, 0x80808080, R79, 0x6, !PT ;  /* 0x808080804e1a7812 */ /* 0x040fe400078e064f */
[----:B------:R-:W-:Y:S01]  /*2610*/  LOP3.LUT R81, R78, 0x7f7f7f7f, R81, 0x60, !PT ;  /* 0x7f7f7f7f4e517812 */ /* 0x000fe200078e6051 */
[----:B------:R-:W-:Y:S01]  /*2620*/  IMAD.SHL.U32 R78, R77, 0x4, RZ ;  /* 0x000000044d4e7824 */ /* 0x000fe200078e00ff */
[----:B------:R-:W-:Y:S01]  /*2630*/  LOP3.LUT R79, R84, 0x3030303, RZ, 0xc0, !PT ;  /* 0x03030303544f7812 */ /* 0x000fe200078ec0ff */
[----:B------:R-:W-:Y:S01]  /*2640*/  IMAD.IADD R80, R83, 0x1, -R82 ;  /* 0x0000000153507824 */ /* 0x000fe200078e0a52 */
[----:B------:R-:W2:Y:S01]  /*2650*/  LDS R77, [R76.X4+0x1190] ;  /* 0x001190004c4d7984 */ /* 0x000ea20000004800 */
[----:B------:R-:W-:Y:S02]  /*2660*/  LOP3.LUT R81, R26, R81, RZ, 0xfc, !PT ;  /* 0x000000511a517212 */ /* 0x000fe400078efcff */
[----:B------:R-:W-:Y:S02]  /*2670*/  LOP3.LUT R85, R79, 0x80808080, RZ, 0xfc, !PT ;  /* 0x808080804f557812 */ /* 0x000fe400078efcff */
[----:B------:R-:W-:-:S02]  /*2680*/  LOP3.LUT R84, R78, 0x4040404, RZ, 0xc0, !PT ;  /* 0x040404044e547812 */ /* 0x000fc400078ec0ff */
[----:B------:R-:W-:Y:S01]  /*2690*/  LOP3.LUT R82, R82, R27, R80, 0x64, !PT ;  /* 0x0000001b52527212 */ /* 0x000fe200078e6450 */
[----:B------:R-:W3:Y:S01]  /*26a0*/  LDS R78, [R75.X4+0x8] ;  /* 0x000008004b4e7984 */ /* 0x000ee20000004800 */
[----:B0-----:R-:W-:Y:S01]  /*26b0*/  SHF.R.S32.HI R25, RZ, UR11, R25 ;  /* 0x0000000bff197c19 */ /* 0x001fe20008011419 */
        /* <DEDUP_REMOVED lines=8> */
[----:B-1----:R-:W-:Y:S02]  /*2740*/  SHF.R.S32.HI R24, RZ, UR5, R24 ;  /* 0x00000005ff187c19 */ /* 0x002fe40008011418 */
[----:B------:R-:W-:Y:S02]  /*2750*/  LOP3.LUT R80, R80, R83, RZ, 0xfc, !PT ;  /* 0x0000005350507212 */ /* 0x000fe400078efcff */
[C---:B------:R-:W-:Y:S01]  /*2760*/  LOP3.LUT R83, R84.reuse, 0x80808080, R85, 0x6, !PT ;  /* 0x8080808054537812 */ /* 0x040fe200078e0655 */
[----:B------:R-:W-:Y:S01]  /*2770*/  IDP.4A.S8.S8 R85, R81, R48, RZ ;  /* 0x0000003051557226 */ /* 0x000fe200000006ff */
[----:B------:R-:W-:Y:S01]  /*2780*/  LOP3.LUT R84, R84, 0x7f7f7f7f, R79, 0x60, !PT ;  /* 0x7f7f7f7f54547812 */ /* 0x000fe200078e604f */
[----:B------:R-:W-:Y:S01]  /*2790*/  IMAD.SHL.U32 R79, R24, 0x4, RZ ;  /* 0x00000004184f7824 */ /* 0x000fe200078e00ff */
[----:B------:R-:W-:Y:S01]  /*27a0*/  LOP3.LUT R82, R25, 0x3030303, RZ, 0xc0, !PT ;  /* 0x0303030319527812 */ /* 0x000fe200078ec0ff */
[----:B------:R-:W-:Y:S01]  /*27b0*/  IDP.4A.S8.S8 R49, R80, R49, R85 ;  /* 0x0000003150317226 */ /* 0x000fe20000000655 */
[----:B------:R-:W0:Y:S01]  /*27c0*/  LDS.128 R24, [R74.X4+0x1df0] ;  /* 0x001df0004a187984 */ /* 0x000e220000004c00 */
[----:B------:R-:W-:-:S02]  /*27d0*/  LOP3.LUT R83, R83, R84, RZ, 0xfc, !PT ;  /* 0x0000005453537212 */ /* 0x000fc400078efcff */
[----:B------:R-:W-:Y:S01]  /*27e0*/  LOP3.LUT R81, R79, 0x4040404, RZ, 0xc0, !PT ;  /* 0x040404044f517812 */ /* 0x000fe200078ec0ff */
[----:B------:R-:W1:Y:S01]  /*27f0*/  LDS R80, [R75.X4+0xc] ;  /* 0x00000c004b507984 */ /* 0x000e620000004800 */
[C---:B------:R-:W-:Y:S02]  /*2800*/  LOP3.LUT R48, R82.reuse, 0x80808080, RZ, 0xfc, !PT ;  /* 0x8080808052307812 */ /* 0x040fe400078efcff */
[----:B--2---:R-:W-:Y:S01]  /*2810*/  SHF.R.S32.HI R77, RZ, UR5, R77 ;  /* 0x00000005ff4d7c19 */ /* 0x004fe2000801144d */
[----:B------:R-:W2:Y:S01]  /*2820*/  LDS R79, [R76.X4+0x1194] ;  /* 0x001194004c4f7984 */ /* 0x000ea20000004800 */
[----:B------:R-:W-:Y:S01]  /*2830*/  PRMT R87, R82, 0xba98, RZ ;  /* 0x0000ba9852577816 */ /* 0x000fe200000000ff */
[----:B------:R-:W-:Y:S02]  /*2840*/  IMAD.IADD R85, R48, 0x1, -R81 ;  /* 0x0000000130557824 */ /* 0x000fe400078e0a51 */
[----:B------:R-:W4:Y:S01]  /*2850*/  LDS R48, [R76.X4+0x11a0] ;  /* 0x0011a0004c307984 */ /* 0x000f220000004800 */
[----:B---3--:R-:W-:Y:S01]  /*2860*/  SHF.R.S32.HI R78, RZ, UR11, R78 ;  /* 0x0000000bff4e7c19 */ /* 0x008fe2000801144e */
[----:B------:R-:W-:Y:S01]  /*2870*/  IMAD.SHL.U32 R77, R77, 0x4, RZ ;  /* 0x000000044d4d7824 */ /* 0x000fe200078e00ff */
[----:B------:R-:W-:Y:S01]  /*2880*/  LOP3.LUT R84, R81, R82, R85, 0x64, !PT ;  /* 0x0000005251547212 */ /* 0x000fe200078e6455 */
[----:B------:R-:W3:Y:S01]  /*2890*/  LDS R76, [R76.X4+0x11a4] ;  /* 0x0011a4004c4c7984 */ /* 0x000ee20000004800 */
[----:B------:R-:W-:-:S02]  /*28a0*/  LOP3.LUT R78, R78, 0x3030303, RZ, 0xc0, !PT ;  /* 0x030303034e4e7812 */ /* 0x000fc400078ec0ff */
[----:B------:R-:W-:Y:S01]  /*28b0*/  LOP3.LUT R77, R77, 0x4040404, RZ, 0xc0, !PT ;  /* 0x040404044d4d7812 */ /* 0x000fe200078ec0ff */
[----:B------:R-:W5:Y:S01]  /*28c0*/  LDS R81, [R75.X4+0x18] ;  /* 0x000018004b517984 */ /* 0x000f620000004800 */
[----:B------:R-:W-:Y:S02]  /*28d0*/  LOP3.LUT R82, R78, 0x80808080, RZ, 0xfc, !PT ;  /* 0x808080804e527812 */ /* 0x000fe400078efcff */
[----:B------:R-:W-:Y:S01]  /*28e0*/  PRMT R84, R84, 0xba98, RZ ;  /* 0x0000ba9854547816 */ /* 0x000fe200000000ff */
[----:B------:R-:W5:Y:S02]  /*28f0*/  LDS R75, [R75.X4+0x1c] ;  /* 0x00001c004b4b7984 */ /* 0x000f640000004800 */
[----:B------:R-:W-:Y:S01]  /*2900*/  IMAD.IADD R82, R82, 0x1, -R77 ;  /* 0x0000000152527824 */ /* 0x000fe200078e0a4d */
[C---:B------:R-:W-:Y:S02]  /*2910*/  LOP3.LUT R85, R84.reuse, 0x80808080, R85, 0x6, !PT ;  /* 0x8080808054557812 */ /* 0x040fe400078e0655 */
[----:B------:R-:W-:-:S02]  /*2920*/  LOP3.LUT R84, R84, 0x7f7f7f7f, R87, 0x60, !PT ;  /* 0x7f7f7f7f54547812 */ /* 0x000fc400078e6057 */
[----:B------:R-:W-:Y:S02]  /*2930*/  LOP3.LUT R77, R77, R78, R82, 0x64, !PT ;  /* 0x0000004e4d4d7212 */ /* 0x000fe400078e6452 */
[----:B------:R-:W-:Y:S02]  /*2940*/  LOP3.LUT R84, R85, R84, RZ, 0xfc, !PT ;  /* 0x0000005455547212 */ /* 0x000fe400078efcff */
[----:B------:R-:W-:Y:S02]  /*2950*/  PRMT R77, R77, 0xba98, RZ ;  /* 0x0000ba984d4d7816 */ /* 0x000fe400000000ff */
[----:B------:R-:W-:Y:S02]  /*2960*/  PRMT R78, R78, 0xba98, RZ ;  /* 0x0000ba984e4e7816 */ /* 0x000fe400000000ff */
[----:B------:R-:W-:Y:S01]  /*2970*/  SHF.R.S32.HI R87, RZ, 0x1f, R74 ;  /* 0x0000001fff577819 */ /* 0x000fe2000001144a */
[----:B0-----:R-:W-:Y:S01]  /*2980*/  IDP.4A.S8.S8 R85, R83, R26, RZ ;  /* 0x0000001a53557226 */ /* 0x001fe200000006ff */
[----:B------:R-:W-:-:S02]  /*2990*/  LOP3.LUT R26, R77, 0x80808080, R82, 0x6, !PT ;  /* 0x808080804d1a7812 */ /* 0x000fc400078e0652 */
[----:B------:R-:W-:Y:S01]  /*29a0*/  LOP3.LUT R83, R77, 0x7f7f7f7f, R78, 0x60, !PT ;  /* 0x7f7f7f7f4d537812 */ /* 0x000fe200078e604e */
[----:B------:R-:W-:Y:S01]  /*29b0*/  IDP.4A.S8.S8 R77, R84, R27, R85 ;  /* 0x0000001b544d7226 */ /* 0x000fe20000000655 */
[----:B-1----:R-:W-:Y:S01]  /*29c0*/  SHF.R.S32.HI R80, RZ, UR11, R80 ;  /* 0x0000000bff507c19 */ /* 0x002fe20008011450 */
[----:B------:R-:W-:Y:S01]  /*29d0*/  IMAD.U32 R78, RZ, RZ, UR9 ;  /* 0x00000009ff4e7e24 */ /* 0x000fe2000f8e00ff */
[----:B------:R-:W-:Y:S02]  /*29e0*/  LEA.HI R87, R87, R74, RZ, 0x3 ;  /* 0x0000004a57577211 */ /* 0x000fe400078f18ff */
[----:B--2---:R-:W-:Y:S02]  /*29f0*/  SHF.R.S32.HI R27, RZ, UR5, R79 ;  /* 0x00000005ff1b7c19 */ /* 0x004fe4000801144f */
[----:B------:R-:W-:Y:S02]  /*2a00*/  LOP3.LUT R79, R80, 0x3030303, RZ, 0xc0, !PT ;  /* 0x03030303504f7812 */ /* 0x000fe400078ec0ff */
[----:B----4-:R-:W-:Y:S01]  /*2a10*/  SHF.R.S32.HI R82, RZ, UR5, R48 ;  /* 0x00000005ff527c19 */ /* 0x010fe20008011430 */
[----:B------:R-:W-:Y:S01]  /*2a20*/  IMAD.SHL.U32 R48, R27, 0x4, RZ ;  /* 0x000000041b307824 */ /* 0x000fe200078e00ff */
[----:B---3--:R-:W-:-:S03]  /*2a30*/  SHF.R.S32.HI R76, RZ, UR5, R76 ;  /* 0x00000005ff4c7c19 */ /* 0x008fc6000801144c */
[----:B------:R-:W-:Y:S01]  /*2a40*/  IMAD.SHL.U32 R80, R82, 0x4, RZ ;  /* 0x0000000452507824 */ /* 0x000fe200078e00ff */
[----:B------:R-:W-:Y:S02]  /*2a50*/  LOP3.LUT R82, R48, 0x4040404, RZ, 0xc0, !PT ;  /* 0x0404040430527812 */ /* 0x000fe400078ec0ff */
[----:B-----5:R-:W-:Y:S02]  /*2a60*/  SHF.R.S32.HI R81, RZ, UR11, R81 ;  /* 0x0000000bff517c19 */ /* 0x020fe40008011451 */
[----:B------:R-:W-:Y:S02]  /*2a70*/  LOP3.LUT R84, R80, 0x4040404, RZ, 0xc0, !PT ;  /* 0x0404040450547812 */ /* 0x000fe400078ec0ff */
[----:B------:R-:W-:Y:S02]  /*2a80*/  LOP3.LUT R27, R81, 0x3030303, RZ, 0xc0, !PT ;  /* 0x03030303511b7812 */ /* 0x000fe400078ec0ff */
[----:B------:R-:W-:Y:S02]  /*2a90*/  LOP3.LUT R81, R79, 0x80808080, RZ, 0xfc, !PT ;  /* 0x808080804f517812 */ /* 0x000fe400078efcff */
[----:B------:R-:W-:-:S02]  /*2aa0*/  LOP3.LUT R85, R27, 0x80808080, RZ, 0xfc, !PT ;  /* 0x808080801b557812 */ /* 0x000fc400078efcff */
[----:B------:R-:W-:Y:S01]  /*2ab0*/  LOP3.LUT R48, R26, R83, RZ, 0xfc, !PT ;  /* 0x000000531a307212 */ /* 0x000fe200078efcff */
[----:B------:R-:W-:Y:S01]  /*2ac0*/  IMAD.IADD R80, R81, 0x1, -R82 ;  /* 0x0000000151507824 */ /* 0x000fe200078e0a52 */
[----:B------:R-:W-:Y:S01]  /*2ad0*/  PRMT R86, R27, 0xba98, RZ ;  /* 0x0000ba981b567816 */ /* 0x000fe200000000ff */
[----:B------:R-:W-:Y:S01]  /*2ae0*/  IMAD R81, R78, 0x4, R11 ;  /* 0x000000044e517824 */ /* 0x000fe200078e020b */
[----:B------:R-:W-:Y:S01]  /*2af0*/  SHF.R.S32.HI R75, RZ, UR11, R75 ;  /* 0x0000000bff4b7c19 */ /* 0x000fe2000801144b */
[----:B------:R-:W-:Y:S01]  /*2b00*/  IMAD.IADD R78, R85, 0x1, -R84 ;  /* 0x00000001554e7824 */ /* 0x000fe200078e0a54 */
[----:B------:R-:W-:Y:S01]  /*2b10*/  LOP3.LUT R82, R82, R79, R80, 0x64, !PT ;  /* 0x0000004f52527212 */ /* 0x000fe200078e6450 */
[----:B------:R-:W-:Y:S01]  /*2b20*/  IDP.4A.S8.S8 R24, R48, R24, R49 ;  /* 0x0000001830187226 */ /* 0x000fe20000000631 */
[----:B------:R-:W-:Y:S02]  /*2b30*/  LEA R81, R81, 0x19c8, 0x2 ;  /* 0x000019c851517811 */ /* 0x000fe400078e10ff */
[----:B------:R-:W-:-:S02]  /*2b40*/  LOP3.LUT R26, R84, R27, R78, 0x64, !PT ;  /* 0x0000001b541a7212 */ /* 0x000fc400078e644e */
[----:B------:R-:W-:Y:S01]  /*2b50*/  PRMT R84, R79, 0xba98, RZ ;  /* 0x0000ba984f547816 */ /* 0x000fe200000000ff */
[----:B------:R-:W-:Y:S01]  /*2b60*/  LDS.S8 R83, [R81+UR14+0x1] ;  /* 0x0000010e51537984 */ /* 0x000fe20008000200 */
[----:B------:R-:W-:Y:S02]  /*2b70*/  PRMT R85, R26, 0xba98, RZ ;  /* 0x0000ba981a557816 */ /* 0x000fe400000000ff */
[----:B------:R-:W-:Y:S01]  /*2b80*/  PRMT R79, R82, 0xba98, RZ ;  /* 0x0000ba98524f7816 */ /* 0x000fe200000000ff */
[----:B------:R0:W1:Y:S01]  /*2b90*/  LDS.64 R26, [R74.X4+0x1e00] ;  /* 0x001e00004a1a7984 */ /* 0x0000620000004a00 */
[C---:B------:R-:W-:Y:S02]  /*2ba0*/  LOP3.LUT R82, R85.reuse, 0x80808080, R78, 0x6, !PT ;  /* 0x8080808055527812 */ /* 0x040fe400078e064e */
[----:B------:R-:W-:Y:S01]  /*2bb0*/  LOP3.LUT R85, R85, 0x7f7f7f7f, R86, 0x60, !PT ;  /* 0x7f7f7f7f55557812 */ /* 0x000fe200078e6056 */
[----:B------:R2:W3:Y:S01]  /*2bc0*/  LDS.S8 R78, [R81+UR14] ;  /* 0x0000000e514e7984 */ /* 0x0004e20008000200 */
[----:B------:R-:W-:-:S02]  /*2bd0*/  IADD3 R86, R13, UR9, RZ ;  /* 0x000000090d567c10 */ /* 0x000fc4000fffe0ff */
[----:B------:R-:W-:Y:S01]  /*2be0*/  LOP3.LUT R80, R79, 0x80808080, R80, 0x6, !PT ;  /* 0x808080804f507812 */ /* 0x000fe200078e0650 */
[----:B0-----:R-:W-:Y:S01]  /*2bf0*/  IMAD.SHL.U32 R74, R76, 0x4, RZ ;  /* 0x000000044c4a7824 */ /* 0x001fe200078e00ff */
[----:B------:R-:W-:Y:S02]  /*2c00*/  LOP3.LUT R76, R75, 0x3030303, RZ, 0xc0, !PT ;  /* 0x030303034b4c7812 */ /* 0x000fe400078ec0ff */
[----:B------:R-:W-:Y:S02]  /*2c10*/  SHF.R.S32.HI R75, RZ, 0x3, R87 ;  /* 0x00000003ff4b7819 */ /* 0x000fe40000011457 */
[----:B------:R-:W-:Y:S02]  /*2c20*/  LOP3.LUT R87, R74, 0x4040404, RZ, 0xc0, !PT ;  /* 0x040404044a577812 */ /* 0x000fe400078ec0ff */
[----:B------:R-:W-:Y:S02]  /*2c30*/  LOP3.LUT R74, R76, 0x80808080, RZ, 0xfc, !PT ;  /* 0x808080804c4a7812 */ /* 0x000fe400078efcff */
[----:B------:R-:W-:Y:S01]  /*2c40*/  LDS R75, [R75.X4+0x1fe8] ;  /* 0x001fe8004b4b7984 */ /* 0x000fe20000004800 */
[----:B------:R-:W-:-:S02]  /*2c50*/  LOP3.LUT R79, R79, 0x7f7f7f7f, R84, 0x60, !PT ;  /* 0x7f7f7f7f4f4f7812 */ /* 0x000fc400078e6054 */
[----:B--2---:R-:W-:Y:S01]  /*2c60*/  IMAD.IADD R81, R74, 0x1, -R87 ;  /* 0x000000014a517824 */ /* 0x004fe200078e0a57 */
[----:B------:R-:W-:Y:S01]  /*2c70*/  LOP3.LUT R82, R82, R85, RZ, 0xfc, !PT ;  /* 0x0000005552527212 */ /* 0x000fe200078efcff */
[----:B------:R-:W0:Y:S01]  /*2c80*/  LDS R74, [R86.X4+0x1080] ;  /* 0x00108000564a7984 */ /* 0x000e220000004800 */
[----:B------:R-:W-:Y:S02]  /*2c90*/  PRMT R85, R76, 0xba98, RZ ;  /* 0x0000ba984c557816 */ /* 0x000fe400000000ff */
[----:B------:R-:W-:Y:S02]  /*2ca0*/  LOP3.LUT R87, R87, R76, R81, 0x64, !PT ;  /* 0x0000004c57577212 */ /* 0x000fe400078e6451 */
[----:B------:R-:W-:Y:S02]  /*2cb0*/  LOP3.LUT R80, R80, R79, RZ, 0xfc, !PT ;  /* 0x0000004f50507212 */ /* 0x000fe400078efcff */
[----:B------:R-:W-:-:S03]  /*2cc0*/  PRMT R84, R87, 0xba98, RZ ;  /* 0x0000ba9857547816 */ /* 0x000fc600000000ff */
[----:B------:R-:W-:Y:S01]  /*2cd0*/  IDP.4A.S8.S8 R25, R80, R25, R24 ;  /* 0x0000001950197226 */ /* 0x000fe20000000618 */
[C---:B------:R-:W-:Y:S02]  /*2ce0*/  LOP3.LUT R81, R84.reuse, 0x80808080, R81, 0x6, !PT ;  /* 0x8080808054517812 */ /* 0x040fe400078e0651 */
[----:B------:R-:W-:-:S04]  /*2cf0*/  LOP3.LUT R84, R84, 0x7f7f7f7f, R85, 0x60, !PT ;  /* 0x7f7f7f7f54547812 */ /* 0x000fc800078e6055 */
[----:B------:R-:W-:Y:S01]  /*2d00*/  LOP3.LUT R84, R81, R84, RZ, 0xfc, !PT ;  /* 0x0000005451547212 */ /* 0x000fe200078efcff */
[----:B-1----:R-:W-:-:S04]  /*2d10*/  IDP.4A.S8.S8 R26, R82, R26, R77 ;  /* 0x0000001a521a7226 */ /* 0x002fc8000000064d */
[----:B------:R-:W-:Y:S02]  /*2d20*/  IDP.4A.S8.S8 R26, R84, R27, R26 ;  /* 0x0000001b541a7226 */ /* 0x000fe4000000061a */
[----:B---3--:R-:W-:-:S04]  /*2d30*/  IMAD R78, R25, R78, RZ ;  /* 0x0000004e194e7224 */ /* 0x008fc800078e02ff */
[----:B------:R-:W-:-:S06]  /*2d40*/  IMAD R26, R26, R83, R78 ;  /* 0x000000531a1a7224 */ /* 0x000fcc00078e024e */
[----:B------:R-:W1:Y:S01]  /*2d50*/  I2F R26, R26 ;  /* 0x0000001a001a7306 */ /* 0x000e620000201400 */
[----:B0-----:R-:W-:-:S04]  /*2d60*/  FMUL.FTZ R74, R75, R74 ;  /* 0x0000004a4b4a7220 */ /* 0x001fc80000410000 */
[----:B-1----:R-:W-:Y:S01]  /*2d70*/  FFMA.FTZ R67, R74, R26, R67 ;  /* 0x0000001a4a437223 */ /* 0x002fe20000010043 */
[----:B------:R-:W-:Y:S05]  /*2d80*/  @!P0 BRA `(.L_x_606) ;  /* 0xfffff59000008947 */ /* 0x000fea000383ffff */
[----:B------:R-:W-:Y:S01]  /*2d90*/  UIADD3 UR5, UR4, 0x1, URZ ;  /* 0x0000000104057890 */ /* 0x000fe2000fffe03f */
[----:B------:R-:W-:Y:S03]  /*2da0*/  BAR.SYNC.DEFER_BLOCKING 0x0 ;  /* 0x0000000000007b1d */ /* 0x000fe60000010000 */
[----:B------:R-:W-:-:S06]  /*2db0*/  UISETP.GE.AND UP0, UPT, UR5, UR7, UPT ;  /* 0x000000070500728c */ /* 0x000fcc000bf06270 */
[----:B------:R-:W-:-:S13]  /*2dc0*/  PLOP3.LUT P0, PT, PT, PT, UP0, 0x80, 0x0 ;  /* 0x000000000000781c */ /* 0x000fda0003f0f008 */
[----:B------:R-:W-:Y:S05]  /*2dd0*/  @P0 BRA `(.L_x_604) ;  /* 0x0000172000000947 */ /* 0x000fea0003800000 */
[----:B------:R-:W-:Y:S02]  /*2de0*/  IMAD.U32 R25, RZ, RZ, UR4 ;  /* 0x00000004ff197e24 */ /* 0x000fe4000f8e00ff */
        /* <DEDUP_REMOVED lines=16> */
.L_x_607:
        /* <DEDUP_REMOVED lines=185> */
.L_x_608:
[----:B------:R-:W-:Y:S01]  /*3a80*/  USHF.R.U32.HI UR9, URZ, 0x4, UR8 ;  /* 0x000000043f097899 */ /* 0x000fe20008011608 */
[----:B0-----:R-:W-:Y:S01]  /*3a90*/  IMAD.MOV.U32 R25, RZ, RZ, 0x21 ;  /* 0x00000021ff197424 */ /* 0x001fe200078e00ff */
        /* <DEDUP_REMOVED lines=10> */
[----:B------:R-:W0:Y:S01]  /*3b40*/  LDS R25, [R77.X4+0x1188] ;  /* 0x001188004d197984 */ /* 0x000e220000004800 */
        /* <DEDUP_REMOVED lines=42> */
[----:B------:R-:W-:Y:S01]  /*3df0*/  LOP3.LUT R83, R81, 0x80808080, R82, 0x6, !PT ;  /* 0x8080808051537812 */ /* 0x000fe200078e0652 */
[----:B------:R-:W-:Y:S01]  /*3e00*/  LDS R80, [R76.X4+0x14] ;  /* 0x000014004c507984 */ /* 0x000fe20000004800 */
[----:B----4-:R-:W-:-:S02]  /*3e10*/  SHF.R.S32.HI R82, RZ, UR11, R48 ;  /* 0x0000000bff527c19 */ /* 0x010fc40008011430 */
[----:B------:R-:W-:Y:S01]  /*3e20*/  LOP3.LUT R74, R81, 0x7f7f7f7f, R74, 0x60, !PT ;  /* 0x7f7f7f7f514a7812 */ /* 0x000fe200078e604a */
[----:B------:R-:W2:Y:S01]  /*3e30*/  LDS R48, [R77.X4+0x119c] ;  /* 0x00119c004d307984 */ /* 0x000ea20000004800 */
[----:B-----5:R-:W-:Y:S02]  /*3e40*/  SHF.R.S32.HI R81, RZ, UR5, R49 ;  /* 0x00000005ff517c19 */ /* 0x020fe40008011431 */
[----:B------:R-:W-:Y:S01]  /*3e50*/  SHF.R.S32.HI R85, RZ, UR5, R26 ;  /* 0x00000005ff557c19 */ /* 0x000fe2000801141a */
[----:B------:R-:W3:Y:S01]  /*3e60*/  LDS R49, [R76.X4+0x18] ;  /* 0x000018004c317984 */ /* 0x000ee20000004800 */
[----:B------:R-:W-:Y:S01]  /*3e70*/  SHF.R.S32.HI R26, RZ, UR11, R27 ;  /* 0x0000000bff1a7c19 */ /* 0x000fe2000801141b */
[----:B------:R-:W-:Y:S01]  /*3e80*/  IMAD.SHL.U32 R84, R81, 0x4, RZ ;  /* 0x0000000451547824 */ /* 0x000fe200078e00ff */
[----:B------:R-:W-:Y:S01]  /*3e90*/  LOP3.LUT R82, R82, 0x3030303, RZ, 0xc0, !PT ;  /* 0x0303030352527812 */ /* 0x000fe200078ec0ff */
[----:B------:R-:W4:Y:S01]  /*3ea0*/  LDS R81, [R77.X4+0x11a0] ;  /* 0x0011a0004d517984 */ /* 0x000f220000004800 */
[----:B------:R-:W-:Y:S01]  /*3eb0*/  IMAD.SHL.U32 R85, R85, 0x4, RZ ;  /* 0x0000000455557824 */ /* 0x000fe200078e00ff */
        /* <DEDUP_REMOVED lines=32> */
[----:B------:R-:W-:Y:S02]  /*40c0*/  LOP3.LUT R27, R27, 0x3030303, RZ, 0xc0, !PT ;  /* 0x030303031b1b7812 */ /* 0x000fe400078ec0ff */
[----:B----4-:R-:W-:-:S02]  /*40d0*/  SHF.R.S32.HI R81, RZ, UR5, R81 ;  /* 0x00000005ff517c19 */ /* 0x010fc40008011451 */
[----:B------:R-:W-:Y:S02]  /*40e0*/  LOP3.LUT R79, R79, R26, R82, 0x64, !PT ;  /* 0x0000001a4f4f7212 */ /* 0x000fe400078e6452 */
[----:B------:R-:W-:Y:S01]  /*40f0*/  LOP3.LUT R80, R27, 0x80808080, RZ, 0xfc, !PT ;  /* 0x808080801b507812 */ /* 0x000fe200078efcff */
[----:B------:R-:W-:Y:S01]  /*4100*/  IMAD.SHL.U32 R81, R81, 0x4, RZ ;  /* 0x0000000451517824 */ /* 0x000fe200078e00ff */
        /* <DEDUP_REMOVED lines=9> */
[----:B------:R-:W-:Y:S02]  /*41a0*/  LOP3.LUT R49, R49, R27, R80, 0x64, !PT ;  /* 0x0000001b31317212 */ /* 0x000fe400078e6450 */
[----:B------:R-:W-:Y:S01]  /*41b0*/  LOP3.LUT R74, R84, R83, RZ, 0xfc, !PT ;  /* 0x00000053544a7212 */ /* 0x000fe200078efcff */
[----:B------:R-:W-:Y:S01]  /*41c0*/  IMAD.IADD R83, R26, 0x1, -R81 ;  /* 0x000000011a537824 */ /* 0x000fe200078e0a51 */
[----:B------:R-:W-:-:S02]  /*41d0*/  LOP3.LUT R24, R85, 0x80808080, R24, 0x6, !PT ;  /* 0x8080808055187812 */ /* 0x000fc400078e0618 */
[----:B------:R-:W-:Y:S02]  /*41e0*/  LOP3.LUT R79, R82, R79, RZ, 0xfc, !PT ;  /* 0x0000004f524f7212 */ /* 0x000fe400078efcff */
[----:B------:R-:W-:Y:S02]  /*41f0*/  PRMT R49, R49, 0xba98, RZ ;  /* 0x0000ba9831317816 */ /* 0x000fe400000000ff */
[----:B------:R-:W-:Y:S02]  /*4200*/  PRMT R82, R27, 0xba98, RZ ;  /* 0x0000ba981b527816 */ /* 0x000fe400000000ff */
[----:B------:R-:W-:Y:S02]  /*4210*/  LOP3.LUT R78, R24, R25, RZ, 0xfc, !PT ;  /* 0x00000019184e7212 */ /* 0x000fe400078efcff */
[----:B------:R-:W-:Y:S01]  /*4220*/  LOP3.LUT R84, R81, R48, R83, 0x64, !PT ;  /* 0x0000003051547212 */ /* 0x000fe200078e6453 */
[----:B------:R-:W1:Y:S01]  /*4230*/  LDS.128 R24, [R73.X4+0x1df0] ;  /* 0x001df00049187984 */ /* 0x000e620000004c00 */
[C---:B------:R-:W-:Y:S01]  /*4240*/  LOP3.LUT R81, R49.reuse, 0x7f7f7f7f, R82, 0x60, !PT ;  /* 0x7f7f7f7f31517812 */ /* 0x040fe200078e6052 */
[----:B------:R-:W-:Y:S01]  /*4250*/  IMAD.U32 R82, RZ, RZ, UR9 ;  /* 0x00000009ff527e24 */ /* 0x000fe2000f8e00ff */
[----:B------:R-:W-:-:S02]  /*4260*/  LOP3.LUT R80, R49, 0x80808080, R80, 0x6, !PT ;  /* 0x8080808031507812 */ /* 0x000fc400078e0650 */
[----:B------:R-:W-:Y:S01]  /*4270*/  PRMT R49, R48, 0xba98, RZ ;  /* 0x0000ba9830317816 */ /* 0x000fe200000000ff */
[----:B------:R-:W-:Y:S01]  /*4280*/  IMAD R48, R82, 0x4, R11 ;  /* 0x0000000452307824 */ /* 0x000fe200078e020b */
[----:B------:R-:W-:Y:S02]  /*4290*/  PRMT R84, R84, 0xba98, RZ ;  /* 0x0000ba9854547816 */ /* 0x000fe400000000ff */
[----:B------:R-:W-:Y:S02]  /*42a0*/  LOP3.LUT R80, R80, R81, RZ, 0xfc, !PT ;  /* 0x0000005150507212 */ /* 0x000fe400078efcff */
[C---:B------:R-:W-:Y:S02]  /*42b0*/  LOP3.LUT R83, R84.reuse, 0x80808080, R83, 0x6, !PT ;  /* 0x8080808054537812 */ /* 0x040fe400078e0653 */
[----:B------:R-:W-:Y:S02]  /*42c0*/  LOP3.LUT R82, R84, 0x7f7f7f7f, R49, 0x60, !PT ;  /* 0x7f7f7f7f54527812 */ /* 0x000fe400078e6031 */
[----:B------:R-:W-:-:S02]  /*42d0*/  LEA R84, R48, 0x19c8, 0x2 ;  /* 0x000019c830547811 */ /* 0x000fc400078e10ff */
[----:B------:R2:W3:Y:S01]  /*42e0*/  LDS.64 R48, [R73.X4+0x1e00] ;  /* 0x001e000049307984 */ /* 0x0004e20000004a00 */
[----:B0-----:R-:W-:Y:S02]  /*42f0*/  SHF.R.S32.HI R77, RZ, UR5, R77 ;  /* 0x00000005ff4d7c19 */ /* 0x001fe4000801144d */
[----:B------:R-:W-:Y:S01]  /*4300*/  LOP3.LUT R83, R83, R82, RZ, 0xfc, !PT ;  /* 0x0000005253537212 */ /* 0x000fe200078efcff */
[----:B------:R-:W0:Y:S01]  /*4310*/  LDS.S8 R81, [R84+UR14] ;  /* 0x0000000e54517984 */ /* 0x000e220008000200 */
[----:B-----5:R-:W-:Y:S01]  /*4320*/  SHF.R.S32.HI R76, RZ, UR11, R76 ;  /* 0x0000000bff4c7c19 */ /* 0x020fe2000801144c */
[----:B------:R-:W-:Y:S02]  /*4330*/  IMAD.SHL.U32 R85, R77, 0x4, RZ ;  /* 0x000000044d557824 */ /* 0x000fe400078e00ff */
[----:B------:R4:W5:Y:S01]  /*4340*/  LDS.S8 R82, [R84+UR14+0x1] ;  /* 0x0000010e54527984 */ /* 0x0009620008000200 */
[----:B------:R-:W-:Y:S02]  /*4350*/  LOP3.LUT R77, R76, 0x3030303, RZ, 0xc0, !PT ;  /* 0x030303034c4d7812 */ /* 0x000fe400078ec0ff */
[----:B------:R-:W-:-:S02]  /*4360*/  SHF.R.S32.HI R76, RZ, 0x3, R86 ;  /* 0x00000003ff4c7819 */ /* 0x000fc40000011456 */
        /* <DEDUP_REMOVED lines=25> */
.L_x_604:
[----:B------:R-:W-:-:S04]  /*4500*/  UIADD3 UR4, UR4, 0x2, URZ ;  /* 0x0000000204047890 */ /* 0x000fc8000fffe03f */
[----:B------:R-:W-:-:S06]  /*4510*/  UISETP.GE.AND UP0, UPT, UR4, UR7, UPT ;  /* 0x000000070400728c */ /* 0x000fcc000bf06270 */
[----:B------:R-:W-:-:S13]  /*4520*/  PLOP3.LUT P0, PT, PT, PT, UP0, 0x80, 0x0 ;  /* 0x000000000000781c */ /* 0x000fda0003f0f008 */
[----:B------:R-:W-:Y:S01]  /*4530*/  @P0 CALL.REL.NOINC `(.L_x_603) ;  /* 0x0000001000000944 */ /* 0x000fe20003c00000 */
[----:B------:R-:W-:Y:S05]  /*4540*/  BRA `(.L_x_609) ;  /* 0xffffc6d000007947 */ /* 0x000fea000383ffff */
.L_x_603:
        /* <DEDUP_REMOVED lines=16> */
.L_x_610:
        /* <DEDUP_REMOVED lines=11> */
.L_x_1325:


//--------------------- .text._Z12mul_mat_q3_KIN3c108BFloat16ELb0EEvPKvS3_PT_iiiii --------------------------
	.section	.text._Z12mul_mat_q3_KIN3c108BFloat16ELb0EEvPKvS3_PT_iiiii,"ax",@progbits
	.sectioninfo	@"SHI_REGISTERS=64"
	.align	128
.text._Z12mul_mat_q3_KIN3c108BFloat16ELb0EEvPKvS3_PT_iiiii:
        .type           _Z12mul_mat_q3_KIN3c108BFloat16ELb0EEvPKvS3_PT_iiiii,@function
        .size           _Z12mul_mat_q3_KIN3c108BFloat16ELb0EEvPKvS3_PT_iiiii,(.L_x_1326 - _Z12mul_mat_q3_KIN3c108BFloat16ELb0EEvPKvS3_PT_iiiii)
        .other          _Z12mul_mat_q3_KIN3c108BFloat16ELb0EEvPKvS3_PT_iiiii,@"STO_CUDA_ENTRY STV_DEFAULT"
_Z12mul_mat_q3_KIN3c108BFloat16ELb0EEvPKvS3_PT_iiiii:
        /* <DEDUP_REMOVED lines=13> */
[----:B------:R-:W-:Y:S01]  /*00d0*/  UIADD3 UR6, UR6, -0x1, URZ ;  /* 0xffffffff06067890 */ /* 0x000fe2000fffe03f */
[----:B------:R-:W-:Y:S01]  /*00e0*/  IMAD.MOV.U32 R24, RZ, RZ, RZ ;  /* 0x000000ffff187224 */ /* 0x000fe200078e00ff */
[----:B------:R-:W-:Y:S01]  /*00f0*/  ULEA.HI UR4, UR4, UR7, URZ, 0x5 ;  /* 0x0000000704047291 */ /* 0x000fe2000f8f283f */
[----:B------:R-:W2:Y:S03]  /*0100*/  S2R R3, SR_CTAID.Y ;  /* 0x0000000000037919 */ /* 0x000ea60000002600 */
[----:B------:R-:W-:-:S07]  /*0110*/  USHF.R.S32.HI UR5, URZ, 0x5, UR4 ;  /* 0x000000053f057899 */ /* 0x000fce0008011404 */
[----:B------:R-:W3:Y:S01]  /*0120*/  S2UR UR4, SR_CTAID.X ;  /* 0x00000000000479c3 */ /* 0x000ee20000002500 */
[CC--:B0-----:R-:W-:Y:S01]  /*0130*/  LEA.HI R4, R23.reuse, R23.reuse, RZ, 0x1 ;  /* 0x0000001717047211 */ /* 0x0c1fe200078f08ff */
[----:B------:R-:W-:Y:S01]  /*0140*/  IMAD.SHL.U32 R34, R23, 0x4, RZ ;  /* 0x0000000417227824 */ /* 0x000fe200078e00ff */
[--C-:B------:R-:W-:Y:S02]  /*0150*/  SHF.R.S32.HI R26, RZ, 0x1f, R23.reuse ;  /* 0x0000001fff1a7819 */ /* 0x100fe40000011417 */
[----:B------:R-:W-:Y:S01]  /*0160*/  SHF.R.S32.HI R16, RZ, 0x1, R4 ;  /* 0x00000001ff107819 */ /* 0x000fe20000011404 */
[----:B-1----:R-:W-:Y:S01]  /*0170*/  IMAD.SHL.U32 R5, R0, 0x4, RZ ;  /* 0x0000000400057824 */ /* 0x002fe200078e00ff */
[----:B------:R-:W-:Y:S01]  /*0180*/  LEA.HI R6, R26, R23, RZ, 0x3 ;  /* 0x000000171a067211 */ /* 0x000fe200078f18ff */
[C---:B------:R-:W-:Y:S01]  /*0190*/  IMAD.SHL.U32 R28, R0.reuse, 0x20, RZ ;  /* 0x00000020001c7824 */ /* 0x040fe200078e00ff */
[----:B------:R-:W-:Y:S01]  /*01a0*/  SHF.R.U32.HI R7, RZ, 0x2, R23 ;  /* 0x00000002ff077819 */ /* 0x000fe20000011617 */
[----:B------:R-:W-:Y:S01]  /*01b0*/  IMAD R2, R0, 0x10, R16 ;  /* 0x0000001000027824 */ /* 0x000fe200078e0210 */
[----:B------:R-:W-:Y:S01]  /*01c0*/  LEA.HI.SX32 R8, R6, R5, 0x1d ;  /* 0x0000000506087211 */ /* 0x000fe200078feaff */
[----:B------:R-:W-:Y:S01]  /*01d0*/  IMAD.SHL.U32 R37, R0, 0x20, RZ ;  /* 0x0000002000257824 */ /* 0x000fe200078e00ff */
[----:B------:R-:W-:-:S02]  /*01e0*/  LOP3.LUT R10, R7, 0x3, RZ, 0xc0, !PT ;  /* 0x00000003070a7812 */ /* 0x000fc400078ec0ff */
[----:B------:R-:W-:Y:S01]  /*01f0*/  SHF.R.S32.HI R5, RZ, 0x1f, R2 ;  /* 0x0000001fff057819 */ /* 0x000fe20000011402 */
[----:B------:R-:W-:Y:S01]  /*0200*/  IMAD R17, R47, R8, RZ ;  /* 0x000000082f117224 */ /* 0x000fe200078e02ff */
[----:B------:R-:W-:Y:S01]  /*0210*/  IADD3 R7, R8, 0x10, RZ ;  /* 0x0000001008077810 */ /* 0x000fe20007ffe0ff */
[----:B--2---:R-:W-:Y:S01]  /*0220*/  IMAD R10, R3, 0x4, R10 ;  /* 0x00000004030a7824 */ /* 0x004fe200078e020a */
[----:B------:R-:W-:Y:S01]  /*0230*/  LEA.HI R5, R5, R2, RZ, 0x5 ;  /* 0x0000000205057211 */ /* 0x000fe200078f28ff */
[----:B------:R-:W-:Y:S01]  /*0240*/  IMAD R19, R47, 0x10, R17 ;  /* 0x000000102f137824 */ /* 0x000fe200078e0211 */
[----:B------:R-:W-:Y:S01]  /*0250*/  LOP3.LUT R4, R4, 0xfffffffe, RZ, 0xc0, !PT ;  /* 0xfffffffe04047812 */ /* 0x000fe200078ec0ff */
[----:B---3--:R-:W-:Y:S01]  /*0260*/  USHF.L.U32 UR4, UR4, 0x5, URZ ;  /* 0x0000000504047899 */ /* 0x008fe2000800063f */
[----:B------:R-:W-:Y:S02]  /*0270*/  LOP3.LUT R5, R5, 0xffffffe0, RZ, 0xc0, !PT ;  /* 0xffffffe005057812 */ /* 0x000fe400078ec0ff */
[----:B------:R-:W-:Y:S01]  /*0280*/  LOP3.LUT R42, R6, 0xfffffff8, RZ, 0xc0, !PT ;  /* 0xfffffff8062a7812 */ /* 0x000fe200078ec0ff */
[C---:B------:R-:W-:Y:S01]  /*0290*/  IMAD.IADD R44, R23.reuse, 0x1, -R4 ;  /* 0x00000001172c7824 */ /* 0x040fe200078e0a04 */
[----:B------:R-:W-:Y:S01]  /*02a0*/  LEA.HI R18, R26, R23, RZ, 0x4 ;  /* 0x000000171a127211 */ /* 0x000fe200078f20ff */
[----:B------:R-:W-:Y:S01]  /*02b0*/  IMAD.IADD R2, R2, 0x1, -R5 ;  /* 0x0000000102027824 */ /* 0x000fe200078e0a05 */
[----:B------:R-:W-:Y:S01]  /*02c0*/  SHF.R.S32.HI R12, RZ, 0x1f, R7 ;  /* 0x0000001fff0c7819 */ /* 0x000fe20000011407 */
[----:B------:R-:W-:Y:S01]  /*02d0*/  IMAD.IADD R42, R23, 0x1, -R42 ;  /* 0x00000001172a7824 */ /* 0x000fe200078e0a2a */
[----:B------:R-:W-:Y:S01]  /*02e0*/  SHF.R.S32.HI R5, RZ, 0x1f, R8 ;  /* 0x0000001fff057819 */ /* 0x000fe20000011408 */
[----:B------:R-:W-:Y:S01]  /*02f0*/  IMAD R46, R47, UR4, RZ ;  /* 0x000000042f2e7c24 */ /* 0x000fe2000f8e02ff */
[----:B------:R-:W-:Y:S01]  /*0300*/  LOP3.LUT R4, R18, 0xfffffff0, RZ, 0xc0, !PT ;  /* 0xfffffff012047812 */ /* 0x000fe200078ec0ff */
[----:B------:R-:W-:Y:S01]  /*0310*/  UMOV UR4, URZ ;  /* 0x0000003f00047c82 */ /* 0x000fe20008000000 */
[----:B------:R-:W-:-:S02]  /*0320*/  LEA.HI R7, R12, R7, RZ, 0x2 ;  /* 0x000000070c077211 */ /* 0x000fc400078f10ff */
[----:B------:R-:W-:Y:S01]  /*0330*/  LEA.HI R5, R5, R8, RZ, 0x2 ;  /* 0x0000000805057211 */ /* 0x000fe200078f10ff */
[----:B------:R-:W-:Y:S01]  /*0340*/  IMAD.IADD R45, R23, 0x1, -R4 ;  /* 0x00000001172d7824 */ /* 0x000fe200078e0a04 */
[----:B------:R-:W-:Y:S02]  /*0350*/  SHF.R.S32.HI R18, RZ, 0x4, R18 ;  /* 0x00000004ff127819 */ /* 0x000fe40000011412 */
[-C--:B------:R-:W-:Y:S02]  /*0360*/  LEA.HI R5, R5, R42.reuse, RZ, 0x1e ;  /* 0x0000002a05057211 */ /* 0x080fe400078ff0ff */
[----:B------:R-:W-:Y:S01]  /*0370*/  LEA.HI R7, R7, R42, RZ, 0x1e ;  /* 0x0000002a07077211 */ /* 0x000fe200078ff0ff */
[----:B------:R-:W-:Y:S01]  /*0380*/  IMAD R6, R0, 0x2, R18 ;  /* 0x0000000200067824 */ /* 0x000fe200078e0212 */
[----:B------:R-:W-:Y:S01]  /*0390*/  LOP3.LUT R35, R23, 0x3, RZ, 0xc0, !PT ;  /* 0x0000000317237812 */ /* 0x000fe200078ec0ff */
[----:B------:R-:W-:Y:S01]  /*03a0*/  IMAD R22, R8, 0x8, R5 ;  /* 0x0000000808167824 */ /* 0x000fe200078e0205 */
[----:B------:R-:W-:Y:S01]  /*03b0*/  IMNMX R10, R10, UR6, PT ;  /* 0x000000060a0a7c17 */ /* 0x000fe2000b800200 */
[----:B------:R-:W-:Y:S01]  /*03c0*/  IMAD R21, R8, 0x8, R7 ;  /* 0x0000000808157824 */ /* 0x000fe200078e0207 */
[----:B------:R-:W-:-:S02]  /*03d0*/  LEA.HI R8, R6, R6, RZ, 0x1 ;  /* 0x0000000606087211 */ /* 0x000fc400078f08ff */
[----:B------:R-:W-:Y:S01]  /*03e0*/  IADD3 R9, R6, 0x8, RZ ;  /* 0x0000000806097810 */ /* 0x000fe20007ffe0ff */
[----:B------:R-:W-:Y:S01]  /*03f0*/  IMAD R35, R10, UR5, R35 ;  /* 0x000000050a237c24 */ /* 0x000fe2000f8e0223 */
[C---:B------:R-:W-:Y:S02]  /*0400*/  IADD3 R10, R6.reuse, 0x10, RZ ;  /* 0x00000010060a7810 */ /* 0x040fe40007ffe0ff */
[----:B------:R-:W-:Y:S02]  /*0410*/  IADD3 R11, R6, 0x18, RZ ;  /* 0x00000018060b7810 */ /* 0x000fe40007ffe0ff */
[----:B------:R-:W-:Y:S02]  /*0420*/  SHF.R.S32.HI R5, RZ, 0x1f, R42 ;  /* 0x0000001fff057819 */ /* 0x000fe4000001142a */
[----:B------:R-:W-:Y:S02]  /*0430*/  LEA.HI R7, R8, R45, RZ, 0x1f ;  /* 0x0000002d08077211 */ /* 0x000fe400078ff8ff */
[----:B------:R-:W-:-:S02]  /*0440*/  LEA.HI R8, R9, R9, RZ, 0x1 ;  /* 0x0000000909087211 */ /* 0x000fc400078f08ff */
[----:B------:R-:W-:Y:S01]  /*0450*/  LEA.HI R10, R10, R10, RZ, 0x1 ;  /* 0x0000000a0a0a7211 */ /* 0x000fe200078f08ff */
[----:B------:R-:W-:Y:S01]  /*0460*/  IMAD R20, R6, 0x10, R7 ;  /* 0x0000001006147824 */ /* 0x000fe200078e0207 */
[----:B------:R-:W-:Y:S01]  /*0470*/  LEA.HI R12, R11, R11, RZ, 0x1 ;  /* 0x0000000b0b0c7211 */ /* 0x000fe200078f08ff */
[----:B------:R-:W-:Y:S01]  /*0480*/  IMAD R7, R47, R6, RZ ;  /* 0x000000062f077224 */ /* 0x000fe200078e02ff */
[----:B------:R-:W-:Y:S02]  /*0490*/  LEA.HI R5, R5, R42, RZ, 0x2 ;  /* 0x0000002a05057211 */ /* 0x000fe400078f10ff */
[-C--:B------:R-:W-:Y:S02]  /*04a0*/  LEA.HI R15, R8, R45.reuse, RZ, 0x1f ;  /* 0x0000002d080f7211 */ /* 0x080fe400078ff8ff */
[-C--:B------:R-:W-:Y:S02]  /*04b0*/  LEA.HI R9, R10, R45.reuse, RZ, 0x1f ;  /* 0x0000002d0a097211 */ /* 0x080fe400078ff8ff */
[----:B------:R-:W-:Y:S01]  /*04c0*/  LEA.HI R13, R12, R45, RZ, 0x1f ;  /* 0x0000002d0c0d7211 */ /* 0x000fe200078ff8ff */
[C---:B------:R-:W-:Y:S01]  /*04d0*/  IMAD R15, R6.reuse, 0x10, R15 ;  /* 0x00000010060f7824 */ /* 0x040fe200078e020f */
[----:B------:R-:W-:Y:S01]  /*04e0*/  SHF.R.S32.HI R10, RZ, 0x2, R5 ;  /* 0x00000002ff0a7819 */ /* 0x000fe20000011405 */
[C---:B------:R-:W-:Y:S01]  /*04f0*/  IMAD R14, R6.reuse, 0x10, R9 ;  /* 0x00000010060e7824 */ /* 0x040fe200078e0209 */
[----:B------:R-:W-:Y:S01]  /*0500*/  SHF.R.S32.HI R4, RZ, 0x1f, R45 ;  /* 0x0000001fff047819 */ /* 0x000fe2000001142d */
[----:B------:R-:W-:Y:S01]  /*0510*/  IMAD R13, R6, 0x10, R13 ;  /* 0x00000010060d7824 */ /* 0x000fe200078e020d */
[----:B------:R-:W-:-:S02]  /*0520*/  SHF.R.S32.HI R6, RZ, 0x1f, R10 ;  /* 0x0000001fff067819 */ /* 0x000fc4000001140a */
[----:B------:R-:W-:Y:S02]  /*0530*/  IADD3 R11, P1, R10, R17, RZ ;  /* 0x000000110a0b7210 */ /* 0x000fe40007f3e0ff */
[----:B------:R-:W-:Y:S02]  /*0540*/  LOP3.LUT R25, R28, 0xffffffe0, R23, 0xe2, !PT ;  /* 0xffffffe01c197812 */ /* 0x000fe400078ee217 */
[----:B------:R-:W-:Y:S01]  /*0550*/  LEA.HI.X.SX32 R8, R17, R6, 0x1, P1 ;  /* 0x0000000611087211 */ /* 0x000fe200008f0eff */
[----:B------:R-:W-:Y:S01]  /*0560*/  IMAD R17, R3, 0x4, R0 ;  /* 0x0000000403117824 */ /* 0x000fe200078e0200 */
[----:B------:R-:W-:Y:S02]  /*0570*/  LEA.HI R4, R4, R45, RZ, 0x3 ;  /* 0x0000002d04047211 */ /* 0x000fe400078f18ff */
[----:B------:R-:W-:Y:S02]  /*0580*/  LEA R27, R0, 0x1de8, 0x7 ;  /* 0x00001de8001b7811 */ /* 0x000fe400078e38ff */
[----:B------:R-:W-:-:S02]  /*0590*/  IMNMX.U32 R38, R17, UR6, PT ;  /* 0x0000000611267c17 */ /* 0x000fc4000b800000 */
[----:B------:R-:W-:Y:S02]  /*05a0*/  LEA.HI R17, R26, R23, RZ, 0x2 ;  /* 0x000000171a117211 */ /* 0x000fe400078f10ff */
[----:B------:R-:W-:Y:S01]  /*05b0*/  SHF.R.S32.HI R4, RZ, 0x3, R4 ;  /* 0x00000003ff047819 */ /* 0x000fe20000011404 */
[----:B------:R-:W-:Y:S01]  /*05c0*/  IMAD R38, R38, UR5, RZ ;  /* 0x0000000526267c24 */ /* 0x000fe2000f8e02ff */
[----:B------:R-:W-:Y:S02]  /*05d0*/  LOP3.LUT R28, R17, 0xfffffffc, RZ, 0xc0, !PT ;  /* 0xfffffffc111c7812 */ /* 0x000fe400078ec0ff */
[----:B------:R-:W-:Y:S02]  /*05e0*/  IADD3 R10, P2, R10, R19, RZ ;  /* 0x000000130a0a7210 */ /* 0x000fe40007f5e0ff */
[----:B------:R-:W-:Y:S01]  /*05f0*/  SHF.R.S32.HI R5, RZ, 0x1f, R2 ;  /* 0x0000001fff057819 */ /* 0x000fe20000011402 */
[----:B------:R-:W-:Y:S01]  /*0600*/  IMAD.IADD R39, R23, 0x1, -R28 ;  /* 0x0000000117277824 */ /* 0x000fe200078e0a1c */
[----:B------:R-:W-:-:S02]  /*0610*/  SHF.R.S32.HI R30, RZ, 0x2, R17 ;  /* 0x00000002ff1e7819 */ /* 0x000fc40000011411 */
[----:B------:R-:W-:Y:S02]  /*0620*/  SHF.R.S32.HI R9, RZ, 0x1f, R7 ;  /* 0x0000001fff097819 */ /* 0x000fe40000011407 */
[----:B------:R-:W-:Y:S01]  /*0630*/  IADD3 R12, P0, R4, R7, RZ ;  /* 0x00000007040c7210 */ /* 0x000fe20007f1e0ff */
[----:B------:R-:W-:Y:S01]  /*0640*/  IMAD R29, R23, 0x8, R30 ;  /* 0x00000008171d7824 */ /* 0x000fe200078e021e */
[----:B------:R-:W-:Y:S01]  /*0650*/  IADD3 R26, R27, 0x10, RZ ;  /* 0x000000101b1a7810 */ /* 0x000fe20007ffe0ff */
[----:B------:R-:W-:Y:S01]  /*0660*/  IMAD R27, R23, 0x10, R16 ;  /* 0x00000010171b7824 */ /* 0x000fe200078e0210 */
[----:B------:R-:W-:Y:S01]  /*0670*/  LEA.HI.X.SX32 R7, R19, R6, 0x1, P2 ;  /* 0x0000000613077211 */ /* 0x000fe200010f0eff */
[----:B------:R-:W-:Y:S01]  /*0680*/  IMAD R19, R47, R0, RZ ;  /* 0x000000002f137224 */ /* 0x000fe200078e02ff */
[----:B------:R-:W-:Y:S01]  /*0690*/  LEA.HI R5, R5, R2, RZ, 0x4 ;  /* 0x0000000205057211 */ /* 0x000fe200078f20ff */
[----:B------:R-:W-:Y:S01]  /*06a0*/  IMAD R6, R0, 0x21, R23 ;  /* 0x0000002100067824 */ /* 0x000fe200078e0217 */
[----:B------:R-:W-:Y:S01]  /*06b0*/  LEA.HI R16, R39, R39, RZ, 0x1 ;  /* 0x0000002727107211 */ /* 0x000fe200078f08ff */
[----:B------:R-:W-:Y:S01]  /*06c0*/  IMAD.SHL.U32 R0, R47, 0x8, RZ ;  /* 0x000000082f007824 */ /* 0x000fe200078e00ff */
[----:B------:R-:W-:-:S02]  /*06d0*/  LEA.HI.X.SX32 R9, R4, R9, 0x1, P0 ;  /* 0x0000000904097211 */ /* 0x000fc400000f0eff */
[----:B------:R-:W-:Y:S01]  /*06e0*/  LEA.HI.SX32 R5, R5, R44, 0x1c ;  /* 0x0000002c05057211 */ /* 0x000fe200078fe2ff */
[----:B------:R-:W-:Y:S01]  /*06f0*/  IMAD R44, R47, R2, R44 ;  /* 0x000000022f2c7224 */ /* 0x000fe200078e022c */
[C---:B------:R-:W-:Y:S01]  /*0700*/  LOP3.LUT R32, R16.reuse, 0xfffffffe, RZ, 0xc0, !PT ;  /* 0xfffffffe10207812 */ /* 0x040fe200078ec0ff */
[----:B------:R-:W-:Y:S01]  /*0710*/  IMAD.SHL.U32 R40, R16, 0x2, RZ ;  /* 0x0000000210287824 */ /* 0x000fe200078e00ff */
[----:B------:R-:W-:Y:S01]  /*0720*/  SHF.R.S32.HI R31, RZ, 0x1f, R19 ;  /* 0x0000001fff1f7819 */ /* 0x000fe20000011413 */
[----:B------:R-:W-:Y:S01]  /*0730*/  IMAD R43, R2, 0x2, R5 ;  /* 0x00000002022b7824 */ /* 0x000fe200078e0205 */
[----:B------:R-:W-:Y:S01]  /*0740*/  IADD3 R28, P0, R18, R19, RZ ;  /* 0x00000013121c7210 */ /* 0x000fe20007f1e0ff */
[----:B------:R-:W-:Y:S01]  /*0750*/  IMAD.IADD R41, R39, 0x1, -R32 ;  /* 0x0000000127297824 */ /* 0x000fe200078e0a20 */
[----:B------:R-:W-:Y:S01]  /*0760*/  LEA R17, R29, 0x19c8, 0x2 ;  /* 0x000019c81d117811 */ /* 0x000fe200078e10ff */
[----:B------:R-:W-:Y:S01]  /*0770*/  IMAD.SHL.U32 R2, R47, 0x4, RZ ;  /* 0x000000042f027824 */ /* 0x000fe200078e00ff */
[----:B------:R-:W-:Y:S01]  /*0780*/  LOP3.LUT R36, R34, 0x1c, RZ, 0xc0, !PT ;  /* 0x0000001c22247812 */ /* 0x000fe200078ec0ff */
[----:B------:R-:W-:Y:S01]  /*0790*/  IMAD.SHL.U32 R39, R39, 0x2, RZ ;  /* 0x0000000227277824 */ /* 0x000fe200078e00ff */
[----:B------:R-:W-:Y:S01]  /*07a0*/  LEA.HI.X.SX32 R30, R18, R31, 0x1, P0 ;  /* 0x0000001f121e7211 */ /* 0x000fe200000f0eff */
[C---:B------:R-:W-:Y:S01]  /*07b0*/  IMAD R31, R23.reuse, 0x2, R18 ;  /* 0x00000002171f7824 */ /* 0x040fe200078e0212 */
[----:B------:R-:W-:-:S02]  /*07c0*/  IADD3 R5, R23, 0x20, RZ ;  /* 0x0000002017057810 */ /* 0x000fc40007ffe0ff */
[C---:B------:R-:W-:Y:S02]  /*07d0*/  IADD3 R4, R23.reuse, 0x40, RZ ;  /* 0x0000004017047810 */ /* 0x040fe40007ffe0ff */
[----:B------:R-:W-:Y:S02]  /*07e0*/  IADD3 R3, R23, 0x60, RZ ;  /* 0x0000006017037810 */ /* 0x000fe40007ffe0ff */
[----:B------:R-:W-:Y:S02]  /*07f0*/  LOP3.LUT R34, R34, 0x3c, RZ, 0xc0, !PT ;  /* 0x0000003c22227812 */ /* 0x000fe400078ec0ff */
[----:B------:R-:W-:Y:S02]  /*0800*/  IADD3 R32, R17, 0x1, RZ ;  /* 0x0000000111207810 */ /* 0x000fe40007ffe0ff */
[----:B------:R-:W-:Y:S02]  /*0810*/  LOP3.LUT R40, R40, 0xfffffffc, RZ, 0xc0, !PT ;  /* 0xfffffffc28287812 */ /* 0x000fe400078ec0ff */
[----:B------:R-:W-:-:S02]  /*0820*/  SHF.R.S32.HI R33, RZ, 0x1f, R44 ;  /* 0x0000001fff217819 */ /* 0x000fc4000001142c */
.L_x_617:
[----:B------:R-:W-:Y:S01]  /*0830*/  USHF.R.S32.HI UR5, URZ, 0x1f, UR4 ;  /* 0x0000001f3f057899 */ /* 0x000fe20008011404 */
[----:B------:R-:W-:Y:S01]  /*0840*/  IADD3 R16, P0, R46, UR4, RZ ;  /* 0x000000042e107c10 */ /* 0x000fe2000ff1e0ff */
[----:B------:R-:W-:-:S04]  /*0850*/  IMAD.MOV.U32 R17, RZ, RZ, 0x6e ;  /* 0x0000006eff117424 */ /* 0x000fc800078e00ff */
[----:B0-----:R-:W-:Y:S01]  /*0860*/  LEA.HI.X.SX32 R18, R46, UR5, 0x1, P0 ;  /* 0x000000052e127c11 */ /* 0x001fe200080f0eff */
[----:B------:R-:W-:-:S04]  /*0870*/  IMAD.WIDE.U32 R16, R16, R17, c[0x0][0x160] ;  /* 0x0000580010107625 */ /* 0x000fc800078e0011 */
[----:B------:R-:W-:-:S04]  /*0880*/  IMAD R19, R18, 0x6e, RZ ;  /* 0x0000006e12137824 */ /* 0x000fc800078e02ff */
[----:B------:R-:W-:Y:S02]  /*0890*/  IMAD.IADD R17, R17, 0x1, R19 ;  /* 0x0000000111117824 */ /* 0x000fe400078e0213 */
[----:B------:R-:W-:Y:S02]  /*08a0*/  IMAD R19, R30, 0x6e, RZ ;  /* 0x0000006e1e137824 */ /* 0x000fe400078e02ff */
[----:B------:R-:W-:-:S04]  /*08b0*/  IMAD.WIDE.U32 R60, R28, 0x6e, R16 ;  /* 0x0000006e1c3c7825 */ /* 0x000fc800078e0010 */
[----:B------:R-:W-:-:S04]  /*08c0*/  IMAD.IADD R61, R61, 0x1, R19 ;  /* 0x000000013d3d7824 */ /* 0x000fc800078e0213 */
[----:B------:R-:W-:-:S05]  /*08d0*/  IMAD.WIDE R60, R45, 0x4, R60 ;  /* 0x000000042d3c7825 */ /* 0x000fca00078e023c */
[----:B------:R0:W2:Y:S01]  /*08e0*/  LDG.E.U16.CONSTANT R52, [R60.64+0x20] ;  /* 0x000020083c347981 */ /* 0x0000a2000c1e9500 */
[----:B------:R-:W-:-:S03]  /*08f0*/  IMAD.WIDE R56, R2, 0x6e, R60 ;  /* 0x0000006e02387825 */ /* 0x000fc600078e023c */
[----:B------:R0:W2:Y:S04]  /*0900*/  LDG.E.U16.CONSTANT R49, [R60.64+0x22] ;  /* 0x000022083c317981 */ /* 0x0000a8000c1e9500 */
[----:B------:R1:W3:Y:S01]  /*0910*/  LDG.E.U16.CONSTANT R48, [R56.64+0x20] ;  /* 0x0000200838307981 */ /* 0x0002e2000c1e9500 */
[----:B------:R-:W-:-:S03]  /*0920*/  IMAD.WIDE R58, R2, 0x6e, R56 ;  /* 0x0000006e023a7825 */ /* 0x000fc600078e0238 */
[----:B------:R1:W3:Y:S04]  /*0930*/  LDG.E.U16.CONSTANT R51, [R56.64+0x22] ;  /* 0x0000220838337981 */ /* 0x0002e8000c1e9500 */
[----:B------:R4:W5:Y:S04]  /*0940*/  LDG.E.U16.CONSTANT R54, [R58.64+0x20] ;  /* 0x000020083a367981 */ /* 0x000968000c1e9500 */
[----:B-1----:R4:W5:Y:S01]  /*0950*/  LDG.E.U16.CONSTANT R57, [R58.64+0x22] ;  /* 0x000022083a397981 */ /* 0x002962000c1e9500 */
[----:B------:R-:W-:-:S05]  /*0960*/  IMAD.WIDE R18, R2, 0x6e, R58 ;  /* 0x0000006e02127825 */ /* 0x000fca00078e023a */
[----:B------:R1:W5:Y:S04]  /*0970*/  LDG.E.U16.CONSTANT R53, [R18.64+0x22] ;  /* 0x0000220812357981 */ /* 0x000368000c1e9500 */
[----:B----4-:R1:W4:Y:S02]  /*0980*/  LDG.E.U16.CONSTANT R58, [R18.64+0x20] ;  /* 0x00002008123a7981 */ /* 0x010324000c1e9500 */
[----:B-1----:R-:W-:-:S05]  /*0990*/  IMAD.WIDE R18, R2, 0x6e, R18 ;  /* 0x0000006e02127825 */ /* 0x002fca00078e0212 */
[----:B------:R1:W4:Y:S01]  /*09a0*/  LDG.E.U16.CONSTANT R55, [R18.64+0x20] ;  /* 0x0000200812377981 */ /* 0x000322000c1e9500 */
[----:B0-----:R-:W-:-:S03]  /*09b0*/  IMAD.WIDE R60, R2, 0x6e, R18 ;  /* 0x0000006e023c7825 */ /* 0x001fc600078e0212 */
[----:B------:R1:W4:Y:S01]  /*09c0*/  LDG.E.U16.CONSTANT R50, [R18.64+0x22] ;  /* 0x0000220812327981 */ /* 0x000322000c1e9500 */
[----:B--2---:R-:W-:-:S03]  /*09d0*/  PRMT R59, R52, 0x5410, R49 ;  /* 0x00005410343b7816 */ /* 0x004fc60000000031 */
[----:B------:R0:W2:Y:S04]  /*09e0*/  LDG.E.U16.CONSTANT R52, [R60.64+0x20] ;  /* 0x000020083c347981 */ /* 0x0000a8000c1e9500 */
[----:B------:R0:W2:Y:S04]  /*09f0*/  LDG.E.U16.CONSTANT R49, [R60.64+0x22] ;  /* 0x000022083c317981 */ /* 0x0000a8000c1e9500 */
[----:B------:R3:W-:Y:S01]  /*0a00*/  STS [R6.X4], R59 ;  /* 0x0000003b06007388 */ /* 0x0007e20000004800 */
[----:B0-----:R-:W-:Y:S01]  /*0a10*/  IMAD.WIDE R60, R2, 0x6e, R60 ;  /* 0x0000006e023c7825 */ /* 0x001fe200078e023c */
[----:B---3--:R-:W-:-:S04]  /*0a20*/  PRMT R59, R48, 0x5410, R51 ;  /* 0x00005410303b7816 */ /* 0x008fc80000000033 */
[----:B------:R0:W3:Y:S04]  /*0a30*/  LDG.E.U16.CONSTANT R51, [R60.64+0x20] ;  /* 0x000020083c337981 */ /* 0x0000e8000c1e9500 */
[----:B------:R0:W3:Y:S02]  /*0a40*/  LDG.E.U16.CONSTANT R48, [R60.64+0x22] ;  /* 0x000022083c307981 */ /* 0x0000e4000c1e9500 */
[----:B0-----:R-:W-:-:S05]  /*0a50*/  IMAD.WIDE R60, R2, 0x6e, R60 ;  /* 0x0000006e023c7825 */ /* 0x001fca00078e023c */
[----:B-1----:R5:W3:Y:S04]  /*0a60*/  LDG.E.U16.CONSTANT R18, [R60.64+0x20] ;  /* 0x000020083c127981 */ /* 0x002ae8000c1e9500 */
[----:B------:R5:W3:Y:S02]  /*0a70*/  LDG.E.U16.CONSTANT R19, [R60.64+0x22] ;  /* 0x000022083c137981 */ /* 0x000ae4000c1e9500 */
[----:B-----5:R-:W-:Y:S01]  /*0a80*/  PRMT R61, R54, 0x5410, R57 ;  /* 0x00005410363d7816 */ /* 0x020fe20000000039 */
[----:B------:R-:W-:Y:S02]  /*0a90*/  IMAD R54, R33, 0x6e, RZ ;  /* 0x0000006e21367824 */ /* 0x000fe400078e02ff */
[----:B------:R-:W-:-:S04]  /*0aa0*/  IMAD.WIDE.U32 R56, R44, 0x6e, R16 ;  /* 0x0000006e2c387825 */ /* 0x000fc800078e0010 */
[----:B------:R-:W-:Y:S01]  /*0ab0*/  IMAD.IADD R57, R57, 0x1, R54 ;  /* 0x0000000139397824 */ /* 0x000fe200078e0236 */
[----:B------:R0:W-:Y:S04]  /*0ac0*/  STS [R6.X4+0x210], R59 ;  /* 0x0002103b06007388 */ /* 0x0001e80000004800 */
[----:B------:R4:W5:Y:S02]  /*0ad0*/  LDG.E.U16.CONSTANT R54, [R56.64+0x6c] ;  /* 0x00006c0838367981 */ /* 0x000964000c1e9500 */
[----:B----4-:R-:W-:Y:S01]  /*0ae0*/  PRMT R57, R58, 0x5410, R53 ;  /* 0x000054103a397816 */ /* 0x010fe20000000035 */
[----:B------:R-:W-:Y:S02]  /*0af0*/  IMAD R53, R9, 0x6e, RZ ;  /* 0x0000006e09357824 */ /* 0x000fe400078e02ff */
[----:B0-----:R-:W-:-:S04]  /*0b00*/  IMAD.WIDE.U32 R58, R12, 0x6e, R16 ;  /* 0x0000006e0c3a7825 */ /* 0x001fc800078e0010 */
[----:B------:R-:W-:-:S04]  /*0b10*/  IMAD.IADD R59, R59, 0x1, R53 ;  /* 0x000000013b3b7824 */ /* 0x000fc800078e0235 */
[----:B------:R-:W-:-:S05]  /*0b20*/  IMAD.WIDE R58, R42, 0x4, R58 ;  /* 0x000000042a3a7825 */ /* 0x000fca00078e023a */
[----:B------:R0:W4:Y:S04]  /*0b30*/  LDG.E.U16.CONSTANT R56, [R58.64] ;  /* 0x000000083a387981 */ /* 0x000128000c1e9500 */
[----:B------:R0:W4:Y:S04]  /*0b40*/  LDG.E.U16.CONSTANT R53, [R58.64+0x2] ;  /* 0x000002083a357981 */ /* 0x000128000c1e9500 */
[----:B------:R1:W-:Y:S04]  /*0b50*/  STS [R6.X4+0x630], R57 ;  /* 0x0006303906007388 */ /* 0x0003e80000004800 */
[----:B------:R0:W-:Y:S01]  /*0b60*/  STS [R6.X4+0x420], R61 ;  /* 0x0004203d06007388 */ /* 0x0001e20000004800 */
[----:B-1----:R-:W-:Y:S01]  /*0b70*/  PRMT R57, R55, 0x5410, R50 ;  /* 0x0000541037397816 */ /* 0x002fe20000000032 */
[----:B0-----:R-:W-:-:S04]  /*0b80*/  IMAD.WIDE R60, R0, 0x6e, R58 ;  /* 0x0000006e003c7825 */ /* 0x001fc800078e023a */
[----:B------:R2:W-:Y:S04]  /*0b90*/  STS [R6.X4+0x840], R57 ;  /* 0x0008403906007388 */ /* 0x0005e80000004800 */
[----:B------:R0:W5:Y:S04]  /*0ba0*/  LDG.E.U16.CONSTANT R55, [R60.64] ;  /* 0x000000083c377981 */ /* 0x000168000c1e9500 */
[----:B------:R0:W5:Y:S02]  /*0bb0*/  LDG.E.U16.CONSTANT R50, [R60.64+0x2] ;  /* 0x000002083c327981 */ /* 0x000164000c1e9500 */
[----:B0-----:R-:W-:-:S06]  /*0bc0*/  IMAD.WIDE R60, R0, 0x6e, R60 ;  /* 0x0000006e003c7825 */ /* 0x001fcc00078e023c */
[----:B------:R-:W-:Y:S01]  /*0bd0*/  IMAD.WIDE R58, R0, 0x6e, R60 ;  /* 0x0000006e003a7825 */ /* 0x000fe200078e023c */
[----:B--2---:R-:W-:Y:S02]  /*0be0*/  PRMT R57, R52, 0x5410, R49 ;  /* 0x0000541034397816 */ /* 0x004fe40000000031 */
[----:B------:R0:W2:Y:S04]  /*0bf0*/  LDG.E.U16.CONSTANT R49, [R60.64] ;  /* 0x000000083c317981 */ /* 0x0000a8000c1e9500 */
[----:B------:R3:W-:Y:S04]  /*0c00*/  STS [R6.X4+0xa50], R57 ;  /* 0x000a503906007388 */ /* 0x0007e80000004800 */
[----:B------:R0:W2:Y:S01]  /*0c10*/  LDG.E.U16.CONSTANT R52, [R60.64+0x2] ;  /* 0x000002083c347981 */ /* 0x0000a2000c1e9500 */
[----:B---3--:R-:W-:-:S03]  /*0c20*/  PRMT R57, R51, 0x5410, R48 ;  /* 0x0000541033397816 */ /* 0x008fc60000000030 */
[----:B------:R1:W3:Y:S04]  /*0c30*/  LDG.E.U16.CONSTANT R48, [R58.64] ;  /* 0x000000083a307981 */ /* 0x0002e8000c1e9500 */
[----:B------:R0:W-:Y:S04]  /*0c40*/  STS [R6.X4+0xc60], R57 ;  /* 0x000c603906007388 */ /* 0x0001e80000004800 */
[----:B------:R1:W3:Y:S01]  /*0c50*/  LDG.E.U16.CONSTANT R51, [R58.64+0x2] ;  /* 0x000002083a337981 */ /* 0x0002e2000c1e9500 */
[----:B0-----:R-:W-:Y:S01]  /*0c60*/  PRMT R57, R18, 0x5410, R19 ;  /* 0x0000541012397816 */ /* 0x001fe20000000013 */
[----:B-1----:R-:W-:-:S02]  /*0c70*/  IMAD R59, R8, 0x6e, RZ ;  /* 0x0000006e083b7824 */ /* 0x002fc400078e02ff */
[----:B------:R-:W-:-:S04]  /*0c80*/  IMAD.WIDE.U32 R18, R11, 0x6e, R16 ;  /* 0x0000006e0b127825 */ /* 0x000fc800078e0010 */
[----:B------:R-:W-:-:S04]  /*0c90*/  IMAD.IADD R19, R19, 0x1, R59 ;  /* 0x0000000113137824 */ /* 0x000fc800078e023b */
[----:B------:R-:W-:Y:S01]  /*0ca0*/  IMAD.WIDE R60, R41, 0x4, R18 ;  /* 0x00000004293c7825 */ /* 0x000fe200078e0212 */
[----:B------:R0:W-:Y:S04]  /*0cb0*/  STS [R6.X4+0xe70], R57 ;  /* 0x000e703906007388 */ /* 0x0001e80000004800 */
[----:B------:R1:W2:Y:S04]  /*0cc0*/  LDG.E.U16.CONSTANT R58, [R60.64+0x62] ;  /* 0x000062083c3a7981 */ /* 0x0002a8000c1e9500 */
[----:B------:R1:W2:Y:S04]  /*0cd0*/  LDG.E.U16.CONSTANT R59, [R18.64+0x6a] ;  /* 0x00006a08123b7981 */ /* 0x0002a8000c1e9500 */
[----:B0-----:R0:W2:Y:S01]  /*0ce0*/  LDG.E.U16.CONSTANT R57, [R60.64+0x60] ;  /* 0x000060083c397981 */ /* 0x0010a2000c1e9500 */
[----:B----4-:R-:W-:-:S03]  /*0cf0*/  PRMT R53, R56, 0x5410, R53 ;  /* 0x0000541038357816 */ /* 0x010fc60000000035 */
[----:B------:R1:W4:Y:S01]  /*0d00*/  LDG.E.U16.CONSTANT R56, [R18.64+0x68] ;  /* 0x0000680812387981 */ /* 0x000322000c1e9500 */
[----:B------:R-:W-:-:S04]  /*0d10*/  IMAD.WIDE.U32 R16, R10, 0x6e, R16 ;  /* 0x0000006e0a107825 */ /* 0x000fc800078e0010 */
[----:B-1----:R-:W-:-:S04]  /*0d20*/  IMAD R19, R7, 0x6e, RZ ;  /* 0x0000006e07137824 */ /* 0x002fc800078e02ff */
[----:B------:R-:W-:-:S05]  /*0d30*/  IMAD.IADD R17, R17, 0x1, R19 ;  /* 0x0000000111117824 */ /* 0x000fca00078e0213 */
[----:B0-----:R0:W3:Y:S01]  /*0d40*/  LDG.E.U16.CONSTANT R61, [R16.64+0x68] ;  /* 0x00006808103d7981 */ /* 0x0010e2000c1e9500 */
[----:B--2---:R-:W-:-:S03]  /*0d50*/  PRMT R19, R57, 0x5410, R58 ;  /* 0x0000541039137816 */ /* 0x004fc6000000003a */
[----:B------:R0:W2:Y:S01]  /*0d60*/  LDG.E.U16.CONSTANT R58, [R16.64+0x6a] ;  /* 0x00006a08103a7981 */ /* 0x0000a2000c1e9500 */
[----:B----4-:R-:W-:Y:S01]  /*0d70*/  PRMT R60, R56, 0x5410, R59 ;  /* 0x00005410383c7816 */ /* 0x010fe2000000003b */
[----:B------:R-:W-:-:S05]  /*0d80*/  IMAD.WIDE R56, R41, 0x4, R16 ;  /* 0x0000000429387825 */ /* 0x000fca00078e0210 */
[----:B------:R-:W4:Y:S04]  /*0d90*/  LDG.E.U16.CONSTANT R59, [R56.64+0x60] ;  /* 0x00006008383b7981 */ /* 0x000f28000c1e9500 */
[----:B------:R-:W4:Y:S01]  /*0da0*/  LDG.E.U16.CONSTANT R18, [R56.64+0x62] ;  /* 0x0000620838127981 */ /* 0x000f22000c1e9500 */
[----:B------:R-:W-:-:S05]  /*0db0*/  SHF.R.S32.HI R60, RZ, R39, R60 ;  /* 0x00000027ff3c7219 */ /* 0x000fca000001143c */
[----:B------:R-:W-:Y:S01]  /*0dc0*/  IMAD.SHL.U32 R60, R60, 0x10, RZ ;  /* 0x000000103c3c7824 */ /* 0x000fe200078e00ff */
[----:B------:R-:W-:-:S04]  /*0dd0*/  SHF.R.S32.HI R19, RZ, R40, R19 ;  /* 0x00000028ff137219 */ /* 0x000fc80000011413 */
[----:B------:R-:W-:-:S04]  /*0de0*/  LOP3.LUT R60, R60, 0x30303030, RZ, 0xc0, !PT ;  /* 0x303030303c3c7812 */ /* 0x000fc800078ec0ff */
[----:B0-----:R-:W-:-:S04]  /*0df0*/  LOP3.LUT R16, R60, 0xf0f0f0f, R19, 0xf8, !PT ;  /* 0x0f0f0f0f3c107812 */ /* 0x001fc800078ef813 */
[----:B------:R-:W-:-:S04]  /*0e00*/  LOP3.LUT R19, R16, 0x80808080, RZ, 0xfc, !PT ;  /* 0x8080808010137812 */ /* 0x000fc800078efcff */
[----:B------:R-:W-:Y:S02]  /*0e10*/  IADD3 R19, R19, -0x20202020, RZ ;  /* 0xdfdfdfe013137810 */ /* 0x000fe40007ffe0ff */
[----:B-----5:R-:W-:Y:S02]  /*0e20*/  PRMT R50, R55, 0x5410, R50 ;  /* 0x0000541037327816 */ /* 0x020fe40000000032 */
[----:B------:R-:W-:Y:S02]  /*0e30*/  LOP3.LUT R55, R16, 0x20202020, R19, 0x18, !PT ;  /* 0x2020202010377812 */ /* 0x000fe400078e1813 */
[----:B------:R-:W-:Y:S02]  /*0e40*/  PRMT R49, R49, 0x5410, R52 ;  /* 0x0000541031317816 */ /* 0x000fe40000000034 */
[----:B---3--:R-:W-:Y:S02]  /*0e50*/  PRMT R48, R48, 0x5410, R51 ;  /* 0x0000541030307816 */ /* 0x008fe40000000033 */
[----:B------:R-:W-:-:S02]  /*0e60*/  PRMT R52, R55, 0xba98, RZ ;  /* 0x0000ba9837347816 */ /* 0x000fc400000000ff */
[----:B------:R-:W-:Y:S01]  /*0e70*/  PRMT R51, R16, 0xba98, RZ ;  /* 0x0000ba9810337816 */ /* 0x000fe200000000ff */
[----:B------:R-:W-:Y:S01]  /*0e80*/  HADD2.F32 R54, -RZ, R54.H0_H0 ;  /* 0x20000036ff367230 */ /* 0x000fe20000004100 */
[C---:B------:R-:W-:Y:S02]  /*0e90*/  LOP3.LUT R19, R52.reuse, 0x80808080, R19, 0x6, !PT ;  /* 0x8080808034137812 */ /* 0x040fe400078e0613 */
[----:B------:R-:W-:Y:S02]  /*0ea0*/  LOP3.LUT R53, RZ, R53, RZ, 0x33, !PT ;  /* 0x00000035ff357212 */ /* 0x000fe400078e33ff */
[----:B------:R-:W-:Y:S02]  /*0eb0*/  LOP3.LUT R52, R52, 0x7f7f7f7f, R51, 0x60, !PT ;  /* 0x7f7f7f7f34347812 */ /* 0x000fe400078e6033 */
[----:B------:R-:W-:Y:S02]  /*0ec0*/  LOP3.LUT R50, RZ, R50, RZ, 0x33, !PT ;  /* 0x00000032ff327212 */ /* 0x000fe400078e33ff */
[----:B------:R-:W-:Y:S01]  /*0ed0*/  LOP3.LUT R49, RZ, R49, RZ, 0x33, !PT ;  /* 0x00000031ff317212 */ /* 0x000fe200078e33ff */
[----:B------:R0:W-:Y:S01]  /*0ee0*/  STS [R43.X4+0x1080], R54 ;  /* 0x001080362b007388 */ /* 0x0001e20000004800 */
[----:B------:R-:W-:-:S02]  /*0ef0*/  LOP3.LUT R48, RZ, R48, RZ, 0x33, !PT ;  /* 0x00000030ff307212 */ /* 0x000fc400078e33ff */
[----:B------:R-:W-:Y:S01]  /*0f00*/  LOP3.LUT R19, R19, R52, RZ, 0xfc, !PT ;  /* 0x0000003413137212 */ /* 0x000fe200078efcff */
[----:B------:R0:W-:Y:S04]  /*0f10*/  STS [R20.X4+0x1188], R53 ;  /* 0x0011883514007388 */ /* 0x0001e80000004800 */
[----:B------:R0:W-:Y:S04]  /*0f20*/  STS [R15.X4+0x1388], R50 ;  /* 0x001388320f007388 */ /* 0x0001e80000004800 */
[----:B------:R0:W-:Y:S04]  /*0f30*/  STS [R14.X4+0x1588], R49 ;  /* 0x001588310e007388 */ /* 0x0001e80000004800 */
[----:B------:R0:W-:Y:S04]  /*0f40*/  STS [R13.X4+0x1788], R48 ;  /* 0x001788300d007388 */ /* 0x0001e80000004800 */
[----:B------:R0:W-:Y:S01]  /*0f50*/  STS [R22.X4+0x19c8], R19 ;  /* 0x0019c81316007388 */ /* 0x0001e20000004800 */
[----:B------:R-:W-:-:S02]  /*0f60*/  ISETP.LE.AND P0, PT, R47, UR4, PT ;  /* 0x000000042f007c0c */ /* 0x000fc4000bf03270 */
[----:B--2---:R-:W-:-:S04]  /*0f70*/  PRMT R58, R61, 0x5410, R58 ;  /* 0x000054103d3a7816 */ /* 0x004fc8000000003a */
[----:B------:R-:W-:-:S05]  /*0f80*/  SHF.R.S32.HI R58, RZ, R39, R58 ;  /* 0x00000027ff3a7219 */ /* 0x000fca000001143a */
[----:B------:R-:W-:-:S05]  /*0f90*/  IMAD.SHL.U32 R58, R58, 0x10, RZ ;  /* 0x000000103a3a7824 */ /* 0x000fca00078e00ff */
[----:B------:R-:W-:Y:S02]  /*0fa0*/  LOP3.LUT R58, R58, 0x30303030, RZ, 0xc0, !PT ;  /* 0x303030303a3a7812 */ /* 0x000fe400078ec0ff */
[----:B----4-:R-:W-:-:S04]  /*0fb0*/  PRMT R59, R59, 0x5410, R18 ;  /* 0x000054103b3b7816 */ /* 0x010fc80000000012 */
[----:B------:R-:W-:-:S04]  /*0fc0*/  SHF.R.S32.HI R17, RZ, R40, R59 ;  /* 0x00000028ff117219 */ /* 0x000fc8000001143b */
[----:B------:R-:W-:-:S04]  /*0fd0*/  LOP3.LUT R17, R58, 0xf0f0f0f, R17, 0xf8, !PT ;  /* 0x0f0f0f0f3a117812 */ /* 0x000fc800078ef811 */
[----:B------:R-:W-:-:S04]  /*0fe0*/  LOP3.LUT R18, R17, 0x80808080, RZ, 0xfc, !PT ;  /* 0x8080808011127812 */ /* 0x000fc800078efcff */
[----:B------:R-:W-:-:S04]  /*0ff0*/  IADD3 R18, R18, -0x20202020, RZ ;  /* 0xdfdfdfe012127810 */ /* 0x000fc80007ffe0ff */
[C---:B------:R-:W-:Y:S02]  /*1000*/  LOP3.LUT R56, R17.reuse, 0x20202020, R18, 0x18, !PT ;  /* 0x2020202011387812 */ /* 0x040fe400078e1812 */
[----:B------:R-:W-:Y:S02]  /*1010*/  PRMT R16, R17, 0xba98, RZ ;  /* 0x0000ba9811107816 */ /* 0x000fe400000000ff */
[----:B------:R-:W-:-:S04]  /*1020*/  PRMT R55, R56, 0xba98, RZ ;  /* 0x0000ba9838377816 */ /* 0x000fc800000000ff */
[C---:B------:R-:W-:Y:S02]  /*1030*/  LOP3.LUT R18, R55.reuse, 0x80808080, R18, 0x6, !PT ;  /* 0x8080808037127812 */ /* 0x040fe400078e0612 */
[----:B------:R-:W-:-:S04]  /*1040*/  LOP3.LUT R55, R55, 0x7f7f7f7f, R16, 0x60, !PT ;  /* 0x7f7f7f7f37377812 */ /* 0x000fc800078e6010 */
[----:B------:R-:W-:-:S05]  /*1050*/  LOP3.LUT R18, R18, R55, RZ, 0xfc, !PT ;  /* 0x0000003712127212 */ /* 0x000fca00078efcff */
[----:B------:R0:W-:Y:S01]  /*1060*/  STS [R21.X4+0x1bc8], R18 ;  /* 0x001bc81215007388 */ /* 0x0001e20000004800 */
[----:B------:R-:W-:Y:S05]  /*1070*/  @P0 BRA `(.L_x_612) ;  /* 0x00002e5000000947 */ /* 0x000fea0003800000 */
[----:B------:R-:W-:Y:S02]  /*1080*/  IMAD.U32 R17, RZ, RZ, UR4 ;  /* 0x00000004ff117e24 */ /* 0x000fe4000f8e00ff */
[----:B0-----:R-:W-:Y:S02]  /*1090*/  IMAD.MOV.U32 R48, RZ, RZ, 0x24 ;  /* 0x00000024ff307424 */ /* 0x001fe400078e00ff */
        /* <DEDUP_REMOVED lines=18> */
.L_x_613:
[----:B------:R-:W-:Y:S01]  /*11c0*/  USHF.R.U32.HI UR7, URZ, 0x4, UR6 ;  /* 0x000000043f077899 */ /* 0x000fe20008011606 */
[----:B0-----:R-:W-:Y:S01]  /*11d0*/  IMAD.MOV.U32 R16, RZ, RZ, 0x21 ;  /* 0x00000021ff107424 */ /* 0x001fe200078e00ff */
        /* <DEDUP_REMOVED lines=9> */
[----:B------:R-:W0:Y:S04]  /*1270*/  LDS R17, [R52.X4+0x1188] ;  /* 0x0011880034117984 */ /* 0x000e280000004800 */
        /* <DEDUP_REMOVED lines=85> */
[----:B------:R-:W-:Y:S01]  /*17d0*/  IDP.4A.S8.S8 R55, R58, R19, R18 ;  /* 0x000000133a377226 */ /* 0x000fe20000000612 */
[----:B------:R-:W-:Y:S02]  /*17e0*/  SHF.R.S32.HI R58, RZ, 0x3, R61 ;  /* 0x00000003ff3a7819 */ /* 0x000fe4000001143d */
[----:B------:R-:W4:Y:S04]  /*17f0*/  LDS R18, [R52.X4+0x11a0] ;  /* 0x0011a00034127984 */ /* 0x000f280000004800 */
[----:B------:R5:W4:Y:S01]  /*1800*/  LDS R19, [R51.X4+0x18] ;  /* 0x0000180033137984 */ /* 0x000b220000004800 */
[----:B--2---:R-:W-:-:S03]  /*1810*/  SHF.R.S32.HI R54, RZ, UR5, R54 ;  /* 0x00000005ff367c19 */ /* 0x004fc60008011436 */
[----:B------:R-:W-:Y:S01]  /*1820*/  LDS R58, [R58.X4+0x1fe8] ;  /* 0x001fe8003a3a7984 */ /* 0x000fe20000004800 */
[----:B---3--:R-:W-:Y:S01]  /*1830*/  SHF.R.S32.HI R56, RZ, UR6, R56 ;  /* 0x00000006ff387c19 */ /* 0x008fe20008011438 */
[----:B------:R-:W-:-:S03]  /*1840*/  IMAD.SHL.U32 R54, R54, 0x4, RZ ;  /* 0x0000000436367824 */ /* 0x000fc600078e00ff */
[----:B------:R-:W-:Y:S02]  /*1850*/  LOP3.LUT R56, R56, 0x3030303, RZ, 0xc0, !PT ;  /* 0x0303030338387812 */ /* 0x000fe400078ec0ff */
        /* <DEDUP_REMOVED lines=28> */
[C---:B------:R-:W-:Y:S01]  /*1a20*/  LOP3.LUT R53, R52.reuse, 0x80808080, R53, 0x6, !PT ;  /* 0x8080808034357812 */ /* 0x040fe200078e0635 */
[----:B------:R-:W-:Y:S01]  /*1a30*/  IMAD.U32 R59, RZ, RZ, UR7 ;  /* 0x00000007ff3b7e24 */ /* 0x000fe2000f8e00ff */
[----:B------:R-:W-:Y:S02]  /*1a40*/  LOP3.LUT R52, R52, 0x7f7f7f7f, R57, 0x60, !PT ;  /* 0x7f7f7f7f34347812 */ /* 0x000fe400078e6039 */
[----:B------:R-:W-:Y:S01]  /*1a50*/  LOP3.LUT R54, R54, R19, R18, 0x64, !PT ;  /* 0x0000001336367212 */ /* 0x000fe200078e6412 */
[----:B------:R-:W-:Y:S01]  /*1a60*/  IMAD R59, R59, 0x10, R32 ;  /* 0x000000103b3b7824 */ /* 0x000fe200078e0220 */
[----:B------:R-:W-:Y:S02]  /*1a70*/  LOP3.LUT R52, R53, R52, RZ, 0xfc, !PT ;  /* 0x0000003435347212 */ /* 0x000fe400078efcff */
[----:B------:R-:W-:Y:S02]  /*1a80*/  PRMT R53, R54, 0xba98, RZ ;  /* 0x0000ba9836357816 */ /* 0x000fe400000000ff */
[----:B------:R-:W-:-:S02]  /*1a90*/  PRMT R54, R19, 0xba98, RZ ;  /* 0x0000ba9813367816 */ /* 0x000fc400000000ff */
[C---:B------:R-:W-:Y:S02]  /*1aa0*/  LOP3.LUT R56, R53.reuse, 0x80808080, R18, 0x6, !PT ;  /* 0x8080808035387812 */ /* 0x040fe400078e0612 */
[----:B------:R0:W1:Y:S01]  /*1ab0*/  LDS.64 R18, [R49+0x8] ;  /* 0x0000080031127984 */ /* 0x0000620000000a00 */
[----:B------:R-:W-:-:S03]  /*1ac0*/  LOP3.LUT R57, R53, 0x7f7f7f7f, R54, 0x60, !PT ;  /* 0x7f7f7f7f35397812 */ /* 0x000fc600078e6036 */
[----:B------:R-:W2:Y:S01]  /*1ad0*/  LDS.S8 R53, [R59+UR6+-0x1] ;  /* 0xffffff063b357984 */ /* 0x000ea20008000200 */
[----:B------:R-:W-:Y:S02]  /*1ae0*/  LOP3.LUT R56, R56, R57, RZ, 0xfc, !PT ;  /* 0x0000003938387212 */ /* 0x000fe400078efcff */
[----:B------:R-:W-:Y:S01]  /*1af0*/  IADD3 R57, R31, UR7, RZ ;  /* 0x000000071f397c10 */ /* 0x000fe2000fffe0ff */
[----:B------:R-:W3:Y:S01]  /*1b00*/  LDS.S8 R54, [R59+UR6] ;  /* 0x000000063b367984 */ /* 0x000ee20008000200 */
[----:B------:R-:W-:Y:S01]  /*1b10*/  UIADD3 UR6, UR6, 0x2, URZ ;  /* 0x0000000206067890 */ /* 0x000fe2000fffe03f */
[----:B0-----:R-:W-:-:S03]  /*1b20*/  IADD3 R49, R49, 0x20, RZ ;  /* 0x0000002031317810 */ /* 0x001fc60007ffe0ff */
[----:B------:R-:W0:Y:S01]  /*1b30*/  LDS R57, [R57.X4+0x1080] ;  /* 0x0010800039397984 */ /* 0x000e220000004800 */
[----:B------:R-:W-:-:S06]  /*1b40*/  UISETP.GE.U32.AND UP0, UPT, UR6, 0x8, UPT ;  /* 0x000000080600788c */ /* 0x000fcc000bf06070 */
[----:B------:R-:W-:Y:S01]  /*1b50*/  PLOP3.LUT P0, PT, PT, PT, UP0, 0x80, 0x0 ;  /* 0x000000000000781c */ /* 0x000fe20003f0f008 */
[----:B-1----:R-:W-:-:S04]  /*1b60*/  IDP.4A.S8.S8 R18, R52, R18, R55 ;  /* 0x0000001234127226 */ /* 0x002fc80000000637 */
[----:B------:R-:W-:Y:S02]  /*1b70*/  IDP.4A.S8.S8 R18, R56, R19, R18 ;  /* 0x0000001338127226 */ /* 0x000fe40000000612 */
[----:B--2---:R-:W-:-:S04]  /*1b80*/  IMAD R53, R16, R53, RZ ;  /* 0x0000003510357224 */ /* 0x004fc800078e02ff */
[----:B---3--:R-:W-:Y:S02]  /*1b90*/  IMAD R18, R18, R54, R53 ;  /* 0x0000003612127224 */ /* 0x008fe400078e0235 */
[----:B0-----:R-:W-:-:S04]  /*1ba0*/  FMUL.FTZ R17, R58, R57 ;  /* 0x000000393a117220 */ /* 0x001fc80000410000 */
[----:B------:R-:W0:Y:S02]  /*1bb0*/  I2F R18, R18 ;  /* 0x0000001200127306 */ /* 0x000e240000201400 */
        /* <DEDUP_REMOVED lines=13> */
[----:B------:R-:W2:Y:S04]  /*1c90*/  LDG.E.U16.CONSTANT R18, [R18.64] ;  /* 0x0000000812127981 */ /* 0x000ea8000c1e9500 */
[----:B------:R-:W3:Y:S01]  /*1ca0*/  LDG.E.CONSTANT R16, [R16.64+0x4] ;  /* 0x0000040810107981 */ /* 0x000ee2000c1e9900 */
[----:B------:R-:W-:Y:S01]  /*1cb0*/  UMOV UR6, 0x8 ;  /* 0x0000000800067882 */ /* 0x000fe20000000000 */
[----:B--2---:R-:W-:Y:S02]  /*1cc0*/  HADD2.F32 R49, -RZ, R18.H0_H0 ;  /* 0x20000012ff317230 */ /* 0x004fe40000004100 */
[----:B---3--:R0:W-:Y:S04]  /*1cd0*/  STS [R25.X4+0x1de8], R16 ;  /* 0x001de81019007388 */ /* 0x0081e80000004800 */
[----:B------:R0:W-:Y:S04]  /*1ce0*/  STS [R34+0x1fe8], R49 ;  /* 0x001fe83122007388 */ /* 0x0001e80000000800 */
[----:B------:R-:W-:Y:S06]  /*1cf0*/  BAR.SYNC.DEFER_BLOCKING 0x0 ;  /* 0x0000000000007b1d */ /* 0x000fec0000010000 */
.L_x_614:
[----:B------:R-:W-:Y:S01]  /*1d00*/  USHF.R.U32.HI UR7, URZ, 0x4, UR6 ;  /* 0x000000043f077899 */ /* 0x000fe20008011606 */
[----:B------:R-:W-:Y:S01]  /*1d10*/  IMAD.MOV.U32 R50, RZ, RZ, 0x21 ;  /* 0x00000021ff327424 */ /* 0x000fe200078e00ff */
[----:B------:R-:W-:-:S02]  /*1d20*/  ULOP3.LUT UR5, UR6, 0x3ffffff0, URZ, 0xc0, !UPT ;  /* 0x3ffffff006057892 */ /* 0x000fc4000f8ec03f */
[----:B------:R-:W-:Y:S02]  /*1d30*/  ULOP3.LUT UR10, UR6, 0x8, URZ, 0xc0, !UPT ;  /* 0x00000008060a7892 */ /* 0x000fe4000f8ec03f */
[----:B0-----:R-:W-:Y:S01]  /*1d40*/  IMAD.U32 R16, RZ, RZ, UR7 ;  /* 0x00000007ff107e24 */ /* 0x001fe2000f8e00ff */
[----:B------:R-:W-:Y:S01]  /*1d50*/  ULOP3.LUT UR11, UR6, 0xe, URZ, 0xc0, !UPT ;  /* 0x0000000e060b7892 */ /* 0x000fe2000f8ec03f */
[----:B------:R-:W-:Y:S02]  /*1d60*/  IMAD R50, R23, R50, UR5 ;  /* 0x0000000517327e24 */ /* 0x000fe4000f8e0232 */
[----:B------:R-:W-:Y:S01]  /*1d70*/  IMAD R51, R16, 0x8, R27 ;  /* 0x0000000810337824 */ /* 0x000fe200078e021b */
[----:B------:R-:W-:Y:S02]  /*1d80*/  USHF.R.U32.HI UR5, URZ, 0x1, UR11 ;  /* 0x000000013f057899 */ /* 0x000fe4000801160b */
[----:B------:R-:W-:Y:S01]  /*1d90*/  IADD3 R50, R50, UR10, RZ ;  /* 0x0000000a32327c10 */ /* 0x000fe2000fffe0ff */
[----:B------:R-:W-:Y:S01]  /*1da0*/  ULOP3.LUT UR10, UR6, 0x6, URZ, 0xc0, !UPT ;  /* 0x00000006060a7892 */ /* 0x000fe2000f8ec03f */
[----:B------:R-:W0:Y:S04]  /*1db0*/  LDS R17, [R51.X4+0x1188] ;  /* 0x0011880033117984 */ /* 0x000e280000004800 */
        /* <DEDUP_REMOVED lines=115> */
[----:B------:R-:W-:Y:S02]  /*24f0*/  LOP3.LUT R57, R57, R51, R50, 0x64, !PT ;  /* 0x0000003339397212 */ /* 0x000fe400078e6432 */
[----:B------:R-:W-:Y:S02]  /*2500*/  PRMT R56, R56, 0xba98, RZ ;  /* 0x0000ba9838387816 */ /* 0x000fe400000000ff */
[----:B------:R-:W-:Y:S02]  /*2510*/  PRMT R57, R57, 0xba98, RZ ;  /* 0x0000ba9839397816 */ /* 0x000fe400000000ff */
[----:B------:R-:W-:Y:S02]  /*2520*/  LOP3.LUT R58, R19, 0x3030303, RZ, 0xc0, !PT ;  /* 0x03030303133a7812 */ /* 0x000fe400078ec0ff */
[C---:B------:R-:W-:Y:S01]  /*2530*/  LOP3.LUT R51, R57.reuse, 0x7f7f7f7f, R54, 0x60, !PT ;  /* 0x7f7f7f7f39337812 */ /* 0x040fe200078e6036 */
[----:B------:R-:W-:Y:S01]  /*2540*/  IMAD.U32 R54, RZ, RZ, UR7 ;  /* 0x00000007ff367e24 */ /* 0x000fe2000f8e00ff */
[----:B------:R-:W-:-:S02]  /*2550*/  LOP3.LUT R50, R57, 0x80808080, R50, 0x6, !PT ;  /* 0x8080808039327812 */ /* 0x000fc400078e0632 */
[----:B------:R-:W-:Y:S01]  /*2560*/  LOP3.LUT R52, R56, 0x80808080, R55, 0x6, !PT ;  /* 0x8080808038347812 */ /* 0x000fe200078e0637 */
[----:B------:R-:W-:Y:S01]  /*2570*/  IMAD R57, R54, 0x4, R29 ;  /* 0x0000000436397824 */ /* 0x000fe200078e021d */
[----:B------:R-:W-:Y:S02]  /*2580*/  LOP3.LUT R59, R56, 0x7f7f7f7f, R59, 0x60, !PT ;  /* 0x7f7f7f7f383b7812 */ /* 0x000fe400078e603b */
        /* <DEDUP_REMOVED lines=30> */
[----:B------:R-:W-:Y:S01]  /*2770*/  UIADD3 UR5, UR4, 0x1, URZ ;  /* 0x0000000104057890 */ /* 0x000fe2000fffe03f */
[----:B------:R-:W-:Y:S05]  /*2780*/  BAR.SYNC.DEFER_BLOCKING 0x0 ;  /* 0x0000000000007b1d */ /* 0x000fea0000010000 */
[----:B------:R-:W-:-:S13]  /*2790*/  ISETP.LE.AND P0, PT, R47, UR5, PT ;  /* 0x000000052f007c0c */ /* 0x000fda000bf03270 */
        /* <DEDUP_REMOVED lines=18> */
.L_x_615:
        /* <DEDUP_REMOVED lines=185> */
.L_x_616:
        /* <DEDUP_REMOVED lines=13> */
[----:B------:R-:W-:-:S03]  /*3520*/  ULOP3.LUT UR5, UR5, 0x7, URZ, 0xc0, !UPT ;  /* 0x0000000705057892 */ /* 0x000fc6000f8ec03f */
[----:B------:R-:W1:Y:S04]  /*3530*/  LDS R16, [R50.X4] ;  /* 0x0000000032107984 */ /* 0x000e680000004800 */
[----:B------:R-:W2:Y:S04]  /*3540*/  LDS R54, [R49.X4+0x118c] ;  /* 0x00118c0031367984 */ /* 0x000ea80000004800 */
[----:B------:R-:W3:Y:S04]  /*3550*/  LDS R52, [R50.X4+0x4] ;  /* 0x0000040032347984 */ /* 0x000ee80000004800 */
[----:B------:R-:W4:Y:S04]  /*3560*/  LDS R18, [R49.X4+0x1190] ;  /* 0x0011900031127984 */ /* 0x000f280000004800 */
[----:B------:R-:W5:Y:S01]  /*3570*/  LDS R19, [R50.X4+0x8] ;  /* 0x0000080032137984 */ /* 0x000f620000004800 */
[----:B0-----:R-:W-:Y:S01]  /*3580*/  SHF.R.S32.HI R17, RZ, UR6, R17 ;  /* 0x00000006ff117c19 */ /* 0x001fe20008011411 */
[----:B------:R-:W-:-:S02]  /*3590*/  USHF.L.U32 UR6, UR7, 0x2, URZ ;  /* 0x0000000207067899 */ /* 0x000fc4000800063f */
[----:B------:R-:W-:Y:S01]  /*35a0*/  UIADD3 UR7, UR7, 0x2, URZ ;  /* 0x0000000207077890 */ /* 0x000fe2000fffe03f */
[----:B-1----:R-:W-:Y:S01]  /*35b0*/  SHF.R.S32.HI R16, RZ, UR11, R16 ;  /* 0x0000000bff107c19 */ /* 0x002fe20008011410 */
[----:B------:R-:W-:Y:S01]  /*35c0*/  IMAD.SHL.U32 R17, R17, 0x4, RZ ;  /* 0x0000000411117824 */ /* 0x000fe200078e00ff */
[----:B------:R-:W-:Y:S02]  /*35d0*/  ULOP3.LUT UR6, UR6, 0x18, URZ, 0xc0, !UPT ;  /* 0x0000001806067892 */ /* 0x000fe4000f8ec03f */
[----:B------:R-:W-:Y:S01]  /*35e0*/  LOP3.LUT R16, R16, 0x3030303, RZ, 0xc0, !PT ;  /* 0x0303030310107812 */ /* 0x000fe200078ec0ff */
[----:B------:R-:W-:Y:S01]  /*35f0*/  UISETP.GE.U32.AND UP0, UPT, UR7, 0x20, UPT ;  /* 0x000000200700788c */ /* 0x000fe2000bf06070 */
[----:B------:R-:W-:Y:S02]  /*3600*/  LOP3.LUT R17, R17, 0x4040404, RZ, 0xc0, !PT ;  /* 0x0404040411117812 */ /* 0x000fe400078ec0ff */
[----:B------:R-:W-:Y:S02]  /*3610*/  LOP3.LUT R48, R16, 0x80808080, RZ, 0xfc, !PT ;  /* 0x8080808010307812 */ /* 0x000fe400078efcff */
[----:B--2---:R-:W-:-:S02]  /*3620*/  SHF.R.S32.HI R54, RZ, UR5, R54 ;  /* 0x00000005ff367c19 */ /* 0x004fc40008011436 */
[----:B---3--:R-:W-:Y:S01]  /*3630*/  SHF.R.S32.HI R53, RZ, UR11, R52 ;  /* 0x0000000bff357c19 */ /* 0x008fe20008011434 */
[----:B------:R-:W-:Y:S01]  /*3640*/  IMAD.IADD R51, R48, 0x1, -R17 ;  /* 0x0000000130337824 */ /* 0x000fe200078e0a11 */
[----:B------:R-:W-:Y:S01]  /*3650*/  IADD3 R48, R37, UR6, RZ ;  /* 0x0000000625307c10 */ /* 0x000fe2000fffe0ff */
[----:B------:R-:W-:Y:S01]  /*3660*/  IMAD.SHL.U32 R54, R54, 0x4, RZ ;  /* 0x0000000436367824 */ /* 0x000fe200078e00ff */
[----:B------:R-:W-:Y:S02]  /*3670*/  PRMT R55, R16, 0xba98, RZ ;  /* 0x0000ba9810377816 */ /* 0x000fe400000000ff */
[----:B------:R-:W-:Y:S02]  /*3680*/  LOP3.LUT R17, R17, R16, R51, 0x64, !PT ;  /* 0x0000001011117212 */ /* 0x000fe400078e6433 */
[----:B------:R-:W-:Y:S02]  /*3690*/  LOP3.LUT R53, R53, 0x3030303, RZ, 0xc0, !PT ;  /* 0x0303030335357812 */ /* 0x000fe400078ec0ff */
[----:B------:R-:W-:-:S02]  /*36a0*/  PRMT R52, R17, 0xba98, RZ ;  /* 0x0000ba9811347816 */ /* 0x000fc400000000ff */
[----:B------:R-:W0:Y:S01]  /*36b0*/  LDS.64 R16, [R48.X4+0x1de8] ;  /* 0x001de80030107984 */ /* 0x000e220000004a00 */
[----:B------:R-:W-:Y:S02]  /*36c0*/  LOP3.LUT R54, R54, 0x4040404, RZ, 0xc0, !PT ;  /* 0x0404040436367812 */ /* 0x000fe400078ec0ff */
[C---:B------:R-:W-:Y:S02]  /*36d0*/  LOP3.LUT R51, R52.reuse, 0x80808080, R51, 0x6, !PT ;  /* 0x8080808034337812 */ /* 0x040fe400078e0633 */
[----:B------:R-:W-:Y:S02]  /*36e0*/  LOP3.LUT R52, R52, 0x7f7f7f7f, R55, 0x60, !PT ;  /* 0x7f7f7f7f34347812 */ /* 0x000fe400078e6037 */
[C---:B------:R-:W-:Y:S02]  /*36f0*/  LOP3.LUT R55, R53.reuse, 0x80808080, RZ, 0xfc, !PT ;  /* 0x8080808035377812 */ /* 0x040fe400078efcff */
[----:B------:R-:W-:Y:S02]  /*3700*/  PRMT R58, R53, 0xba98, RZ ;  /* 0x0000ba98353a7816 */ /* 0x000fe400000000ff */
[----:B------:R-:W-:Y:S01]  /*3710*/  PLOP3.LUT P0, PT, PT, PT, UP0, 0x80, 0x0 ;  /* 0x000000000000781c */ /* 0x000fe20003f0f008 */
[----:B------:R-:W-:Y:S01]  /*3720*/  IMAD.IADD R56, R55, 0x1, -R54 ;  /* 0x0000000137387824 */ /* 0x000fe200078e0a36 */
[----:B------:R-:W-:-:S02]  /*3730*/  LOP3.LUT R55, R51, R52, RZ, 0xfc, !PT ;  /* 0x0000003433377212 */ /* 0x000fc400078efcff */
[----:B------:R-:W1:Y:S02]  /*3740*/  LDS R52, [R49.X4+0x1198] ;  /* 0x0011980031347984 */ /* 0x000e640000004800 */
[----:B------:R-:W-:Y:S02]  /*3750*/  LOP3.LUT R54, R54, R53, R56, 0x64, !PT ;  /* 0x0000003536367212 */ /* 0x000fe400078e6438 */
[----:B------:R-:W2:Y:S02]  /*3760*/  LDS R51, [R50.X4+0x10] ;  /* 0x0000100032337984 */ /* 0x000ea40000004800 */
[----:B------:R-:W-:Y:S02]  /*3770*/  PRMT R53, R54, 0xba98, RZ ;  /* 0x0000ba9836357816 */ /* 0x000fe400000000ff */
[----:B----4-:R-:W-:Y:S02]  /*3780*/  SHF.R.S32.HI R54, RZ, UR5, R18 ;  /* 0x00000005ff367c19 */ /* 0x010fe40008011412 */
[----:B-----5:R-:W-:-:S02]  /*3790*/  SHF.R.S32.HI R18, RZ, UR11, R19 ;  /* 0x0000000bff127c19 */ /* 0x020fc40008011413 */
[C---:B------:R-:W-:Y:S01]  /*37a0*/  LOP3.LUT R56, R53.reuse, 0x80808080, R56, 0x6, !PT ;  /* 0x8080808035387812 */ /* 0x040fe200078e0638 */
[----:B------:R-:W-:Y:S01]  /*37b0*/  IMAD.SHL.U32 R54, R54, 0x4, RZ ;  /* 0x0000000436367824 */ /* 0x000fe200078e00ff */
[----:B------:R-:W-:Y:S02]  /*37c0*/  LOP3.LUT R53, R53, 0x7f7f7f7f, R58, 0x60, !PT ;  /* 0x7f7f7f7f35357812 */ /* 0x000fe400078e603a */
[----:B------:R-:W-:Y:S02]  /*37d0*/  LOP3.LUT R18, R18, 0x3030303, RZ, 0xc0, !PT ;  /* 0x0303030312127812 */ /* 0x000fe400078ec0ff */
[----:B------:R-:W-:Y:S02]  /*37e0*/  LOP3.LUT R56, R56, R53, RZ, 0xfc, !PT ;  /* 0x0000003538387212 */ /* 0x000fe400078efcff */
[----:B------:R-:W-:Y:S02]  /*37f0*/  LOP3.LUT R54, R54, 0x4040404, RZ, 0xc0, !PT ;  /* 0x0404040436367812 */ /* 0x000fe400078ec0ff */
[----:B------:R-:W-:-:S02]  /*3800*/  LOP3.LUT R53, R18, 0x80808080, RZ, 0xfc, !PT ;  /* 0x8080808012357812 */ /* 0x000fc400078efcff */
[----:B------:R-:W-:Y:S01]  /*3810*/  PRMT R57, R18, 0xba98, RZ ;  /* 0x0000ba9812397816 */ /* 0x000fe200000000ff */
[----:B0-----:R-:W-:Y:S02]  /*3820*/  IDP.4A.S8.S8 R55, R55, R16, RZ ;  /* 0x0000001037377226 */ /* 0x001fe400000006ff */
[----:B------:R-:W-:Y:S02]  /*3830*/  IMAD.IADD R53, R53, 0x1, -R54 ;  /* 0x0000000135357824 */ /* 0x000fe400078e0a36 */
[----:B------:R-:W-:-:S03]  /*3840*/  IDP.4A.S8.S8 R55, R56, R17, R55 ;  /* 0x0000001138377226 */ /* 0x000fc60000000637 */
[----:B------:R-:W-:Y:S02]  /*3850*/  LOP3.LUT R54, R54, R18, R53, 0x64, !PT ;  /* 0x0000001236367212 */ /* 0x000fe400078e6435 */
[----:B------:R-:W0:Y:S02]  /*3860*/  LDS.128 R16, [R48.X4+0x1df0] ;  /* 0x001df00030107984 */ /* 0x000e240000004c00 */
[----:B------:R-:W-:-:S04]  /*3870*/  PRMT R56, R54, 0xba98, RZ ;  /* 0x0000ba9836387816 */ /* 0x000fc800000000ff */
[C---:B------:R-:W-:Y:S02]  /*3880*/  LOP3.LUT R54, R56.reuse, 0x80808080, R53, 0x6, !PT ;  /* 0x8080808038367812 */ /* 0x040fe400078e0635 */
[----:B------:R-:W3:Y:S01]  /*3890*/  LDS R53, [R49.X4+0x119c] ;  /* 0x00119c0031357984 */ /* 0x000ee20000004800 */
[----:B------:R-:W-:Y:S02]  /*38a0*/  LOP3.LUT R57, R56, 0x7f7f7f7f, R57, 0x60, !PT ;  /* 0x7f7f7f7f38397812 */ /* 0x000fe400078e6039 */
[----:B-1----:R-:W-:Y:S02]  /*38b0*/  SHF.R.S32.HI R56, RZ, UR5, R52 ;  /* 0x00000005ff387c19 */ /* 0x002fe40008011434 */
[----:B------:R-:W1:Y:S01]  /*38c0*/  LDS R52, [R50.X4+0x14] ;  /* 0x0000140032347984 */ /* 0x000e620000004800 */
[----:B--2---:R-:W-:Y:S02]  /*38d0*/  SHF.R.S32.HI R51, RZ, UR11, R51 ;  /* 0x0000000bff337c19 */ /* 0x004fe40008011433 */
[----:B------:R-:W-:Y:S01]  /*38e0*/  IMAD.SHL.U32 R56, R56, 0x4, RZ ;  /* 0x0000000438387824 */ /* 0x000fe200078e00ff */
[----:B------:R-:W-:-:S02]  /*38f0*/  LOP3.LUT R54, R54, R57, RZ, 0xfc, !PT ;  /* 0x0000003936367212 */ /* 0x000fc400078efcff */
[----:B------:R-:W-:Y:S02]  /*3900*/  LOP3.LUT R51, R51, 0x3030303, RZ, 0xc0, !PT ;  /* 0x0303030333337812 */ /* 0x000fe400078ec0ff */
[----:B------:R-:W-:Y:S02]  /*3910*/  LOP3.LUT R58, R56, 0x4040404, RZ, 0xc0, !PT ;  /* 0x04040404383a7812 */ /* 0x000fe400078ec0ff */
[----:B------:R-:W-:-:S05]  /*3920*/  LOP3.LUT R59, R51, 0x80808080, RZ, 0xfc, !PT ;  /* 0x80808080333b7812 */ /* 0x000fca00078efcff */
[----:B------:R-:W-:Y:S01]  /*3930*/  IMAD.IADD R56, R59, 0x1, -R58 ;  /* 0x000000013b387824 */ /* 0x000fe200078e0a3a */
[----:B------:R-:W-:-:S04]  /*3940*/  SHF.R.S32.HI R59, RZ, 0x1f, R48 ;  /* 0x0000001fff3b7819 */ /* 0x000fc80000011430 */
[--C-:B------:R-:W-:Y:S02]  /*3950*/  LOP3.LUT R58, R58, R51, R56.reuse, 0x64, !PT ;  /* 0x000000333a3a7212 */ /* 0x100fe400078e6438 */
[----:B------:R-:W-:Y:S02]  /*3960*/  LEA.HI R59, R59, R48, RZ, 0x3 ;  /* 0x000000303b3b7211 */ /* 0x000fe400078f18ff */
[----:B------:R-:W-:Y:S02]  /*3970*/  PRMT R57, R58, 0xba98, RZ ;  /* 0x0000ba983a397816 */ /* 0x000fe400000000ff */
[----:B------:R-:W-:Y:S01]  /*3980*/  PRMT R58, R51, 0xba98, RZ ;  /* 0x0000ba98333a7816 */ /* 0x000fe200000000ff */
[----:B0-----:R-:W-:Y:S01]  /*3990*/  IDP.4A.S8.S8 R16, R54, R16, R55 ;  /* 0x0000001036107226 */ /* 0x001fe20000000637 */
[----:B------:R-:W-:Y:S01]  /*39a0*/  LDS R51, [R49.X4+0x1194] ;  /* 0x0011940031337984 */ /* 0x000fe20000004800 */
[C---:B------:R-:W-:Y:S02]  /*39b0*/  LOP3.LUT R56, R57.reuse, 0x80808080, R56, 0x6, !PT ;  /* 0x8080808039387812 */ /* 0x040fe400078e0638 */
[----:B------:R-:W-:Y:S01]  /*39c0*/  LOP3.LUT R57, R57, 0x7f7f7f7f, R58, 0x60, !PT ;  /* 0x7f7f7f7f39397812 */ /* 0x000fe200078e603a */
[----:B------:R-:W0:Y:S01]  /*39d0*/  LDS R54, [R50.X4+0xc] ;  /* 0x00000c0032367984 */ /* 0x000e220000004800 */
[----:B------:R-:W-:-:S02]  /*39e0*/  SHF.R.S32.HI R60, RZ, 0x3, R59 ;  /* 0x00000003ff3c7819 */ /* 0x000fc4000001143b */
[----:B---3--:R-:W-:Y:S02]  /*39f0*/  SHF.R.S32.HI R53, RZ, UR5, R53 ;  /* 0x00000005ff357c19 */ /* 0x008fe40008011435 */
[----:B------:R-:W-:-:S03]  /*3a00*/  LOP3.LUT R55, R56, R57, RZ, 0xfc, !PT ;  /* 0x0000003938377212 */ /* 0x000fc600078efcff */
[----:B------:R-:W-:Y:S01]  /*3a10*/  IMAD.SHL.U32 R57, R53, 0x4, RZ ;  /* 0x0000000435397824 */ /* 0x000fe200078e00ff */
[----:B-1----:R-:W-:Y:S01]  /*3a20*/  SHF.R.S32.HI R56, RZ, UR11, R52 ;  /* 0x0000000bff387c19 */ /* 0x002fe20008011434 */
[----:B------:R-:W1:Y:S01]  /*3a30*/  LDS R53, [R49.X4+0x11a0] ;  /* 0x0011a00031357984 */ /* 0x000e620000004800 */
[----:B------:R-:W-:Y:S02]  /*3a40*/  IDP.4A.S8.S8 R55, R55, R18, RZ ;  /* 0x0000001237377226 */ /* 0x000fe400000006ff */
[----:B------:R-:W-:Y:S01]  /*3a50*/  LOP3.LUT R56, R56, 0x3030303, RZ, 0xc0, !PT ;  /* 0x0303030338387812 */ /* 0x000fe200078ec0ff */
[----:B------:R-:W2:Y:S01]  /*3a60*/  LDS R52, [R50.X4+0x18] ;  /* 0x0000180032347984 */ /* 0x000ea20000004800 */
[----:B------:R-:W-:Y:S02]  /*3a70*/  LOP3.LUT R57, R57, 0x4040404, RZ, 0xc0, !PT ;  /* 0x0404040439397812 */ /* 0x000fe400078ec0ff */
[----:B------:R-:W-:Y:S01]  /*3a80*/  LOP3.LUT R58, R56, 0x80808080, RZ, 0xfc, !PT ;  /* 0x80808080383a7812 */ /* 0x000fe200078efcff */
[----:B------:R-:W3:Y:S04]  /*3a90*/  LDS R49, [R49.X4+0x11a4] ;  /* 0x0011a40031317984 */ /* 0x000ee80000004800 */
[----:B------:R-:W-:Y:S01]  /*3aa0*/  IMAD.IADD R58, R58, 0x1, -R57 ;  /* 0x000000013a3a7824 */ /* 0x000fe200078e0a39 */
[----:B------:R-:W4:Y:S04]  /*3ab0*/  LDS R50, [R50.X4+0x1c] ;  /* 0x00001c0032327984 */ /* 0x000f280000004800 */
[----:B------:R-:W-:-:S02]  /*3ac0*/  LOP3.LUT R57, R57, R56, R58, 0x64, !PT ;  /* 0x0000003839397212 */ /* 0x000fc400078e643a */
[----:B------:R-:W-:Y:S02]  /*3ad0*/  PRMT R56, R56, 0xba98, RZ ;  /* 0x0000ba9838387816 */ /* 0x000fe400000000ff */
[----:B------:R-:W-:-:S04]  /*3ae0*/  PRMT R57, R57, 0xba98, RZ ;  /* 0x0000ba9839397816 */ /* 0x000fc800000000ff */
[C---:B------:R-:W-:Y:S02]  /*3af0*/  LOP3.LUT R58, R57.reuse, 0x80808080, R58, 0x6, !PT ;  /* 0x80808080393a7812 */ /* 0x040fe400078e063a */
[----:B------:R-:W-:Y:S02]  /*3b00*/  LOP3.LUT R57, R57, 0x7f7f7f7f, R56, 0x60, !PT ;  /* 0x7f7f7f7f39397812 */ /* 0x000fe400078e6038 */
[----:B0-----:R-:W-:Y:S02]  /*3b10*/  SHF.R.S32.HI R18, RZ, UR11, R54 ;  /* 0x0000000bff127c19 */ /* 0x001fe40008011436 */
[----:B------:R-:W-:Y:S02]  /*3b20*/  SHF.R.S32.HI R54, RZ, UR5, R51 ;  /* 0x00000005ff367c19 */ /* 0x000fe40008011433 */
[----:B------:R-:W-:Y:S02]  /*3b30*/  LOP3.LUT R58, R58, R57, RZ, 0xfc, !PT ;  /* 0x000000393a3a7212 */ /* 0x000fe400078efcff */
[----:B------:R-:W-:Y:S01]  /*3b40*/  LOP3.LUT R18, R18, 0x3030303, RZ, 0xc0, !PT ;  /* 0x0303030312127812 */ /* 0x000fe200078ec0ff */
[----:B------:R-:W-:-:S02]  /*3b50*/  IMAD.SHL.U32 R54, R54, 0x4, RZ ;  /* 0x0000000436367824 */ /* 0x000fc400078e00ff */
[----:B------:R-:W-:Y:S01]  /*3b60*/  IDP.4A.S8.S8 R51, R58, R19, R55 ;  /* 0x000000133a337226 */ /* 0x000fe20000000637 */
[----:B------:R-:W-:Y:S02]  /*3b70*/  LOP3.LUT R56, R18, 0x80808080, RZ, 0xfc, !PT ;  /* 0x8080808012387812 */ /* 0x000fe400078efcff */
[----:B------:R-:W-:Y:S02]  /*3b80*/  LOP3.LUT R55, R54, 0x4040404, RZ, 0xc0, !PT ;  /* 0x0404040436377812 */ /* 0x000fe400078ec0ff */
[----:B-1----:R-:W-:Y:S02]  /*3b90*/  SHF.R.S32.HI R53, RZ, UR5, R53 ;  /* 0x00000005ff357c19 */ /* 0x002fe40008011435 */
[----:B--2---:R-:W-:Y:S01]  /*3ba0*/  SHF.R.S32.HI R52, RZ, UR11, R52 ;  /* 0x0000000bff347c19 */ /* 0x004fe20008011434 */
[----:B------:R-:W-:Y:S01]  /*3bb0*/  IMAD.IADD R19, R56, 0x1, -R55 ;  /* 0x0000000138137824 */ /* 0x000fe200078e0a37 */
[----:B---3--:R-:W-:Y:S01]  /*3bc0*/  SHF.R.S32.HI R58, RZ, UR5, R49 ;  /* 0x00000005ff3a7c19 */ /* 0x008fe20008011431 */
[----:B------:R-:W-:Y:S01]  /*3bd0*/  IMAD.SHL.U32 R53, R53, 0x4, RZ ;  /* 0x0000000435357824 */ /* 0x000fe200078e00ff */
        /* <DEDUP_REMOVED lines=8> */
[C---:B------:R-:W-:Y:S01]  /*3c60*/  LOP3.LUT R52, R56.reuse, 0x80808080, R19, 0x6, !PT ;  /* 0x8080808038347812 */ /* 0x040fe200078e0613 */
[----:B------:R-:W-:Y:S01]  /*3c70*/  IMAD.U32 R18, RZ, RZ, UR10 ;  /* 0x0000000aff127e24 */ /* 0x000fe2000f8e00ff */
[----:B------:R-:W-:-:S02]  /*3c80*/  LOP3.LUT R53, R56, 0x7f7f7f7f, R53, 0x60, !PT ;  /* 0x7f7f7f7f38357812 */ /* 0x000fc400078e6035 */
[----:B------:R-:W-:Y:S01]  /*3c90*/  LOP3.LUT R57, R57, R54, R55, 0x64, !PT ;  /* 0x0000003639397212 */ /* 0x000fe200078e6437 */
[----:B------:R-:W-:Y:S01]  /*3ca0*/  IMAD R18, R18, 0x4, R29 ;  /* 0x0000000412127824 */ /* 0x000fe200078e021d */
[----:B------:R-:W-:Y:S02]  /*3cb0*/  PRMT R19, R54, 0xba98, RZ ;  /* 0x0000ba9836137816 */ /* 0x000fe400000000ff */
[----:B------:R-:W-:Y:S02]  /*3cc0*/  PRMT R56, R57, 0xba98, RZ ;  /* 0x0000ba9839387816 */ /* 0x000fe400000000ff */
[----:B------:R-:W-:Y:S02]  /*3cd0*/  LEA R57, R18, 0x19c8, 0x2 ;  /* 0x000019c812397811 */ /* 0x000fe400078e10ff */
[C---:B------:R-:W-:Y:S02]  /*3ce0*/  LOP3.LUT R55, R56.reuse, 0x80808080, R55, 0x6, !PT ;  /* 0x8080808038377812 */ /* 0x040fe400078e0637 */
[----:B------:R-:W-:Y:S01]  /*3cf0*/  LOP3.LUT R56, R56, 0x7f7f7f7f, R19, 0x60, !PT ;  /* 0x7f7f7f7f38387812 */ /* 0x000fe200078e6013 */
[----:B------:R-:W0:Y:S01]  /*3d00*/  LDS.S8 R54, [R57+UR12] ;  /* 0x0000000c39367984 */ /* 0x000e220008000200 */
[----:B----4-:R-:W-:-:S02]  /*3d10*/  SHF.R.S32.HI R49, RZ, UR11, R50 ;  /* 0x0000000bff317c19 */ /* 0x010fc40008011432 */
[----:B------:R-:W-:Y:S01]  /*3d20*/  LOP3.LUT R55, R55, R56, RZ, 0xfc, !PT ;  /* 0x0000003837377212 */ /* 0x000fe200078efcff */
[----:B------:R1:W2:Y:S01]  /*3d30*/  LDS.64 R18, [R48.X4+0x1e00] ;  /* 0x001e000030127984 */ /* 0x0002a20000004a00 */
[----:B------:R-:W-:Y:S02]  /*3d40*/  LOP3.LUT R49, R49, 0x3030303, RZ, 0xc0, !PT ;  /* 0x0303030331317812 */ /* 0x000fe400078ec0ff */
[----:B------:R-:W-:Y:S01]  /*3d50*/  LOP3.LUT R58, R58, 0x4040404, RZ, 0xc0, !PT ;  /* 0x040404043a3a7812 */ /* 0x000fe200078ec0ff */
[----:B------:R-:W3:Y:S01]  /*3d60*/  LDS.S8 R56, [R57+UR12+0x1] ;  /* 0x0000010c39387984 */ /* 0x000ee20008000200 */
[----:B------:R-:W-:Y:S02]  /*3d70*/  LOP3.LUT R59, R49, 0x80808080, RZ, 0xfc, !PT ;  /* 0x80808080313b7812 */ /* 0x000fe400078efcff */
[----:B------:R-:W-:Y:S01]  /*3d80*/  LOP3.LUT R52, R52, R53, RZ, 0xfc, !PT ;  /* 0x0000003534347212 */ /* 0x000fe200078efcff */
[----:B------:R-:W-:Y:S01]  /*3d90*/  LDS R57, [R60.X4+0x1fe8] ;  /* 0x001fe8003c397984 */ /* 0x000fe20000004800 */
[----:B-1----:R-:W-:Y:S01]  /*3da0*/  IADD3 R48, R31, UR10, RZ ;  /* 0x0000000a1f307c10 */ /* 0x002fe2000fffe0ff */
[----:B------:R-:W-:-:S02]  /*3db0*/  IMAD.IADD R50, R59, 0x1, -R58 ;  /* 0x000000013b327824 */ /* 0x000fc400078e0a3a */
[----:B------:R-:W-:-:S03]  /*3dc0*/  IDP.4A.S8.S8 R17, R52, R17, R16 ;  /* 0x0000001134117226 */ /* 0x000fc60000000610 */
[----:B------:R-:W1:Y:S01]  /*3dd0*/  LDS R48, [R48.X4+0x1080] ;  /* 0x0010800030307984 */ /* 0x000e620000004800 */
[----:B------:R-:W-:-:S04]  /*3de0*/  LOP3.LUT R58, R58, R49, R50, 0x64, !PT ;  /* 0x000000313a3a7212 */ /* 0x000fc800078e6432 */
[----:B------:R-:W-:Y:S02]  /*3df0*/  PRMT R59, R58, 0xba98, RZ ;  /* 0x0000ba983a3b7816 */ /* 0x000fe400000000ff */
[----:B------:R-:W-:Y:S02]  /*3e00*/  PRMT R58, R49, 0xba98, RZ ;  /* 0x0000ba98313a7816 */ /* 0x000fe400000000ff */
[C---:B------:R-:W-:Y:S02]  /*3e10*/  LOP3.LUT R50, R59.reuse, 0x80808080, R50, 0x6, !PT ;  /* 0x808080803b327812 */ /* 0x040fe400078e0632 */
[----:B------:R-:W-:-:S04]  /*3e20*/  LOP3.LUT R59, R59, 0x7f7f7f7f, R58, 0x60, !PT ;  /* 0x7f7f7f7f3b3b7812 */ /* 0x000fc800078e603a */
[----:B------:R-:W-:Y:S01]  /*3e30*/  LOP3.LUT R50, R50, R59, RZ, 0xfc, !PT ;  /* 0x0000003b32327212 */ /* 0x000fe200078efcff */
[----:B0-----:R-:W-:Y:S02]  /*3e40*/  IMAD R17, R17, R54, RZ ;  /* 0x0000003611117224 */ /* 0x001fe400078e02ff */
[----:B--2---:R-:W-:-:S04]  /*3e50*/  IDP.4A.S8.S8 R18, R55, R18, R51 ;  /* 0x0000001237127226 */ /* 0x004fc80000000633 */
[----:B------:R-:W-:-:S04]  /*3e60*/  IDP.4A.S8.S8 R18, R50, R19, R18 ;  /* 0x0000001332127226 */ /* 0x000fc80000000612 */
[----:B---3--:R-:W-:-:S06]  /*3e70*/  IMAD R17, R18, R56, R17 ;  /* 0x0000003812117224 */ /* 0x008fcc00078e0211 */
[----:B------:R-:W0:Y:S01]  /*3e80*/  I2F R17, R17 ;  /* 0x0000001100117306 */ /* 0x000e220000201400 */
[----:B-1----:R-:W-:-:S04]  /*3e90*/  FMUL.FTZ R57, R57, R48 ;  /* 0x0000003039397220 */ /* 0x002fc80000410000 */
[----:B0-----:R-:W-:Y:S01]  /*3ea0*/  FFMA.FTZ R24, R57, R17, R24 ;  /* 0x0000001139187223 */ /* 0x001fe20000010018 */
[----:B------:R-:W-:Y:S05]  /*3eb0*/  @!P0 BRA `(.L_x_616) ;  /* 0xfffff59000008947 */ /* 0x000fea000383ffff */
[----:B------:R-:W-:Y:S06]  /*3ec0*/  BAR.SYNC.DEFER_BLOCKING 0x0 ;  /* 0x0000000000007b1d */ /* 0x000fec0000010000 */
.L_x_612:
[----:B------:R-:W-:-:S06]  /*3ed0*/  UIADD3 UR4, UR4, 0x2, URZ ;  /* 0x0000000204047890 */ /* 0x000fcc000fffe03f */
[----:B------:R-:W-:-:S13]  /*3ee0*/  ISETP.LE.AND P0, PT, R47, UR4, PT ;  /* 0x000000042f007c0c */ /* 0x000fda000bf03270 */
[----:B------:R-:W-:Y:S01]  /*3ef0*/  @P0 CALL.REL.NOINC `(.L_x_611) ;  /* 0x0000001000000944 */ /* 0x000fe20003c00000 */
[----:B------:R-:W-:Y:S05]  /*3f00*/  BRA `(.L_x_617) ;  /* 0xffffc92000007947 */ /* 0x000fea000383ffff */
.L_x_611:
        /* <DEDUP_REMOVED lines=16> */
.L_x_618:
        /* <DEDUP_REMOVED lines=15> */
.L_x_1326:


//--------------------- .text._Z12mul_mat_q2_KIN3c108BFloat16ELb1EEvPKvS3_PT_iiiii --------------------------
	.section	.text._Z12mul_mat_q2_KIN3c108BFloat16ELb1EEvPKvS3_PT_iiiii,"ax",@progbits
	.sectioninfo	@"SHI_REGISTERS=96"
	.align	128
.text._Z12mul_mat_q2_KIN3c108BFloat16ELb1EEvPKvS3_PT_iiiii:
        .type           _Z12mul_mat_q2_KIN3c108BFloat16ELb1EEvPKvS3_PT_iiiii,@function
        .size           _Z12mul_mat_q2_KIN3c108BFloat16ELb1EEvPKvS3_PT_iiiii,(.L_x_1327 - _Z12mul_mat_q2_KIN3c108BFloat16ELb1EEvPKvS3_PT_iiiii)
        .other          _Z12mul_mat_q2_KIN3c108BFloat16ELb1EEvPKvS3_PT_iiiii,@"STO_CUDA_ENTRY STV_DEFAULT"
_Z12mul_mat_q2_KIN3c108BFloat16ELb1EEvPKvS3_PT_iiiii:
        /* <DEDUP_REMOVED lines=11> */
[----:B------:R-:W-:Y:S01]  /*00b0*/  ULDC.64 UR10, c[0x0][0x180] ;  /* 0x00006000000a7ab9 */ /* 0x000fe20000000a00 */
[----:B------:R-:W-:Y:S01]  /*00c0*/  HFMA2.MMA R64, -RZ, RZ, 0, 0 ;  /* 0x00000000ff407435 */ /* 0x000fe200000001ff */
        /* <DEDUP_REMOVED lines=15> */
[C---:B------:R-:W-:Y:S01]  /*01c0*/  LEA R3, R26.reuse, R3, 0x4 ;  /* 0x000000031a037211 */ /* 0x040fe200078e20ff */
[----:B------:R-:W-:Y:S01]  /*01d0*/  UIADD3 UR7, UR7, UR8, URZ ;  /* 0x0000000807077290 */ /* 0x000fe2000fffe03f */
[----:B------:R-:W-:Y:S01]  /*01e0*/  SHF.R.S32.HI R51, RZ, 0x1f, R0 ;  /* 0x0000001fff337819 */ /* 0x000fe20000011400 */
[----:B---3--:R-:W-:Y:S01]  /*01f0*/  IMAD R4, R27, 0x4, R4 ;  /* 0x000000041b047824 */ /* 0x008fe200078e0204 */
[----:B------:R-:W-:Y:S01]  /*0200*/  SHF.R.S32.HI R2, RZ, 0x1f, R3 ;  /* 0x0000001fff027819 */ /* 0x000fe20000011403 */
[----:B------:R-:W-:Y:S01]  /*0210*/  UIMAD UR8, UR5, UR4, URZ ;  /* 0x00000004050872a4 */ /* 0x000fe2000f8e023f */
[----:B------:R-:W-:-:S02]  /*0220*/  IADD3 R35, R26, 0x4, RZ ;  /* 0x000000041a237810 */ /* 0x000fc40007ffe0ff */
[----:B------:R-:W-:Y:S01]  /*0230*/  LEA.HI R2, R2, R3, RZ, 0x5 ;  /* 0x0000000302027211 */ /* 0x000fe200078f28ff */
[----:B------:R-:W-:Y:S01]  /*0240*/  UMOV UR4, URZ ;  /* 0x0000003f00047c82 */ /* 0x000fe20008000000 */
[----:B------:R-:W-:Y:S02]  /*0250*/  IADD3 R43, R26, 0x14, RZ ;  /* 0x000000141a2b7810 */ /* 0x000fe40007ffe0ff */
[----:B------:R-:W-:Y:S02]  /*0260*/  LOP3.LUT R2, R2, 0xffffffe0, RZ, 0xc0, !PT ;  /* 0xffffffe002027812 */ /* 0x000fe400078ec0ff */
[C---:B------:R-:W-:Y:S02]  /*0270*/  IADD3 R37, R26.reuse, 0x8, RZ ;  /* 0x000000081a257810 */ /* 0x040fe40007ffe0ff */
[C---:B------:R-:W-:Y:S01]  /*0280*/  IADD3 R39, R26.reuse, 0x10, RZ ;  /* 0x000000101a277810 */ /* 0x040fe20007ffe0ff */
[----:B------:R-:W-:Y:S01]  /*0290*/  IMAD.IADD R20, R3, 0x1, -R2 ;  /* 0x0000000103147824 */ /* 0x000fe200078e0a02 */
[----:B------:R-:W-:-:S02]  /*02a0*/  SHF.L.U32 R2, R26, 0x2, RZ ;  /* 0x000000021a027819 */ /* 0x000fc400000006ff */
[-C--:B------:R-:W-:Y:S02]  /*02b0*/  LEA.HI R3, R51, R0.reuse, RZ, 0x3 ;  /* 0x0000000033037211 */ /* 0x080fe400078f18ff */
[----:B------:R-:W-:Y:S02]  /*02c0*/  IMNMX R35, R35, UR7, PT ;  /* 0x0000000723237c17 */ /* 0x000fe4000b800200 */
[----:B------:R-:W-:Y:S02]  /*02d0*/  IMNMX R43, R43, UR7, PT ;  /* 0x000000072b2b7c17 */ /* 0x000fe4000b800200 */
[----:B------:R-:W-:Y:S01]  /*02e0*/  IMNMX R37, R37, UR7, PT ;  /* 0x0000000725257c17 */ /* 0x000fe2000b800200 */
[----:B------:R-:W-:Y:S01]  /*02f0*/  IMAD R12, R35, UR5, RZ ;  /* 0x00000005230c7c24 */ /* 0x000fe2000f8e02ff */
[----:B------:R-:W-:Y:S01]  /*0300*/  LEA.HI R31, R51, R0, RZ, 0x4 ;  /* 0x00000000331f7211 */ /* 0x000fe200078f20ff */
[----:B------:R-:W-:Y:S01]  /*0310*/  IMAD R24, R43, UR5, RZ ;  /* 0x000000052b187c24 */ /* 0x000fe2000f8e02ff */
[----:B------:R-:W-:Y:S01]  /*0320*/  LEA.HI.SX32 R2, R3, R2, 0x1d ;  /* 0x0000000203027211 */ /* 0x000fe200078feaff */
[----:B------:R-:W-:Y:S01]  /*0330*/  IMAD R14, R37, UR5, RZ ;  /* 0x00000005250e7c24 */ /* 0x000fe2000f8e02ff */
[----:B------:R-:W-:Y:S01]  /*0340*/  IMNMX R39, R39, UR7, PT ;  /* 0x0000000727277c17 */ /* 0x000fe2000b800200 */
[--C-:B------:R-:W-:Y:S01]  /*0350*/  IMAD R36, R37, 0x21, R0.reuse ;  /* 0x0000002125247824 */ /* 0x100fe200078e0200 */
[----:B------:R-:W-:Y:S01]  /*0360*/  SHF.R.S32.HI R33, RZ, 0x4, R31 ;  /* 0x00000004ff217819 */ /* 0x000fe2000001141f */
[--C-:B------:R-:W-:Y:S01]  /*0370*/  IMAD R35, R35, 0x21, R0.reuse ;  /* 0x0000002123237824 */ /* 0x100fe200078e0200 */
[C---:B------:R-:W-:Y:S01]  /*0380*/  IMNMX R25, R2.reuse, UR7, PT ;  /* 0x0000000702197c17 */ /* 0x040fe2000b800200 */
[C---:B------:R-:W-:Y:S01]  /*0390*/  IMAD R22, R39.reuse, UR5, RZ ;  /* 0x0000000527167c24 */ /* 0x040fe2000f8e02ff */
[----:B------:R-:W-:Y:S01]  /*03a0*/  IADD3 R2, R2, 0x10, RZ ;  /* 0x0000001002027810 */ /* 0x000fe20007ffe0ff */
[--C-:B------:R-:W-:Y:S01]  /*03b0*/  IMAD R38, R39, 0x21, R0.reuse ;  /* 0x0000002127267824 */ /* 0x100fe200078e0200 */
[C---:B------:R-:W-:Y:S01]  /*03c0*/  IADD3 R45, R26.reuse, 0xc, RZ ;  /* 0x0000000c1a2d7810 */ /* 0x040fe20007ffe0ff */
[----:B------:R-:W-:Y:S01]  /*03d0*/  IMAD R32, R25, UR5, RZ ;  /* 0x0000000519207c24 */ /* 0x000fe2000f8e02ff */
[----:B------:R-:W-:Y:S01]  /*03e0*/  LOP3.LUT R19, R3, 0xfffffff8, RZ, 0xc0, !PT ;  /* 0xfffffff803137812 */ /* 0x000fe200078ec0ff */
[----:B------:R-:W-:Y:S01]  /*03f0*/  IMAD R39, R43, 0x21, R0 ;  /* 0x000000212b277824 */ /* 0x000fe200078e0200 */
[----:B------:R-:W-:-:S02]  /*0400*/  IADD3 R41, R26, 0x18, RZ ;  /* 0x000000181a297810 */ /* 0x000fc40007ffe0ff */
[----:B------:R-:W-:Y:S01]  /*0410*/  IMNMX R5, R4, UR9, PT ;  /* 0x0000000904057c17 */ /* 0x000fe2000b800200 */
[----:B------:R-:W-:Y:S01]  /*0420*/  IMAD.IADD R21, R0, 0x1, -R19 ;  /* 0x0000000100157824 */ /* 0x000fe200078e0a13 */
[----:B------:R-:W-:Y:S02]  /*0430*/  SHF.R.S32.HI R17, RZ, 0x1f, R33 ;  /* 0x0000001fff117819 */ /* 0x000fe40000011421 */
[C---:B------:R-:W-:Y:S02]  /*0440*/  IADD3 R3, P5, R33.reuse, R12, RZ ;  /* 0x0000000c21037210 */ /* 0x040fe40007fbe0ff */
[C---:B------:R-:W-:Y:S02]  /*0450*/  IADD3 R7, P1, R33.reuse, R24, RZ ;  /* 0x0000001821077210 */ /* 0x040fe40007f3e0ff */
[----:B------:R-:W-:Y:S02]  /*0460*/  IMNMX R29, R2, UR7, PT ;  /* 0x00000007021d7c17 */ /* 0x000fe4000b800200 */
[----:B------:R-:W-:-:S02]  /*0470*/  IADD3 R4, P4, R33, R14, RZ ;  /* 0x0000000e21047210 */ /* 0x000fc40007f9e0ff */
[----:B------:R-:W-:Y:S01]  /*0480*/  IMNMX R45, R45, UR7, PT ;  /* 0x000000072d2d7c17 */ /* 0x000fe2000b800200 */
[----:B------:R-:W-:Y:S01]  /*0490*/  IMAD R34, R29, UR5, RZ ;  /* 0x000000051d227c24 */ /* 0x000fe2000f8e02ff */
[C---:B------:R-:W-:Y:S02]  /*04a0*/  IMNMX R49, R26.reuse, UR7, PT ;  /* 0x000000071a317c17 */ /* 0x040fe4000b800200 */
[----:B------:R-:W-:Y:S01]  /*04b0*/  IADD3 R6, P2, R33, R22, RZ ;  /* 0x0000001621067210 */ /* 0x000fe20007f5e0ff */
[----:B------:R-:W-:Y:S01]  /*04c0*/  IMAD R16, R45, UR5, RZ ;  /* 0x000000052d107c24 */ /* 0x000fe2000f8e02ff */
[----:B------:R-:W-:Y:S01]  /*04d0*/  IADD3 R47, R26, 0x1c, RZ ;  /* 0x0000001c1a2f7810 */ /* 0x000fe20007ffe0ff */
[----:B------:R-:W-:Y:S01]  /*04e0*/  IMAD R10, R49, UR5, RZ ;  /* 0x00000005310a7c24 */ /* 0x000fe2000f8e02ff */
[----:B------:R-:W-:Y:S01]  /*04f0*/  IMNMX R41, R41, UR7, PT ;  /* 0x0000000729297c17 */ /* 0x000fe2000b800200 */
[----:B------:R-:W-:Y:S01]  /*0500*/  IMAD R37, R45, 0x21, R0 ;  /* 0x000000212d257824 */ /* 0x000fe200078e0200 */
[----:B------:R-:W-:-:S02]  /*0510*/  LEA.HI.X.SX32 R11, R12, R17, 0x1, P5 ;  /* 0x000000110c0b7211 */ /* 0x000fc400028f0eff */
[-C--:B------:R-:W-:Y:S01]  /*0520*/  LEA.HI.X.SX32 R15, R24, R17.reuse, 0x1, P1 ;  /* 0x00000011180f7211 */ /* 0x080fe200008f0eff */
[C---:B------:R-:W-:Y:S01]  /*0530*/  IMAD R28, R41.reuse, UR5, RZ ;  /* 0x00000005291c7c24 */ /* 0x040fe2000f8e02ff */
[-C--:B------:R-:W-:Y:S01]  /*0540*/  LEA.HI.X.SX32 R12, R14, R17.reuse, 0x1, P4 ;  /* 0x000000110e0c7211 */ /* 0x080fe200020f0eff */
[----:B------:R-:W-:Y:S01]  /*0550*/  IMAD R40, R41, 0x21, R0 ;  /* 0x0000002129287824 */ /* 0x000fe200078e0200 */
[----:B------:R-:W-:Y:S02]  /*0560*/  SHF.R.S32.HI R24, RZ, 0x1f, R29 ;  /* 0x0000001fff187819 */ /* 0x000fe4000001141d */
[----:B------:R-:W-:Y:S02]  /*0570*/  LOP3.LUT R54, R0, 0x3, RZ, 0xc0, !PT ;  /* 0x0000000300367812 */ /* 0x000fe400078ec0ff */
[----:B------:R-:W-:Y:S02]  /*0580*/  LEA.HI.X.SX32 R14, R22, R17, 0x1, P2 ;  /* 0x00000011160e7211 */ /* 0x000fe400010f0eff */
[----:B------:R-:W-:Y:S01]  /*0590*/  IMNMX R47, R47, UR7, PT ;  /* 0x000000072f2f7c17 */ /* 0x000fe2000b800200 */
[----:B------:R-:W-:Y:S01]  /*05a0*/  IMAD R54, R5, UR6, R54 ;  /* 0x0000000605367c24 */ /* 0x000fe2000f8e0236 */
[----:B------:R-:W-:-:S02]  /*05b0*/  SHF.R.S32.HI R22, RZ, 0x1f, R25 ;  /* 0x0000001fff167819 */ /* 0x000fc40000011419 */
[----:B------:R-:W-:Y:S01]  /*05c0*/  LOP3.LUT R19, R18, 0xfffffffe, RZ, 0xc0, !PT ;  /* 0xfffffffe12137812 */ /* 0x000fe200078ec0ff */
[C---:B------:R-:W-:Y:S01]  /*05d0*/  IMAD R30, R47.reuse, UR5, RZ ;  /* 0x000000052f1e7c24 */ /* 0x040fe2000f8e02ff */
[----:B------:R-:W-:Y:S01]  /*05e0*/  SHF.R.S32.HI R18, RZ, 0x1f, R21 ;  /* 0x0000001fff127819 */ /* 0x000fe20000011415 */
[----:B------:R-:W-:Y:S01]  /*05f0*/  IMAD R41, R47, 0x21, R0 ;  /* 0x000000212f297824 */ /* 0x000fe200078e0200 */
[----:B------:R-:W-:Y:S02]  /*0600*/  LEA.HI R24, R24, R29, RZ, 0x2 ;  /* 0x0000001d18187211 */ /* 0x000fe400078f10ff */
[----:B------:R-:W-:Y:S02]  /*0610*/  IMNMX R59, R20, UR7, PT ;  /* 0x00000007143b7c17 */ /* 0x000fe4000b800200 */
[----:B------:R-:W-:Y:S02]  /*0620*/  LEA.HI R22, R22, R25, RZ, 0x2 ;  /* 0x0000001916167211 */ /* 0x000fe400078f10ff */
[----:B------:R-:W-:-:S02]  /*0630*/  IADD3 R23, -R19, R0, RZ ;  /* 0x0000000013177210 */ /* 0x000fc40007ffe1ff */
[C---:B------:R-:W-:Y:S02]  /*0640*/  IADD3 R2, P6, R33.reuse, R10, RZ ;  /* 0x0000000a21027210 */ /* 0x040fe40007fde0ff */
[C---:B------:R-:W-:Y:S02]  /*0650*/  IADD3 R5, P3, R33.reuse, R16, RZ ;  /* 0x0000001021057210 */ /* 0x040fe40007f7e0ff */
[-C--:B------:R-:W-:Y:S02]  /*0660*/  LEA.HI R19, R18, R21.reuse, RZ, 0x2 ;  /* 0x0000001512137211 */ /* 0x080fe400078f10ff */
[----:B------:R-:W-:Y:S02]  /*0670*/  IADD3 R8, P0, R33, R28, RZ ;  /* 0x0000001c21087210 */ /* 0x000fe40007f1e0ff */
[----:B------:R-:W-:Y:S02]  /*0680*/  LEA.HI R24, R24, R21, RZ, 0x1e ;  /* 0x0000001518187211 */ /* 0x000fe400078ff0ff */
[----:B------:R-:W-:-:S02]  /*0690*/  SHF.R.S32.HI R20, RZ, 0x1f, R59 ;  /* 0x0000001fff147819 */ /* 0x000fc4000001143b */
[----:B------:R-:W-:Y:S02]  /*06a0*/  LEA.HI R18, R22, R21, RZ, 0x1e ;  /* 0x0000001516127211 */ /* 0x000fe400078ff0ff */
[-C--:B------:R-:W-:Y:S02]  /*06b0*/  LEA.HI.X.SX32 R9, R10, R17.reuse, 0x1, P6 ;  /* 0x000000110a097211 */ /* 0x080fe400030f0eff */
[-C--:B------:R-:W-:Y:S01]  /*06c0*/  LEA.HI.X.SX32 R13, R16, R17.reuse, 0x1, P3 ;  /* 0x00000011100d7211 */ /* 0x080fe200018f0eff */
[----:B------:R-:W-:Y:S01]  /*06d0*/  IMAD R18, R25, 0x8, R18 ;  /* 0x0000000819127824 */ /* 0x000fe200078e0212 */
[----:B------:R-:W-:Y:S02]  /*06e0*/  SHF.R.S32.HI R21, RZ, 0x2, R19 ;  /* 0x00000002ff157819 */ /* 0x000fe40000011413 */
[----:B------:R-:W-:Y:S02]  /*06f0*/  IADD3 R10, P6, R33, R30, RZ ;  /* 0x0000001e210a7210 */ /* 0x000fe40007fde0ff */
[----:B------:R-:W-:Y:S01]  /*0700*/  LEA.HI.X.SX32 R16, R28, R17, 0x1, P0 ;  /* 0x000000111c107211 */ /* 0x000fe200000f0eff */
[----:B------:R-:W-:Y:S01]  /*0710*/  IMAD R28, R59, UR5, RZ ;  /* 0x000000053b1c7c24 */ /* 0x000fe2000f8e02ff */
[----:B------:R-:W-:-:S02]  /*0720*/  LEA R19, R29, R24, 0x3 ;  /* 0x000000181d137211 */ /* 0x000fc400078e18ff */
[----:B------:R-:W-:Y:S02]  /*0730*/  LEA.HI R24, R20, R59, RZ, 0x4 ;  /* 0x0000003b14187211 */ /* 0x000fe400078f20ff */
[----:B------:R-:W-:Y:S02]  /*0740*/  LEA.HI.X.SX32 R17, R30, R17, 0x1, P6 ;  /* 0x000000111e117211 */ /* 0x000fe400030f0eff */
[----:B------:R-:W-:Y:S02]  /*0750*/  SHF.R.S32.HI R25, RZ, 0x1f, R21 ;  /* 0x0000001fff197819 */ /* 0x000fe40000011415 */
[C---:B------:R-:W-:Y:S02]  /*0760*/  IADD3 R20, P1, R21.reuse, R32, RZ ;  /* 0x0000002015147210 */ /* 0x040fe40007f3e0ff */
[----:B------:R-:W-:Y:S02]  /*0770*/  IADD3 R21, P2, R21, R34, RZ ;  /* 0x0000002215157210 */ /* 0x000fe40007f5e0ff */
[----:B------:R-:W-:-:S02]  /*0780*/  LEA.HI.SX32 R30, R24, R23, 0x1c ;  /* 0x00000017181e7211 */ /* 0x000fc400078fe2ff */
[----:B------:R-:W-:Y:S02]  /*0790*/  SHF.R.S32.HI R53, RZ, 0x1f, R23 ;  /* 0x0000001fff357819 */ /* 0x000fe40000011417 */
[----:B------:R-:W-:Y:S01]  /*07a0*/  IADD3 R22, P0, R23, R28, RZ ;  /* 0x0000001c17167210 */ /* 0x000fe20007f1e0ff */
[----:B------:R-:W-:Y:S01]  /*07b0*/  IMAD R59, R59, 0x2, R30 ;  /* 0x000000023b3b7824 */ /* 0x000fe200078e021e */
[-C--:B------:R-:W-:Y:S01]  /*07c0*/  LEA.HI.X.SX32 R23, R32, R25.reuse, 0x1, P1 ;  /* 0x0000001920177211 */ /* 0x080fe200008f0eff */
[----:B------:R-:W-:Y:S01]  /*07d0*/  IMAD R30, R27, 0x4, R26 ;  /* 0x000000041b1e7824 */ /* 0x000fe200078e021a */
[----:B------:R-:W-:Y:S02]  /*07e0*/  LEA.HI.X.SX32 R24, R34, R25, 0x1, P2 ;  /* 0x0000001922187211 */ /* 0x000fe400010f0eff */
[----:B------:R-:W-:Y:S02]  /*07f0*/  LEA.HI.X.SX32 R25, R28, R53, 0x1, P0 ;  /* 0x000000351c197211 */ /* 0x000fe400000f0eff */
[----:B------:R-:W-:-:S02]  /*0800*/  SHF.L.U32 R53, R26, 0x5, RZ ;  /* 0x000000051a357819 */ /* 0x000fc400000006ff */
[----:B------:R-:W-:Y:S02]  /*0810*/  LEA.HI R32, R51, R0, RZ, 0x2 ;  /* 0x0000000033207211 */ /* 0x000fe400078f10ff */
[----:B------:R-:W-:Y:S02]  /*0820*/  LOP3.LUT R51, R31, 0xfffffff0, RZ, 0xc0, !PT ;  /* 0xfffffff01f337812 */ /* 0x000fe400078ec0ff */
[----:B------:R-:W-:Y:S02]  /*0830*/  LOP3.LUT R31, R53, 0xffffffe0, R0, 0xe2, !PT ;  /* 0xffffffe0351f7812 */ /* 0x000fe400078ee200 */
[C---:B------:R-:W-:Y:S01]  /*0840*/  SHF.L.U32 R34, R0.reuse, 0x2, RZ ;  /* 0x0000000200227819 */ /* 0x040fe200000006ff */
[----:B------:R-:W-:Y:S01]  /*0850*/  IMAD.IADD R60, R0, 0x1, -R51 ;  /* 0x00000001003c7824 */ /* 0x000fe200078e0a33 */
[----:B------:R-:W-:Y:S02]  /*0860*/  IMNMX.U32 R57, R30, UR9, PT ;  /* 0x000000091e397c17 */ /* 0x000fe4000b800000 */
[----:B------:R-:W-:-:S02]  /*0870*/  LOP3.LUT R53, R32, 0xfffffffc, RZ, 0xc0, !PT ;  /* 0xfffffffc20357812 */ /* 0x000fc400078ec0ff */
[----:B------:R-:W-:Y:S01]  /*0880*/  SHF.R.S32.HI R61, RZ, 0x2, R32 ;  /* 0x00000002ff3d7819 */ /* 0x000fe20000011420 */
[----:B------:R-:W-:Y:S01]  /*0890*/  IMAD R57, R57, UR6, RZ ;  /* 0x0000000639397c24 */ /* 0x000fe2000f8e02ff */
[----:B------:R-:W-:Y:S01]  /*08a0*/  LOP3.LUT R55, R34, 0x1c, RZ, 0xc0, !PT ;  /* 0x0000001c22377812 */ /* 0x000fe200078ec0ff */
[----:B------:R-:W-:Y:S01]  /*08b0*/  IMAD.IADD R58, R0, 0x1, -R53 ;  /* 0x00000001003a7824 */ /* 0x000fe200078e0a35 */
[----:B------:R-:W-:Y:S01]  /*08c0*/  LOP3.LUT R30, R34, 0x3c, RZ, 0xc0, !PT ;  /* 0x0000003c221e7812 */ /* 0x000fe200078ec0ff */
[----:B------:R-:W-:Y:S01]  /*08d0*/  IMAD R34, R49, 0x21, R0 ;  /* 0x0000002131227824 */ /* 0x000fe200078e0200 */
[----:B------:R-:W-:Y:S02]  /*08e0*/  LEA R32, R0, R33, 0x1 ;  /* 0x0000002100207211 */ /* 0x000fe400078e08ff */
[----:B------:R-:W-:Y:S02]  /*08f0*/  LEA R26, R26, 0x15a8, 0x7 ;  /* 0x000015a81a1a7811 */ /* 0x000fe400078e38ff */
[----:B------:R-:W-:-:S02]  /*0900*/  IADD3 R27, R0, 0x20, RZ ;  /* 0x00000020001b7810 */ /* 0x000fc40007ffe0ff */
[C---:B------:R-:W-:Y:S02]  /*0910*/  IADD3 R28, R0.reuse, 0x40, RZ ;  /* 0x00000040001c7810 */ /* 0x040fe40007ffe0ff */
[C---:B------:R-:W-:Y:S02]  /*0920*/  IADD3 R29, R0.reuse, 0x60, RZ ;  /* 0x00000060001d7810 */ /* 0x040fe40007ffe0ff */
[----:B------:R-:W-:Y:S02]  /*0930*/  LEA R33, R0, R61, 0x3 ;  /* 0x0000003d00217211 */ /* 0x000fe400078e18ff */
.L_x_621:
[----:B------:R-:W-:Y:S01]  /*0940*/  USHF.R.S32.HI UR6, URZ, 0x1f, UR4 ;  /* 0x0000001f3f067899 */ /* 0x000fe20008011404 */
[----:B0-----:R-:W-:Y:S01]  /*0950*/  IMAD R45, R9, 0x54, RZ ;  /* 0x00000054092d7824 */ /* 0x001fe200078e02ff */
[----:B------:R-:W-:Y:S01]  /*0960*/  UIADD3 UR9, UP0, UR8, UR4, URZ ;  /* 0x0000000408097290 */ /* 0x000fe2000ff1e03f */
[----:B------:R-:W-:Y:S01]  /*0970*/  IMAD R51, R14, 0x54, RZ ;  /* 0x000000540e337824 */ /* 0x000fe200078e02ff */
[----:B------:R-:W-:Y:S01]  /*0980*/  UMOV UR11, 0x54 ;  /* 0x00000054000b7882 */ /* 0x000fe20000000000 */
[----:B------:R-:W-:Y:S01]  /*0990*/  IMAD R47, R12, 0x54, RZ ;  /* 0x000000540c2f7824 */ /* 0x000fe200078e02ff */
[----:B------:R-:W-:Y:S01]  /*09a0*/  ULEA.HI.X.SX32 UR10, UR8, UR6, 0x1, UP0 ;  /* 0x00000006080a7291 */ /* 0x000fe200080f0e3f */
[----:B------:R-:W-:-:S02]  /*09b0*/  IMAD R49, R13, 0x54, RZ ;  /* 0x000000540d317824 */ /* 0x000fc400078e02ff */
[----:B------:R-:W-:Y:S01]  /*09c0*/  ULDC.64 UR6, c[0x0][0x160] ;  /* 0x0000580000067ab9 */ /* 0x000fe20000000a00 */
[----:B------:R-:W-:Y:S01]  /*09d0*/  IMAD R61, R15, 0x54, RZ ;  /* 0x000000540f3d7824 */ /* 0x000fe200078e02ff */
[----:B------:R-:W-:Y:S01]  /*09e0*/  UIMAD.WIDE.U32 UR6, UR9, UR11, UR6 ;  /* 0x0000000b090672a5 */ /* 0x000fe2000f8e0006 */
[----:B------:R-:W-:Y:S01]  /*09f0*/  IMAD R77, R24, 0x54, RZ ;  /* 0x00000054184d7824 */ /* 0x000fe200078e02ff */
[----:B------:R-:W-:Y:S01]  /*0a00*/  UIMAD UR9, UR10, 0x54, URZ ;  /* 0x000000540a0978a4 */ /* 0x000fe2000f8e023f */
[----:B------:R-:W-:Y:S02]  /*0a10*/  IMAD R75, R23, 0x54, RZ ;  /* 0x00000054174b7824 */ /* 0x000fe400078e02ff */
[----:B------:R-:W-:Y:S01]  /*0a20*/  IMAD R65, R25, 0x54, RZ ;  /* 0x0000005419417824 */ /* 0x000fe200078e02ff */
[----:B------:R-:W-:Y:S01]  /*0a30*/  UIADD3 UR9, UR7, UR9, URZ ;  /* 0x0000000907097290 */ /* 0x000fe2000fffe03f */
[----:B------:R-:W-:Y:S01]  /*0a40*/  MOV R43, UR7 ;  /* 0x00000007002b7c02 */ /* 0x000fe20008000f00 */
[----:B------:R-:W-:-:S04]  /*0a50*/  IMAD.U32 R42, RZ, RZ, UR6 ;  /* 0x00000006ff2a7e24 */ /* 0x000fc8000f8e00ff */
[----:B------:R-:W-:-:S04]  /*0a60*/  IMAD.U32 R43, RZ, RZ, UR9 ;  /* 0x00000009ff2b7e24 */ /* 0x000fc8000f8e00ff */
[----:B------:R-:W-:-:S04]  /*0a70*/  IMAD.WIDE.U32 R72, R2, 0x54, R42 ;  /* 0x0000005402487825 */ /* 0x000fc800078e002a */
[----:B------:R-:W-:Y:S01]  /*0a80*/  IMAD.WIDE.U32 R62, R6, 0x54, R42 ;  /* 0x00000054063e7825 */ /* 0x000fe200078e002a */
[----:B------:R-:W-:-:S03]  /*0a90*/  IADD3 R73, R73, R45, RZ ;  /* 0x0000002d49497210 */ /* 0x000fc60007ffe0ff */
[----:B------:R-:W-:Y:S01]  /*0aa0*/  IMAD R45, R11, 0x54, RZ ;  /* 0x000000540b2d7824 */ /* 0x000fe200078e02ff */
[----:B------:R-:W-:Y:S01]  /*0ab0*/  IADD3 R63, R63, R51, RZ ;  /* 0x000000333f3f7210 */ /* 0x000fe20007ffe0ff */
[----:B------:R-:W-:-:S04]  /*0ac0*/  IMAD.WIDE.U32 R70, R3, 0x54, R42 ;  /* 0x0000005403467825 */ /* 0x000fc800078e002a */
[----:B------:R-:W-:-:S04]  /*0ad0*/  IMAD.WIDE.U32 R68, R4, 0x54, R42 ;  /* 0x0000005404447825 */ /* 0x000fc800078e002a */
[----:B------:R-:W-:Y:S01]  /*0ae0*/  IMAD.IADD R71, R71, 0x1, R45 ;  /* 0x0000000147477824 */ /* 0x000fe200078e022d */
[----:B------:R-:W-:Y:S01]  /*0af0*/  IADD3 R69, R69, R47, RZ ;  /* 0x0000002f45457210 */ /* 0x000fe20007ffe0ff */
[----:B------:R-:W-:Y:S02]  /*0b00*/  IMAD R45, R16, 0x54, RZ ;  /* 0x00000054102d7824 */ /* 0x000fe400078e02ff */
[----:B------:R-:W-:-:S04]  /*0b10*/  IMAD.WIDE.U32 R50, R8, 0x54, R42 ;  /* 0x0000005408327825 */ /* 0x000fc800078e002a */
[----:B------:R-:W-:Y:S01]  /*0b20*/  IMAD.WIDE.U32 R66, R5, 0x54, R42 ;  /* 0x0000005405427825 */ /* 0x000fe200078e002a */
[----:B------:R-:W-:-:S03]  /*0b30*/  IADD3 R51, R51, R45, RZ ;  /* 0x0000002d33337210 */ /* 0x000fc60007ffe0ff */
[----:B------:R-:W-:-:S04]  /*0b40*/  IMAD.WIDE.U32 R52, R7, 0x54, R42 ;  /* 0x0000005407347825 */ /* 0x000fc800078e002a */
[----:B------:R-:W-:Y:S02]  /*0b50*/  IMAD.IADD R67, R67, 0x1, R49 ;  /* 0x0000000143437824 */ /* 0x000fe400078e0231 */
[----:B------:R-:W-:Y:S02]  /*0b60*/  IMAD.IADD R53, R53, 0x1, R61 ;  /* 0x0000000135357824 */ /* 0x000fe400078e023d */
[----:B------:R-:W-:Y:S02]  /*0b70*/  IMAD R61, R17, 0x54, RZ ;  /* 0x00000054113d7824 */ /* 0x000fe400078e02ff */
[----:B------:R-:W-:-:S04]  /*0b80*/  IMAD.WIDE.U32 R48, R10, 0x54, R42 ;  /* 0x000000540a307825 */ /* 0x000fc800078e002a */
[----:B------:R-:W-:-:S04]  /*0b90*/  IMAD.WIDE.U32 R46, R22, 0x54, R42 ;  /* 0x00000054162e7825 */ /* 0x000fc800078e002a */
[----:B------:R-:W-:Y:S01]  /*0ba0*/  IMAD.WIDE.U32 R44, R20, 0x54, R42 ;  /* 0x00000054142c7825 */ /* 0x000fe200078e002a */
[----:B------:R-:W-:-:S03]  /*0bb0*/  IADD3 R47, R47, R65, RZ ;  /* 0x000000412f2f7210 */ /* 0x000fc60007ffe0ff */
[----:B------:R-:W-:Y:S02]  /*0bc0*/  IMAD.WIDE.U32 R42, R21, 0x54, R42 ;  /* 0x00000054152a7825 */ /* 0x000fe400078e002a */
[----:B------:R-:W2:Y:S02]  /*0bd0*/  LDG.E.CONSTANT R46, [R46.64+0x50] ;  /* 0x0000500c2e2e7981 */ /* 0x000ea4000c1e9900 */
[----:B------:R-:W-:Y:S01]  /*0be0*/  IMAD.WIDE R72, R60, 0x4, R72 ;  /* 0x000000043c487825 */ /* 0x000fe200078e0248 */
[----:B------:R-:W-:-:S03]  /*0bf0*/  IADD3 R43, R43, R77, RZ ;  /* 0x0000004d2b2b7210 */ /* 0x000fc60007ffe0ff */
[C---:B------:R-:W-:Y:S02]  /*0c00*/  IMAD.WIDE R70, R60.reuse, 0x4, R70 ;  /* 0x000000043c467825 */ /* 0x040fe400078e0246 */
[----:B------:R-:W3:Y:S02]  /*0c10*/  LDG.E.CONSTANT R73, [R72.64+0x10] ;  /* 0x0000100c48497981 */ /* 0x000ee4000c1e9900 */
[C---:B------:R-:W-:Y:S02]  /*0c20*/  IMAD.WIDE R68, R60.reuse, 0x4, R68 ;  /* 0x000000043c447825 */ /* 0x040fe400078e0244 */
[----:B------:R-:W4:Y:S02]  /*0c30*/  LDG.E.CONSTANT R70, [R70.64+0x10] ;  /* 0x0000100c46467981 */ /* 0x000f24000c1e9900 */
[----:B------:R-:W-:Y:S02]  /*0c40*/  IMAD.IADD R49, R49, 0x1, R61 ;  /* 0x0000000131317824 */ /* 0x000fe400078e023d */
[C---:B------:R-:W-:Y:S01]  /*0c50*/  IMAD.WIDE R66, R60.reuse, 0x4, R66 ;  /* 0x000000043c427825 */ /* 0x040fe200078e0242 */
[----:B------:R-:W5:Y:S03]  /*0c60*/  LDG.E.CONSTANT R69, [R68.64+0x10] ;  /* 0x0000100c44457981 */ /* 0x000f66000c1e9900 */
[----:B------:R-:W-:-:S02]  /*0c70*/  IMAD.WIDE R62, R60, 0x4, R62 ;  /* 0x000000043c3e7825 */ /* 0x000fc400078e023e */
[----:B------:R-:W2:Y:S02]  /*0c80*/  LDG.E.CONSTANT R66, [R66.64+0x10] ;  /* 0x0000100c42427981 */ /* 0x000ea4000c1e9900 */
[----:B------:R-:W-:Y:S02]  /*0c90*/  IMAD.IADD R45, R45, 0x1, R75 ;  /* 0x000000012d2d7824 */ /* 0x000fe400078e024b */
[C---:B------:R-:W-:Y:S01]  /*0ca0*/  IMAD.WIDE R52, R60.reuse, 0x4, R52 ;  /* 0x000000043c347825 */ /* 0x040fe200078e0234 */
[----:B------:R-:W2:Y:S03]  /*0cb0*/  LDG.E.CONSTANT R63, [R62.64+0x10] ;  /* 0x0000100c3e3f7981 */ /* 0x000ea6000c1e9900 */
[C---:B------:R-:W-:Y:S02]  /*0cc0*/  IMAD.WIDE R50, R60.reuse, 0x4, R50 ;  /* 0x000000043c327825 */ /* 0x040fe400078e0232 */
[----:B------:R-:W2:Y:S02]  /*0cd0*/  LDG.E.CONSTANT R52, [R52.64+0x10] ;  /* 0x0000100c34347981 */ /* 0x000ea4000c1e9900 */
[----:B------:R-:W-:-:S02]  /*0ce0*/  IMAD.WIDE R48, R60, 0x4, R48 ;  /* 0x000000043c307825 */ /* 0x000fc400078e0230 */
[----:B------:R-:W2:Y:S02]  /*0cf0*/  LDG.E.CONSTANT R51, [R50.64+0x10] ;  /* 0x0000100c32337981 */ /* 0x000ea4000c1e9900 */
[C---:B------:R-:W-:Y:S02]  /*0d00*/  IMAD.WIDE R44, R58.reuse, 0x4, R44 ;  /* 0x000000043a2c7825 */ /* 0x040fe400078e022c */
[----:B------:R-:W2:Y:S02]  /*0d10*/  LDG.E.CONSTANT R48, [R48.64+0x10] ;  /* 0x0000100c30307981 */ /* 0x000ea4000c1e9900 */
[----:B------:R-:W-:Y:S02]  /*0d20*/  IMAD.WIDE R42, R58, 0x4, R42 ;  /* 0x000000043a2a7825 */ /* 0x000fe400078e022a */
[----:B------:R-:W2:Y:S04]  /*0d30*/  LDG.E.CONSTANT R45, [R44.64] ;  /* 0x0000000c2c2d7981 */ /* 0x000ea8000c1e9900 */
[----:B------:R-:W2:Y:S01]  /*0d40*/  LDG.E.CONSTANT R42, [R42.64] ;  /* 0x0000000c2a2a7981 */ /* 0x000ea2000c1e9900 */
[----:B------:R-:W-:-:S06]  /*0d50*/  UISETP.GE.AND UP0, UPT, UR4, UR5, UPT ;  /* 0x000000050400728c */ /* 0x000fcc000bf06270 */
[----:B------:R-:W-:Y:S01]  /*0d60*/  PLOP3.LUT P0, PT, PT, PT, UP0, 0x80, 0x0 ;  /* 0x000000000000781c */ /* 0x000fe20003f0f008 */
[----:B---3--:R0:W-:Y:S04]  /*0d70*/  STS [R34.X4], R73 ;  /* 0x0000004922007388 */ /* 0x0081e80000004800 */
[----:B----4-:R0:W-:Y:S04]  /*0d80*/  STS [R35.X4], R70 ;  /* 0x0000004623007388 */ /* 0x0101e80000004800 */
[----:B-----5:R0:W-:Y:S04]  /*0d90*/  STS [R36.X4], R69 ;  /* 0x0000004524007388 */ /* 0x0201e80000004800 */
[----:B--2---:R0:W-:Y:S04]  /*0da0*/  STS [R37.X4], R66 ;  /* 0x0000004225007388 */ /* 0x0041e80000004800 */
        /* <DEDUP_REMOVED lines=8> */
[----:B0-----:R-:W-:Y:S01]  /*0e30*/  IMAD.U32 R66, RZ, RZ, UR4 ;  /* 0x00000004ff427e24 */ /* 0x001fe2000f8e00ff */
[----:B------:R-:W-:Y:S01]  /*0e40*/  MOV R65, UR4 ;  /* 0x0000000400417c02 */ /* 0x000fe20008000f00 */
[----:B------:R-:W-:-:S03]  /*0e50*/  IMAD.MOV.U32 R68, RZ, RZ, 0x24 ;  /* 0x00000024ff447424 */ /* 0x000fc600078e00ff */
[----:B------:R-:W-:Y:S01]  /*0e60*/  LEA R66, R66, R57, 0x3 ;  /* 0x0000003942427211 */ /* 0x000fe200078e18ff */
[----:B------:R-:W-:-:S03]  /*0e70*/  IMAD R65, R65, 0x8, R54 ;  /* 0x0000000841417824 */ /* 0x000fc600078e0236 */
[----:B------:R-:W-:Y:S01]  /*0e80*/  LEA.HI R43, R0, R66, RZ, 0x1d ;  /* 0x00000042002b7211 */ /* 0x000fe200078fe8ff */
[----:B------:R-:W-:-:S04]  /*0e90*/  IMAD.WIDE.U32 R48, R65, R68, c[0x0][0x168] ;  /* 0x00005a0041307625 */ /* 0x000fc800078e0044 */
[----:B------:R-:W-:Y:S02]  /*0ea0*/  IMAD.WIDE R42, R43, R68, c[0x0][0x168] ;  /* 0x00005a002b2a7625 */ /* 0x000fe400078e0244 */
[----:B------:R-:W2:Y:S03]  /*0eb0*/  LDG.E.U16.CONSTANT R48, [R48.64] ;  /* 0x0000000c30307981 */ /* 0x000ea6000c1e9500 */
[----:B------:R-:W-:-:S04]  /*0ec0*/  IADD3 R46, P0, R55, R42, RZ ;  /* 0x0000002a372e7210 */ /* 0x000fc80007f1e0ff */
[----:B------:R-:W-:-:S05]  /*0ed0*/  IADD3.X R47, RZ, R43, RZ, P0, !PT ;  /* 0x0000002bff2f7210 */ /* 0x000fca00007fe4ff */
[----:B------:R-:W3:Y:S01]  /*0ee0*/  LDG.E.CONSTANT R46, [R46.64+0x4] ;  /* 0x0000040c2e2e7981 */ /* 0x000ee2000c1e9900 */
[----:B------:R-:W-:-:S05]  /*0ef0*/  IADD3 R43, R65, 0x4, RZ ;  /* 0x00000004412b7810 */ /* 0x000fca0007ffe0ff */
[----:B------:R-:W-:-:S05]  /*0f00*/  IMAD.WIDE.U32 R42, R43, R68, c[0x0][0x168] ;  /* 0x00005a002b2a7625 */ /* 0x000fca00078e0044 */
[----:B------:R0:W4:Y:S01]  /*0f10*/  LDG.E.U16.CONSTANT R71, [R42.64] ;  /* 0x0000000c2a477981 */ /* 0x000122000c1e9500 */
[----:B------:R-:W-:-:S05]  /*0f20*/  LEA.HI R45, R27, R66, RZ, 0x1d ;  /* 0x000000421b2d7211 */ /* 0x000fca00078fe8ff */
[----:B------:R-:W-:-:S05]  /*0f30*/  IMAD.WIDE R44, R45, R68, c[0x0][0x168] ;  /* 0x00005a002d2c7625 */ /* 0x000fca00078e0244 */
[----:B------:R-:W-:-:S05]  /*0f40*/  IADD3 R78, P0, R55, R44, RZ ;  /* 0x0000002c374e7210 */ /* 0x000fca0007f1e0ff */
[----:B------:R-:W-:-:S05]  /*0f50*/  IMAD.X R79, RZ, RZ, R45, P0 ;  /* 0x000000ffff4f7224 */ /* 0x000fca00000e062d */
[----:B------:R1:W5:Y:S01]  /*0f60*/  LDG.E.CONSTANT R78, [R78.64+0x4] ;  /* 0x0000040c4e4e7981 */ /* 0x000362000c1e9900 */
[----:B------:R-:W-:Y:S01]  /*0f70*/  IMAD R61, R0, 0x84, RZ ;  /* 0x00000084003d7824 */ /* 0x000fe200078e02ff */
[----:B------:R-:W-:Y:S01]  /*0f80*/  IADD3 R86, R56, 0x18, RZ ;  /* 0x0000001838567810 */ /* 0x000fe20007ffe0ff */
[----:B--2---:R-:W-:Y:S01]  /*0f90*/  HADD2.F32 R45, -RZ, R48.H0_H0 ;  /* 0x20000030ff2d7230 */ /* 0x004fe20000004100 */
[----:B---3--:R-:W-:Y:S04]  /*0fa0*/  STS [R31.X4+0x15a8], R46 ;  /* 0x0015a82e1f007388 */ /* 0x008fe80000004800 */
[----:B------:R-:W-:Y:S04]  /*0fb0*/  STS [R30+0x17a8], R45 ;  /* 0x0017a82d1e007388 */ /* 0x000fe80000000800 */
[----:B------:R-:W-:Y:S06]  /*0fc0*/  BAR.SYNC.DEFER_BLOCKING 0x0 ;  /* 0x0000000000007b1d */ /* 0x000fec0000010000 */
[----:B------:R-:W2:Y:S04]  /*0fd0*/  LDS.U8 R80, [R33.X4+0x1188] ;  /* 0x0011880021507984 */ /* 0x000ea80000004000 */
[----:B------:R-:W3:Y:S04]  /*0fe0*/  LDS R74, [R61] ;  /* 0x000000003d4a7984 */ /* 0x000ee80000000800 */
[----:B------:R-:W1:Y:S04]  /*0ff0*/  LDS R70, [R61+0x4] ;  /* 0x000004003d467984 */ /* 0x000e680000000800 */
[----:B------:R-:W1:Y:S04]  /*1000*/  LDS.64 R50, [R26] ;  /* 0x000000001a327984 */ /* 0x000e680000000a00 */
[----:B------:R-:W1:Y:S04]  /*1010*/  LDS.U8 R77, [R33.X4+0x1189] ;  /* 0x00118900214d7984 */ /* 0x000e680000004000 */
[----:B------:R-:W4:Y:S04]  /*1020*/  LDS R76, [R61+0x10] ;  /* 0x000010003d4c7984 */ /* 0x000f280000000800 */
[----:B0-----:R-:W0:Y:S04]  /*1030*/  LDS.64 R42, [R26+0x8] ;  /* 0x000008001a2a7984 */ /* 0x001e280000000a00 */
[----:B------:R-:W0:Y:S04]  /*1040*/  LDS R75, [R61+0x14] ;  /* 0x000014003d4b7984 */ /* 0x000e280000000800 */
[----:B------:R-:W5:Y:S04]  /*1050*/  LDS.64 R44, [R26+0x10] ;  /* 0x000010001a2c7984 */ /* 0x000f680000000a00 */
[----:B------:R-:W5:Y:S04]  /*1060*/  LDS R63, [R61+0x8] ;  /* 0x000008003d3f7984 */ /* 0x000f680000000800 */
[----:B------:R-:W5:Y:S04]  /*1070*/  LDS R62, [R61+0xc] ;  /* 0x00000c003d3e7984 */ /* 0x000f680000000800 */
[----:B------:R-:W5:Y:S01]  /*1080*/  LDS R73, [R61+0x18] ;  /* 0x000018003d497984 */ /* 0x000f620000000800 */
[----:B--2---:R-:W-:-:S03]  /*1090*/  SHF.R.U32.HI R48, RZ, 0x4, R80 ;  /* 0x00000004ff307819 */ /* 0x004fc60000011650 */
[----:B------:R-:W2:Y:S04]  /*10a0*/  LDS R72, [R61+0x1c] ;  /* 0x00001c003d487984 */ /* 0x000ea80000000800 */
[----:B------:R-:W2:Y:S01]  /*10b0*/  LDS.64 R46, [R26+0x18] ;  /* 0x000018001a2e7984 */ /* 0x000ea20000000a00 */
[----:B------:R-:W-:Y:S02]  /*10c0*/  LEA R48, R48, R48, 0x8 ;  /* 0x0000003030307211 */ /* 0x000fe400078e40ff */
[----:B---3--:R-:W-:Y:S01]  /*10d0*/  LOP3.LUT R53, R74, 0x3030303, RZ, 0xc0, !PT ;  /* 0x030303034a357812 */ /* 0x008fe200078ec0ff */
[----:B------:R-:W3:Y:S02]  /*10e0*/  LDS.U8 R67, [R33.X4+0x118a] ;  /* 0x00118a0021437984 */ /* 0x000ee40000004000 */
[----:B------:R-:W-:Y:S01]  /*10f0*/  IMAD R81, R48, 0x10000, R48 ;  /* 0x0001000030517824 */ /* 0x000fe200078e0230 */
[----:B-1----:R-:W-:Y:S01]  /*1100*/  LOP3.LUT R52, R70, 0x3030303, RZ, 0xc0, !PT ;  /* 0x0303030346347812 */ /* 0x002fe200078ec0ff */
[----:B------:R-:W1:Y:S01]  /*1110*/  LDS.64 R48, [R26+0x20] ;  /* 0x000020001a307984 */ /* 0x000e620000000a00 */
[----:B------:R-:W-:-:S02]  /*1120*/  IDP.4A.S8.S8 R53, R53, R50, RZ ;  /* 0x0000003235357226 */ /* 0x000fc400000006ff */
[C---:B------:R-:W-:Y:S01]  /*1130*/  IDP.4A.S8.S8 R50, R81.reuse, R50, RZ ;  /* 0x0000003251327226 */ /* 0x040fe200000006ff */
[----:B------:R-:W-:Y:S01]  /*1140*/  SHF.R.U32.HI R79, RZ, 0x4, R77 ;  /* 0x00000004ff4f7819 */ /* 0x000fe2000001164d */
[-C--:B------:R-:W-:Y:S02]  /*1150*/  IDP.4A.S8.S8 R82, R52, R51.reuse, R53 ;  /* 0x0000003334527226 */ /* 0x080fe40000000635 */
[----:B------:R-:W-:Y:S01]  /*1160*/  IDP.4A.S8.S8 R52, R81, R51, R50 ;  /* 0x0000003351347226 */ /* 0x000fe20000000632 */
[----:B----4-:R-:W-:Y:S01]  /*1170*/  LOP3.LUT R69, R76, 0x3030303, RZ, 0xc0, !PT ;  /* 0x030303034c457812 */ /* 0x010fe200078ec0ff */
[----:B------:R-:W4:Y:S01]  /*1180*/  LDS.64 R50, [R26+0x28] ;  /* 0x000028001a327984 */ /* 0x000f220000000a00 */
[----:B------:R-:W-:Y:S01]  /*1190*/  LEA R79, R79, R79, 0x8 ;  /* 0x0000004f4f4f7211 */ /* 0x000fe200078e40ff */
[----:B0-----:R-:W-:Y:S01]  /*11a0*/  IDP.4A.S8.S8 R84, R81, R42, R52 ;  /* 0x0000002a51547226 */ /* 0x001fe20000000634 */
[----:B------:R-:W-:Y:S01]  /*11b0*/  LOP3.LUT R52, R75, 0x3030303, RZ, 0xc0, !PT ;  /* 0x030303034b347812 */ /* 0x000fe200078ec0ff */
[----:B-----5:R-:W-:-:S02]  /*11c0*/  IDP.4A.S8.S8 R69, R69, R44, RZ ;  /* 0x0000002c45457226 */ /* 0x020fc400000006ff */
[----:B------:R-:W-:Y:S01]  /*11d0*/  IMAD R79, R79, 0x10000, R79 ;  /* 0x000100004f4f7824 */ /* 0x000fe200078e024f */
[----:B------:R-:W-:Y:S01]  /*11e0*/  LOP3.LUT R53, R63, 0x3030303, RZ, 0xc0, !PT ;  /* 0x030303033f357812 */ /* 0x000fe200078ec0ff */
[----:B------:R-:W-:Y:S02]  /*11f0*/  IDP.4A.S8.S8 R84, R81, R43, R84 ;  /* 0x0000002b51547226 */ /* 0x000fe40000000654 */
[-C--:B------:R-:W-:Y:S02]  /*1200*/  IDP.4A.S8.S8 R83, R52, R45.reuse, R69 ;  /* 0x0000002d34537226 */ /* 0x080fe40000000645 */
[----:B------:R-:W-:Y:S01]  /*1210*/  IDP.4A.S8.S8 R84, R79, R44, R84 ;  /* 0x0000002c4f547226 */ /* 0x000fe20000000654 */
[----:B------:R-:W0:Y:S01]  /*1220*/  LDS.U8 R69, [R33.X4+0x118b] ;  /* 0x00118b0021457984 */ /* 0x000e220000004000 */
[----:B------:R-:W-:Y:S01]  /*1230*/  IDP.4A.S8.S8 R82, R53, R42, R82 ;  /* 0x0000002a35527226 */ /* 0x000fe20000000652 */
[----:B------:R-:W-:Y:S01]  /*1240*/  LOP3.LUT R42, R62, 0x3030303, RZ, 0xc0, !PT ;  /* 0x030303033e2a7812 */ /* 0x000fe200078ec0ff */
[----:B------:R-:W-:Y:S01]  /*1250*/  IDP.4A.S8.S8 R84, R79, R45, R84 ;  /* 0x0000002d4f547226 */ /* 0x000fe20000000654 */
[----:B------:R-:W5:Y:S01]  /*1260*/  LDS.64 R52, [R26+0x30] ;  /* 0x000030001a347984 */ /* 0x000f620000000a00 */
[----:B------:R-:W-:-:S02]  /*1270*/  LOP3.LUT R45, R73, 0x3030303, RZ, 0xc0, !PT ;  /* 0x03030303492d7812 */ /* 0x000fc400078ec0ff */
[----:B------:R-:W-:Y:S01]  /*1280*/  IDP.4A.S8.S8 R82, R42, R43, R82 ;  /* 0x0000002b2a527226 */ /* 0x000fe20000000652 */
[----:B--2---:R-:W-:Y:S02]  /*1290*/  LOP3.LUT R42, R72, 0x3030303, RZ, 0xc0, !PT ;  /* 0x03030303482a7812 */ /* 0x004fe400078ec0ff */
[-C--:B------:R-:W-:Y:S01]  /*12a0*/  IDP.4A.S8.S8 R45, R45, R46.reuse, R83 ;  /* 0x0000002e2d2d7226 */ /* 0x080fe20000000653 */
[----:B------:R-:W-:Y:S02]  /*12b0*/  SHF.R.S32.HI R43, RZ, 0x2, R74 ;  /* 0x00000002ff2b7819 */ /* 0x000fe4000001144a */
[----:B------:R-:W-:Y:S01]  /*12c0*/  LOP3.LUT R81, R80, 0xf, RZ, 0xc0, !PT ;  /* 0x0000000f50517812 */ /* 0x000fe200078ec0ff */
[----:B------:R-:W-:Y:S02]  /*12d0*/  IDP.4A.S8.S8 R80, R79, R46, R84 ;  /* 0x0000002e4f507226 */ /* 0x000fe40000000654 */
[----:B------:R-:W-:Y:S01]  /*12e0*/  IDP.4A.S8.S8 R44, R42, R47, R45 ;  /* 0x0000002f2a2c7226 */ /* 0x000fe2000000062d */
[----:B------:R-:W-:-:S02]  /*12f0*/  LOP3.LUT R45, R43, 0x3030303, RZ, 0xc0, !PT ;  /* 0x030303032b2d7812 */ /* 0x000fc400078ec0ff */
[----:B------:R-:W2:Y:S01]  /*1300*/  LDS.64 R42, [R26+0x38] ;  /* 0x000038001a2a7984 */ /* 0x000ea20000000a00 */
[----:B------:R-:W-:Y:S01]  /*1310*/  IDP.4A.S8.S8 R80, R79, R47, R80 ;  /* 0x0000002f4f507226 */ /* 0x000fe20000000650 */
[----:B------:R-:W-:Y:S02]  /*1320*/  SHF.R.S32.HI R46, RZ, 0x2, R70 ;  /* 0x00000002ff2e7819 */ /* 0x000fe40000011446 */
[----:B---3--:R-:W-:Y:S01]  /*1330*/  SHF.R.U32.HI R47, RZ, 0x4, R67 ;  /* 0x00000004ff2f7819 */ /* 0x008fe20000011643 */
[----:B------:R-:W-:Y:S01]  /*1340*/  IMAD R81, R82, R81, RZ ;  /* 0x0000005152517224 */ /* 0x000fe200078e02ff */
[----:B------:R-:W-:Y:S01]  /*1350*/  LOP3.LUT R79, R77, 0xf, RZ, 0xc0, !PT ;  /* 0x0000000f4d4f7812 */ /* 0x000fe200078ec0ff */
[----:B-1----:R-:W-:Y:S01]  /*1360*/  IDP.4A.S8.S8 R77, R45, R48, RZ ;  /* 0x000000302d4d7226 */ /* 0x002fe200000006ff */
[----:B------:R-:W-:Y:S01]  /*1370*/  LOP3.LUT R46, R46, 0x3030303, RZ, 0xc0, !PT ;  /* 0x030303032e2e7812 */ /* 0x000fe200078ec0ff */
[----:B------:R-:W1:Y:S01]  /*1380*/  LDS.U8 R82, [R33.X4+0x118c] ;  /* 0x00118c0021527984 */ /* 0x000e620000004000 */
[----:B------:R-:W-:Y:S01]  /*1390*/  LEA R47, R47, R47, 0x8 ;  /* 0x0000002f2f2f7211 */ /* 0x000fe200078e40ff */
[----:B------:R-:W-:Y:S01]  /*13a0*/  IMAD R79, R44, R79, R81 ;  /* 0x0000004f2c4f7224 */ /* 0x000fe200078e0251 */
[----:B------:R-:W-:Y:S01]  /*13b0*/  SHF.R.S32.HI R45, RZ, 0x2, R63 ;  /* 0x00000002ff2d7819 */ /* 0x000fe2000001143f */
[----:B------:R-:W-:-:S02]  /*13c0*/  IDP.4A.S8.S8 R81, R46, R49, R77 ;  /* 0x000000312e517226 */ /* 0x000fc4000000064d */
[----:B------:R-:W-:Y:S01]  /*13d0*/  IMAD R77, R47, 0x10000, R47 ;  /* 0x000100002f4d7824 */ /* 0x000fe200078e022f */
[----:B------:R-:W-:Y:S02]  /*13e0*/  LOP3.LUT R47, R45, 0x3030303, RZ, 0xc0, !PT ;  /* 0x030303032d2f7812 */ /* 0x000fe400078ec0ff */
[----:B------:R-:W3:Y:S01]  /*13f0*/  LDS.64 R44, [R26+0x40] ;  /* 0x000040001a2c7984 */ /* 0x000ee20000000a00 */
[----:B------:R-:W-:Y:S01]  /*1400*/  IDP.4A.S8.S8 R48, R77, R48, RZ ;  /* 0x000000304d307226 */ /* 0x000fe200000006ff */
[----:B------:R-:W-:Y:S01]  /*1410*/  SHF.R.S32.HI R46, RZ, 0x2, R62 ;  /* 0x00000002ff2e7819 */ /* 0x000fe2000001143e */
[-C--:B----4-:R-:W-:Y:S01]  /*1420*/  IDP.4A.S8.S8 R83, R47, R50.reuse, R81 ;  /* 0x000000322f537226 */ /* 0x090fe20000000651 */
[----:B------:R-:W-:Y:S01]  /*1430*/  SHF.R.S32.HI R47, RZ, 0x2, R76 ;  /* 0x00000002ff2f7819 */ /* 0x000fe2000001144c */
[C---:B------:R-:W-:Y:S01]  /*1440*/  IDP.4A.S8.S8 R81, R77.reuse, R49, R48 ;  /* 0x000000314d517226 */ /* 0x040fe20000000630 */
[----:B------:R-:W-:Y:S02]  /*1450*/  SHF.R.S32.HI R49, RZ, 0x2, R75 ;  /* 0x00000002ff317819 */ /* 0x000fe4000001144b */
[----:B------:R-:W-:Y:S01]  /*1460*/  LOP3.LUT R46, R46, 0x3030303, RZ, 0xc0, !PT ;  /* 0x030303032e2e7812 */ /* 0x000fe200078ec0ff */
[----:B------:R-:W-:Y:S01]  /*1470*/  IDP.4A.S8.S8 R84, R77, R50, R81 ;  /* 0x000000324d547226 */ /* 0x000fe20000000651 */
[----:B------:R-:W-:-:S02]  /*1480*/  LOP3.LUT R47, R47, 0x3030303, RZ, 0xc0, !PT ;  /* 0x030303032f2f7812 */ /* 0x000fc400078ec0ff */
[----:B------:R-:W-:Y:S02]  /*1490*/  LOP3.LUT R50, R49, 0x3030303, RZ, 0xc0, !PT ;  /* 0x0303030331327812 */ /* 0x000fe400078ec0ff */
[----:B0-----:R-:W-:Y:S01]  /*14a0*/  SHF.R.U32.HI R49, RZ, 0x4, R69 ;  /* 0x00000004ff317819 */ /* 0x001fe20000011645 */
[----:B------:R-:W-:Y:S02]  /*14b0*/  IDP.4A.S8.S8 R48, R46, R51, R83 ;  /* 0x000000332e307226 */ /* 0x000fe40000000653 */
[----:B-----5:R-:W-:Y:S01]  /*14c0*/  IDP.4A.S8.S8 R81, R47, R52, RZ ;  /* 0x000000342f517226 */ /* 0x020fe200000006ff */
[----:B------:R-:W-:Y:S01]  /*14d0*/  LEA R83, R49, R49, 0x8 ;  /* 0x0000003131537211 */ /* 0x000fe200078e40ff */
[----:B------:R-:W0:Y:S01]  /*14e0*/  LDS.64 R46, [R26+0x48] ;  /* 0x000048001a2e7984 */ /* 0x000e220000000a00 */
[----:B------:R-:W-:Y:S01]  /*14f0*/  SHF.R.S32.HI R49, RZ, 0x2, R73 ;  /* 0x00000002ff317819 */ /* 0x000fe20000011449 */
[----:B------:R-:W-:Y:S01]  /*1500*/  IDP.4A.S8.S8 R84, R77, R51, R84 ;  /* 0x000000334d547226 */ /* 0x000fe20000000654 */
[----:B------:R-:W-:Y:S01]  /*1510*/  LOP3.LUT R67, R67, 0xf, RZ, 0xc0, !PT ;  /* 0x0000000f43437812 */ /* 0x000fe200078ec0ff */
[----:B------:R-:W-:Y:S01]  /*1520*/  IDP.4A.S8.S8 R51, R50, R53, R81 ;  /* 0x0000003532337226 */ /* 0x000fe20000000651 */
[----:B------:R-:W-:Y:S01]  /*1530*/  LOP3.LUT R49, R49, 0x3030303, RZ, 0xc0, !PT ;  /* 0x0303030331317812 */ /* 0x000fe200078ec0ff */
[----:B------:R-:W4:Y:S01]  /*1540*/  LDS.U8 R81, [R33.X4+0x118d] ;  /* 0x00118d0021517984 */ /* 0x000f220000004000 */
[----:B------:R-:W-:Y:S01]  /*1550*/  SHF.R.S32.HI R50, RZ, 0x2, R72 ;  /* 0x00000002ff327819 */ /* 0x000fe20000011448 */
[----:B------:R-:W-:-:S02]  /*1560*/  IMAD R67, R48, R67, RZ ;  /* 0x0000004330437224 */ /* 0x000fc400078e02ff */
[----:B--2---:R-:W-:Y:S02]  /*1570*/  IDP.4A.S8.S8 R51, R49, R42, R51 ;  /* 0x0000002a31337226 */ /* 0x004fe40000000633 */
[----:B------:R-:W2:Y:S01]  /*1580*/  LDS.64 R48, [R26+0x50] ;  /* 0x000050001a307984 */ /* 0x000ea20000000a00 */
[----:B------:R-:W-:Y:S01]  /*1590*/  IMAD R83, R83, 0x10000, R83 ;  /* 0x0001000053537824 */ /* 0x000fe200078e0253 */
[----:B------:R-:W-:Y:S02]  /*15a0*/  LOP3.LUT R50, R50, 0x3030303, RZ, 0xc0, !PT ;  /* 0x0303030332327812 */ /* 0x000fe400078ec0ff */
[----:B------:R-:W-:Y:S01]  /*15b0*/  LOP3.LUT R69, R69, 0xf, RZ, 0xc0, !PT ;  /* 0x0000000f45457812 */ /* 0x000fe200078ec0ff */
[C---:B------:R-:W-:Y:S01]  /*15c0*/  IDP.4A.S8.S8 R84, R83.reuse, R52, R84 ;  /* 0x0000003453547226 */ /* 0x040fe20000000654 */
[----:B------:R-:W-:Y:S01]  /*15d0*/  SHF.R.S32.HI R52, RZ, 0x4, R74 ;  /* 0x00000004ff347819 */ /* 0x000fe2000001144a */
[----:B------:R-:W-:Y:S01]  /*15e0*/  IDP.4A.S8.S8 R50, R50, R43, R51 ;  /* 0x0000002b32327226 */ /* 0x000fe20000000633 */
[----:B------:R-:W-:Y:S01]  /*15f0*/  SHF.R.S32.HI R77, RZ, 0x4, R70 ;  /* 0x00000004ff4d7819 */ /* 0x000fe20000011446 */
[----:B------:R-:W-:Y:S01]  /*1600*/  IDP.4A.S8.S8 R84, R83, R53, R84 ;  /* 0x0000003553547226 */ /* 0x000fe20000000654 */
[----:B------:R-:W-:Y:S01]  /*1610*/  LOP3.LUT R53, R52, 0x3030303, RZ, 0xc0, !PT ;  /* 0x0303030334357812 */ /* 0x000fe200078ec0ff */
[----:B------:R-:W-:Y:S01]  /*1620*/  IMAD R67, R50, R69, R67 ;  /* 0x0000004532437224 */ /* 0x000fe200078e0243 */
[----:B-1----:R-:W-:Y:S01]  /*1630*/  SHF.R.U32.HI R69, RZ, 0x4, R82 ;  /* 0x00000004ff457819 */ /* 0x002fe20000011652 */
[----:B------:R-:W1:Y:S01]  /*1640*/  LDS.64 R50, [R26+0x58] ;  /* 0x000058001a327984 */ /* 0x000e620000000a00 */
[----:B------:R-:W-:Y:S01]  /*1650*/  LOP3.LUT R52, R77, 0x3030303, RZ, 0xc0, !PT ;  /* 0x030303034d347812 */ /* 0x000fe200078ec0ff */
[----:B---3--:R-:W-:Y:S01]  /*1660*/  IDP.4A.S8.S8 R77, R53, R44, RZ ;  /* 0x0000002c354d7226 */ /* 0x008fe200000006ff */
[----:B------:R-:W-:Y:S01]  /*1670*/  LEA R53, R69, R69, 0x8 ;  /* 0x0000004545357211 */ /* 0x000fe200078e40ff */
[----:B------:R-:W-:Y:S01]  /*1680*/  IDP.4A.S8.S8 R84, R83, R42, R84 ;  /* 0x0000002a53547226 */ /* 0x000fe20000000654 */
[----:B------:R-:W-:Y:S01]  /*1690*/  SHF.R.S32.HI R42, RZ, 0x4, R63 ;  /* 0x00000004ff2a7819 */ /* 0x000fe2000001143f */
[----:B------:R-:W-:-:S02]  /*16a0*/  IDP.4A.S8.S8 R85, R52, R45, R77 ;  /* 0x0000002d34557226 */ /* 0x000fc4000000064d */
[----:B------:R-:W-:Y:S01]  /*16b0*/  IMAD R52, R53, 0x10000, R53 ;  /* 0x0001000035347824 */ /* 0x000fe200078e0235 */
[----:B------:R-:W-:Y:S01]  /*16c0*/  SHF.R.S32.HI R69, RZ, 0x4, R62 ;  /* 0x00000004ff457819 */ /* 0x000fe2000001143e */
[----:B------:R-:W3:Y:S01]  /*16d0*/  LDS.U8 R77, [R33.X4+0x118e] ;  /* 0x00118e00214d7984 */ /* 0x000ee20000004000 */
[----:B------:R-:W-:Y:S01]  /*16e0*/  LOP3.LUT R53, R42, 0x3030303, RZ, 0xc0, !PT ;  /* 0x030303032a357812 */ /* 0x000fe200078ec0ff */
[----:B------:R-:W-:Y:S01]  /*16f0*/  IDP.4A.S8.S8 R44, R52, R44, RZ ;  /* 0x0000002c342c7226 */ /* 0x000fe200000006ff */
[----:B------:R-:W-:-:S03]  /*1700*/  LOP3.LUT R42, R69, 0x3030303, RZ, 0xc0, !PT ;  /* 0x03030303452a7812 */ /* 0x000fc600078ec0ff */
[-C--:B0-----:R-:W-:Y:S02]  /*1710*/  IDP.4A.S8.S8 R53, R53, R46.reuse, R85 ;  /* 0x0000002e35357226 */ /* 0x081fe40000000655 */
[----:B------:R-:W-:Y:S01]  /*1720*/  IDP.4A.S8.S8 R45, R52, R45, R44 ;  /* 0x0000002d342d7226 */ /* 0x000fe2000000062c */
[----:B------:R-:W-:Y:S01]  /*1730*/  SHF.R.S32.HI R44, RZ, 0x4, R76 ;  /* 0x00000004ff2c7819 */ /* 0x000fe2000001144c */
[----:B------:R-:W-:Y:S02]  /*1740*/  IDP.4A.S8.S8 R69, R83, R43, R84 ;  /* 0x0000002b53457226 */ /* 0x000fe40000000654 */
[----:B------:R-:W-:Y:S02]  /*1750*/  IDP.4A.S8.S8 R84, R42, R47, R53 ;  /* 0x0000002f2a547226 */ /* 0x000fe40000000635 */
[----:B------:R-:W-:Y:S01]  /*1760*/  IDP.4A.S8.S8 R53, R52, R46, R45 ;  /* 0x0000002e34357226 */ /* 0x000fe2000000062d */
[----:B------:R-:W-:Y:S01]  /*1770*/  LOP3.LUT R45, R44, 0x3030303, RZ, 0xc0, !PT ;  /* 0x030303032c2d7812 */ /* 0x000fe200078ec0ff */
[----:B------:R-:W0:Y:S01]  /*1780*/  LDS.64 R42, [R26+0x60] ;  /* 0x000060001a2a7984 */ /* 0x000e220000000a00 */
[----:B------:R-:W-:-:S02]  /*1790*/  SHF.R.S32.HI R46, RZ, 0x4, R75 ;  /* 0x00000004ff2e7819 */ /* 0x000fc4000001144b */
[----:B----4-:R-:W-:Y:S01]  /*17a0*/  SHF.R.U32.HI R83, RZ, 0x4, R81 ;  /* 0x00000004ff537819 */ /* 0x010fe20000011651 */
[----:B--2---:R-:W-:Y:S01]  /*17b0*/  IDP.4A.S8.S8 R45, R45, R48, RZ ;  /* 0x000000302d2d7226 */ /* 0x004fe200000006ff */
[----:B------:R-:W-:Y:S02]  /*17c0*/  LOP3.LUT R44, R46, 0x3030303, RZ, 0xc0, !PT ;  /* 0x030303032e2c7812 */ /* 0x000fe400078ec0ff */
[----:B------:R-:W-:Y:S02]  /*17d0*/  LEA R83, R83, R83, 0x8 ;  /* 0x0000005353537211 */ /* 0x000fe400078e40ff */
[----:B------:R-:W-:Y:S01]  /*17e0*/  LOP3.LUT R85, R82, 0xf, RZ, 0xc0, !PT ;  /* 0x0000000f52557812 */ /* 0x000fe200078ec0ff */
[----:B------:R-:W-:Y:S02]  /*17f0*/  IDP.4A.S8.S8 R82, R44, R49, R45 ;  /* 0x000000312c527226 */ /* 0x000fe4000000062d */
[----:B------:R-:W-:Y:S01]  /*1800*/  IDP.4A.S8.S8 R53, R52, R47, R53 ;  /* 0x0000002f34357226 */ /* 0x000fe20000000635 */
[----:B------:R-:W2:Y:S01]  /*1810*/  LDS.64 R44, [R26+0x68] ;  /* 0x000068001a2c7984 */ /* 0x000ea20000000a00 */
[----:B------:R-:W-:Y:S01]  /*1820*/  SHF.R.S32.HI R47, RZ, 0x4, R73 ;  /* 0x00000004ff2f7819 */ /* 0x000fe20000011449 */
[----:B------:R-:W-:-:S02]  /*1830*/  IMAD R83, R83, 0x10000, R83 ;  /* 0x0001000053537824 */ /* 0x000fc400078e0253 */
[----:B------:R-:W-:Y:S01]  /*1840*/  IMAD R46, R84, R85, RZ ;  /* 0x00000055542e7224 */ /* 0x000fe200078e02ff */
[----:B------:R-:W-:Y:S01]  /*1850*/  LOP3.LUT R47, R47, 0x3030303, RZ, 0xc0, !PT ;  /* 0x030303032f2f7812 */ /* 0x000fe200078ec0ff */
[----:B------:R-:W-:Y:S01]  /*1860*/  IDP.4A.S8.S8 R84, R83, R48, R53 ;  /* 0x0000003053547226 */ /* 0x000fe20000000635 */
[----:B------:R-:W-:-:S03]  /*1870*/  SHF.R.S32.HI R48, RZ, 0x4, R72 ;  /* 0x00000004ff307819 */ /* 0x000fc60000011448 */
[----:B-1----:R-:W-:Y:S01]  /*1880*/  IDP.4A.S8.S8 R85, R47, R50, R82 ;  /* 0x000000322f557226 */ /* 0x002fe20000000652 */
[----:B------:R-:W-:Y:S02]  /*1890*/  LOP3.LUT R82, R48, 0x3030303, RZ, 0xc0, !PT ;  /* 0x0303030330527812 */ /* 0x000fe400078ec0ff */
[C---:B------:R-:W-:Y:S02]  /*18a0*/  IADD3 R53, R56.reuse, 0x8, RZ ;  /* 0x0000000838357810 */ /* 0x040fe40007ffe0ff */
[----:B------:R-:W-:Y:S01]  /*18b0*/  IADD3 R52, R56, 0x10, RZ ;  /* 0x0000001038347810 */ /* 0x000fe20007ffe0ff */
[----:B------:R-:W-:Y:S01]  /*18c0*/  IDP.4A.S8.S8 R85, R82, R51, R85 ;  /* 0x0000003352557226 */ /* 0x000fe20000000655 */
[----:B------:R-:W-:Y:S02]  /*18d0*/  LOP3.LUT R82, R81, 0xf, RZ, 0xc0, !PT ;  /* 0x0000000f51527812 */ /* 0x000fe400078ec0ff */
[----:B---3--:R-:W-:Y:S01]  /*18e0*/  SHF.R.U32.HI R81, RZ, 0x4, R77 ;  /* 0x00000004ff517819 */ /* 0x008fe2000001164d */
[----:B------:R-:W-:Y:S01]  /*18f0*/  IDP.4A.S8.S8 R49, R83, R49, R84 ;  /* 0x0000003153317226 */ /* 0x000fe20000000654 */
[----:B------:R-:W-:-:S02]  /*1900*/  SHF.R.S32.HI R48, RZ, 0x1f, R53 ;  /* 0x0000001fff307819 */ /* 0x000fc40000011435 */
[----:B------:R-:W-:Y:S02]  /*1910*/  SHF.R.S32.HI R47, RZ, 0x1f, R52 ;  /* 0x0000001fff2f7819 */ /* 0x000fe40000011434 */
[----:B------:R-:W-:Y:S02]  /*1920*/  SHF.R.S32.HI R74, RZ, 0x6, R74 ;  /* 0x00000006ff4a7819 */ /* 0x000fe4000001144a */
[----:B------:R-:W-:Y:S02]  /*1930*/  LEA R84, R81, R81, 0x8 ;  /* 0x0000005151547211 */ /* 0x000fe400078e40ff */
[----:B------:R-:W-:Y:S02]  /*1940*/  LEA.HI R53, R48, R53, RZ, 0x3 ;  /* 0x0000003530357211 */ /* 0x000fe400078f18ff */
[----:B------:R-:W-:Y:S02]  /*1950*/  LEA.HI R52, R47, R52, RZ, 0x3 ;  /* 0x000000342f347211 */ /* 0x000fe400078f18ff */
[----:B------:R-:W-:-:S02]  /*1960*/  SHF.R.S32.HI R48, RZ, 0x6, R70 ;  /* 0x00000006ff307819 */ /* 0x000fc40000011446 */
[----:B------:R-:W-:Y:S01]  /*1970*/  LOP3.LUT R47, R74, 0x3030303, RZ, 0xc0, !PT ;  /* 0x030303034a2f7812 */ /* 0x000fe200078ec0ff */
[----:B------:R-:W-:Y:S01]  /*1980*/  IMAD R84, R84, 0x10000, R84 ;  /* 0x0001000054547824 */ /* 0x000fe200078e0254 */
[----:B------:R-:W-:Y:S01]  /*1990*/  LOP3.LUT R48, R48, 0x3030303, RZ, 0xc0, !PT ;  /* 0x0303030330307812 */ /* 0x000fe200078ec0ff */
[----:B------:R-:W-:Y:S01]  /*19a0*/  IMAD R70, R85, R82, R46 ;  /* 0x0000005255467224 */ /* 0x000fe200078e022e */
[----:B------:R-:W-:Y:S01]  /*19b0*/  SHF.R.S32.HI R63, RZ, 0x6, R63 ;  /* 0x00000006ff3f7819 */ /* 0x000fe2000001143f */
[-C--:B0-----:R-:W-:Y:S01]  /*19c0*/  IDP.4A.S8.S8 R82, R47, R42.reuse, RZ ;  /* 0x0000002a2f527226 */ /* 0x081fe200000006ff */
[----:B------:R-:W-:Y:S01]  /*19d0*/  SHF.R.S32.HI R62, RZ, 0x6, R62 ;  /* 0x00000006ff3e7819 */ /* 0x000fe2000001143e */
[----:B------:R-:W-:Y:S01]  /*19e0*/  IDP.4A.S8.S8 R42, R84, R42, RZ ;  /* 0x0000002a542a7226 */ /* 0x000fe200000006ff */
[----:B------:R-:W-:Y:S01]  /*19f0*/  SHF.R.S32.HI R81, RZ, 0x1f, R86 ;  /* 0x0000001fff517819 */ /* 0x000fe20000011456 */
[----:B------:R-:W-:Y:S01]  /*1a00*/  IDP.4A.S8.S8 R74, R83, R50, R49 ;  /* 0x00000032534a7226 */ /* 0x000fe20000000631 */
[----:B------:R-:W-:Y:S01]  /*1a10*/  SHF.R.S32.HI R85, RZ, 0x1f, R56 ;  /* 0x0000001fff557819 */ /* 0x000fe20000011438 */
[-C--:B------:R-:W-:Y:S01]  /*1a20*/  IDP.4A.S8.S8 R50, R48, R43.reuse, R82 ;  /* 0x0000002b30327226 */ /* 0x080fe20000000652 */
[----:B------:R-:W-:Y:S01]  /*1a30*/  LOP3.LUT R63, R63, 0x3030303, RZ, 0xc0, !PT ;  /* 0x030303033f3f7812 */ /* 0x000fe200078ec0ff */
[----:B------:R-:W-:Y:S01]  /*1a40*/  IDP.4A.S8.S8 R43, R84, R43, R42 ;  /* 0x0000002b542b7226 */ /* 0x000fe2000000062a */
[----:B------:R-:W-:Y:S01]  /*1a50*/  LOP3.LUT R42, R62, 0x3030303, RZ, 0xc0, !PT ;  /* 0x030303033e2a7812 */ /* 0x000fe200078ec0ff */
[----:B------:R-:W0:Y:S01]  /*1a60*/  LDS.64 R46, [R26+0x70] ;  /* 0x000070001a2e7984 */ /* 0x000e220000000a00 */
[----:B------:R-:W-:-:S02]  /*1a70*/  LEA.HI R81, R81, R86, RZ, 0x3 ;  /* 0x0000005651517211 */ /* 0x000fc400078f18ff */
[----:B------:R-:W-:Y:S01]  /*1a80*/  LEA.HI R62, R85, R56, RZ, 0x3 ;  /* 0x00000038553e7211 */ /* 0x000fe200078f18ff */
[-C--:B--2---:R-:W-:Y:S01]  /*1a90*/  IDP.4A.S8.S8 R50, R63, R44.reuse, R50 ;  /* 0x0000002c3f327226 */ /* 0x084fe20000000632 */
[----:B------:R-:W-:Y:S01]  /*1aa0*/  SHF.R.S32.HI R53, RZ, 0x3, R53 ;  /* 0x00000003ff357819 */ /* 0x000fe20000011435 */
[----:B------:R-:W-:Y:S01]  /*1ab0*/  IDP.4A.S8.S8 R43, R84, R44, R43 ;  /* 0x0000002c542b7226 */ /* 0x000fe2000000062b */
[----:B------:R-:W-:Y:S02]  /*1ac0*/  SHF.R.S32.HI R62, RZ, 0x3, R62 ;  /* 0x00000003ff3e7819 */ /* 0x000fe4000001143e */
[----:B------:R-:W-:Y:S01]  /*1ad0*/  SHF.R.S32.HI R52, RZ, 0x3, R52 ;  /* 0x00000003ff347819 */ /* 0x000fe20000011434 */
[----:B------:R-:W-:Y:S01]  /*1ae0*/  IDP.4A.S8.S8 R74, R83, R51, R74 ;  /* 0x00000033534a7226 */ /* 0x000fe2000000064a */
[----:B------:R-:W-:Y:S01]  /*1af0*/  SHF.R.S32.HI R63, RZ, 0x3, R81 ;  /* 0x00000003ff3f7819 */ /* 0x000fe20000011451 */
[-C--:B------:R-:W-:Y:S01]  /*1b00*/  IDP.4A.S8.S8 R42, R42, R45.reuse, R50 ;  /* 0x0000002d2a2a7226 */ /* 0x080fe20000000632 */
[----:B------:R-:W1:Y:S01]  /*1b10*/  LDS.64 R48, [R26+0x78] ;  /* 0x000078001a307984 */ /* 0x000e620000000a00 */
[----:B------:R-:W-:Y:S01]  /*1b20*/  IDP.4A.S8.S8 R83, R84, R45, R43 ;  /* 0x0000002d54537226 */ /* 0x000fe2000000062b */
[----:B------:R-:W-:-:S02]  /*1b30*/  HADD2.F32 R45, -RZ, R71.H0_H0 ;  /* 0x20000047ff2d7230 */ /* 0x000fc40000004100 */
[----:B------:R-:W2:Y:S04]  /*1b40*/  LDS.U8 R82, [R33.X4+0x118f] ;  /* 0x00118f0021527984 */ /* 0x000ea80000004000 */
[----:B------:R-:W3:Y:S04]  /*1b50*/  LDS R86, [R32.X4+0x1080] ;  /* 0x0010800020567984 */ /* 0x000ee80000004800 */
[----:B------:R-:W-:Y:S04]  /*1b60*/  LDS R81, [R62.X4+0x17a8] ;  /* 0x0017a8003e517984 */ /* 0x000fe80000004800 */
[----:B------:R-:W-:Y:S04]  /*1b70*/  LDS R51, [R53.X4+0x17a8] ;  /* 0x0017a80035337984 */ /* 0x000fe80000004800 */
[----:B------:R-:W-:Y:S04]  /*1b80*/  LDS R50, [R52.X4+0x17a8] ;  /* 0x0017a80034327984 */ /* 0x000fe80000004800 */
[----:B------:R-:W-:Y:S04]  /*1b90*/  LDS R71, [R63.X4+0x17a8] ;  /* 0x0017a8003f477984 */ /* 0x000fe80000004800 */
[----:B------:R-:W-:Y:S01]  /*1ba0*/  BAR.SYNC.DEFER_BLOCKING 0x0 ;  /* 0x0000000000007b1d */ /* 0x000fe20000010000 */
[----:B------:R-:W-:-:S02]  /*1bb0*/  SHF.R.S32.HI R76, RZ, 0x6, R76 ;  /* 0x00000006ff4c7819 */ /* 0x000fc4000001144c */
[----:B------:R-:W-:-:S03]  /*1bc0*/  SHF.R.S32.HI R75, RZ, 0x6, R75 ;  /* 0x00000006ff4b7819 */ /* 0x000fc6000001144b */
[----:B------:R-:W-:Y:S04]  /*1bd0*/  STS [R31.X4+0x15a8], R78 ;  /* 0x0015a84e1f007388 */ /* 0x000fe80000004800 */
[----:B------:R4:W-:Y:S04]  /*1be0*/  STS [R30+0x17a8], R45 ;  /* 0x0017a82d1e007388 */ /* 0x0009e80000000800 */
[----:B------:R-:W-:Y:S01]  /*1bf0*/  BAR.SYNC.DEFER_BLOCKING 0x0 ;  /* 0x0000000000007b1d */ /* 0x000fe20000010000 */
[----:B------:R-:W-:Y:S02]  /*1c00*/  LOP3.LUT R43, R76, 0x3030303, RZ, 0xc0, !PT ;  /* 0x030303034c2b7812 */ /* 0x000fe400078ec0ff */
[----:B------:R-:W-:-:S02]  /*1c10*/  LOP3.LUT R44, R75, 0x3030303, RZ, 0xc0, !PT ;  /* 0x030303034b2c7812 */ /* 0x000fc400078ec0ff */
[----:B------:R-:W-:Y:S01]  /*1c20*/  LOP3.LUT R77, R77, 0xf, RZ, 0xc0, !PT ;  /* 0x0000000f4d4d7812 */ /* 0x000fe200078ec0ff */
[----:B0-----:R-:W-:Y:S01]  /*1c30*/  IDP.4A.S8.S8 R43, R43, R46, RZ ;  /* 0x0000002e2b2b7226 */ /* 0x001fe200000006ff */
[----:B------:R-:W-:-:S03]  /*1c40*/  SHF.R.S32.HI R73, RZ, 0x6, R73 ;  /* 0x00000006ff497819 */ /* 0x000fc60000011449 */
[----:B----4-:R-:W-:Y:S02]  /*1c50*/  IDP.4A.S8.S8 R45, R44, R47, R43 ;  /* 0x0000002f2c2d7226 */ /* 0x010fe4000000062b */
[----:B------:R-:W-:Y:S01]  /*1c60*/  IMAD R44, R42, R77, RZ ;  /* 0x0000004d2a2c7224 */ /* 0x000fe200078e02ff */
[----:B------:R-:W-:Y:S02]  /*1c70*/  SHF.R.S32.HI R72, RZ, 0x6, R72 ;  /* 0x00000006ff487819 */ /* 0x000fe40000011448 */
[----:B------:R-:W-:Y:S01]  /*1c80*/  LOP3.LUT R73, R73, 0x3030303, RZ, 0xc0, !PT ;  /* 0x0303030349497812 */ /* 0x000fe200078ec0ff */
[----:B------:R-:W0:Y:S04]  /*1c90*/  LDS.U8 R84, [R33.X4+0x1190] ;  /* 0x0011900021547984 */ /* 0x000e280000004000 */
[----:B------:R-:W4:Y:S04]  /*1ca0*/  LDS R78, [R61+0x20] ;  /* 0x000020003d4e7984 */ /* 0x000f280000000800 */
[----:B------:R-:W5:Y:S01]  /*1cb0*/  LDS.64 R42, [R26] ;  /* 0x000000001a2a7984 */ /* 0x000f620000000a00 */
[----:B------:R-:W-:Y:S01]  /*1cc0*/  LOP3.LUT R72, R72, 0x3030303, RZ, 0xc0, !PT ;  /* 0x0303030348487812 */ /* 0x000fe200078ec0ff */
[----:B-1----:R-:W-:Y:S01]  /*1cd0*/  IDP.4A.S8.S8 R73, R73, R48, R45 ;  /* 0x0000003049497226 */ /* 0x002fe2000000062d */
[----:B--2---:R-:W-:Y:S01]  /*1ce0*/  SHF.R.U32.HI R45, RZ, 0x4, R82 ;  /* 0x00000004ff2d7819 */ /* 0x004fe20000011652 */
[----:B------:R-:W1:Y:S02]  /*1cf0*/  LDS R77, [R61+0x24] ;  /* 0x000024003d4d7984 */ /* 0x000e640000000800 */
[----:B------:R-:W-:Y:S01]  /*1d00*/  IDP.4A.S8.S8 R73, R72, R49, R73 ;  /* 0x0000003148497226 */ /* 0x000fe20000000649 */
[----:B------:R-:W-:Y:S01]  /*1d10*/  LOP3.LUT R72, R82, 0xf, RZ, 0xc0, !PT ;  /* 0x0000000f52487812 */ /* 0x000fe200078ec0ff */
[----:B------:R-:W2:Y:S01]  /*1d20*/  LDS R76, [R61+0x28] ;  /* 0x000028003d4c7984 */ /* 0x000ea20000000800 */
[----:B------:R-:W-:Y:S01]  /*1d30*/  LEA R45, R45, R45, 0x8 ;  /* 0x0000002d2d2d7211 */ /* 0x000fe200078e40ff */
[----:B------:R-:W0:Y:S02]  /*1d40*/  I2F R87, R80 ;  /* 0x0000005000577306 */ /* 0x000e240000201400 */
[----:B------:R-:W-:Y:S01]  /*1d50*/  IMAD R73, R73, R72, R44 ;  /* 0x0000004849497224 */ /* 0x000fe200078e022c */
[----:B------:R-:W-:Y:S01]  /*1d60*/  LDS R75, [R61+0x2c] ;  /* 0x00002c003d4b7984 */ /* 0x000fe20000000800 */
[----:B------:R-:W-:-:S03]  /*1d70*/  IMAD R82, R45, 0x10000, R45 ;  /* 0x000100002d527824 */ /* 0x000fc600078e022d */
[----:B------:R-:W2:Y:S01]  /*1d80*/  LDS.64 R44, [R26+0x8] ;  /* 0x000008001a2c7984 */ /* 0x000ea20000000a00 */
[----:B------:R-:W0:Y:S01]  /*1d90*/  I2F R79, R79 ;  /* 0x0000004f004f7306 */ /* 0x000e220000201400 */
[C---:B------:R-:W-:Y:S01]  /*1da0*/  IDP.4A.S8.S8 R83, R82.reuse, R46, R83 ;  /* 0x0000002e52537226 */ /* 0x040fe20000000653 */
[----:B---3--:R-:W-:Y:S01]  /*1db0*/  HADD2.F32 R72, -RZ, R86.H1_H1 ;  /* 0x30000056ff487230 */ /* 0x008fe20000004100 */
[----:B------:R-:W3:Y:S02]  /*1dc0*/  LDS.U8 R85, [R33.X4+0x1191] ;  /* 0x0011910021557984 */ /* 0x000ee40000004000 */
[----:B------:R-:W-:-:S04]  /*1dd0*/  IDP.4A.S8.S8 R83, R82, R47, R83 ;  /* 0x0000002f52537226 */ /* 0x000fc80000000653 */
[----:B------:R-:W-:Y:S01]  /*1de0*/  IDP.4A.S8.S8 R83, R82, R48, R83 ;  /* 0x0000003052537226 */ /* 0x000fe20000000653 */
[----:B------:R-:W-:Y:S01]  /*1df0*/  HADD2.F32 R48, -RZ, R86.H0_H0 ;  /* 0x20000056ff307230 */ /* 0x000fe20000004100 */
[----:B0-----:R-:W-:Y:S02]  /*1e00*/  FMUL.FTZ R87, R72, R87 ;  /* 0x0000005748577220 */ /* 0x001fe40000410000 */
[----:B------:R-:W-:Y:S01]  /*1e10*/  IDP.4A.S8.S8 R80, R82, R49, R83 ;  /* 0x0000003152507226 */ /* 0x000fe20000000653 */
[----:B------:R-:W-:Y:S01]  /*1e20*/  SHF.R.U32.HI R46, RZ, 0x4, R84 ;  /* 0x00000004ff2e7819 */ /* 0x000fe20000011654 */
[----:B------:R-:W0:Y:S01]  /*1e30*/  LDS R49, [R61+0x30] ;  /* 0x000030003d317984 */ /* 0x000e220000000800 */
[----:B------:R-:W-:Y:S01]  /*1e40*/  FFMA.FTZ R87, R48, R79, -R87 ;  /* 0x0000004f30577223 */ /* 0x000fe20000010857 */
[----:B----4-:R-:W-:Y:S02]  /*1e50*/  LOP3.LUT R79, R78, 0x3030303, RZ, 0xc0, !PT ;  /* 0x030303034e4f7812 */ /* 0x010fe400078ec0ff */
[----:B------:R-:W-:Y:S01]  /*1e60*/  LEA R82, R46, R46, 0x8 ;  /* 0x0000002e2e527211 */ /* 0x000fe200078e40ff */
[----:B------:R-:W-:Y:S01]  /*1e70*/  FFMA.FTZ R64, R87, R81, R64 ;  /* 0x0000005157407223 */ /* 0x000fe20000010040 */
[----:B------:R-:W4:Y:S01]  /*1e80*/  LDS.64 R46, [R26+0x10] ;  /* 0x000010001a2e7984 */ /* 0x000f220000000a00 */
[----:B-----5:R-:W-:-:S03]  /*1e90*/  IDP.4A.S8.S8 R81, R79, R42, RZ ;  /* 0x0000002a4f517226 */ /* 0x020fc600000006ff */
[----:B------:R-:W5:Y:S01]  /*1ea0*/  LDS R79, [R61+0x34] ;  /* 0x000034003d4f7984 */ /* 0x000f620000000800 */
[----:B------:R-:W-:Y:S01]  /*1eb0*/  IMAD R82, R82, 0x10000, R82 ;  /* 0x0001000052527824 */ /* 0x000fe200078e0252 */
[----:B-1----:R-:W-:-:S03]  /*1ec0*/  LOP3.LUT R86, R77, 0x3030303, RZ, 0xc0, !PT ;  /* 0x030303034d567812 */ /* 0x002fc600078ec0ff */
[----:B------:R-:W-:Y:S02]  /*1ed0*/  IDP.4A.S8.S8 R42, R82, R42, RZ ;  /* 0x0000002a522a7226 */ /* 0x000fe400000006ff */
[-C--:B------:R-:W-:Y:S02]  /*1ee0*/  IDP.4A.S8.S8 R86, R86, R43.reuse, R81 ;  /* 0x0000002b56567226 */ /* 0x080fe40000000651 */
[----:B------:R-:W-:Y:S01]  /*1ef0*/  IDP.4A.S8.S8 R83, R82, R43, R42 ;  /* 0x0000002b52537226 */ /* 0x000fe2000000062a */
[----:B--2---:R-:W-:Y:S01]  /*1f00*/  LOP3.LUT R43, R76, 0x3030303, RZ, 0xc0, !PT ;  /* 0x030303034c2b7812 */ /* 0x004fe200078ec0ff */
[----:B------:R-:W1:Y:S02]  /*1f10*/  LDS R81, [R61+0x38] ;  /* 0x000038003d517984 */ /* 0x000e640000000800 */
[-C--:B------:R-:W-:Y:S02]  /*1f20*/  IDP.4A.S8.S8 R83, R82, R44.reuse, R83 ;  /* 0x0000002c52537226 */ /* 0x080fe40000000653 */
[----:B------:R-:W-:Y:S01]  /*1f30*/  IDP.4A.S8.S8 R86, R43, R44, R86 ;  /* 0x0000002c2b567226 */ /* 0x000fe20000000656 */
[----:B------:R-:W-:Y:S01]  /*1f40*/  LOP3.LUT R44, R75, 0x3030303, RZ, 0xc0, !PT ;  /* 0x030303034b2c7812 */ /* 0x000fe200078ec0ff */
[----:B------:R-:W2:Y:S04]  /*1f50*/  LDS.64 R42, [R26+0x18] ;  /* 0x000018001a2a7984 */ /* 0x000ea80000000a00 */
[----:B------:R-:W-:-:S02]  /*1f60*/  IDP.4A.S8.S8 R44, R44, R45, R86 ;  /* 0x0000002d2c2c7226 */ /* 0x000fc40000000656 */
[----:B------:R-:W-:Y:S01]  /*1f70*/  IDP.4A.S8.S8 R86, R82, R45, R83 ;  /* 0x0000002d52567226 */ /* 0x000fe20000000653 */
[----:B---3--:R-:W-:Y:S01]  /*1f80*/  SHF.R.U32.HI R45, RZ, 0x4, R85 ;  /* 0x00000004ff2d7819 */ /* 0x008fe20000011655 */
[----:B------:R-:W3:Y:S03]  /*1f90*/  LDS R82, [R61+0x3c] ;  /* 0x00003c003d527984 */ /* 0x000ee60000000800 */
[----:B------:R-:W-:-:S05]  /*1fa0*/  LEA R45, R45, R45, 0x8 ;  /* 0x0000002d2d2d7211 */ /* 0x000fca00078e40ff */
[----:B------:R-:W-:Y:S01]  /*1fb0*/  IMAD R83, R45, 0x10000, R45 ;  /* 0x000100002d537824 */ /* 0x000fe200078e022d */
[----:B0-----:R-:W-:-:S03]  /*1fc0*/  LOP3.LUT R45, R49, 0x3030303, RZ, 0xc0, !PT ;  /* 0x03030303312d7812 */ /* 0x001fc600078ec0ff */
[-C--:B----4-:R-:W-:Y:S02]  /*1fd0*/  IDP.4A.S8.S8 R86, R83, R46.reuse, R86 ;  /* 0x0000002e53567226 */ /* 0x090fe40000000656 */
[----:B------:R-:W-:Y:S01]  /*1fe0*/  IDP.4A.S8.S8 R45, R45, R46, RZ ;  /* 0x0000002e2d2d7226 */ /* 0x000fe200000006ff */
[----:B-----5:R-:W-:-:S05]  /*1ff0*/  LOP3.LUT R46, R79, 0x3030303, RZ, 0xc0, !PT ;  /* 0x030303034f2e7812 */ /* 0x020fca00078ec0ff */
[-C--:B------:R-:W-:Y:S02]  /*2000*/  IDP.4A.S8.S8 R46, R46, R47.reuse, R45 ;  /* 0x0000002f2e2e7226 */ /* 0x080fe4000000062d */
[----:B------:R-:W-:Y:S02]  /*2010*/  IDP.4A.S8.S8 R47, R83, R47, R86 ;  /* 0x0000002f532f7226 */ /* 0x000fe40000000656 */
[----:B------:R-:W0:Y:S01]  /*2020*/  LDS.U8 R86, [R33.X4+0x1192] ;  /* 0x0011920021567984 */ /* 0x000e220000004000 */
[----:B-1----:R-:W-:-:S05]  /*2030*/  LOP3.LUT R45, R81, 0x3030303, RZ, 0xc0, !PT ;  /* 0x03030303512d7812 */ /* 0x002fca00078ec0ff */
[-C--:B--2---:R-:W-:Y:S02]  /*2040*/  IDP.4A.S8.S8 R45, R45, R42.reuse, R46 ;  /* 0x0000002a2d2d7226 */ /* 0x084fe4000000062e */
[C---:B------:R-:W-:Y:S02]  /*2050*/  IDP.4A.S8.S8 R42, R83.reuse, R42, R47 ;  /* 0x0000002a532a7226 */ /* 0x040fe4000000062f */
[----:B------:R-:W1:Y:S02]  /*2060*/  LDS.64 R46, [R26+0x20] ;  /* 0x000020001a2e7984 */ /* 0x000e640000000a00 */
[----:B------:R-:W-:Y:S01]  /*2070*/  IDP.4A.S8.S8 R83, R83, R43, R42 ;  /* 0x0000002b53537226 */ /* 0x000fe2000000062a */
[----:B---3--:R-:W-:-:S05]  /*2080*/  LOP3.LUT R42, R82, 0x3030303, RZ, 0xc0, !PT ;  /* 0x03030303522a7812 */ /* 0x008fca00078ec0ff */
[----:B------:R-:W-:Y:S01]  /*2090*/  IDP.4A.S8.S8 R42, R42, R43, R45 ;  /* 0x0000002b2a2a7226 */ /* 0x000fe2000000062d */
[----:B------:R-:W-:Y:S02]  /*20a0*/  LOP3.LUT R43, R84, 0xf, RZ, 0xc0, !PT ;  /* 0x0000000f542b7812 */ /* 0x000fe400078ec0ff */
[----:B------:R-:W-:-:S03]  /*20b0*/  LOP3.LUT R84, R85, 0xf, RZ, 0xc0, !PT ;  /* 0x0000000f55547812 */ /* 0x000fc600078ec0ff */
[----:B------:R-:W-:Y:S02]  /*20c0*/  IMAD R43, R44, R43, RZ ;  /* 0x0000002b2c2b7224 */ /* 0x000fe400078e02ff */
[----:B------:R-:W2:Y:S02]  /*20d0*/  LDS.64 R44, [R26+0x28] ;  /* 0x000028001a2c7984 */ /* 0x000ea40000000a00 */
[----:B------:R-:W-:Y:S01]  /*20e0*/  IMAD R84, R42, R84, R43 ;  /* 0x000000542a547224 */ /* 0x000fe200078e022b */
[----:B------:R-:W-:Y:S02]  /*20f0*/  SHF.R.S32.HI R42, RZ, 0x2, R78 ;  /* 0x00000002ff2a7819 */ /* 0x000fe4000001144e */
[----:B0-----:R-:W-:-:S04]  /*2100*/  SHF.R.U32.HI R85, RZ, 0x4, R86 ;  /* 0x00000004ff557819 */ /* 0x001fc80000011656 */
[----:B------:R-:W-:Y:S02]  /*2110*/  LEA R85, R85, R85, 0x8 ;  /* 0x0000005555557211 */ /* 0x000fe400078e40ff */
[----:B------:R-:W-:Y:S02]  /*2120*/  LOP3.LUT R43, R42, 0x3030303, RZ, 0xc0, !PT ;  /* 0x030303032a2b7812 */ /* 0x000fe400078ec0ff */
[----:B------:R-:W-:Y:S01]  /*2130*/  SHF.R.S32.HI R42, RZ, 0x2, R77 ;  /* 0x00000002ff2a7819 */ /* 0x000fe2000001144d */
[----:B------:R-:W-:Y:S02]  /*2140*/  IMAD R87, R85, 0x10000, R85 ;  /* 0x0001000055577824 */ /* 0x000fe400078e0255 */
[----:B------:R-:W0:Y:S01]  /*2150*/  LDS.U8 R85, [R33.X4+0x1193] ;  /* 0x0011930021557984 */ /* 0x000e220000004000 */
[-C--:B-1----:R-:W-:Y:S01]  /*2160*/  IDP.4A.S8.S8 R43, R43, R46.reuse, RZ ;  /* 0x0000002e2b2b7226 */ /* 0x082fe200000006ff */
[----:B------:R-:W-:Y:S01]  /*2170*/  LOP3.LUT R42, R42, 0x3030303, RZ, 0xc0, !PT ;  /* 0x030303032a2a7812 */ /* 0x000fe200078ec0ff */
[----:B------:R-:W-:-:S04]  /*2180*/  IDP.4A.S8.S8 R46, R87, R46, RZ ;  /* 0x0000002e572e7226 */ /* 0x000fc800000006ff */
[-C--:B------:R-:W-:Y:S02]  /*2190*/  IDP.4A.S8.S8 R88, R42, R47.reuse, R43 ;  /* 0x0000002f2a587226 */ /* 0x080fe4000000062b */
[----:B------:R-:W-:Y:S02]  /*21a0*/  IDP.4A.S8.S8 R89, R87, R47, R46 ;  /* 0x0000002f57597226 */ /* 0x000fe4000000062e */
[----:B------:R-:W1:Y:S01]  /*21b0*/  LDS.64 R46, [R26+0x30] ;  /* 0x000030001a2e7984 */ /* 0x000e620000000a00 */
[----:B------:R-:W-:-:S04]  /*21c0*/  SHF.R.S32.HI R42, RZ, 0x2, R76 ;  /* 0x00000002ff2a7819 */ /* 0x000fc8000001144c */
[----:B------:R-:W-:Y:S01]  /*21d0*/  LOP3.LUT R43, R42, 0x3030303, RZ, 0xc0, !PT ;  /* 0x030303032a2b7812 */ /* 0x000fe200078ec0ff */
[----:B--2---:R-:W-:-:S04]  /*21e0*/  IDP.4A.S8.S8 R90, R87, R44, R89 ;  /* 0x0000002c575a7226 */ /* 0x004fc80000000659 */
[----:B------:R-:W-:Y:S01]  /*21f0*/  IDP.4A.S8.S8 R88, R43, R44, R88 ;  /* 0x0000002c2b587226 */ /* 0x000fe20000000658 */
[----:B------:R-:W-:Y:S01]  /*2200*/  SHF.R.S32.HI R44, RZ, 0x2, R75 ;  /* 0x00000002ff2c7819 */ /* 0x000fe2000001144b */
[----:B------:R-:W2:Y:S03]  /*2210*/  LDS.64 R42, [R26+0x38] ;  /* 0x000038001a2a7984 */ /* 0x000ea60000000a00 */
[----:B------:R-:W-:-:S05]  /*2220*/  LOP3.LUT R44, R44, 0x3030303, RZ, 0xc0, !PT ;  /* 0x030303032c2c7812 */ /* 0x000fca00078ec0ff */
[-C--:B------:R-:W-:Y:S02]  /*2230*/  IDP.4A.S8.S8 R44, R44, R45.reuse, R88 ;  /* 0x0000002d2c2c7226 */ /* 0x080fe40000000658 */
[----:B------:R-:W-:Y:S01]  /*2240*/  IDP.4A.S8.S8 R45, R87, R45, R90 ;  /* 0x0000002d572d7226 */ /* 0x000fe2000000065a */
[----:B------:R-:W-:Y:S02]  /*2250*/  SHF.R.S32.HI R87, RZ, 0x2, R49 ;  /* 0x00000002ff577819 */ /* 0x000fe40000011431 */
[----:B------:R-:W-:Y:S02]  /*2260*/  SHF.R.S32.HI R88, RZ, 0x2, R79 ;  /* 0x00000002ff587819 */ /* 0x000fe4000001144f */
[----:B------:R-:W-:Y:S02]  /*2270*/  LOP3.LUT R87, R87, 0x3030303, RZ, 0xc0, !PT ;  /* 0x0303030357577812 */ /* 0x000fe400078ec0ff */
[----:B0-----:R-:W-:Y:S02]  /*2280*/  SHF.R.U32.HI R89, RZ, 0x4, R85 ;  /* 0x00000004ff597819 */ /* 0x001fe40000011655 */
[----:B------:R-:W-:-:S02]  /*2290*/  LOP3.LUT R88, R88, 0x3030303, RZ, 0xc0, !PT ;  /* 0x0303030358587812 */ /* 0x000fc400078ec0ff */
[----:B------:R-:W-:Y:S01]  /*22a0*/  LEA R89, R89, R89, 0x8 ;  /* 0x0000005959597211 */ /* 0x000fe200078e40ff */
[----:B-1----:R-:W-:-:S04]  /*22b0*/  IDP.4A.S8.S8 R90, R87, R46, RZ ;  /* 0x0000002e575a7226 */ /* 0x002fc800000006ff */
[----:B------:R-:W-:Y:S02]  /*22c0*/  IMAD R87, R89, 0x10000, R89 ;  /* 0x0001000059577824 */ /* 0x000fe400078e0259 */
[-C--:B------:R-:W-:Y:S02]  /*22d0*/  IDP.4A.S8.S8 R89, R88, R47.reuse, R90 ;  /* 0x0000002f58597226 */ /* 0x080fe4000000065a */
[----:B------:R-:W0:Y:S01]  /*22e0*/  LDS.U8 R88, [R33.X4+0x1194] ;  /* 0x0011940021587984 */ /* 0x000e220000004000 */
[C---:B------:R-:W-:Y:S01]  /*22f0*/  IDP.4A.S8.S8 R46, R87.reuse, R46, R45 ;  /* 0x0000002e572e7226 */ /* 0x040fe2000000062d */
[----:B------:R-:W-:Y:S02]  /*2300*/  LOP3.LUT R91, R86, 0xf, RZ, 0xc0, !PT ;  /* 0x0000000f565b7812 */ /* 0x000fe400078ec0ff */
[----:B------:R-:W-:Y:S01]  /*2310*/  SHF.R.S32.HI R45, RZ, 0x2, R81 ;  /* 0x00000002ff2d7819 */ /* 0x000fe20000011451 */
[----:B------:R-:W-:Y:S02]  /*2320*/  IDP.4A.S8.S8 R90, R87, R47, R46 ;  /* 0x0000002f575a7226 */ /* 0x000fe4000000062e */
[----:B------:R-:W1:Y:S01]  /*2330*/  LDS.64 R46, [R26+0x40] ;  /* 0x000040001a2e7984 */ /* 0x000e620000000a00 */
[----:B------:R-:W-:Y:S01]  /*2340*/  LOP3.LUT R45, R45, 0x3030303, RZ, 0xc0, !PT ;  /* 0x030303032d2d7812 */ /* 0x000fe200078ec0ff */
[----:B------:R-:W-:Y:S01]  /*2350*/  IMAD R86, R44, R91, RZ ;  /* 0x0000005b2c567224 */ /* 0x000fe200078e02ff */
[----:B------:R-:W-:-:S03]  /*2360*/  SHF.R.S32.HI R44, RZ, 0x2, R82 ;  /* 0x00000002ff2c7819 */ /* 0x000fc60000011452 */
[----:B--2---:R-:W-:Y:S01]  /*2370*/  IDP.4A.S8.S8 R45, R45, R42, R89 ;  /* 0x0000002a2d2d7226 */ /* 0x004fe20000000659 */
[----:B------:R-:W-:-:S05]  /*2380*/  LOP3.LUT R44, R44, 0x3030303, RZ, 0xc0, !PT ;  /* 0x030303032c2c7812 */ /* 0x000fca00078ec0ff */
[----:B------:R-:W-:Y:S02]  /*2390*/  IDP.4A.S8.S8 R89, R44, R43, R45 ;  /* 0x0000002b2c597226 */ /* 0x000fe4000000062d */
[----:B------:R-:W2:Y:S01]  /*23a0*/  LDS.64 R44, [R26+0x48] ;  /* 0x000048001a2c7984 */ /* 0x000ea20000000a00 */
[----:B------:R-:W-:Y:S01]  /*23b0*/  LOP3.LUT R85, R85, 0xf, RZ, 0xc0, !PT ;  /* 0x0000000f55557812 */ /* 0x000fe200078ec0ff */
[----:B------:R-:W-:Y:S01]  /*23c0*/  IDP.4A.S8.S8 R90, R87, R42, R90 ;  /* 0x0000002a575a7226 */ /* 0x000fe2000000065a */
[----:B------:R-:W-:-:S03]  /*23d0*/  SHF.R.S32.HI R42, RZ, 0x4, R78 ;  /* 0x00000004ff2a7819 */ /* 0x000fc6000001144e */
[----:B------:R-:W-:Y:S02]  /*23e0*/  IMAD R85, R89, R85, R86 ;  /* 0x0000005559557224 */ /* 0x000fe400078e0256 */
[----:B------:R-:W-:Y:S01]  /*23f0*/  IDP.4A.S8.S8 R86, R87, R43, R90 ;  /* 0x0000002b57567226 */ /* 0x000fe2000000065a */
[----:B------:R-:W-:Y:S02]  /*2400*/  LOP3.LUT R43, R42, 0x3030303, RZ, 0xc0, !PT ;  /* 0x030303032a2b7812 */ /* 0x000fe400078ec0ff */
[----:B------:R-:W-:Y:S02]  /*2410*/  SHF.R.S32.HI R42, RZ, 0x4, R77 ;  /* 0x00000004ff2a7819 */ /* 0x000fe4000001144d */
[----:B0-----:R-:W-:-:S04]  /*2420*/  SHF.R.U32.HI R87, RZ, 0x4, R88 ;  /* 0x00000004ff577819 */ /* 0x001fc80000011658 */
[----:B------:R-:W-:Y:S02]  /*2430*/  LEA R87, R87, R87, 0x8 ;  /* 0x0000005757577211 */ /* 0x000fe400078e40ff */
[----:B------:R-:W-:Y:S01]  /*2440*/  LOP3.LUT R42, R42, 0x3030303, RZ, 0xc0, !PT ;  /* 0x030303032a2a7812 */ /* 0x000fe200078ec0ff */
[-C--:B-1----:R-:W-:Y:S02]  /*2450*/  IDP.4A.S8.S8 R43, R43, R46.reuse, RZ ;  /* 0x0000002e2b2b7226 */ /* 0x082fe400000006ff */
[----:B------:R-:W-:Y:S02]  /*2460*/  IMAD R87, R87, 0x10000, R87 ;  /* 0x0001000057577824 */ /* 0x000fe400078e0257 */
[----:B------:R-:W-:Y:S02]  /*2470*/  IDP.4A.S8.S8 R89, R42, R47, R43 ;  /* 0x0000002f2a597226 */ /* 0x000fe4000000062b */
[----:B------:R-:W-:Y:S01]  /*2480*/  IDP.4A.S8.S8 R46, R87, R46, RZ ;  /* 0x0000002e572e7226 */ /* 0x000fe200000006ff */
[----:B------:R-:W-:-:S03]  /*2490*/  SHF.R.S32.HI R42, RZ, 0x4, R76 ;  /* 0x00000004ff2a7819 */ /* 0x000fc6000001144c */
[C---:B------:R-:W-:Y:S01]  /*24a0*/  IDP.4A.S8.S8 R47, R87.reuse, R47, R46 ;  /* 0x0000002f572f7226 */ /* 0x040fe2000000062e */
[----:B------:R-:W-:Y:S01]  /*24b0*/  LOP3.LUT R43, R42, 0x3030303, RZ, 0xc0, !PT ;  /* 0x030303032a2b7812 */ /* 0x000fe200078ec0ff */
[----:B------:R-:W0:Y:S02]  /*24c0*/  LDS.U8 R46, [R33.X4+0x1195] ;  /* 0x00119500212e7984 */ /* 0x000e240000004000 */
[-C--:B--2---:R-:W-:Y:S02]  /*24d0*/  IDP.4A.S8.S8 R90, R87, R44.reuse, R47 ;  /* 0x0000002c575a7226 */ /* 0x084fe4000000062f */
[----:B------:R-:W-:Y:S01]  /*24e0*/  IDP.4A.S8.S8 R89, R43, R44, R89 ;  /* 0x0000002c2b597226 */ /* 0x000fe20000000659 */
[----:B------:R-:W-:Y:S01]  /*24f0*/  SHF.R.S32.HI R44, RZ, 0x4, R75 ;  /* 0x00000004ff2c7819 */ /* 0x000fe2000001144b */
[----:B------:R-:W1:Y:S03]  /*2500*/  LDS.64 R42, [R26+0x50] ;  /* 0x000050001a2a7984 */ /* 0x000e660000000a00 */
[----:B------:R-:W-:Y:S01]  /*2510*/  LOP3.LUT R44, R44, 0x3030303, RZ, 0xc0, !PT ;  /* 0x030303032c2c7812 */ /* 0x000fe200078ec0ff */
[----:B------:R-:W-:-:S04]  /*2520*/  IDP.4A.S8.S8 R47, R87, R45, R90 ;  /* 0x0000002d572f7226 */ /* 0x000fc8000000065a */
[----:B------:R-:W-:Y:S01]  /*2530*/  IDP.4A.S8.S8 R44, R44, R45, R89 ;  /* 0x0000002d2c2c7226 */ /* 0x000fe20000000659 */
[----:B------:R-:W-:-:S05]  /*2540*/  LOP3.LUT R45, R88, 0xf, RZ, 0xc0, !PT ;  /* 0x0000000f582d7812 */ /* 0x000fca00078ec0ff */
[----:B------:R-:W-:Y:S02]  /*2550*/  IMAD R88, R44, R45, RZ ;  /* 0x0000002d2c587224 */ /* 0x000fe400078e02ff */
[----:B------:R-:W2:Y:S01]  /*2560*/  LDS.64 R44, [R26+0x58] ;  /* 0x000058001a2c7984 */ /* 0x000ea20000000a00 */
[----:B------:R-:W-:-:S04]  /*2570*/  SHF.R.S32.HI R89, RZ, 0x4, R79 ;  /* 0x00000004ff597819 */ /* 0x000fc8000001144f */
[----:B------:R-:W-:Y:S02]  /*2580*/  LOP3.LUT R90, R89, 0x3030303, RZ, 0xc0, !PT ;  /* 0x03030303595a7812 */ /* 0x000fe400078ec0ff */
[----:B------:R-:W-:-:S04]  /*2590*/  SHF.R.S32.HI R87, RZ, 0x4, R49 ;  /* 0x00000004ff577819 */ /* 0x000fc80000011431 */
[----:B------:R-:W-:Y:S02]  /*25a0*/  LOP3.LUT R87, R87, 0x3030303, RZ, 0xc0, !PT ;  /* 0x0303030357577812 */ /* 0x000fe400078ec0ff */
[----:B0-----:R-:W-:-:S04]  /*25b0*/  SHF.R.U32.HI R89, RZ, 0x4, R46 ;  /* 0x00000004ff597819 */ /* 0x001fc8000001162e */
[----:B------:R-:W-:Y:S01]  /*25c0*/  LEA R89, R89, R89, 0x8 ;  /* 0x0000005959597211 */ /* 0x000fe200078e40ff */
[----:B-1----:R-:W-:-:S04]  /*25d0*/  IDP.4A.S8.S8 R87, R87, R42, RZ ;  /* 0x0000002a57577226 */ /* 0x002fc800000006ff */
[----:B------:R-:W-:-:S04]  /*25e0*/  IMAD R89, R89, 0x10000, R89 ;  /* 0x0001000059597824 */ /* 0x000fc800078e0259 */
[----:B------:R-:W-:Y:S01]  /*25f0*/  IDP.4A.S8.S8 R42, R89, R42, R47 ;  /* 0x0000002a592a7226 */ /* 0x000fe2000000062f */
[----:B------:R-:W-:Y:S01]  /*2600*/  SHF.R.S32.HI R47, RZ, 0x4, R81 ;  /* 0x00000004ff2f7819 */ /* 0x000fe20000011451 */
[----:B------:R-:W-:-:S03]  /*2610*/  IDP.4A.S8.S8 R87, R90, R43, R87 ;  /* 0x0000002b5a577226 */ /* 0x000fc60000000657 */
[----:B------:R-:W-:-:S05]  /*2620*/  LOP3.LUT R47, R47, 0x3030303, RZ, 0xc0, !PT ;  /* 0x030303032f2f7812 */ /* 0x000fca00078ec0ff */
[----:B--2---:R-:W-:Y:S01]  /*2630*/  IDP.4A.S8.S8 R87, R47, R44, R87 ;  /* 0x0000002c2f577226 */ /* 0x004fe20000000657 */
[----:B------:R-:W-:-:S04]  /*2640*/  SHF.R.S32.HI R47, RZ, 0x4, R82 ;  /* 0x00000004ff2f7819 */ /* 0x000fc80000011452 */
[----:B------:R-:W-:-:S05]  /*2650*/  LOP3.LUT R90, R47, 0x3030303, RZ, 0xc0, !PT ;  /* 0x030303032f5a7812 */ /* 0x000fca00078ec0ff */
[----:B------:R-:W-:Y:S02]  /*2660*/  IDP.4A.S8.S8 R47, R90, R45, R87 ;  /* 0x0000002d5a2f7226 */ /* 0x000fe40000000657 */
[----:B------:R-:W0:Y:S01]  /*2670*/  LDS.U8 R87, [R33.X4+0x1196] ;  /* 0x0011960021577984 */ /* 0x000e220000004000 */
[----:B------:R-:W-:-:S05]  /*2680*/  LOP3.LUT R46, R46, 0xf, RZ, 0xc0, !PT ;  /* 0x0000000f2e2e7812 */ /* 0x000fca00078ec0ff */
[----:B------:R-:W-:Y:S02]  /*2690*/  IMAD R88, R47, R46, R88 ;  /* 0x0000002e2f587224 */ /* 0x000fe400078e0258 */
[----:B------:R-:W1:Y:S01]  /*26a0*/  LDS.64 R46, [R26+0x60] ;  /* 0x000060001a2e7984 */ /* 0x000e620000000a00 */
[----:B------:R-:W-:-:S04]  /*26b0*/  IDP.4A.S8.S8 R42, R89, R43, R42 ;  /* 0x0000002b592a7226 */ /* 0x000fc8000000062a */
[C---:B------:R-:W-:Y:S02]  /*26c0*/  IDP.4A.S8.S8 R44, R89.reuse, R44, R42 ;  /* 0x0000002c592c7226 */ /* 0x040fe4000000062a */
[----:B------:R-:W2:Y:S02]  /*26d0*/  LDS.64 R42, [R26+0x68] ;  /* 0x000068001a2a7984 */ /* 0x000ea40000000a00 */
[----:B------:R-:W-:Y:S01]  /*26e0*/  IDP.4A.S8.S8 R89, R89, R45, R44 ;  /* 0x0000002d59597226 */ /* 0x000fe2000000062c */
[----:B------:R-:W-:Y:S02]  /*26f0*/  SHF.R.S32.HI R78, RZ, 0x6, R78 ;  /* 0x00000006ff4e7819 */ /* 0x000fe4000001144e */
[----:B------:R-:W-:Y:S02]  /*2700*/  SHF.R.S32.HI R77, RZ, 0x6, R77 ;  /* 0x00000006ff4d7819 */ /* 0x000fe4000001144d */
[----:B------:R-:W-:Y:S02]  /*2710*/  LOP3.LUT R45, R78, 0x3030303, RZ, 0xc0, !PT ;  /* 0x030303034e2d7812 */ /* 0x000fe400078ec0ff */
[----:B0-----:R-:W-:-:S04]  /*2720*/  SHF.R.U32.HI R44, RZ, 0x4, R87 ;  /* 0x00000004ff2c7819 */ /* 0x001fc80000011657 */
[----:B------:R-:W-:-:S05]  /*2730*/  LEA R44, R44, R44, 0x8 ;  /* 0x0000002c2c2c7211 */ /* 0x000fca00078e40ff */
[----:B------:R-:W-:Y:S01]  /*2740*/  IMAD R78, R44, 0x10000, R44 ;  /* 0x000100002c4e7824 */ /* 0x000fe200078e022c */
[----:B------:R-:W-:Y:S01]  /*2750*/  LOP3.LUT R44, R77, 0x3030303, RZ, 0xc0, !PT ;  /* 0x030303034d2c7812 */ /* 0x000fe200078ec0ff */
[-C--:B-1----:R-:W-:Y:S02]  /*2760*/  IDP.4A.S8.S8 R45, R45, R46.reuse, RZ ;  /* 0x0000002e2d2d7226 */ /* 0x082fe400000006ff */
[----:B------:R-:W-:Y:S02]  /*2770*/  IDP.4A.S8.S8 R46, R78, R46, RZ ;  /* 0x0000002e4e2e7226 */ /* 0x000fe400000006ff */
[-C--:B------:R-:W-:Y:S02]  /*2780*/  IDP.4A.S8.S8 R44, R44, R47.reuse, R45 ;  /* 0x0000002f2c2c7226 */ /* 0x080fe4000000062d */
[----:B------:R-:W-:Y:S02]  /*2790*/  IDP.4A.S8.S8 R47, R78, R47, R46 ;  /* 0x0000002f4e2f7226 */ /* 0x000fe4000000062e */
[----:B------:R-:W0:Y:S01]  /*27a0*/  LDS.U8 R46, [R33.X4+0x1197] ;  /* 0x00119700212e7984 */ /* 0x000e220000004000 */
[----:B------:R-:W-:-:S04]  /*27b0*/  SHF.R.S32.HI R76, RZ, 0x6, R76 ;  /* 0x00000006ff4c7819 */ /* 0x000fc8000001144c */
[----:B------:R-:W-:Y:S01]  /*27c0*/  LOP3.LUT R45, R76, 0x3030303, RZ, 0xc0, !PT ;  /* 0x030303034c2d7812 */ /* 0x000fe200078ec0ff */
[----:B--2---:R-:W-:-:S04]  /*27d0*/  IDP.4A.S8.S8 R90, R78, R42, R47 ;  /* 0x0000002a4e5a7226 */ /* 0x004fc8000000062f */
[----:B------:R-:W-:Y:S02]  /*27e0*/  IDP.4A.S8.S8 R76, R45, R42, R44 ;  /* 0x0000002a2d4c7226 */ /* 0x000fe4000000062c */
[----:B------:R-:W1:Y:S01]  /*27f0*/  LDS.64 R44, [R26+0x70] ;  /* 0x000070001a2c7984 */ /* 0x000e620000000a00 */
[----:B------:R-:W-:Y:S01]  /*2800*/  SHF.R.S32.HI R42, RZ, 0x6, R75 ;  /* 0x00000006ff2a7819 */ /* 0x000fe2000001144b */
[----:B------:R2:W3:Y:S03]  /*2810*/  I2F R91, R69 ;  /* 0x00000045005b7306 */ /* 0x0004e60000201400 */
[----:B------:R-:W-:-:S05]  /*2820*/  LOP3.LUT R42, R42, 0x3030303, RZ, 0xc0, !PT ;  /* 0x030303032a2a7812 */ /* 0x000fca00078ec0ff */
[----:B------:R-:W4:Y:S01]  /*2830*/  I2F R93, R74 ;  /* 0x0000004a005d7306 */ /* 0x000f220000201400 */
[-C--:B------:R-:W-:Y:S02]  /*2840*/  IDP.4A.S8.S8 R47, R42, R43.reuse, R76 ;  /* 0x0000002b2a2f7226 */ /* 0x080fe4000000064c */
[----:B--2---:R-:W-:Y:S02]  /*2850*/  IDP.4A.S8.S8 R69, R78, R43, R90 ;  /* 0x0000002b4e457226 */ /* 0x004fe4000000065a */
[----:B------:R-:W2:Y:S03]  /*2860*/  LDS.64 R42, [R26+0x78] ;  /* 0x000078001a2a7984 */ /* 0x000ea60000000a00 */
[----:B------:R-:W5:Y:S01]  /*2870*/  I2F R75, R80 ;  /* 0x00000050004b7306 */ /* 0x000f620000201400 */
[----:B------:R-:W-:Y:S01]  /*2880*/  SHF.R.S32.HI R49, RZ, 0x6, R49 ;  /* 0x00000006ff317819 */ /* 0x000fe20000011431 */
[----:B---3--:R-:W-:-:S02]  /*2890*/  FMUL.FTZ R91, R72, R91 ;  /* 0x0000005b485b7220 */ /* 0x008fc40000410000 */
[----:B----4-:R-:W-:-:S04]  /*28a0*/  FMUL.FTZ R93, R72, R93 ;  /* 0x0000005d485d7220 */ /* 0x010fc80000410000 */
[----:B------:R0:W-:Y:S01]  /*28b0*/  I2F R77, R70 ;  /* 0x00000046004d7306 */ /* 0x0001e20000201400 */
[----:B-----5:R-:W-:Y:S01]  /*28c0*/  FMUL.FTZ R72, R75, R72 ;  /* 0x000000484b487220 */ /* 0x020fe20000410000 */
[----:B------:R-:W-:Y:S02]  /*28d0*/  LOP3.LUT R75, R49, 0x3030303, RZ, 0xc0, !PT ;  /* 0x03030303314b7812 */ /* 0x000fe400078ec0ff */
[----:B0-----:R-:W-:Y:S01]  /*28e0*/  SHF.R.U32.HI R70, RZ, 0x4, R46 ;  /* 0x00000004ff467819 */ /* 0x001fe2000001162e */
[----:B------:R-:W0:Y:S03]  /*28f0*/  LDS R49, [R32.X4+0x1080] ;  /* 0x0010800020317984 */ /* 0x000e260000004800 */
[----:B------:R-:W-:Y:S02]  /*2900*/  LEA R70, R70, R70, 0x8 ;  /* 0x0000004646467211 */ /* 0x000fe400078e40ff */
[----:B------:R-:W-:-:S03]  /*2910*/  SHF.R.S32.HI R79, RZ, 0x6, R79 ;  /* 0x00000006ff4f7819 */ /* 0x000fc6000001144f */
[----:B------:R-:W-:Y:S01]  /*2920*/  IMAD R70, R70, 0x10000, R70 ;  /* 0x0001000046467824 */ /* 0x000fe200078e0246 */
[----:B------:R-:W-:Y:S01]  /*2930*/  LOP3.LUT R74, R79, 0x3030303, RZ, 0xc0, !PT ;  /* 0x030303034f4a7812 */ /* 0x000fe200078ec0ff */
[-C--:B-1----:R-:W-:Y:S02]  /*2940*/  IDP.4A.S8.S8 R75, R75, R44.reuse, RZ ;  /* 0x0000002c4b4b7226 */ /* 0x082fe400000006ff */
[----:B------:R-:W-:Y:S02]  /*2950*/  IDP.4A.S8.S8 R69, R70, R44, R69 ;  /* 0x0000002c46457226 */ /* 0x000fe40000000645 */
[----:B------:R-:W1:Y:S01]  /*2960*/  LDS R44, [R62.X4+0x17a8] ;  /* 0x0017a8003e2c7984 */ /* 0x000e620000004800 */
[-C--:B------:R-:W-:Y:S01]  /*2970*/  IDP.4A.S8.S8 R74, R74, R45.reuse, R75 ;  /* 0x0000002d4a4a7226 */ /* 0x080fe2000000064b */
[----:B------:R-:W-:Y:S01]  /*2980*/  SHF.R.S32.HI R81, RZ, 0x6, R81 ;  /* 0x00000006ff517819 */ /* 0x000fe20000011451 */
[----:B------:R-:W-:Y:S02]  /*2990*/  IDP.4A.S8.S8 R75, R70, R45, R69 ;  /* 0x0000002d464b7226 */ /* 0x000fe40000000645 */
[----:B------:R-:W3:Y:S01]  /*29a0*/  LDS R45, [R53.X4+0x17a8] ;  /* 0x0017a800352d7984 */ /* 0x000ee20000004800 */
[----:B------:R-:W4:Y:S01]  /*29b0*/  I2F R67, R67 ;  /* 0x0000004300437306 */ /* 0x000f220000201400 */
[----:B------:R-:W-:-:S02]  /*29c0*/  LOP3.LUT R81, R81, 0x3030303, RZ, 0xc0, !PT ;  /* 0x0303030351517812 */ /* 0x000fc400078ec0ff */
[----:B------:R-:W5:Y:S01]  /*29d0*/  LDS R69, [R52.X4+0x17a8] ;  /* 0x0017a80034457984 */ /* 0x000f620000004800 */
[-C--:B--2---:R-:W-:Y:S02]  /*29e0*/  IDP.4A.S8.S8 R75, R70, R42.reuse, R75 ;  /* 0x0000002a464b7226 */ /* 0x084fe4000000064b */
[----:B------:R-:W-:Y:S01]  /*29f0*/  IDP.4A.S8.S8 R81, R81, R42, R74 ;  /* 0x0000002a51517226 */ /* 0x000fe2000000064a */
[----:B------:R-:W-:Y:S01]  /*2a00*/  SHF.R.S32.HI R82, RZ, 0x6, R82 ;  /* 0x00000006ff527819 */ /* 0x000fe20000011452 */
[----:B------:R-:W2:Y:S01]  /*2a10*/  LDS R42, [R63.X4+0x17a8] ;  /* 0x0017a8003f2a7984 */ /* 0x000ea20000004800 */
[----:B------:R-:W0:Y:S01]  /*2a20*/  I2F R73, R73 ;  /* 0x0000004900497306 */ /* 0x000e220000201400 */
[----:B------:R-:W-:Y:S02]  /*2a30*/  LOP3.LUT R74, R87, 0xf, RZ, 0xc0, !PT ;  /* 0x0000000f574a7812 */ /* 0x000fe400078ec0ff */
[----:B------:R-:W-:-:S05]  /*2a40*/  LOP3.LUT R82, R82, 0x3030303, RZ, 0xc0, !PT ;  /* 0x0303030352527812 */ /* 0x000fca00078ec0ff */
[----:B------:R-:W0:Y:S01]  /*2a50*/  I2F R83, R83 ;  /* 0x0000005300537306 */ /* 0x000e220000201400 */
[----:B------:R-:W-:Y:S01]  /*2a60*/  LOP3.LUT R46, R46, 0xf, RZ, 0xc0, !PT ;  /* 0x0000000f2e2e7812 */ /* 0x000fe200078ec0ff */
[----:B----4-:R-:W-:Y:S02]  /*2a70*/  FFMA.FTZ R67, R48, R67, -R91 ;  /* 0x0000004330437223 */ /* 0x010fe4000001085b */
[----:B------:R-:W-:Y:S02]  /*2a80*/  IMAD R47, R47, R74, RZ ;  /* 0x0000004a2f2f7224 */ /* 0x000fe400078e02ff */
[-C--:B------:R-:W-:Y:S02]  /*2a90*/  IDP.4A.S8.S8 R82, R82, R43.reuse, R81 ;  /* 0x0000002b52527226 */ /* 0x080fe40000000651 */
[----:B------:R-:W-:Y:S01]  /*2aa0*/  I2F R84, R84 ;  /* 0x0000005400547306 */ /* 0x000fe20000201400 */
[----:B------:R-:W-:-:S07]  /*2ab0*/  IDP.4A.S8.S8 R75, R70, R43, R75 ;  /* 0x0000002b464b7226 */ /* 0x000fce000000064b */
[----:B------:R-:W4:Y:S01]  /*2ac0*/  I2F R86, R86 ;  /* 0x0000005600567306 */ /* 0x000f220000201400 */
[----:B------:R-:W-:Y:S01]  /*2ad0*/  FFMA.FTZ R51, R67, R51, R64 ;  /* 0x0000003343337223 */ /* 0x000fe20000010040 */
[----:B0-----:R-:W-:Y:S01]  /*2ae0*/  HADD2.F32 R64, -RZ, R49.H1_H1 ;  /* 0x30000031ff407230 */ /* 0x001fe20000004100 */
[----:B------:R-:W-:Y:S01]  /*2af0*/  IMAD R46, R82, R46, R47 ;  /* 0x0000002e522e7224 */ /* 0x000fe200078e022f */
[----:B------:R-:W-:-:S04]  /*2b00*/  UIADD3 UR6, UR4, 0x1, URZ ;  /* 0x0000000104067890 */ /* 0x000fc8000fffe03f */
[----:B------:R-:W0:Y:S01]  /*2b10*/  I2F R85, R85 ;  /* 0x0000005500557306 */ /* 0x000e220000201400 */
[----:B------:R-:W-:-:S07]  /*2b20*/  FFMA.FTZ R77, R48, R77, -R93 ;  /* 0x0000004d304d7223 */ /* 0x000fce000001085d */
[----:B------:R-:W0:Y:S01]  /*2b30*/  I2F R89, R89 ;  /* 0x0000005900597306 */ /* 0x000e220000201400 */
[----:B------:R-:W-:Y:S01]  /*2b40*/  HADD2.F32 R49, -RZ, R49.H0_H0 ;  /* 0x20000031ff317230 */ /* 0x000fe20000004100 */
[----:B------:R-:W-:Y:S01]  /*2b50*/  UISETP.GE.AND UP0, UPT, UR6, UR5, UPT ;  /* 0x000000050600728c */ /* 0x000fe2000bf06270 */
[----:B------:R-:W-:-:S05]  /*2b60*/  FFMA.FTZ R72, R73, R48, -R72 ;  /* 0x0000003049487223 */ /* 0x000fca0000010848 */
[----:B------:R-:W-:Y:S01]  /*2b70*/  I2F R88, R88 ;  /* 0x0000005800587306 */ /* 0x000fe20000201400 */
[----:B------:R-:W-:Y:S02]  /*2b80*/  FFMA.FTZ R50, R77, R50, R51 ;  /* 0x000000324d327223 */ /* 0x000fe40000010033 */
[----:B------:R-:W-:-:S05]  /*2b90*/  FMUL.FTZ R83, R64, R83 ;  /* 0x0000005340537220 */ /* 0x000fca0000410000 */
[----:B------:R-:W2:Y:S01]  /*2ba0*/  I2F R43, R75 ;  /* 0x0000004b002b7306 */ /* 0x000ea20000201400 */
[----:B------:R-:W-:Y:S01]  /*2bb0*/  FFMA.FTZ R71, R72, R71, R50 ;  /* 0x0000004748477223 */ /* 0x000fe20000010032 */
[----:B------:R-:W-:Y:S01]  /*2bc0*/  BAR.SYNC.DEFER_BLOCKING 0x0 ;  /* 0x0000000000007b1d */ /* 0x000fe20000010000 */
[----:B----4-:R-:W-:-:S05]  /*2bd0*/  FMUL.FTZ R86, R64, R86 ;  /* 0x0000005640567220 */ /* 0x010fca0000410000 */
[----:B------:R-:W4:Y:S01]  /*2be0*/  I2F R46, R46 ;  /* 0x0000002e002e7306 */ /* 0x000f220000201400 */
[C---:B------:R-:W-:Y:S01]  /*2bf0*/  FFMA.FTZ R83, R49.reuse, R84, -R83 ;  /* 0x0000005431537223 */ /* 0x040fe20000010853 */
[----:B------:R-:W-:Y:S01]  /*2c00*/  PLOP3.LUT P0, PT, PT, PT, UP0, 0x80, 0x0 ;  /* 0x000000000000781c */ /* 0x000fe20003f0f008 */
[----:B0-----:R-:W-:Y:S02]  /*2c10*/  FFMA.FTZ R85, R49, R85, -R86 ;  /* 0x0000005531557223 */ /* 0x001fe40000010856 */
[----:B-1----:R-:W-:Y:S02]  /*2c20*/  FFMA.FTZ R44, R83, R44, R71 ;  /* 0x0000002c532c7223 */ /* 0x002fe40000010047 */
[----:B------:R-:W-:Y:S02]  /*2c30*/  FMUL.FTZ R89, R64, R89 ;  /* 0x0000005940597220 */ /* 0x000fe40000410000 */
[----:B--2---:R-:W-:Y:S02]  /*2c40*/  FMUL.FTZ R43, R43, R64 ;  /* 0x000000402b2b7220 */ /* 0x004fe40000410000 */
[----:B------:R-:W-:-:S02]  /*2c50*/  FFMA.FTZ R88, R49, R88, -R89 ;  /* 0x0000005831587223 */ /* 0x000fc40000010859 */
[----:B---3--:R-:W-:Y:S02]  /*2c60*/  FFMA.FTZ R44, R85, R45, R44 ;  /* 0x0000002d552c7223 */ /* 0x008fe4000001002c */
[----:B----4-:R-:W-:Y:S02]  /*2c70*/  FFMA.FTZ R43, R46, R49, -R43 ;  /* 0x000000312e2b7223 */ /* 0x010fe4000001082b */
[----:B-----5:R-:W-:-:S04]  /*2c80*/  FFMA.FTZ R44, R88, R69, R44 ;  /* 0x00000045582c7223 */ /* 0x020fc8000001002c */
[----:B------:R-:W-:Y:S01]  /*2c90*/  FFMA.FTZ R64, R43, R42, R44 ;  /* 0x0000002a2b407223 */ /* 0x000fe2000001002c */
[----:B------:R-:W-:Y:S05]  /*2ca0*/  @P0 BRA `(.L_x_620) ;  /* 0x00001d0000000947 */ /* 0x000fea0003800000 */
[----:B------:R-:W-:Y:S02]  /*2cb0*/  LEA.HI R43, R28, R66, RZ, 0x1d ;  /* 0x000000421c2b7211 */ /* 0x000fe400078fe8ff */
[----:B------:R-:W-:-:S03]  /*2cc0*/  IADD3 R45, R65, 0x8, RZ ;  /* 0x00000008412d7810 */ /* 0x000fc60007ffe0ff */
[----:B------:R-:W-:-:S04]  /*2cd0*/  IMAD.WIDE R42, R43, R68, c[0x0][0x168] ;  /* 0x00005a002b2a7625 */ /* 0x000fc800078e0244 */
[----:B------:R-:W-:Y:S01]  /*2ce0*/  IMAD.WIDE.U32 R44, R45, R68, c[0x0][0x168] ;  /* 0x00005a002d2c7625 */ /* 0x000fe200078e0044 */
[----:B------:R-:W-:-:S04]  /*2cf0*/  IADD3 R42, P0, R55, R42, RZ ;  /* 0x0000002a372a7210 */ /* 0x000fc80007f1e0ff */
[----:B------:R-:W-:Y:S01]  /*2d00*/  IADD3.X R43, RZ, R43, RZ, P0, !PT ;  /* 0x0000002bff2b7210 */ /* 0x000fe200007fe4ff */
[----:B------:R-:W2:Y:S04]  /*2d10*/  LDG.E.U16.CONSTANT R44, [R44.64] ;  /* 0x0000000c2c2c7981 */ /* 0x000ea8000c1e9500 */
[----:B------:R-:W3:Y:S01]  /*2d20*/  LDG.E.CONSTANT R50, [R42.64+0x4] ;  /* 0x0000040c2a327981 */ /* 0x000ee2000c1e9900 */
[----:B------:R-:W-:Y:S02]  /*2d30*/  IADD3 R49, R65, 0xc, RZ ;  /* 0x0000000c41317810 */ /* 0x000fe40007ffe0ff */
[----:B------:R-:W-:-:S03]  /*2d40*/  LEA.HI R69, R29, R66, RZ, 0x1d ;  /* 0x000000421d457211 */ /* 0x000fc600078fe8ff */
[----:B------:R-:W-:-:S04]  /*2d50*/  IMAD.WIDE.U32 R48, R49, R68, c[0x0][0x168] ;  /* 0x00005a0031307625 */ /* 0x000fc800078e0044 */
[----:B------:R-:W-:Y:S01]  /*2d60*/  IMAD.WIDE R68, R69, R68, c[0x0][0x168] ;  /* 0x00005a0045447625 */ /* 0x000fe200078e0244 */
[----:B------:R-:W4:Y:S04]  /*2d70*/  LDG.E.U16.CONSTANT R67, [R48.64] ;  /* 0x0000000c30437981 */ /* 0x000f28000c1e9500 */
[----:B------:R-:W-:-:S05]  /*2d80*/  IADD3 R74, P0, R55, R68, RZ ;  /* 0x00000044374a7210 */ /* 0x000fca0007f1e0ff */
[----:B------:R-:W-:-:S05]  /*2d90*/  IMAD.X R75, RZ, RZ, R69, P0 ;  /* 0x000000ffff4b7224 */ /* 0x000fca00000e0645 */
[----:B------:R0:W5:Y:S01]  /*2da0*/  LDG.E.CONSTANT R74, [R74.64+0x4] ;  /* 0x0000040c4a4a7981 */ /* 0x000162000c1e9900 */
[----:B--2---:R-:W-:-:S03]  /*2db0*/  HADD2.F32 R65, -RZ, R44.H0_H0 ;  /* 0x2000002cff417230 */ /* 0x004fc60000004100 */
[----:B---3--:R-:W-:Y:S04]  /*2dc0*/  STS [R31.X4+0x15a8], R50 ;  /* 0x0015a8321f007388 */ /* 0x008fe80000004800 */
[----:B------:R-:W-:Y:S04]  /*2dd0*/  STS [R30+0x17a8], R65 ;  /* 0x0017a8411e007388 */ /* 0x000fe80000000800 */
[----:B------:R-:W-:Y:S01]  /*2de0*/  BAR.SYNC.DEFER_BLOCKING 0x0 ;  /* 0x0000000000007b1d */ /* 0x000fe20000010000 */
[----:B----4-:R-:W-:-:S05]  /*2df0*/  HADD2.F32 R87, -RZ, R67.H0_H0 ;  /* 0x20000043ff577230 */ /* 0x010fca0000004100 */
[----:B------:R-:W1:Y:S04]  /*2e00*/  LDS.U8 R79, [R33.X4+0x1198] ;  /* 0x00119800214f7984 */ /* 0x000e680000004000 */
[----:B------:R-:W2:Y:S04]  /*2e10*/  LDS R78, [R61+0x40] ;  /* 0x000040003d4e7984 */ /* 0x000ea80000000800 */
[----:B------:R-:W-:Y:S04]  /*2e20*/  LDS.64 R46, [R26] ;  /* 0x000000001a2e7984 */ /* 0x000fe80000000a00 */
[----:B------:R-:W0:Y:S04]  /*2e30*/  LDS.U8 R76, [R33.X4+0x1199] ;  /* 0x00119900214c7984 */ /* 0x000e280000004000 */
[----:B------:R-:W3:Y:S04]  /*2e40*/  LDS R77, [R61+0x44] ;  /* 0x000044003d4d7984 */ /* 0x000ee80000000800 */
[----:B------:R-:W4:Y:S04]  /*2e50*/  LDS.64 R42, [R26+0x8] ;  /* 0x000008001a2a7984 */ /* 0x000f280000000a00 */
[----:B------:R-:W5:Y:S04]  /*2e60*/  LDS R66, [R61+0x50] ;  /* 0x000050003d427984 */ /* 0x000f680000000800 */
[----:B------:R-:W5:Y:S04]  /*2e70*/  LDS R72, [R61+0x54] ;  /* 0x000054003d487984 */ /* 0x000f680000000800 */
[----:B------:R-:W5:Y:S04]  /*2e80*/  LDS.64 R50, [R26+0x10] ;  /* 0x000010001a327984 */ /* 0x000f680000000a00 */
[----:B------:R-:W5:Y:S04]  /*2e90*/  LDS R70, [R61+0x48] ;  /* 0x000048003d467984 */ /* 0x000f680000000800 */
[----:B------:R-:W5:Y:S01]  /*2ea0*/  LDS R71, [R61+0x58] ;  /* 0x000058003d477984 */ /* 0x000f620000000800 */
[----:B-1----:R-:W-:-:S03]  /*2eb0*/  SHF.R.U32.HI R48, RZ, 0x4, R79 ;  /* 0x00000004ff307819 */ /* 0x002fc6000001164f */
[----:B------:R-:W1:Y:S01]  /*2ec0*/  LDS R68, [R61+0x4c] ;  /* 0x00004c003d447984 */ /* 0x000e620000000800 */
[----:B------:R-:W-:Y:S02]  /*2ed0*/  LEA R48, R48, R48, 0x8 ;  /* 0x0000003030307211 */ /* 0x000fe400078e40ff */
[----:B--2---:R-:W-:Y:S01]  /*2ee0*/  LOP3.LUT R69, R78, 0x3030303, RZ, 0xc0, !PT ;  /* 0x030303034e457812 */ /* 0x004fe200078ec0ff */
[----:B------:R-:W2:Y:S02]  /*2ef0*/  LDS.64 R44, [R26+0x18] ;  /* 0x000018001a2c7984 */ /* 0x000ea40000000a00 */
[----:B------:R-:W-:Y:S02]  /*2f00*/  IMAD R81, R48, 0x10000, R48 ;  /* 0x0001000030517824 */ /* 0x000fe400078e0230 */
[----:B------:R-:W2:Y:S01]  /*2f10*/  LDS R73, [R61+0x5c] ;  /* 0x00005c003d497984 */ /* 0x000ea20000000800 */
[----:B0-----:R-:W-:Y:S01]  /*2f20*/  SHF.R.U32.HI R75, RZ, 0x4, R76 ;  /* 0x00000004ff4b7819 */ /* 0x001fe2000001164c */
[-C--:B------:R-:W-:Y:S01]  /*2f30*/  IDP.4A.S8.S8 R82, R81, R46.reuse, RZ ;  /* 0x0000002e51527226 */ /* 0x080fe200000006ff */
[----:B------:R-:W-:Y:S01]  /*2f40*/  LOP3.LUT R76, R76, 0xf, RZ, 0xc0, !PT ;  /* 0x0000000f4c4c7812 */ /* 0x000fe200078ec0ff */
[----:B------:R-:W0:Y:S01]  /*2f50*/  LDS.U8 R65, [R33.X4+0x119a] ;  /* 0x00119a0021417984 */ /* 0x000e220000004000 */
[----:B---3--:R-:W-:Y:S01]  /*2f60*/  LOP3.LUT R80, R77, 0x3030303, RZ, 0xc0, !PT ;  /* 0x030303034d507812 */ /* 0x008fe200078ec0ff */
[----:B------:R-:W-:Y:S01]  /*2f70*/  IDP.4A.S8.S8 R82, R81, R47, R82 ;  /* 0x0000002f51527226 */ /* 0x000fe20000000652 */
[----:B------:R-:W-:Y:S01]  /*2f80*/  LEA R75, R75, R75, 0x8 ;  /* 0x0000004b4b4b7211 */ /* 0x000fe200078e40ff */
[----:B------:R-:W3:Y:S01]  /*2f90*/  LDS.64 R48, [R26+0x20] ;  /* 0x000020001a307984 */ /* 0x000ee20000000a00 */
[----:B------:R-:W-:-:S02]  /*2fa0*/  IDP.4A.S8.S8 R69, R69, R46, RZ ;  /* 0x0000002e45457226 */ /* 0x000fc400000006ff */
[----:B----4-:R-:W-:Y:S01]  /*2fb0*/  IDP.4A.S8.S8 R46, R81, R42, R82 ;  /* 0x0000002a512e7226 */ /* 0x010fe20000000652 */
[----:B------:R-:W-:Y:S01]  /*2fc0*/  LDS R67, [R53.X4+0x17a8] ;  /* 0x0017a80035437984 */ /* 0x000fe20000004800 */
[----:B------:R-:W-:Y:S01]  /*2fd0*/  IDP.4A.S8.S8 R82, R80, R47, R69 ;  /* 0x0000002f50527226 */ /* 0x000fe20000000645 */
[----:B-----5:R-:W-:Y:S01]  /*2fe0*/  LOP3.LUT R69, R66, 0x3030303, RZ, 0xc0, !PT ;  /* 0x0303030342457812 */ /* 0x020fe200078ec0ff */
[----:B------:R-:W-:Y:S01]  /*2ff0*/  IMAD R75, R75, 0x10000, R75 ;  /* 0x000100004b4b7824 */ /* 0x000fe200078e024b */
[----:B------:R-:W-:Y:S01]  /*3000*/  LOP3.LUT R80, R72, 0x3030303, RZ, 0xc0, !PT ;  /* 0x0303030348507812 */ /* 0x000fe200078ec0ff */
[----:B------:R-:W-:Y:S02]  /*3010*/  IDP.4A.S8.S8 R81, R81, R43, R46 ;  /* 0x0000002b51517226 */ /* 0x000fe4000000062e */
[----:B------:R-:W-:Y:S01]  /*3020*/  LDS.64 R46, [R26+0x28] ;  /* 0x000028001a2e7984 */ /* 0x000fe20000000a00 */
[-C--:B------:R-:W-:Y:S02]  /*3030*/  IDP.4A.S8.S8 R83, R69, R50.reuse, RZ ;  /* 0x0000003245537226 */ /* 0x080fe400000006ff */
[----:B------:R-:W-:Y:S01]  /*3040*/  IDP.4A.S8.S8 R50, R75, R50, R81 ;  /* 0x000000324b327226 */ /* 0x000fe20000000651 */
[----:B------:R-:W4:Y:S01]  /*3050*/  LDS.U8 R69, [R33.X4+0x119b] ;  /* 0x00119b0021457984 */ /* 0x000f220000004000 */
[----:B------:R-:W-:Y:S01]  /*3060*/  LOP3.LUT R81, R70, 0x3030303, RZ, 0xc0, !PT ;  /* 0x0303030346517812 */ /* 0x000fe200078ec0ff */
[----:B------:R-:W-:-:S02]  /*3070*/  IDP.4A.S8.S8 R83, R80, R51, R83 ;  /* 0x0000003350537226 */ /* 0x000fc40000000653 */
[----:B------:R-:W-:Y:S01]  /*3080*/  IDP.4A.S8.S8 R80, R75, R51, R50 ;  /* 0x000000334b507226 */ /* 0x000fe20000000632 */
[----:B------:R-:W-:Y:S01]  /*3090*/  LOP3.LUT R51, R71, 0x3030303, RZ, 0xc0, !PT ;  /* 0x0303030347337812 */ /* 0x000fe200078ec0ff */
[----:B------:R-:W-:Y:S01]  /*30a0*/  IDP.4A.S8.S8 R81, R81, R42, R82 ;  /* 0x0000002a51517226 */ /* 0x000fe20000000652 */
[----:B------:R-:W-:Y:S02]  /*30b0*/  SHF.R.S32.HI R82, RZ, 0x2, R77 ;  /* 0x00000002ff527819 */ /* 0x000fe4000001144d */
[----:B-1----:R-:W-:Y:S01]  /*30c0*/  LOP3.LUT R50, R68, 0x3030303, RZ, 0xc0, !PT ;  /* 0x0303030344327812 */ /* 0x002fe200078ec0ff */
[-C--:B--2---:R-:W-:Y:S02]  /*30d0*/  IDP.4A.S8.S8 R42, R75, R44.reuse, R80 ;  /* 0x0000002c4b2a7226 */ /* 0x084fe40000000650 */
[----:B------:R-:W-:Y:S01]  /*30e0*/  IDP.4A.S8.S8 R51, R51, R44, R83 ;  /* 0x0000002c33337226 */ /* 0x000fe20000000653 */
[----:B------:R-:W-:Y:S01]  /*30f0*/  LOP3.LUT R80, R73, 0x3030303, RZ, 0xc0, !PT ;  /* 0x0303030349507812 */ /* 0x000fe200078ec0ff */
[----:B------:R-:W-:-:S02]  /*3100*/  IDP.4A.S8.S8 R50, R50, R43, R81 ;  /* 0x0000002b32327226 */ /* 0x000fc40000000651 */
[-C--:B------:R-:W-:Y:S01]  /*3110*/  IDP.4A.S8.S8 R75, R75, R45.reuse, R42 ;  /* 0x0000002d4b4b7226 */ /* 0x080fe2000000062a */
[----:B0-----:R-:W-:Y:S01]  /*3120*/  SHF.R.U32.HI R83, RZ, 0x4, R65 ;  /* 0x00000004ff537819 */ /* 0x001fe20000011641 */
[----:B------:R-:W0:Y:S01]  /*3130*/  LDS.64 R42, [R26+0x30] ;  /* 0x000030001a2a7984 */ /* 0x000e220000000a00 */
[----:B------:R-:W-:Y:S01]  /*3140*/  IDP.4A.S8.S8 R81, R80, R45, R51 ;  /* 0x0000002d50517226 */ /* 0x000fe20000000633 */
[----:B------:R-:W-:Y:S02]  /*3150*/  SHF.R.S32.HI R51, RZ, 0x2, R78 ;  /* 0x00000002ff337819 */ /* 0x000fe4000001144e */
[----:B------:R-:W-:Y:S01]  /*3160*/  LEA R84, R83, R83, 0x8 ;  /* 0x0000005353547211 */ /* 0x000fe200078e40ff */
[----:B------:R-:W1:Y:S01]  /*3170*/  LDS.64 R44, [R26+0x38] ;  /* 0x000038001a2c7984 */ /* 0x000e620000000a00 */
[----:B------:R-:W-:Y:S02]  /*3180*/  LOP3.LUT R83, R51, 0x3030303, RZ, 0xc0, !PT ;  /* 0x0303030333537812 */ /* 0x000fe400078ec0ff */
[----:B------:R-:W-:Y:S01]  /*3190*/  LOP3.LUT R51, R79, 0xf, RZ, 0xc0, !PT ;  /* 0x0000000f4f337812 */ /* 0x000fe200078ec0ff */
[----:B------:R-:W2:Y:S01]  /*31a0*/  LDS.U8 R80, [R33.X4+0x119c] ;  /* 0x00119c0021507984 */ /* 0x000ea20000004000 */
[----:B------:R-:W-:Y:S01]  /*31b0*/  IMAD R79, R84, 0x10000, R84 ;  /* 0x00010000544f7824 */ /* 0x000fe200078e0254 */
[----:B------:R-:W-:Y:S01]  /*31c0*/  LOP3.LUT R84, R82, 0x3030303, RZ, 0xc0, !PT ;  /* 0x0303030352547812 */ /* 0x000fe200078ec0ff */
[-C--:B---3--:R-:W-:Y:S01]  /*31d0*/  IDP.4A.S8.S8 R83, R83, R48.reuse, RZ ;  /* 0x0000003053537226 */ /* 0x088fe200000006ff */
[----:B------:R-:W-:Y:S01]  /*31e0*/  LOP3.LUT R65, R65, 0xf, RZ, 0xc0, !PT ;  /* 0x0000000f41417812 */ /* 0x000fe200078ec0ff */
[----:B------:R-:W-:Y:S01]  /*31f0*/  IMAD R82, R50, R51, RZ ;  /* 0x0000003332527224 */ /* 0x000fe200078e02ff */
[----:B------:R-:W-:Y:S01]  /*3200*/  SHF.R.S32.HI R50, RZ, 0x2, R70 ;  /* 0x00000002ff327819 */ /* 0x000fe20000011446 */
[C---:B------:R-:W-:Y:S01]  /*3210*/  IDP.4A.S8.S8 R86, R79.reuse, R48, RZ ;  /* 0x000000304f567226 */ /* 0x040fe200000006ff */
[----:B------:R-:W-:Y:S01]  /*3220*/  SHF.R.S32.HI R48, RZ, 0x2, R68 ;  /* 0x00000002ff307819 */ /* 0x000fe20000011444 */
[-C--:B------:R-:W-:Y:S01]  /*3230*/  IDP.4A.S8.S8 R84, R84, R49.reuse, R83 ;  /* 0x0000003154547226 */ /* 0x080fe20000000653 */
[----:B------:R-:W-:Y:S01]  /*3240*/  LOP3.LUT R83, R50, 0x3030303, RZ, 0xc0, !PT ;  /* 0x0303030332537812 */ /* 0x000fe200078ec0ff */
[----:B------:R-:W-:Y:S01]  /*3250*/  IDP.4A.S8.S8 R86, R79, R49, R86 ;  /* 0x000000314f567226 */ /* 0x000fe20000000656 */
[----:B------:R-:W3:Y:S01]  /*3260*/  LDS.64 R50, [R26+0x40] ;  /* 0x000040001a327984 */ /* 0x000ee20000000a00 */
[----:B------:R-:W-:Y:S01]  /*3270*/  LOP3.LUT R48, R48, 0x3030303, RZ, 0xc0, !PT ;  /* 0x0303030330307812 */ /* 0x000fe200078ec0ff */
[----:B------:R-:W-:Y:S01]  /*3280*/  IMAD R76, R81, R76, R82 ;  /* 0x0000004c514c7224 */ /* 0x000fe200078e0252 */
[----:B----4-:R-:W-:Y:S01]  /*3290*/  SHF.R.U32.HI R81, RZ, 0x4, R69 ;  /* 0x00000004ff517819 */ /* 0x010fe20000011645 */
[-C--:B------:R-:W-:Y:S01]  /*32a0*/  IDP.4A.S8.S8 R83, R83, R46.reuse, R84 ;  /* 0x0000002e53537226 */ /* 0x080fe20000000654 */
[----:B------:R-:W-:Y:S01]  /*32b0*/  SHF.R.S32.HI R49, RZ, 0x2, R66 ;  /* 0x00000002ff317819 */ /* 0x000fe20000011442 */
[----:B------:R-:W-:Y:S01]  /*32c0*/  IDP.4A.S8.S8 R86, R79, R46, R86 ;  /* 0x0000002e4f567226 */ /* 0x000fe20000000656 */
[----:B------:R-:W-:Y:S01]  /*32d0*/  LEA R81, R81, R81, 0x8 ;  /* 0x0000005151517211 */ /* 0x000fe200078e40ff */
[-C--:B------:R-:W-:Y:S01]  /*32e0*/  IDP.4A.S8.S8 R48, R48, R47.reuse, R83 ;  /* 0x0000002f30307226 */ /* 0x080fe20000000653 */
[----:B------:R-:W-:Y:S01]  /*32f0*/  LOP3.LUT R49, R49, 0x3030303, RZ, 0xc0, !PT ;  /* 0x0303030331317812 */ /* 0x000fe200078ec0ff */
[----:B------:R-:W-:Y:S01]  /*3300*/  IDP.4A.S8.S8 R86, R79, R47, R86 ;  /* 0x0000002f4f567226 */ /* 0x000fe20000000656 */
[----:B------:R-:W-:Y:S01]  /*3310*/  SHF.R.S32.HI R79, RZ, 0x2, R72 ;  /* 0x00000002ff4f7819 */ /* 0x000fe20000011448 */
[----:B------:R-:W4:Y:S01]  /*3320*/  LDS.64 R46, [R26+0x48] ;  /* 0x000048001a2e7984 */ /* 0x000f220000000a00 */
[----:B------:R-:W-:Y:S01]  /*3330*/  SHF.R.S32.HI R83, RZ, 0x2, R71 ;  /* 0x00000002ff537819 */ /* 0x000fe20000011447 */
[----:B------:R-:W-:Y:S01]  /*3340*/  IMAD R81, R81, 0x10000, R81 ;  /* 0x0001000051517824 */ /* 0x000fe200078e0251 */
[----:B------:R-:W-:Y:S01]  /*3350*/  LOP3.LUT R82, R79, 0x3030303, RZ, 0xc0, !PT ;  /* 0x030303034f527812 */ /* 0x000fe200078ec0ff */
[----:B------:R-:W-:Y:S01]  /*3360*/  IMAD R65, R48, R65, RZ ;  /* 0x0000004130417224 */ /* 0x000fe200078e02ff */
[----:B------:R-:W-:Y:S01]  /*3370*/  LOP3.LUT R83, R83, 0x3030303, RZ, 0xc0, !PT ;  /* 0x0303030353537812 */ /* 0x000fe200078ec0ff */
[-C--:B0-----:R-:W-:Y:S01]  /*3380*/  IDP.4A.S8.S8 R49, R49, R42.reuse, RZ ;  /* 0x0000002a31317226 */ /* 0x081fe200000006ff */
[----:B------:R-:W-:Y:S01]  /*3390*/  SHF.R.S32.HI R79, RZ, 0x4, R78 ;  /* 0x00000004ff4f7819 */ /* 0x000fe2000001144e */
[----:B------:R-:W-:Y:S01]  /*33a0*/  IDP.4A.S8.S8 R86, R81, R42, R86 ;  /* 0x0000002a51567226 */ /* 0x000fe20000000656 */
[----:B------:R-:W-:Y:S01]  /*33b0*/  SHF.R.S32.HI R42, RZ, 0x2, R73 ;  /* 0x00000002ff2a7819 */ /* 0x000fe20000011449 */
[-C--:B------:R-:W-:Y:S01]  /*33c0*/  IDP.4A.S8.S8 R49, R82, R43.reuse, R49 ;  /* 0x0000002b52317226 */ /* 0x080fe20000000631 */
[----:B------:R-:W-:Y:S01]  /*33d0*/  LOP3.LUT R69, R69, 0xf, RZ, 0xc0, !PT ;  /* 0x0000000f45457812 */ /* 0x000fe200078ec0ff */
[----:B------:R-:W-:Y:S01]  /*33e0*/  IDP.4A.S8.S8 R43, R81, R43, R86 ;  /* 0x0000002b512b7226 */ /* 0x000fe20000000656 */
[----:B------:R-:W-:Y:S01]  /*33f0*/  LOP3.LUT R42, R42, 0x3030303, RZ, 0xc0, !PT ;  /* 0x030303032a2a7812 */ /* 0x000fe200078ec0ff */
[----:B-1----:R-:W-:Y:S01]  /*3400*/  IDP.4A.S8.S8 R83, R83, R44, R49 ;  /* 0x0000002c53537226 */ /* 0x002fe20000000631 */
[----:B--2---:R-:W-:Y:S01]  /*3410*/  SHF.R.U32.HI R82, RZ, 0x4, R80 ;  /* 0x00000004ff527819 */ /* 0x004fe20000011650 */
[----:B------:R-:W0:Y:S01]  /*3420*/  LDS.64 R48, [R26+0x50] ;  /* 0x000050001a307984 */ /* 0x000e220000000a00 */
[----:B------:R-:W-:Y:S01]  /*3430*/  LOP3.LUT R85, R79, 0x3030303, RZ, 0xc0, !PT ;  /* 0x030303034f557812 */ /* 0x000fe200078ec0ff */
[----:B------:R-:W-:Y:S01]  /*3440*/  IDP.4A.S8.S8 R42, R42, R45, R83 ;  /* 0x0000002d2a2a7226 */ /* 0x000fe20000000653 */
[----:B------:R-:W-:Y:S01]  /*3450*/  LEA R84, R82, R82, 0x8 ;  /* 0x0000005252547211 */ /* 0x000fe200078e40ff */
[----:B------:R-:W1:Y:S01]  /*3460*/  LDS.U8 R79, [R33.X4+0x119e] ;  /* 0x00119e00214f7984 */ /* 0x000e620000004000 */
[----:B------:R-:W-:Y:S01]  /*3470*/  SHF.R.S32.HI R82, RZ, 0x4, R77 ;  /* 0x00000004ff527819 */ /* 0x000fe2000001144d */
[----:B------:R-:W-:Y:S01]  /*3480*/  IMAD R65, R42, R69, R65 ;  /* 0x000000452a417224 */ /* 0x000fe200078e0241 */
[----:B------:R-:W-:Y:S01]  /*3490*/  SHF.R.S32.HI R69, RZ, 0x4, R70 ;  /* 0x00000004ff457819 */ /* 0x000fe20000011446 */
[----:B------:R-:W-:Y:S01]  /*34a0*/  IMAD R83, R84, 0x10000, R84 ;  /* 0x0001000054537824 */ /* 0x000fe200078e0254 */
[----:B------:R-:W-:Y:S01]  /*34b0*/  LOP3.LUT R82, R82, 0x3030303, RZ, 0xc0, !PT ;  /* 0x0303030352527812 */ /* 0x000fe200078ec0ff */
[----:B------:R-:W-:Y:S01]  /*34c0*/  IDP.4A.S8.S8 R44, R81, R44, R43 ;  /* 0x0000002c512c7226 */ /* 0x000fe2000000062b */
[----:B------:R-:W-:Y:S01]  /*34d0*/  LOP3.LUT R69, R69, 0x3030303, RZ, 0xc0, !PT ;  /* 0x0303030345457812 */ /* 0x000fe200078ec0ff */
[----:B------:R-:W2:Y:S01]  /*34e0*/  LDS.64 R42, [R26+0x58] ;  /* 0x000058001a2a7984 */ /* 0x000ea20000000a00 */
[-C--:B---3--:R-:W-:Y:S01]  /*34f0*/  IDP.4A.S8.S8 R85, R85, R50.reuse, RZ ;  /* 0x0000003255557226 */ /* 0x088fe200000006ff */
[----:B------:R-:W-:Y:S01]  /*3500*/  LOP3.LUT R80, R80, 0xf, RZ, 0xc0, !PT ;  /* 0x0000000f50507812 */ /* 0x000fe200078ec0ff */
[C---:B------:R-:W-:Y:S01]  /*3510*/  IDP.4A.S8.S8 R50, R83.reuse, R50, RZ ;  /* 0x0000003253327226 */ /* 0x040fe200000006ff */
[----:B------:R-:W-:Y:S01]  /*3520*/  SHF.R.S32.HI R78, RZ, 0x6, R78 ;  /* 0x00000006ff4e7819 */ /* 0x000fe2000001144e */
[-C--:B------:R-:W-:Y:S01]  /*3530*/  IDP.4A.S8.S8 R85, R82, R51.reuse, R85 ;  /* 0x0000003352557226 */ /* 0x080fe20000000655 */
[----:B------:R-:W-:Y:S01]  /*3540*/  SHF.R.S32.HI R82, RZ, 0x4, R68 ;  /* 0x00000004ff527819 */ /* 0x000fe20000011444 */
[----:B------:R-:W-:Y:S01]  /*3550*/  IDP.4A.S8.S8 R84, R83, R51, R50 ;  /* 0x0000003353547226 */ /* 0x000fe20000000632 */
[----:B------:R-:W-:Y:S01]  /*3560*/  SHF.R.S32.HI R77, RZ, 0x6, R77 ;  /* 0x00000006ff4d7819 */ /* 0x000fe2000001144d */
[----:B------:R-:W3:Y:S01]  /*3570*/  LDS.64 R50, [R26+0x60] ;  /* 0x000060001a327984 */ /* 0x000ee20000000a00 */
[----:B------:R-:W-:Y:S01]  /*3580*/  LOP3.LUT R82, R82, 0x3030303, RZ, 0xc0, !PT ;  /* 0x0303030352527812 */ /* 0x000fe200078ec0ff */
[-C--:B----4-:R-:W-:Y:S01]  /*3590*/  IDP.4A.S8.S8 R85, R69, R46.reuse, R85 ;  /* 0x0000002e45557226 */ /* 0x090fe20000000655 */
[----:B------:R-:W-:Y:S01]  /*35a0*/  SHF.R.S32.HI R70, RZ, 0x6, R70 ;  /* 0x00000006ff467819 */ /* 0x000fe20000011446 */
[----:B------:R-:W-:Y:S01]  /*35b0*/  IDP.4A.S8.S8 R84, R83, R46, R84 ;  /* 0x0000002e53547226 */ /* 0x000fe20000000654 */
[----:B------:R-:W-:Y:S01]  /*35c0*/  SHF.R.S32.HI R46, RZ, 0x4, R66 ;  /* 0x00000004ff2e7819 */ /* 0x000fe20000011442 */
[----:B------:R-:W-:Y:S01]  /*35d0*/  IDP.4A.S8.S8 R85, R82, R47, R85 ;  /* 0x0000002f52557226 */ /* 0x000fe20000000655 */
[----:B------:R-:W-:Y:S01]  /*35e0*/  SHF.R.S32.HI R68, RZ, 0x6, R68 ;  /* 0x00000006ff447819 */ /* 0x000fe20000011444 */
[----:B------:R-:W4:Y:S01]  /*35f0*/  LDS.U8 R82, [R33.X4+0x119d] ;  /* 0x00119d0021527984 */ /* 0x000f220000004000 */
[----:B------:R-:W-:Y:S01]  /*3600*/  IDP.4A.S8.S8 R69, R81, R45, R44 ;  /* 0x0000002d51457226 */ /* 0x000fe2000000062c */
[----:B------:R-:W-:Y:S01]  /*3610*/  I2F R65, R65 ;  /* 0x0000004100417306 */ /* 0x000fe20000201400 */
[----:B------:R-:W-:Y:S01]  /*3620*/  IDP.4A.S8.S8 R81, R83, R47, R84 ;  /* 0x0000002f53517226 */ /* 0x000fe20000000654 */
[----:B------:R-:W5:Y:S01]  /*3630*/  LDS.64 R44, [R26+0x68] ;  /* 0x000068001a2c7984 */ /* 0x000f620000000a00 */
[----:B------:R-:W-:Y:S01]  /*3640*/  SHF.R.S32.HI R83, RZ, 0x4, R72 ;  /* 0x00000004ff537819 */ /* 0x000fe20000011448 */
[----:B------:R-:W-:Y:S01]  /*3650*/  IMAD R80, R85, R80, RZ ;  /* 0x0000005055507224 */ /* 0x000fe200078e02ff */
[----:B------:R-:W-:-:S02]  /*3660*/  LOP3.LUT R47, R46, 0x3030303, RZ, 0xc0, !PT ;  /* 0x030303032e2f7812 */ /* 0x000fc400078ec0ff */
[----:B------:R-:W-:Y:S02]  /*3670*/  LOP3.LUT R46, R83, 0x3030303, RZ, 0xc0, !PT ;  /* 0x03030303532e7812 */ /* 0x000fe400078ec0ff */
[----:B------:R-:W-:Y:S01]  /*3680*/  SHF.R.S32.HI R84, RZ, 0x4, R73 ;  /* 0x00000004ff547819 */ /* 0x000fe20000011449 */
[----:B0-----:R-:W-:Y:S01]  /*3690*/  IDP.4A.S8.S8 R83, R47, R48, RZ ;  /* 0x000000302f537226 */ /* 0x001fe200000006ff */
[----:B------:R-:W-:Y:S02]  /*36a0*/  SHF.R.S32.HI R47, RZ, 0x4, R71 ;  /* 0x00000004ff2f7819 */ /* 0x000fe40000011447 */
[----:B------:R-:W-:Y:S01]  /*36b0*/  LOP3.LUT R84, R84, 0x3030303, RZ, 0xc0, !PT ;  /* 0x0303030354547812 */ /* 0x000fe200078ec0ff */
[----:B------:R-:W-:Y:S01]  /*36c0*/  IDP.4A.S8.S8 R85, R46, R49, R83 ;  /* 0x000000312e557226 */ /* 0x000fe20000000653 */
[----:B------:R-:W-:Y:S02]  /*36d0*/  LOP3.LUT R83, R47, 0x3030303, RZ, 0xc0, !PT ;  /* 0x030303032f537812 */ /* 0x000fe400078ec0ff */
[----:B-1----:R-:W-:-:S02]  /*36e0*/  SHF.R.U32.HI R46, RZ, 0x4, R79 ;  /* 0x00000004ff2e7819 */ /* 0x002fc4000001164f */
[----:B------:R-:W-:Y:S01]  /*36f0*/  LOP3.LUT R47, R78, 0x3030303, RZ, 0xc0, !PT ;  /* 0x030303034e2f7812 */ /* 0x000fe200078ec0ff */
[----:B--2---:R-:W-:Y:S01]  /*3700*/  IDP.4A.S8.S8 R85, R83, R42, R85 ;  /* 0x0000002a53557226 */ /* 0x004fe20000000655 */
[----:B------:R-:W-:Y:S02]  /*3710*/  LEA R83, R46, R46, 0x8 ;  /* 0x0000002e2e537211 */ /* 0x000fe400078e40ff */
[----:B------:R-:W-:Y:S01]  /*3720*/  LOP3.LUT R46, R77, 0x3030303, RZ, 0xc0, !PT ;  /* 0x030303034d2e7812 */ /* 0x000fe200078ec0ff */
[----:B------:R-:W-:Y:S01]  /*3730*/  IDP.4A.S8.S8 R85, R84, R43, R85 ;  /* 0x0000002b54557226 */ /* 0x000fe20000000655 */
[----:B------:R-:W-:Y:S01]  /*3740*/  LOP3.LUT R68, R68, 0x3030303, RZ, 0xc0, !PT ;  /* 0x0303030344447812 */ /* 0x000fe200078ec0ff */
[----:B------:R-:W-:Y:S01]  /*3750*/  IMAD R83, R83, 0x10000, R83 ;  /* 0x0001000053537824 */ /* 0x000fe200078e0253 */
[----:B------:R-:W-:Y:S01]  /*3760*/  LDS.U8 R77, [R33.X4+0x119f] ;  /* 0x00119f00214d7984 */ /* 0x000fe20000004000 */
[----:B------:R-:W-:Y:S01]  /*3770*/  SHF.R.S32.HI R72, RZ, 0x6, R72 ;  /* 0x00000006ff487819 */ /* 0x000fe20000011448 */
[-C--:B---3--:R-:W-:Y:S01]  /*3780*/  IDP.4A.S8.S8 R47, R47, R50.reuse, RZ ;  /* 0x000000322f2f7226 */ /* 0x088fe200000006ff */
[----:B------:R-:W-:Y:S01]  /*3790*/  SHF.R.S32.HI R73, RZ, 0x6, R73 ;  /* 0x00000006ff497819 */ /* 0x000fe20000011449 */
[----:B------:R-:W-:Y:S01]  /*37a0*/  IDP.4A.S8.S8 R50, R83, R50, RZ ;  /* 0x0000003253327226 */ /* 0x000fe200000006ff */
[----:B------:R-:W-:Y:S01]  /*37b0*/  LOP3.LUT R79, R79, 0xf, RZ, 0xc0, !PT ;  /* 0x0000000f4f4f7812 */ /* 0x000fe200078ec0ff */
[----:B------:R-:W-:-:S02]  /*37c0*/  IDP.4A.S8.S8 R78, R46, R51, R47 ;  /* 0x000000332e4e7226 */ /* 0x000fc4000000062f */
[----:B------:R-:W-:Y:S01]  /*37d0*/  IDP.4A.S8.S8 R50, R83, R51, R50 ;  /* 0x0000003353327226 */ /* 0x000fe20000000632 */
[----:B------:R-:W-:Y:S01]  /*37e0*/  LOP3.LUT R51, R70, 0x3030303, RZ, 0xc0, !PT ;  /* 0x0303030346337812 */ /* 0x000fe200078ec0ff */
[----:B------:R-:W0:Y:S01]  /*37f0*/  LDS.64 R46, [R26+0x70] ;  /* 0x000070001a2e7984 */ /* 0x000e220000000a00 */
[----:B----4-:R-:W-:Y:S02]  /*3800*/  SHF.R.U32.HI R70, RZ, 0x4, R82 ;  /* 0x00000004ff467819 */ /* 0x010fe40000011652 */
[----:B------:R-:W-:Y:S01]  /*3810*/  LOP3.LUT R82, R82, 0xf, RZ, 0xc0, !PT ;  /* 0x0000000f52527812 */ /* 0x000fe200078ec0ff */
[----:B-----5:R-:W-:Y:S01]  /*3820*/  IDP.4A.S8.S8 R84, R51, R44, R78 ;  /* 0x0000002c33547226 */ /* 0x020fe2000000064e */
[----:B------:R-:W-:Y:S01]  /*3830*/  LEA R70, R70, R70, 0x8 ;  /* 0x0000004646467211 */ /* 0x000fe200078e40ff */
[----:B------:R-:W-:Y:S02]  /*3840*/  IDP.4A.S8.S8 R44, R83, R44, R50 ;  /* 0x0000002c532c7226 */ /* 0x000fe40000000632 */
[----:B------:R-:W1:Y:S02]  /*3850*/  LDS.64 R50, [R26+0x78] ;  /* 0x000078001a327984 */ /* 0x000e640000000a00 */
[----:B------:R-:W-:-:S02]  /*3860*/  IMAD R78, R70, 0x10000, R70 ;  /* 0x00010000464e7824 */ /* 0x000fc400078e0246 */
[----:B------:R-:W-:Y:S02]  /*3870*/  IMAD R70, R85, R82, R80 ;  /* 0x0000005255467224 */ /* 0x000fe400078e0250 */
[-C--:B------:R-:W-:Y:S01]  /*3880*/  IDP.4A.S8.S8 R85, R83, R45.reuse, R44 ;  /* 0x0000002d53557226 */ /* 0x080fe2000000062c */
[----:B------:R-:W-:Y:S01]  /*3890*/  SHF.R.S32.HI R44, RZ, 0x6, R66 ;  /* 0x00000006ff2c7819 */ /* 0x000fe20000011442 */
[----:B------:R-:W-:Y:S01]  /*38a0*/  IDP.4A.S8.S8 R82, R68, R45, R84 ;  /* 0x0000002d44527226 */ /* 0x000fe20000000654 */
[----:B------:R-:W2:Y:S01]  /*38b0*/  LDS R80, [R32.X4+0x1084] ;  /* 0x0010840020507984 */ /* 0x000ea20000004800 */
[----:B------:R-:W-:Y:S01]  /*38c0*/  IDP.4A.S8.S8 R81, R78, R48, R81 ;  /* 0x000000304e517226 */ /* 0x000fe20000000651 */
[----:B------:R-:W-:Y:S01]  /*38d0*/  LOP3.LUT R45, R44, 0x3030303, RZ, 0xc0, !PT ;  /* 0x030303032c2d7812 */ /* 0x000fe200078ec0ff */
[----:B------:R-:W-:Y:S01]  /*38e0*/  IMAD R82, R82, R79, RZ ;  /* 0x0000004f52527224 */ /* 0x000fe200078e02ff */
[----:B------:R-:W3:Y:S01]  /*38f0*/  LDS R83, [R62.X4+0x17a8] ;  /* 0x0017a8003e537984 */ /* 0x000ee20000004800 */
[----:B------:R-:W-:Y:S01]  /*3900*/  LOP3.LUT R44, R72, 0x3030303, RZ, 0xc0, !PT ;  /* 0x03030303482c7812 */ /* 0x000fe200078ec0ff */
[C---:B------:R-:W-:Y:S01]  /*3910*/  IDP.4A.S8.S8 R81, R78.reuse, R49, R81 ;  /* 0x000000314e517226 */ /* 0x040fe20000000651 */
[----:B------:R-:W-:Y:S01]  /*3920*/  I2F R70, R70 ;  /* 0x0000004600467306 */ /* 0x000fe20000201400 */
[----:B------:R-:W-:Y:S02]  /*3930*/  LDS R66, [R52.X4+0x17a8] ;  /* 0x0017a80034427984 */ /* 0x000fe40000004800 */
[----:B------:R-:W-:-:S02]  /*3940*/  IDP.4A.S8.S8 R81, R78, R42, R81 ;  /* 0x0000002a4e517226 */ /* 0x000fc40000000651 */
[----:B------:R-:W-:Y:S02]  /*3950*/  LDS R68, [R63.X4+0x17a8] ;  /* 0x0017a8003f447984 */ /* 0x000fe40000004800 */
[----:B------:R-:W-:Y:S02]  /*3960*/  IDP.4A.S8.S8 R79, R78, R43, R81 ;  /* 0x0000002b4e4f7226 */ /* 0x000fe40000000651 */
[----:B------:R-:W-:Y:S06]  /*3970*/  BAR.SYNC.DEFER_BLOCKING 0x0 ;  /* 0x0000000000007b1d */ /* 0x000fec0000010000 */
[----:B------:R-:W-:Y:S01]  /*3980*/  I2F R79, R79 ;  /* 0x0000004f004f7306 */ /* 0x000fe20000201400 */
[----:B0-----:R-:W-:Y:S01]  /*3990*/  IDP.4A.S8.S8 R84, R45, R46, RZ ;  /* 0x0000002e2d547226 */ /* 0x001fe200000006ff */
[----:B------:R-:W-:-:S02]  /*39a0*/  SHF.R.U32.HI R45, RZ, 0x4, R77 ;  /* 0x00000004ff2d7819 */ /* 0x000fc4000001164d */
[----:B------:R-:W-:Y:S01]  /*39b0*/  LOP3.LUT R77, R77, 0xf, RZ, 0xc0, !PT ;  /* 0x0000000f4d4d7812 */ /* 0x000fe200078ec0ff */
[----:B------:R-:W-:Y:S01]  /*39c0*/  IDP.4A.S8.S8 R86, R44, R47, R84 ;  /* 0x0000002f2c567226 */ /* 0x000fe20000000654 */
[----:B------:R-:W-:Y:S02]  /*39d0*/  SHF.R.S32.HI R84, RZ, 0x6, R71 ;  /* 0x00000006ff547819 */ /* 0x000fe40000011447 */
[----:B------:R-:W-:Y:S01]  /*39e0*/  LEA R71, R45, R45, 0x8 ;  /* 0x0000002d2d477211 */ /* 0x000fe200078e40ff */
[----:B------:R0:W-:Y:S04]  /*39f0*/  STS [R31.X4+0x15a8], R74 ;  /* 0x0015a84a1f007388 */ /* 0x0001e80000004800 */
[----:B------:R4:W-:Y:S04]  /*3a00*/  STS [R30+0x17a8], R87 ;  /* 0x0017a8571e007388 */ /* 0x0009e80000000800 */
[----:B------:R-:W-:Y:S01]  /*3a10*/  BAR.SYNC.DEFER_BLOCKING 0x0 ;  /* 0x0000000000007b1d */ /* 0x000fe20000010000 */
[----:B0-----:R-:W-:-:S04]  /*3a20*/  IMAD R74, R71, 0x10000, R71 ;  /* 0x00010000474a7824 */ /* 0x001fc800078e0247 */
[----:B------:R-:W-:Y:S01]  /*3a30*/  IDP.4A.S8.S8 R85, R74, R46, R85 ;  /* 0x0000002e4a557226 */ /* 0x000fe20000000655 */
[----:B----4-:R-:W-:Y:S02]  /*3a40*/  LOP3.LUT R87, R84, 0x3030303, RZ, 0xc0, !PT ;  /* 0x0303030354577812 */ /* 0x010fe400078ec0ff */
[----:B------:R-:W-:Y:S01]  /*3a50*/  LOP3.LUT R46, R73, 0x3030303, RZ, 0xc0, !PT ;  /* 0x03030303492e7812 */ /* 0x000fe200078ec0ff */
[C---:B------:R-:W-:Y:S01]  /*3a60*/  IDP.4A.S8.S8 R85, R74.reuse, R47, R85 ;  /* 0x0000002f4a557226 */ /* 0x040fe20000000655 */
[----:B------:R-:W-:Y:S01]  /*3a70*/  I2F R84, R76 ;  /* 0x0000004c00547306 */ /* 0x000fe20000201400 */
[-C--:B-1----:R-:W-:Y:S02]  /*3a80*/  IDP.4A.S8.S8 R86, R87, R50.reuse, R86 ;  /* 0x0000003257567226 */ /* 0x082fe40000000656 */
[----:B------:R-:W-:Y:S02]  /*3a90*/  IDP.4A.S8.S8 R81, R74, R50, R85 ;  /* 0x000000324a517226 */ /* 0x000fe40000000655 */
[----:B------:R-:W-:-:S02]  /*3aa0*/  IDP.4A.S8.S8 R49, R46, R51, R86 ;  /* 0x000000332e317226 */ /* 0x000fc40000000656 */
[----:B------:R-:W-:Y:S01]  /*3ab0*/  IDP.4A.S8.S8 R81, R74, R51, R81 ;  /* 0x000000334a517226 */ /* 0x000fe20000000651 */
[----:B------:R-:W0:Y:S01]  /*3ac0*/  I2F R47, R75 ;  /* 0x0000004b002f7306 */ /* 0x000e220000201400 */
[----:B------:R-:W-:Y:S01]  /*3ad0*/  IMAD R77, R49, R77, R82 ;  /* 0x0000004d314d7224 */ /* 0x000fe200078e0252 */
[--C-:B--2---:R-:W-:Y:S02]  /*3ae0*/  HADD2.F32 R51, -RZ, R80.reuse.H0_H0 ;  /* 0x20000050ff337230 */ /* 0x104fe40000004100 */
[----:B------:R-:W-:Y:S01]  /*3af0*/  HADD2.F32 R80, -RZ, R80.H1_H1 ;  /* 0x30000050ff507230 */ /* 0x000fe20000004100 */
[----:B------:R-:W1:Y:S03]  /*3b00*/  LDS.U8 R48, [R33.X4+0x11a0] ;  /* 0x0011a00021307984 */ /* 0x000e660000004000 */
[----:B------:R-:W-:Y:S01]  /*3b10*/  I2F R81, R81 ;  /* 0x0000005100517306 */ /* 0x000fe20000201400 */
[----:B------:R-:W2:Y:S04]  /*3b20*/  LDS R72, [R61+0x60] ;  /* 0x000060003d487984 */ /* 0x000ea80000000800 */
[----:B------:R-:W4:Y:S01]  /*3b30*/  LDS.64 R44, [R26] ;  /* 0x000000001a2c7984 */ /* 0x000f220000000a00 */
[----:B0-----:R-:W-:-:S03]  /*3b40*/  FMUL.FTZ R85, R80, R47 ;  /* 0x0000002f50557220 */ /* 0x001fc60000410000 */
[----:B------:R-:W0:Y:S01]  /*3b50*/  LDS R71, [R61+0x64] ;  /* 0x000064003d477984 */ /* 0x000e220000000800 */
[----:B------:R-:W-:Y:S01]  /*3b60*/  I2F R77, R77 ;  /* 0x0000004d004d7306 */ /* 0x000fe20000201400 */
[----:B------:R-:W-:Y:S02]  /*3b70*/  FFMA.FTZ R84, R51, R84, -R85 ;  /* 0x0000005433547223 */ /* 0x000fe40000010855 */
[----:B------:R-:W5:Y:S02]  /*3b80*/  LDS R73, [R61+0x68] ;  /* 0x000068003d497984 */ /* 0x000f640000000800 */
[----:B---3--:R-:W-:Y:S02]  /*3b90*/  FFMA.FTZ R64, R84, R83, R64 ;  /* 0x0000005354407223 */ /* 0x008fe40000010040 */
[----:B------:R-:W3:Y:S04]  /*3ba0*/  LDS.64 R42, [R26+0x8] ;  /* 0x000008001a2a7984 */ /* 0x000ee80000000a00 */
[----:B------:R-:W3:Y:S04]  /*3bb0*/  LDS R50, [R61+0x6c] ;  /* 0x00006c003d327984 */ /* 0x000ee80000000800 */
[----:B------:R-:W3:Y:S04]  /*3bc0*/  LDS R75, [R61+0x70] ;  /* 0x000070003d4b7984 */ /* 0x000ee80000000800 */
[----:B------:R-:W-:Y:S04]  /*3bd0*/  LDS R74, [R61+0x74] ;  /* 0x000074003d4a7984 */ /* 0x000fe80000000800 */
[----:B------:R-:W3:Y:S01]  /*3be0*/  LDS.U8 R82, [R33.X4+0x11a1] ;  /* 0x0011a10021527984 */ /* 0x000ee20000004000 */
[----:B-1----:R-:W-:-:S03]  /*3bf0*/  SHF.R.U32.HI R46, RZ, 0x4, R48 ;  /* 0x00000004ff2e7819 */ /* 0x002fc60000011630 */
[----:B------:R-:W-:Y:S01]  /*3c00*/  LDS.U8 R83, [R33.X4+0x11a2] ;  /* 0x0011a20021537984 */ /* 0x000fe20000004000 */
[----:B------:R-:W-:Y:S02]  /*3c10*/  LOP3.LUT R48, R48, 0xf, RZ, 0xc0, !PT ;  /* 0x0000000f30307812 */ /* 0x000fe400078ec0ff */
[----:B--2---:R-:W-:Y:S01]  /*3c20*/  LOP3.LUT R49, R72, 0x3030303, RZ, 0xc0, !PT ;  /* 0x0303030348317812 */ /* 0x004fe200078ec0ff */
[----:B------:R-:W-:Y:S01]  /*3c30*/  LDS R62, [R62.X4+0x17a8] ;  /* 0x0017a8003e3e7984 */ /* 0x000fe20000004800 */
[----:B------:R-:W-:-:S03]  /*3c40*/  LEA R46, R46, R46, 0x8 ;  /* 0x0000002e2e2e7211 */ /* 0x000fc600078e40ff */
[-C--:B----4-:R-:W-:Y:S01]  /*3c50*/  IDP.4A.S8.S8 R78, R49, R44.reuse, RZ ;  /* 0x0000002c314e7226 */ /* 0x090fe200000006ff */
[----:B------:R-:W-:Y:S01]  /*3c60*/  LDS R53, [R53.X4+0x17a8] ;  /* 0x0017a80035357984 */ /* 0x000fe20000004800 */
[----:B------:R-:W-:Y:S01]  /*3c70*/  IMAD R49, R46, 0x10000, R46 ;  /* 0x000100002e317824 */ /* 0x000fe200078e022e */
[----:B0-----:R-:W-:Y:S02]  /*3c80*/  LOP3.LUT R76, R71, 0x3030303, RZ, 0xc0, !PT ;  /* 0x03030303474c7812 */ /* 0x001fe400078ec0ff */
[----:B------:R-:W0:Y:S01]  /*3c90*/  LDS.64 R46, [R26+0x10] ;  /* 0x000010001a2e7984 */ /* 0x000e220000000a00 */
[----:B------:R-:W-:Y:S01]  /*3ca0*/  IDP.4A.S8.S8 R44, R49, R44, RZ ;  /* 0x0000002c312c7226 */ /* 0x000fe200000006ff */
[----:B-----5:R-:W-:Y:S01]  /*3cb0*/  LOP3.LUT R85, R73, 0x3030303, RZ, 0xc0, !PT ;  /* 0x0303030349557812 */ /* 0x020fe200078ec0ff */
[-C--:B------:R-:W-:Y:S01]  /*3cc0*/  IDP.4A.S8.S8 R86, R76, R45.reuse, R78 ;  /* 0x0000002d4c567226 */ /* 0x080fe2000000064e */
[----:B------:R-:W-:Y:S01]  /*3cd0*/  LDS R52, [R52.X4+0x17a8] ;  /* 0x0017a80034347984 */ /* 0x000fe20000004800 */
[----:B------:R-:W-:-:S02]  /*3ce0*/  IDP.4A.S8.S8 R87, R49, R45, R44 ;  /* 0x0000002d31577226 */ /* 0x000fc4000000062c */
[-C--:B---3--:R-:W-:Y:S01]  /*3cf0*/  IDP.4A.S8.S8 R85, R85, R42.reuse, R86 ;  /* 0x0000002a55557226 */ /* 0x088fe20000000656 */
[----:B------:R-:W1:Y:S01]  /*3d00*/  LDS R76, [R61+0x78] ;  /* 0x000078003d4c7984 */ /* 0x000e620000000800 */
[C---:B------:R-:W-:Y:S01]  /*3d10*/  IDP.4A.S8.S8 R86, R49.reuse, R42, R87 ;  /* 0x0000002a31567226 */ /* 0x040fe20000000657 */
[----:B------:R-:W-:Y:S02]  /*3d20*/  LOP3.LUT R42, R50, 0x3030303, RZ, 0xc0, !PT ;  /* 0x03030303322a7812 */ /* 0x000fe400078ec0ff */
[----:B------:R-:W2:Y:S01]  /*3d30*/  LDS.64 R44, [R26+0x18] ;  /* 0x000018001a2c7984 */ /* 0x000ea20000000a00 */
[-C--:B------:R-:W-:Y:S01]  /*3d40*/  IDP.4A.S8.S8 R87, R49, R43.reuse, R86 ;  /* 0x0000002b31577226 */ /* 0x080fe20000000656 */
[----:B------:R-:W-:Y:S01]  /*3d50*/  LOP3.LUT R49, R75, 0x3030303, RZ, 0xc0, !PT ;  /* 0x030303034b317812 */ /* 0x000fe200078ec0ff */
[----:B------:R-:W-:Y:S01]  /*3d60*/  IDP.4A.S8.S8 R85, R42, R43, R85 ;  /* 0x0000002b2a557226 */ /* 0x000fe20000000655 */
[----:B------:R3:W4:Y:S04]  /*3d70*/  LDS R78, [R61+0x7c] ;  /* 0x00007c003d4e7984 */ /* 0x0007280000000800 */
[----:B------:R-:W5:Y:S01]  /*3d80*/  LDS.64 R42, [R26+0x20] ;  /* 0x000020001a2a7984 */ /* 0x000f620000000a00 */
[----:B------:R-:W-:Y:S01]  /*3d90*/  SHF.R.U32.HI R84, RZ, 0x4, R82 ;  /* 0x00000004ff547819 */ /* 0x000fe20000011652 */
[----:B---3--:R-:W-:Y:S01]  /*3da0*/  IMAD R61, R85, R48, RZ ;  /* 0x00000030553d7224 */ /* 0x008fe200078e02ff */
[----:B------:R-:W-:Y:S01]  /*3db0*/  LOP3.LUT R48, R74, 0x3030303, RZ, 0xc0, !PT ;  /* 0x030303034a307812 */ /* 0x000fe200078ec0ff */
[----:B------:R-:W-:Y:S01]  /*3dc0*/  LDS R63, [R63.X4+0x17a8] ;  /* 0x0017a8003f3f7984 */ /* 0x000fe20000004800 */
[----:B------:R-:W-:-:S02]  /*3dd0*/  LEA R84, R84, R84, 0x8 ;  /* 0x0000005454547211 */ /* 0x000fc400078e40ff */
[----:B------:R-:W-:-:S03]  /*3de0*/  LOP3.LUT R82, R82, 0xf, RZ, 0xc0, !PT ;  /* 0x0000000f52527812 */ /* 0x000fc600078ec0ff */
[----:B------:R-:W-:Y:S02]  /*3df0*/  IMAD R84, R84, 0x10000, R84 ;  /* 0x0001000054547824 */ /* 0x000fe400078e0254 */
[-C--:B0-----:R-:W-:Y:S02]  /*3e00*/  IDP.4A.S8.S8 R49, R49, R46.reuse, RZ ;  /* 0x0000002e31317226 */ /* 0x081fe400000006ff */
[----:B------:R-:W-:Y:S02]  /*3e10*/  IDP.4A.S8.S8 R87, R84, R46, R87 ;  /* 0x0000002e54577226 */ /* 0x000fe40000000657 */
[-C--:B------:R-:W-:Y:S02]  /*3e20*/  IDP.4A.S8.S8 R48, R48, R47.reuse, R49 ;  /* 0x0000002f30307226 */ /* 0x080fe40000000631 */
[----:B------:R-:W-:Y:S01]  /*3e30*/  IDP.4A.S8.S8 R87, R84, R47, R87 ;  /* 0x0000002f54577226 */ /* 0x000fe20000000657 */
[----:B-1----:R-:W-:-:S05]  /*3e40*/  LOP3.LUT R49, R76, 0x3030303, RZ, 0xc0, !PT ;  /* 0x030303034c317812 */ /* 0x002fca00078ec0ff */
[----:B--2---:R-:W-:Y:S02]  /*3e50*/  IDP.4A.S8.S8 R85, R49, R44, R48 ;  /* 0x0000002c31557226 */ /* 0x004fe40000000630 */
[----:B------:R-:W0:Y:S01]  /*3e60*/  LDS.64 R48, [R26+0x28] ;  /* 0x000028001a307984 */ /* 0x000e220000000a00 */
[----:B----4-:R-:W-:Y:S02]  /*3e70*/  LOP3.LUT R46, R78, 0x3030303, RZ, 0xc0, !PT ;  /* 0x030303034e2e7812 */ /* 0x010fe400078ec0ff */
[----:B------:R-:W-:-:S03]  /*3e80*/  SHF.R.S32.HI R89, RZ, 0x4, R78 ;  /* 0x00000004ff597819 */ /* 0x000fc6000001144e */
[-C--:B------:R-:W-:Y:S01]  /*3e90*/  IDP.4A.S8.S8 R46, R46, R45.reuse, R85 ;  /* 0x0000002d2e2e7226 */ /* 0x080fe20000000655 */
[----:B------:R-:W-:Y:S01]  /*3ea0*/  LOP3.LUT R89, R89, 0x3030303, RZ, 0xc0, !PT ;  /* 0x0303030359597812 */ /* 0x000fe200078ec0ff */
[----:B------:R-:W1:Y:S02]  /*3eb0*/  LDS.U8 R85, [R33.X4+0x11a3] ;  /* 0x0011a30021557984 */ /* 0x000e640000004000 */
[----:B------:R-:W-:Y:S01]  /*3ec0*/  IMAD R61, R46, R82, R61 ;  /* 0x000000522e3d7224 */ /* 0x000fe200078e023d */
[----:B------:R-:W-:Y:S01]  /*3ed0*/  SHF.R.S32.HI R46, RZ, 0x2, R72 ;  /* 0x00000002ff2e7819 */ /* 0x000fe20000011448 */
[----:B------:R-:W-:Y:S01]  /*3ee0*/  IDP.4A.S8.S8 R82, R84, R44, R87 ;  /* 0x0000002c54527226 */ /* 0x000fe20000000657 */
[----:B------:R-:W-:Y:S02]  /*3ef0*/  SHF.R.S32.HI R44, RZ, 0x2, R71 ;  /* 0x00000002ff2c7819 */ /* 0x000fe40000011447 */
[----:B------:R-:W-:Y:S01]  /*3f00*/  LOP3.LUT R47, R46, 0x3030303, RZ, 0xc0, !PT ;  /* 0x030303032e2f7812 */ /* 0x000fe200078ec0ff */
[----:B------:R-:W-:Y:S01]  /*3f10*/  IDP.4A.S8.S8 R82, R84, R45, R82 ;  /* 0x0000002d54527226 */ /* 0x000fe20000000652 */
[----:B------:R-:W-:Y:S01]  /*3f20*/  SHF.R.U32.HI R84, RZ, 0x4, R83 ;  /* 0x00000004ff547819 */ /* 0x000fe20000011653 */
[----:B------:R-:W-:Y:S01]  /*3f30*/  I2F R61, R61 ;  /* 0x0000003d003d7306 */ /* 0x000fe20000201400 */
[----:B------:R-:W-:Y:S01]  /*3f40*/  LOP3.LUT R46, R44, 0x3030303, RZ, 0xc0, !PT ;  /* 0x030303032c2e7812 */ /* 0x000fe200078ec0ff */
[----:B-----5:R-:W-:Y:S01]  /*3f50*/  IDP.4A.S8.S8 R47, R47, R42, RZ ;  /* 0x0000002a2f2f7226 */ /* 0x020fe200000006ff */
[----:B------:R-:W2:Y:S01]  /*3f60*/  LDS.64 R44, [R26+0x30] ;  /* 0x000030001a2c7984 */ /* 0x000ea20000000a00 */
[----:B------:R-:W-:-:S02]  /*3f70*/  LEA R84, R84, R84, 0x8 ;  /* 0x0000005454547211 */ /* 0x000fc400078e40ff */
[----:B------:R-:W-:Y:S01]  /*3f80*/  IDP.4A.S8.S8 R86, R46, R43, R47 ;  /* 0x0000002b2e567226 */ /* 0x000fe2000000062f */
[----:B------:R-:W-:Y:S01]  /*3f90*/  SHF.R.S32.HI R47, RZ, 0x2, R73 ;  /* 0x00000002ff2f7819 */ /* 0x000fe20000011449 */
[----:B------:R-:W-:Y:S01]  /*3fa0*/  I2F R82, R82 ;  /* 0x0000005200527306 */ /* 0x000fe20000201400 */
[----:B------:R-:W-:Y:S01]  /*3fb0*/  IMAD R46, R84, 0x10000, R84 ;  /* 0x00010000542e7824 */ /* 0x000fe200078e0254 */
[----:B------:R-:W-:Y:S02]  /*3fc0*/  LOP3.LUT R83, R83, 0xf, RZ, 0xc0, !PT ;  /* 0x0000000f53537812 */ /* 0x000fe400078ec0ff */
[----:B------:R-:W-:Y:S01]  /*3fd0*/  LOP3.LUT R47, R47, 0x3030303, RZ, 0xc0, !PT ;  /* 0x030303032f2f7812 */ /* 0x000fe200078ec0ff */
[----:B------:R-:W-:-:S04]  /*3fe0*/  IDP.4A.S8.S8 R42, R46, R42, RZ ;  /* 0x0000002a2e2a7226 */ /* 0x000fc800000006ff */
[C---:B------:R-:W-:Y:S01]  /*3ff0*/  IDP.4A.S8.S8 R43, R46.reuse, R43, R42 ;  /* 0x0000002b2e2b7226 */ /* 0x040fe2000000062a */
[----:B------:R-:W-:Y:S01]  /*4000*/  SHF.R.S32.HI R42, RZ, 0x2, R50 ;  /* 0x00000002ff2a7819 */ /* 0x000fe20000011432 */
[-C--:B0-----:R-:W-:Y:S02]  /*4010*/  IDP.4A.S8.S8 R47, R47, R48.reuse, R86 ;  /* 0x000000302f2f7226 */ /* 0x081fe40000000656 */
[----:B------:R-:W-:Y:S01]  /*4020*/  IDP.4A.S8.S8 R84, R46, R48, R43 ;  /* 0x000000302e547226 */ /* 0x000fe2000000062b */
[----:B------:R-:W-:Y:S02]  /*4030*/  LOP3.LUT R48, R42, 0x3030303, RZ, 0xc0, !PT ;  /* 0x030303032a307812 */ /* 0x000fe400078ec0ff */
[----:B------:R-:W0:Y:S01]  /*4040*/  LDS.64 R42, [R26+0x38] ;  /* 0x000038001a2a7984 */ /* 0x000e220000000a00 */
[-C--:B------:R-:W-:Y:S01]  /*4050*/  IDP.4A.S8.S8 R86, R46, R49.reuse, R84 ;  /* 0x000000312e567226 */ /* 0x080fe20000000654 */
[----:B------:R-:W-:Y:S01]  /*4060*/  SHF.R.S32.HI R46, RZ, 0x2, R75 ;  /* 0x00000002ff2e7819 */ /* 0x000fe2000001144b */
[----:B------:R-:W-:Y:S01]  /*4070*/  IDP.4A.S8.S8 R48, R48, R49, R47 ;  /* 0x0000003130307226 */ /* 0x000fe2000000062f */
[----:B-1----:R-:W-:Y:S01]  /*4080*/  SHF.R.U32.HI R49, RZ, 0x4, R85 ;  /* 0x00000004ff317819 */ /* 0x002fe20000011655 */
[----:B------:R-:W1:Y:S01]  /*4090*/  LDS.U8 R84, [R33.X4+0x11a4] ;  /* 0x0011a40021547984 */ /* 0x000e620000004000 */
[----:B------:R-:W-:Y:S01]  /*40a0*/  LOP3.LUT R47, R46, 0x3030303, RZ, 0xc0, !PT ;  /* 0x030303032e2f7812 */ /* 0x000fe200078ec0ff */
[----:B------:R-:W-:Y:S01]  /*40b0*/  IMAD R48, R48, R83, RZ ;  /* 0x0000005330307224 */ /* 0x000fe200078e02ff */
[----:B------:R-:W-:-:S02]  /*40c0*/  SHF.R.S32.HI R46, RZ, 0x2, R74 ;  /* 0x00000002ff2e7819 */ /* 0x000fc4000001144a */
[----:B------:R-:W-:Y:S02]  /*40d0*/  LEA R49, R49, R49, 0x8 ;  /* 0x0000003131317211 */ /* 0x000fe400078e40ff */
[----:B------:R-:W-:Y:S02]  /*40e0*/  LOP3.LUT R46, R46, 0x3030303, RZ, 0xc0, !PT ;  /* 0x030303032e2e7812 */ /* 0x000fe400078ec0ff */
[----:B------:R-:W-:Y:S01]  /*40f0*/  LOP3.LUT R85, R85, 0xf, RZ, 0xc0, !PT ;  /* 0x0000000f55557812 */ /* 0x000fe200078ec0ff */
[----:B------:R-:W-:Y:S02]  /*4100*/  IMAD R49, R49, 0x10000, R49 ;  /* 0x0001000031317824 */ /* 0x000fe400078e0231 */
[-C--:B--2---:R-:W-:Y:S02]  /*4110*/  IDP.4A.S8.S8 R47, R47, R44.reuse, RZ ;  /* 0x0000002c2f2f7226 */ /* 0x084fe400000006ff */
[----:B------:R-:W-:Y:S01]  /*4120*/  IDP.4A.S8.S8 R86, R49, R44, R86 ;  /* 0x0000002c31567226 */ /* 0x000fe20000000656 */
[----:B------:R-:W-:Y:S01]  /*4130*/  SHF.R.S32.HI R44, RZ, 0x2, R76 ;  /* 0x00000002ff2c7819 */ /* 0x000fe2000001144c */
[----:B------:R-:W-:-:S02]  /*4140*/  IDP.4A.S8.S8 R88, R46, R45, R47 ;  /* 0x0000002d2e587226 */ /* 0x000fc4000000062f */
[----:B------:R-:W2:Y:S01]  /*4150*/  LDS.64 R46, [R26+0x40] ;  /* 0x000040001a2e7984 */ /* 0x000ea20000000a00 */
[----:B------:R-:W-:Y:S01]  /*4160*/  LOP3.LUT R87, R44, 0x3030303, RZ, 0xc0, !PT ;  /* 0x030303032c577812 */ /* 0x000fe200078ec0ff */
[----:B------:R-:W-:Y:S01]  /*4170*/  IDP.4A.S8.S8 R86, R49, R45, R86 ;  /* 0x0000002d31567226 */ /* 0x000fe20000000656 */
[--C-:B------:R-:W-:Y:S02]  /*4180*/  SHF.R.S32.HI R44, RZ, 0x2, R78.reuse ;  /* 0x00000002ff2c7819 */ /* 0x100fe4000001144e */
[----:B------:R-:W-:Y:S02]  /*4190*/  SHF.R.S32.HI R78, RZ, 0x6, R78 ;  /* 0x00000006ff4e7819 */ /* 0x000fe4000001144e */
[----:B------:R-:W-:Y:S02]  /*41a0*/  LOP3.LUT R44, R44, 0x3030303, RZ, 0xc0, !PT ;  /* 0x030303032c2c7812 */ /* 0x000fe400078ec0ff */
[----:B------:R-:W-:Y:S01]  /*41b0*/  LOP3.LUT R78, R78, 0x3030303, RZ, 0xc0, !PT ;  /* 0x030303034e4e7812 */ /* 0x000fe200078ec0ff */
[----:B0-----:R-:W-:-:S02]  /*41c0*/  IDP.4A.S8.S8 R87, R87, R42, R88 ;  /* 0x0000002a57577226 */ /* 0x001fc40000000658 */
[C---:B------:R-:W-:Y:S01]  /*41d0*/  IDP.4A.S8.S8 R86, R49.reuse, R42, R86 ;  /* 0x0000002a31567226 */ /* 0x040fe20000000656 */
[----:B------:R-:W-:Y:S01]  /*41e0*/  SHF.R.S32.HI R42, RZ, 0x4, R72 ;  /* 0x00000004ff2a7819 */ /* 0x000fe20000011448 */
[-C--:B------:R-:W-:Y:S01]  /*41f0*/  IDP.4A.S8.S8 R87, R44, R43.reuse, R87 ;  /* 0x0000002b2c577226 */ /* 0x080fe20000000657 */
[----:B-1----:R-:W-:Y:S01]  /*4200*/  SHF.R.U32.HI R83, RZ, 0x4, R84 ;  /* 0x00000004ff537819 */ /* 0x002fe20000011654 */
[----:B------:R-:W0:Y:S01]  /*4210*/  LDS.64 R44, [R26+0x48] ;  /* 0x000048001a2c7984 */ /* 0x000e220000000a00 */
[----:B------:R-:W-:Y:S01]  /*4220*/  IDP.4A.S8.S8 R49, R49, R43, R86 ;  /* 0x0000002b31317226 */ /* 0x000fe20000000656 */
[----:B------:R-:W-:Y:S01]  /*4230*/  LOP3.LUT R43, R42, 0x3030303, RZ, 0xc0, !PT ;  /* 0x030303032a2b7812 */ /* 0x000fe200078ec0ff */
[----:B------:R-:W-:Y:S01]  /*4240*/  IMAD R48, R87, R85, R48 ;  /* 0x0000005557307224 */ /* 0x000fe200078e0230 */
[----:B------:R-:W-:Y:S01]  /*4250*/  LEA R83, R83, R83, 0x8 ;  /* 0x0000005353537211 */ /* 0x000fe200078e40ff */
[----:B------:R-:W1:Y:S01]  /*4260*/  LDS.U8 R85, [R33.X4+0x11a5] ;  /* 0x0011a50021557984 */ /* 0x000e620000004000 */
[----:B------:R-:W-:Y:S01]  /*4270*/  SHF.R.S32.HI R42, RZ, 0x4, R71 ;  /* 0x00000004ff2a7819 */ /* 0x000fe20000011447 */
[----:B------:R-:W-:Y:S01]  /*4280*/  I2F R49, R49 ;  /* 0x0000003100317306 */ /* 0x000fe20000201400 */
[----:B------:R-:W-:Y:S01]  /*4290*/  LOP3.LUT R91, R84, 0xf, RZ, 0xc0, !PT ;  /* 0x0000000f545b7812 */ /* 0x000fe200078ec0ff */
[----:B------:R-:W-:Y:S01]  /*42a0*/  IMAD R83, R83, 0x10000, R83 ;  /* 0x0001000053537824 */ /* 0x000fe200078e0253 */
[----:B------:R-:W-:Y:S01]  /*42b0*/  LOP3.LUT R42, R42, 0x3030303, RZ, 0xc0, !PT ;  /* 0x030303032a2a7812 */ /* 0x000fe200078ec0ff */
[----:B------:R-:W-:Y:S01]  /*42c0*/  FMUL.FTZ R84, R80, R79 ;  /* 0x0000004f50547220 */ /* 0x000fe20000410000 */
[----:B------:R-:W-:-:S03]  /*42d0*/  SHF.R.S32.HI R72, RZ, 0x6, R72 ;  /* 0x00000006ff487819 */ /* 0x000fc60000011448 */
[----:B------:R-:W-:Y:S01]  /*42e0*/  I2F R48, R48 ;  /* 0x0000003000307306 */ /* 0x000fe20000201400 */
[-C--:B--2---:R-:W-:Y:S02]  /*42f0*/  IDP.4A.S8.S8 R43, R43, R46.reuse, RZ ;  /* 0x0000002e2b2b7226 */ /* 0x084fe400000006ff */
[C---:B------:R-:W-:Y:S02]  /*4300*/  IDP.4A.S8.S8 R46, R83.reuse, R46, RZ ;  /* 0x0000002e532e7226 */ /* 0x040fe400000006ff */
[-C--:B------:R-:W-:Y:S02]  /*4310*/  IDP.4A.S8.S8 R86, R42, R47.reuse, R43 ;  /* 0x0000002f2a567226 */ /* 0x080fe4000000062b */
[----:B------:R-:W2:Y:S01]  /*4320*/  LDS.64 R42, [R26+0x50] ;  /* 0x000050001a2a7984 */ /* 0x000ea20000000a00 */
[----:B------:R-:W-:Y:S01]  /*4330*/  IDP.4A.S8.S8 R87, R83, R47, R46 ;  /* 0x0000002f53577226 */ /* 0x000fe2000000062e */
[--C-:B------:R-:W-:Y:S02]  /*4340*/  SHF.R.S32.HI R46, RZ, 0x4, R73.reuse ;  /* 0x00000004ff2e7819 */ /* 0x100fe40000011449 */
[----:B------:R-:W-:-:S02]  /*4350*/  SHF.R.S32.HI R73, RZ, 0x6, R73 ;  /* 0x00000006ff497819 */ /* 0x000fc40000011449 */
[----:B------:R-:W-:Y:S02]  /*4360*/  LOP3.LUT R47, R46, 0x3030303, RZ, 0xc0, !PT ;  /* 0x030303032e2f7812 */ /* 0x000fe400078ec0ff */
[----:B------:R-:W-:-:S03]  /*4370*/  LOP3.LUT R73, R73, 0x3030303, RZ, 0xc0, !PT ;  /* 0x0303030349497812 */ /* 0x000fc600078ec0ff */
[-C--:B0-----:R-:W-:Y:S02]  /*4380*/  IDP.4A.S8.S8 R86, R47, R44.reuse, R86 ;  /* 0x0000002c2f567226 */ /* 0x081fe40000000656 */
[----:B------:R-:W0:Y:S01]  /*4390*/  LDS.64 R46, [R26+0x58] ;  /* 0x000058001a2e7984 */ /* 0x000e220000000a00 */
[C---:B------:R-:W-:Y:S01]  /*43a0*/  IDP.4A.S8.S8 R88, R83.reuse, R44, R87 ;  /* 0x0000002c53587226 */ /* 0x040fe20000000657 */
[----:B------:R-:W-:Y:S02]  /*43b0*/  SHF.R.S32.HI R44, RZ, 0x4, R50 ;  /* 0x00000004ff2c7819 */ /* 0x000fe40000011432 */
[----:B-1----:R-:W-:Y:S01]  /*43c0*/  SHF.R.U32.HI R87, RZ, 0x4, R85 ;  /* 0x00000004ff577819 */ /* 0x002fe20000011655 */
[----:B------:R-:W-:Y:S01]  /*43d0*/  IDP.4A.S8.S8 R83, R83, R45, R88 ;  /* 0x0000002d53537226 */ /* 0x000fe20000000658 */
[----:B------:R-:W-:Y:S02]  /*43e0*/  LOP3.LUT R44, R44, 0x3030303, RZ, 0xc0, !PT ;  /* 0x030303032c2c7812 */ /* 0x000fe400078ec0ff */
[----:B------:R-:W-:-:S02]  /*43f0*/  LEA R87, R87, R87, 0x8 ;  /* 0x0000005757577211 */ /* 0x000fc400078e40ff */
[----:B------:R-:W-:Y:S01]  /*4400*/  SHF.R.S32.HI R50, RZ, 0x6, R50 ;  /* 0x00000006ff327819 */ /* 0x000fe20000011432 */
[----:B------:R-:W-:Y:S01]  /*4410*/  IDP.4A.S8.S8 R86, R44, R45, R86 ;  /* 0x0000002d2c567226 */ /* 0x000fe20000000656 */
[----:B------:R-:W-:Y:S01]  /*4420*/  SHF.R.S32.HI R44, RZ, 0x4, R75 ;  /* 0x00000004ff2c7819 */ /* 0x000fe2000001144b */
[----:B------:R-:W-:Y:S01]  /*4430*/  IMAD R88, R87, 0x10000, R87 ;  /* 0x0001000057587824 */ /* 0x000fe200078e0257 */
[----:B------:R-:W-:Y:S01]  /*4440*/  SHF.R.S32.HI R75, RZ, 0x6, R75 ;  /* 0x00000006ff4b7819 */ /* 0x000fe2000001144b */
[----:B------:R1:W3:Y:S01]  /*4450*/  I2F R87, R69 ;  /* 0x0000004500577306 */ /* 0x0002e20000201400 */
[----:B------:R-:W-:Y:S01]  /*4460*/  LOP3.LUT R45, R44, 0x3030303, RZ, 0xc0, !PT ;  /* 0x030303032c2d7812 */ /* 0x000fe200078ec0ff */
[----:B------:R-:W-:Y:S01]  /*4470*/  IMAD R86, R86, R91, RZ ;  /* 0x0000005b56567224 */ /* 0x000fe200078e02ff */
[--C-:B------:R-:W-:Y:S02]  /*4480*/  SHF.R.S32.HI R44, RZ, 0x4, R74.reuse ;  /* 0x00000004ff2c7819 */ /* 0x100fe4000001144a */
[----:B------:R-:W-:Y:S01]  /*4490*/  SHF.R.S32.HI R74, RZ, 0x6, R74 ;  /* 0x00000006ff4a7819 */ /* 0x000fe2000001144a */
[-C--:B--2---:R-:W-:Y:S01]  /*44a0*/  IDP.4A.S8.S8 R45, R45, R42.reuse, RZ ;  /* 0x0000002a2d2d7226 */ /* 0x084fe200000006ff */
[----:B------:R-:W-:Y:S01]  /*44b0*/  LOP3.LUT R44, R44, 0x3030303, RZ, 0xc0, !PT ;  /* 0x030303032c2c7812 */ /* 0x000fe200078ec0ff */
[----:B------:R-:W-:Y:S01]  /*44c0*/  IDP.4A.S8.S8 R42, R88, R42, R83 ;  /* 0x0000002a582a7226 */ /* 0x000fe20000000653 */
[----:B-1----:R-:W-:Y:S01]  /*44d0*/  LOP3.LUT R69, R85, 0xf, RZ, 0xc0, !PT ;  /* 0x0000000f55457812 */ /* 0x002fe200078ec0ff */
[----:B------:R-:W1:Y:S01]  /*44e0*/  LDS.U8 R83, [R33.X4+0x11a6] ;  /* 0x0011a60021537984 */ /* 0x000e620000004000 */
[----:B------:R-:W-:Y:S01]  /*44f0*/  LOP3.LUT R75, R75, 0x3030303, RZ, 0xc0, !PT ;  /* 0x030303034b4b7812 */ /* 0x000fe200078ec0ff */
[-C--:B------:R-:W-:Y:S01]  /*4500*/  IDP.4A.S8.S8 R90, R44, R43.reuse, R45 ;  /* 0x0000002b2c5a7226 */ /* 0x080fe2000000062d */
[----:B------:R-:W-:Y:S01]  /*4510*/  SHF.R.S32.HI R44, RZ, 0x4, R76 ;  /* 0x00000004ff2c7819 */ /* 0x000fe2000001144c */
[----:B------:R-:W-:Y:S01]  /*4520*/  IDP.4A.S8.S8 R43, R88, R43, R42 ;  /* 0x0000002b582b7226 */ /* 0x000fe2000000062a */
[----:B------:R-:W-:-:S02]  /*4530*/  SHF.R.S32.HI R42, RZ, 0x6, R71 ;  /* 0x00000006ff2a7819 */ /* 0x000fc40000011447 */
[----:B------:R-:W-:Y:S01]  /*4540*/  LOP3.LUT R45, R44, 0x3030303, RZ, 0xc0, !PT ;  /* 0x030303032c2d7812 */ /* 0x000fe200078ec0ff */
[----:B------:R-:W-:Y:S01]  /*4550*/  LDS.U8 R71, [R33.X4+0x11a7] ;  /* 0x0011a70021477984 */ /* 0x000fe20000004000 */
[----:B------:R-:W-:Y:S02]  /*4560*/  LOP3.LUT R74, R74, 0x3030303, RZ, 0xc0, !PT ;  /* 0x030303034a4a7812 */ /* 0x000fe400078ec0ff */
[----:B------:R-:W-:Y:S01]  /*4570*/  SHF.R.S32.HI R76, RZ, 0x6, R76 ;  /* 0x00000006ff4c7819 */ /* 0x000fe2000001144c */
[-C--:B0-----:R-:W-:Y:S02]  /*4580*/  IDP.4A.S8.S8 R90, R45, R46.reuse, R90 ;  /* 0x0000002e2d5a7226 */ /* 0x081fe4000000065a */
[----:B------:R-:W0:Y:S01]  /*4590*/  LDS.64 R44, [R26+0x60] ;  /* 0x000060001a2c7984 */ /* 0x000e220000000a00 */
[----:B------:R-:W-:Y:S02]  /*45a0*/  IDP.4A.S8.S8 R43, R88, R46, R43 ;  /* 0x0000002e582b7226 */ /* 0x000fe4000000062b */
[----:B------:R-:W-:-:S02]  /*45b0*/  IDP.4A.S8.S8 R89, R89, R47, R90 ;  /* 0x0000002f59597226 */ /* 0x000fc4000000065a */
[----:B------:R-:W-:Y:S01]  /*45c0*/  IDP.4A.S8.S8 R85, R88, R47, R43 ;  /* 0x0000002f58557226 */ /* 0x000fe2000000062b */
[----:B------:R-:W-:Y:S01]  /*45d0*/  LOP3.LUT R43, R72, 0x3030303, RZ, 0xc0, !PT ;  /* 0x03030303482b7812 */ /* 0x000fe200078ec0ff */
[----:B------:R-:W2:Y:S01]  /*45e0*/  LDS.64 R46, [R26+0x68] ;  /* 0x000068001a2e7984 */ /* 0x000ea20000000a00 */
[----:B------:R-:W-:Y:S01]  /*45f0*/  LOP3.LUT R88, R42, 0x3030303, RZ, 0xc0, !PT ;  /* 0x030303032a587812 */ /* 0x000fe200078ec0ff */
[----:B------:R-:W-:Y:S02]  /*4600*/  IMAD R69, R89, R69, R86 ;  /* 0x0000004559457224 */ /* 0x000fe400078e0256 */
[----:B---3--:R-:W-:Y:S01]  /*4610*/  FMUL.FTZ R86, R80, R87 ;  /* 0x0000005750567220 */ /* 0x008fe20000410000 */
[----:B------:R-:W3:Y:S01]  /*4620*/  I2F R85, R85 ;  /* 0x0000005500557306 */ /* 0x000ee20000201400 */
[----:B------:R-:W-:Y:S02]  /*4630*/  FMUL.FTZ R80, R81, R80 ;  /* 0x0000005051507220 */ /* 0x000fe40000410000 */
[----:B------:R-:W-:-:S02]  /*4640*/  FFMA.FTZ R86, R51, R65, -R86 ;  /* 0x0000004133567223 */ /* 0x000fc40000010856 */
[----:B------:R-:W-:Y:S01]  /*4650*/  FFMA.FTZ R65, R51, R70, -R84 ;  /* 0x0000004633417223 */ /* 0x000fe20000010854 */
[----:B------:R-:W-:Y:S01]  /*4660*/  LOP3.LUT R70, R50, 0x3030303, RZ, 0xc0, !PT ;  /* 0x0303030332467812 */ /* 0x000fe200078ec0ff */
[----:B------:R-:W-:Y:S01]  /*4670*/  FFMA.FTZ R64, R86, R67, R64 ;  /* 0x0000004356407223 */ /* 0x000fe20000010040 */
[----:B------:R-:W4:Y:S01]  /*4680*/  I2F R69, R69 ;  /* 0x0000004500457306 */ /* 0x000f220000201400 */
[----:B------:R-:W-:Y:S01]  /*4690*/  FFMA.FTZ R77, R77, R51, -R80 ;  /* 0x000000334d4d7223 */ /* 0x000fe20000010850 */
[----:B-1----:R-:W-:Y:S01]  /*46a0*/  SHF.R.U32.HI R79, RZ, 0x4, R83 ;  /* 0x00000004ff4f7819 */ /* 0x002fe20000011653 */
[----:B------:R-:W-:Y:S01]  /*46b0*/  FFMA.FTZ R64, R65, R66, R64 ;  /* 0x0000004241407223 */ /* 0x000fe20000010040 */
[----:B------:R-:W-:Y:S02]  /*46c0*/  LOP3.LUT R83, R83, 0xf, RZ, 0xc0, !PT ;  /* 0x0000000f53537812 */ /* 0x000fe400078ec0ff */
[----:B------:R-:W-:Y:S01]  /*46d0*/  LEA R72, R79, R79, 0x8 ;  /* 0x0000004f4f487211 */ /* 0x000fe200078e40ff */
[----:B------:R-:W-:-:S04]  /*46e0*/  FFMA.FTZ R77, R77, R68, R64 ;  /* 0x000000444d4d7223 */ /* 0x000fc80000010040 */
[----:B------:R-:W-:Y:S02]  /*46f0*/  IMAD R72, R72, 0x10000, R72 ;  /* 0x0001000048487824 */ /* 0x000fe400078e0248 */
[-C--:B0-----:R-:W-:Y:S02]  /*4700*/  IDP.4A.S8.S8 R79, R43, R44.reuse, RZ ;  /* 0x0000002c2b4f7226 */ /* 0x081fe400000006ff */
[----:B------:R-:W0:Y:S01]  /*4710*/  LDS.64 R42, [R26+0x70] ;  /* 0x000070001a2a7984 */ /* 0x000e220000000a00 */
[----:B------:R-:W-:Y:S02]  /*4720*/  IDP.4A.S8.S8 R44, R72, R44, RZ ;  /* 0x0000002c482c7226 */ /* 0x000fe400000006ff */
[-C--:B------:R-:W-:Y:S02]  /*4730*/  IDP.4A.S8.S8 R79, R88, R45.reuse, R79 ;  /* 0x0000002d584f7226 */ /* 0x080fe4000000064f */
[----:B------:R-:W-:Y:S02]  /*4740*/  IDP.4A.S8.S8 R81, R72, R45, R44 ;  /* 0x0000002d48517226 */ /* 0x000fe4000000062c */
[----:B------:R-:W1:Y:S01]  /*4750*/  LDS.64 R44, [R26+0x78] ;  /* 0x000078001a2c7984 */ /* 0x000e620000000a00 */
[----:B--2---:R-:W-:-:S02]  /*4760*/  IDP.4A.S8.S8 R88, R73, R46, R79 ;  /* 0x0000002e49587226 */ /* 0x004fc4000000064f */
[----:B------:R-:W-:Y:S02]  /*4770*/  IDP.4A.S8.S8 R73, R72, R46, R81 ;  /* 0x0000002e48497226 */ /* 0x000fe40000000651 */
[----:B------:R-:W2:Y:S01]  /*4780*/  LDS R46, [R32.X4+0x1084] ;  /* 0x00108400202e7984 */ /* 0x000ea20000004800 */
[-C--:B------:R-:W-:Y:S02]  /*4790*/  IDP.4A.S8.S8 R88, R70, R47.reuse, R88 ;  /* 0x0000002f46587226 */ /* 0x080fe40000000658 */
[----:B------:R-:W-:Y:S01]  /*47a0*/  IDP.4A.S8.S8 R73, R72, R47, R73 ;  /* 0x0000002f48497226 */ /* 0x000fe20000000649 */
[----:B------:R-:W-:Y:S01]  /*47b0*/  SHF.R.U32.HI R72, RZ, 0x4, R71 ;  /* 0x00000004ff487819 */ /* 0x000fe20000011647 */
[----:B------:R-:W-:Y:S01]  /*47c0*/  IMAD R83, R88, R83, RZ ;  /* 0x0000005358537224 */ /* 0x000fe200078e02ff */
[----:B------:R-:W-:Y:S02]  /*47d0*/  LOP3.LUT R71, R71, 0xf, RZ, 0xc0, !PT ;  /* 0x0000000f47477812 */ /* 0x000fe400078ec0ff */
[----:B------:R-:W-:-:S05]  /*47e0*/  LEA R50, R72, R72, 0x8 ;  /* 0x0000004848327211 */ /* 0x000fca00078e40ff */
[----:B------:R-:W-:Y:S02]  /*47f0*/  IMAD R50, R50, 0x10000, R50 ;  /* 0x0001000032327824 */ /* 0x000fe400078e0232 */
[-C--:B0-----:R-:W-:Y:S02]  /*4800*/  IDP.4A.S8.S8 R75, R75, R42.reuse, RZ ;  /* 0x0000002a4b4b7226 */ /* 0x081fe400000006ff */
[----:B------:R-:W-:Y:S02]  /*4810*/  IDP.4A.S8.S8 R73, R50, R42, R73 ;  /* 0x0000002a32497226 */ /* 0x000fe40000000649 */
[-C--:B------:R-:W-:Y:S02]  /*4820*/  IDP.4A.S8.S8 R74, R74, R43.reuse, R75 ;  /* 0x0000002b4a4a7226 */ /* 0x080fe4000000064b */
[----:B------:R-:W-:Y:S01]  /*4830*/  IDP.4A.S8.S8 R73, R50, R43, R73 ;  /* 0x0000002b32497226 */ /* 0x000fe20000000649 */
[----:B------:R-:W-:-:S03]  /*4840*/  LOP3.LUT R43, R76, 0x3030303, RZ, 0xc0, !PT ;  /* 0x030303034c2b7812 */ /* 0x000fc600078ec0ff */
[CC--:B-1----:R-:W-:Y:S02]  /*4850*/  IDP.4A.S8.S8 R73, R50.reuse, R44.reuse, R73 ;  /* 0x0000002c32497226 */ /* 0x0c2fe40000000649 */
[----:B------:R-:W-:Y:S01]  /*4860*/  IDP.4A.S8.S8 R43, R43, R44, R74 ;  /* 0x0000002c2b2b7226 */ /* 0x000fe2000000064a */
[--C-:B--2---:R-:W-:Y:S01]  /*4870*/  HADD2.F32 R42, -RZ, R46.reuse.H1_H1 ;  /* 0x3000002eff2a7230 */ /* 0x104fe20000004100 */
[-C--:B------:R-:W-:Y:S01]  /*4880*/  IDP.4A.S8.S8 R73, R50, R45.reuse, R73 ;  /* 0x0000002d32497226 */ /* 0x080fe20000000649 */
[----:B------:R-:W-:Y:S01]  /*4890*/  HADD2.F32 R46, -RZ, R46.H0_H0 ;  /* 0x2000002eff2e7230 */ /* 0x000fe20000004100 */
[----:B------:R-:W-:Y:S02]  /*48a0*/  IDP.4A.S8.S8 R78, R78, R45, R43 ;  /* 0x0000002d4e4e7226 */ /* 0x000fe4000000062b */
[----:B------:R-:W-:Y:S02]  /*48b0*/  FMUL.FTZ R82, R42, R82 ;  /* 0x000000522a527220 */ /* 0x000fe40000410000 */
[----:B------:R-:W-:Y:S01]  /*48c0*/  IMAD R71, R78, R71, R83 ;  /* 0x000000474e477224 */ /* 0x000fe200078e0253 */
[----:B------:R-:W0:Y:S01]  /*48d0*/  I2F R73, R73 ;  /* 0x0000004900497306 */ /* 0x000e220000201400 */
[----:B------:R-:W-:-:S02]  /*48e0*/  FFMA.FTZ R61, R46, R61, -R82 ;  /* 0x0000003d2e3d7223 */ /* 0x000fc40000010852 */
[----:B------:R-:W-:Y:S02]  /*48f0*/  FMUL.FTZ R49, R42, R49 ;  /* 0x000000312a317220 */ /* 0x000fe40000410000 */
[----:B------:R-:W-:Y:S02]  /*4900*/  FFMA.FTZ R62, R61, R62, R77 ;  /* 0x0000003e3d3e7223 */ /* 0x000fe4000001004d */
[----:B------:R-:W-:Y:S01]  /*4910*/  FFMA.FTZ R48, R46, R48, -R49 ;  /* 0x000000302e307223 */ /* 0x000fe20000010831 */
[----:B------:R-:W1:Y:S01]  /*4920*/  I2F R71, R71 ;  /* 0x0000004700477306 */ /* 0x000e620000201400 */
[----:B---3--:R-:W-:Y:S02]  /*4930*/  FMUL.FTZ R85, R42, R85 ;  /* 0x000000552a557220 */ /* 0x008fe40000410000 */
[----:B------:R-:W-:Y:S02]  /*4940*/  FFMA.FTZ R53, R48, R53, R62 ;  /* 0x0000003530357223 */ /* 0x000fe4000001003e */
[----:B----4-:R-:W-:-:S02]  /*4950*/  FFMA.FTZ R69, R46, R69, -R85 ;  /* 0x000000452e457223 */ /* 0x010fc40000010855 */
[----:B0-----:R-:W-:Y:S02]  /*4960*/  FMUL.FTZ R42, R73, R42 ;  /* 0x0000002a492a7220 */ /* 0x001fe40000410000 */
[----:B------:R-:W-:Y:S02]  /*4970*/  FFMA.FTZ R52, R69, R52, R53 ;  /* 0x0000003445347223 */ /* 0x000fe40000010035 */
[----:B-1----:R-:W-:-:S04]  /*4980*/  FFMA.FTZ R42, R71, R46, -R42 ;  /* 0x0000002e472a7223 */ /* 0x002fc8000001082a */
[----:B------:R-:W-:Y:S01]  /*4990*/  FFMA.FTZ R64, R42, R63, R52 ;  /* 0x0000003f2a407223 */ /* 0x000fe20000010034 */
[----:B------:R-:W-:Y:S06]  /*49a0*/  BAR.SYNC.DEFER_BLOCKING 0x0 ;  /* 0x0000000000007b1d */ /* 0x000fec0000010000 */
.L_x_620:
[----:B------:R-:W-:-:S04]  /*49b0*/  UIADD3 UR4, UR4, 0x2, URZ ;  /* 0x0000000204047890 */ /* 0x000fc8000fffe03f */
[----:B------:R-:W-:-:S06]  /*49c0*/  UISETP.GE.AND UP0, UPT, UR4, UR5, UPT ;  /* 0x000000050400728c */ /* 0x000fcc000bf06270 */
[----:B------:R-:W-:-:S13]  /*49d0*/  PLOP3.LUT P0, PT, PT, PT, UP0, 0x80, 0x0 ;  /* 0x000000000000781c */ /* 0x000fda0003f0f008 */
[----:B------:R-:W-:Y:S01]  /*49e0*/  @P0 CALL.REL.NOINC `(.L_x_619) ;  /* 0x0000001000000944 */ /* 0x000fe20003c00000 */
[----:B------:R-:W-:Y:S05]  /*49f0*/  BRA `(.L_x_621) ;  /* 0xffffbf4000007947 */ /* 0x000fea000383ffff */
.L_x_619:
[----:B------:R-:W1:Y:S04]  /*4a00*/  S2R R0, SR_CTAID.Y ;  /* 0x0000000000007919 */ /* 0x000e680000002600 */
[----:B------:R-:W1:Y:S02]  /*4a10*/  S2R R3, SR_TID.Y ;  /* 0x0000000000037919 */ /* 0x000e640000002200 */
[----:B-1----:R-:W-:-:S04]  /*4a20*/  LEA R5, R0, R3, 0x2 ;  /* 0x0000000300057211 */ /* 0x002fc800078e10ff */
[----:B------:R-:W-:-:S13]  /*4a30*/  ISETP.GE.U32.AND P0, PT, R5, c[0x0][0x180], PT ;  /* 0x0000600005007a0c */ /* 0x000fda0003f06070 */
[----:B------:R-:W-:Y:S05]  /*4a40*/  @P0 EXIT ;  /* 0x000000000000094d */ /* 0x000fea0003800000 */
[----:B------:R-:W1:Y:S04]  /*4a50*/  S2R R0, SR_CTAID.X ;  /* 0x0000000000007919 */ /* 0x000e680000002500 */
[----:B------:R-:W1:Y:S02]  /*4a60*/  S2R R3, SR_TID.X ;  /* 0x0000000000037919 */ /* 0x000e640000002100 */
[----:B-1----:R-:W-:-:S05]  /*4a70*/  IMAD R0, R0, 0x20, R3 ;  /* 0x0000002000007824 */ /* 0x002fca00078e0203 */
        /* <DEDUP_REMOVED lines=8> */
.L_x_622:
        /* <DEDUP_REMOVED lines=16> */
.L_x_1327:


//--------------------- .text._Z12mul_mat_q2_KIN3c108BFloat16ELb0EEvPKvS3_PT_iiiii --------------------------
	.section	.text._Z12mul_mat_q2_KIN3c108BFloat16ELb0EEvPKvS3_PT_iiiii,"ax",@progbits
	.sectioninfo	@"SHI_REGISTERS=64"
	.align	128
.text._Z12mul_mat_q2_KIN3c108BFloat16ELb0EEvPKvS3_PT_iiiii:
        .type           _Z12mul_mat_q2_KIN3c108BFloat16ELb0EEvPKvS3_PT_iiiii,@function
        .size           _Z12mul_mat_q2_KIN3c108BFloat16ELb0EEvPKvS3_PT_iiiii,(.L_x_1328 - _Z12mul_mat_q2_KIN3c108BFloat16ELb0EEvPKvS3_PT_iiiii)
        .other          _Z12mul_mat_q2_KIN3c108BFloat16ELb0EEvPKvS3_PT_iiiii,@"STO_CUDA_ENTRY STV_DEFAULT"
_Z12mul_mat_q2_KIN3c108BFloat16ELb0EEvPKvS3_PT_iiiii:
        /* <DEDUP_REMOVED lines=10> */
[----:B------:R-:W-:Y:S01]  /*00a0*/  ULDC.64 UR8, c[0x0][0x180] ;  /* 0x0000600000087ab9 */ /* 0x000fe20000000a00 */
[----:B------:R-:W-:Y:S01]  /*00b0*/  IMAD.MOV.U32 R42, RZ, RZ, RZ ;  /* 0x000000ffff2a7224 */ /* 0x000fe200078e00ff */
[----:B------:R-:W-:Y:S01]  /*00c0*/  USHF.R.S32.HI UR5, URZ, 0x1f, UR9 ;  /* 0x0000001f3f057899 */ /* 0x000fe20008011409 */
[----:B------:R-:W1:Y:S01]  /*00d0*/  S2R R15, SR_TID.Y ;  /* 0x00000000000f7919 */ /* 0x000e620000002200 */
[----:B------:R-:W-:Y:S02]  /*00e0*/  UIADD3 UR7, UR8, -0x1, URZ ;  /* 0xffffffff08077890 */ /* 0x000fe4000fffe03f */
[----:B------:R-:W-:Y:S01]  /*00f0*/  ULEA.HI UR5, UR5, UR9, URZ, 0x5 ;  /* 0x0000000905057291 */ /* 0x000fe2000f8f283f */
[----:B------:R-:W2:Y:S03]  /*0100*/  S2R R18, SR_CTAID.Y ;  /* 0x0000000000127919 */ /* 0x000ea60000002600 */
[----:B------:R-:W-:-:S02]  /*0110*/  USHF.R.S32.HI UR6, URZ, 0x5, UR5 ;  /* 0x000000053f067899 */ /* 0x000fc40008011405 */
[----:B------:R-:W-:Y:S01]  /*0120*/  USHF.R.S32.HI UR5, URZ, 0x8, UR4 ;  /* 0x000000083f057899 */ /* 0x000fe20008011404 */
[----:B------:R-:W3:Y:S03]  /*0130*/  S2UR UR4, SR_CTAID.X ;  /* 0x00000000000479c3 */ /* 0x000ee60000002500 */
[----:B------:R-:W-:Y:S02]  /*0140*/  USHF.L.U32 UR12, UR5, 0x2, URZ ;  /* 0x00000002050c7899 */ /* 0x000fe4000800063f */
[----:B------:R-:W-:Y:S01]  /*0150*/  IMAD.U32 R19, RZ, RZ, UR5 ;  /* 0x00000005ff137e24 */ /* 0x000fe2000f8e00ff */
[--C-:B0-----:R-:W-:Y:S02]  /*0160*/  SHF.R.U32.HI R2, RZ, 0x2, R0.reuse ;  /* 0x00000002ff027819 */ /* 0x101fe40000011600 */
[----:B------:R-:W-:Y:S02]  /*0170*/  SHF.R.S32.HI R17, RZ, 0x1f, R0 ;  /* 0x0000001fff117819 */ /* 0x000fe40000011400 */
[----:B------:R-:W-:Y:S01]  /*0180*/  LOP3.LUT R5, R2, 0x3, RZ, 0xc0, !PT ;  /* 0x0000000302057812 */ /* 0x000fe200078ec0ff */
[C---:B-1----:R-:W-:Y:S01]  /*0190*/  IMAD.SHL.U32 R23, R15.reuse, 0x20, RZ ;  /* 0x000000200f177824 */ /* 0x042fe200078e00ff */
[-C--:B------:R-:W-:Y:S01]  /*01a0*/  LEA.HI R3, R0, R0.reuse, RZ, 0x1 ;  /* 0x0000000000037211 */ /* 0x080fe200078f08ff */
[C---:B------:R-:W-:Y:S01]  /*01b0*/  IMAD R24, R15.reuse, UR5, RZ ;  /* 0x000000050f187c24 */ /* 0x040fe2000f8e02ff */
[----:B------:R-:W-:Y:S01]  /*01c0*/  SHF.L.U32 R4, R15, 0x2, RZ ;  /* 0x000000020f047819 */ /* 0x000fe200000006ff */
[----:B--2---:R-:W-:Y:S01]  /*01d0*/  IMAD R5, R18, 0x4, R5 ;  /* 0x0000000412057824 */ /* 0x004fe200078e0205 */
[----:B------:R-:W-:-:S02]  /*01e0*/  LEA.HI R7, R17, R0, RZ, 0x3 ;  /* 0x0000000011077211 */ /* 0x000fc400078f18ff */
[----:B------:R-:W-:Y:S02]  /*01f0*/  SHF.R.S32.HI R2, RZ, 0x1, R3 ;  /* 0x00000001ff027819 */ /* 0x000fe40000011403 */
[----:B------:R-:W-:Y:S01]  /*0200*/  LEA.HI.SX32 R6, R7, R4, 0x1d ;  /* 0x0000000407067211 */ /* 0x000fe200078feaff */
[----:B---3--:R-:W-:Y:S01]  /*0210*/  USHF.L.U32 UR4, UR4, 0x5, URZ ;  /* 0x0000000504047899 */ /* 0x008fe2000800063f */
[----:B------:R-:W-:Y:S02]  /*0220*/  LEA R4, R15, R2, 0x4 ;  /* 0x000000020f047211 */ /* 0x000fe400078e20ff */
[----:B------:R-:W-:Y:S01]  /*0230*/  LOP3.LUT R8, R0, 0x3, RZ, 0xc0, !PT ;  /* 0x0000000300087812 */ /* 0x000fe200078ec0ff */
[----:B------:R-:W-:Y:S01]  /*0240*/  UIMAD UR8, UR5, UR4, URZ ;  /* 0x00000004050872a4 */ /* 0x000fe2000f8e023f */
[----:B------:R-:W-:Y:S02]  /*0250*/  IMNMX R9, R5, UR7, PT ;  /* 0x0000000705097c17 */ /* 0x000fe4000b800200 */
[----:B------:R-:W-:Y:S01]  /*0260*/  LOP3.LUT R7, R7, 0xfffffff8, RZ, 0xc0, !PT ;  /* 0xfffffff807077812 */ /* 0x000fe200078ec0ff */
[----:B------:R-:W-:Y:S01]  /*0270*/  UMOV UR4, URZ ;  /* 0x0000003f00047c82 */ /* 0x000fe20008000000 */
[----:B------:R-:W-:Y:S01]  /*0280*/  SHF.R.S32.HI R5, RZ, 0x1f, R4 ;  /* 0x0000001fff057819 */ /* 0x000fe20000011404 */
[----:B------:R-:W-:Y:S01]  /*0290*/  IMAD R2, R9, UR6, R8 ;  /* 0x0000000609027c24 */ /* 0x000fe2000f8e0208 */
[----:B------:R-:W-:Y:S01]  /*02a0*/  IADD3 R10, R6, 0x10, RZ ;  /* 0x00000010060a7810 */ /* 0x000fe20007ffe0ff */
[----:B------:R-:W-:Y:S01]  /*02b0*/  IMAD.IADD R7, R0, 0x1, -R7 ;  /* 0x0000000100077824 */ /* 0x000fe200078e0a07 */
[----:B------:R-:W-:-:S02]  /*02c0*/  SHF.R.S32.HI R9, RZ, 0x1f, R6 ;  /* 0x0000001fff097819 */ /* 0x000fc40000011406 */
[----:B------:R-:W-:Y:S02]  /*02d0*/  LEA.HI R5, R5, R4, RZ, 0x5 ;  /* 0x0000000405057211 */ /* 0x000fe400078f28ff */
[----:B------:R-:W-:Y:S02]  /*02e0*/  SHF.R.S32.HI R11, RZ, 0x1f, R10 ;  /* 0x0000001fff0b7819 */ /* 0x000fe4000001140a */
[----:B------:R-:W-:Y:S02]  /*02f0*/  LEA.HI R12, R9, R6, RZ, 0x2 ;  /* 0x00000006090c7211 */ /* 0x000fe400078f10ff */
[----:B------:R-:W-:Y:S02]  /*0300*/  LOP3.LUT R5, R5, 0xffffffe0, RZ, 0xc0, !PT ;  /* 0xffffffe005057812 */ /* 0x000fe400078ec0ff */
[----:B------:R-:W-:Y:S02]  /*0310*/  SHF.R.S32.HI R8, RZ, 0x1f, R7 ;  /* 0x0000001fff087819 */ /* 0x000fe40000011407 */
[----:B------:R-:W-:-:S02]  /*0320*/  LEA.HI R14, R11, R10, RZ, 0x2 ;  /* 0x0000000a0b0e7211 */ /* 0x000fc400078f10ff */
[----:B------:R-:W-:Y:S01]  /*0330*/  LEA.HI R11, R12, R7, RZ, 0x1e ;  /* 0x000000070c0b7211 */ /* 0x000fe200078ff0ff */
[----:B------:R-:W-:Y:S01]  /*0340*/  IMAD R12, R6, UR5, RZ ;  /* 0x00000005060c7c24 */ /* 0x000fe2000f8e02ff */
[----:B------:R-:W-:Y:S02]  /*0350*/  IADD3 R10, R4, -R5, RZ ;  /* 0x80000005040a7210 */ /* 0x000fe40007ffe0ff */
[-C--:B------:R-:W-:Y:S02]  /*0360*/  LEA.HI R8, R8, R7.reuse, RZ, 0x2 ;  /* 0x0000000708087211 */ /* 0x080fe400078f10ff */
[----:B------:R-:W-:Y:S01]  /*0370*/  LEA.HI R13, R14, R7, RZ, 0x1e ;  /* 0x000000070e0d7211 */ /* 0x000fe200078ff0ff */
[----:B------:R-:W-:Y:S01]  /*0380*/  IMAD R14, R19, 0x10, R12 ;  /* 0x00000010130e7824 */ /* 0x000fe200078e020c */
[----:B------:R-:W-:Y:S02]  /*0390*/  LOP3.LUT R3, R3, 0xfffffffe, RZ, 0xc0, !PT ;  /* 0xfffffffe03037812 */ /* 0x000fe400078ec0ff */
[----:B------:R-:W-:-:S02]  /*03a0*/  SHF.R.S32.HI R5, RZ, 0x1f, R10 ;  /* 0x0000001fff057819 */ /* 0x000fc4000001140a */
[----:B------:R-:W-:Y:S02]  /*03b0*/  SHF.R.S32.HI R7, RZ, 0x2, R8 ;  /* 0x00000002ff077819 */ /* 0x000fe40000011408 */
[----:B------:R-:W-:Y:S02]  /*03c0*/  IADD3 R9, -R3, R0, RZ ;  /* 0x0000000003097210 */ /* 0x000fe40007ffe1ff */
[----:B------:R-:W-:Y:S02]  /*03d0*/  LEA.HI R8, R5, R10, RZ, 0x4 ;  /* 0x0000000a05087211 */ /* 0x000fe400078f20ff */
[----:B------:R-:W-:Y:S02]  /*03e0*/  SHF.R.S32.HI R19, RZ, 0x1f, R7 ;  /* 0x0000001fff137819 */ /* 0x000fe40000011407 */
[C---:B------:R-:W-:Y:S02]  /*03f0*/  IADD3 R4, P0, R7.reuse, R12, RZ ;  /* 0x0000000c07047210 */ /* 0x040fe40007f1e0ff */
[----:B------:R-:W-:-:S02]  /*0400*/  IADD3 R5, P1, R7, R14, RZ ;  /* 0x0000000e07057210 */ /* 0x000fc40007f3e0ff */
[C---:B------:R-:W-:Y:S01]  /*0410*/  LEA R3, R6.reuse, R11, 0x3 ;  /* 0x0000000b06037211 */ /* 0x040fe200078e18ff */
[----:B------:R-:W-:Y:S01]  /*0420*/  IMAD R6, R6, 0x8, R13 ;  /* 0x0000000806067824 */ /* 0x000fe200078e020d */
[----:B------:R-:W-:Y:S01]  /*0430*/  LEA.HI.SX32 R11, R8, R9, 0x1c ;  /* 0x00000009080b7211 */ /* 0x000fe200078fe2ff */
[----:B------:R-:W-:Y:S01]  /*0440*/  IMAD R9, R10, UR5, R9 ;  /* 0x000000050a097c24 */ /* 0x000fe2000f8e0209 */
[-C--:B------:R-:W-:Y:S01]  /*0450*/  LEA.HI.X.SX32 R7, R12, R19.reuse, 0x1, P0 ;  /* 0x000000130c077211 */ /* 0x080fe200000f0eff */
[----:B------:R-:W-:Y:S01]  /*0460*/  IMAD R12, R15, 0x21, R0 ;  /* 0x000000210f0c7824 */ /* 0x000fe200078e0200 */
[----:B------:R-:W-:Y:S01]  /*0470*/  LEA.HI.X.SX32 R8, R14, R19, 0x1, P1 ;  /* 0x000000130e087211 */ /* 0x000fe200008f0eff */
[----:B------:R-:W-:Y:S01]  /*0480*/  IMAD.SHL.U32 R19, R0, 0x4, RZ ;  /* 0x0000000400137824 */ /* 0x000fe200078e00ff */
[----:B------:R-:W-:Y:S02]  /*0490*/  LEA R18, R18, R15, 0x2 ;  /* 0x0000000f12127211 */ /* 0x000fe400078e10ff */
[----:B------:R-:W-:-:S02]  /*04a0*/  LEA.HI R20, R17, R0, RZ, 0x4 ;  /* 0x0000000011147211 */ /* 0x000fc400078f20ff */
[----:B------:R-:W-:Y:S02]  /*04b0*/  IMNMX.U32 R22, R18, UR7, PT ;  /* 0x0000000712167c17 */ /* 0x000fe4000b800000 */
[----:B------:R-:W-:Y:S02]  /*04c0*/  LEA.HI R21, R17, R0, RZ, 0x2 ;  /* 0x0000000011157211 */ /* 0x000fe400078f10ff */
[C---:B------:R-:W-:Y:S02]  /*04d0*/  LOP3.LUT R17, R19.reuse, 0x1c, RZ, 0xc0, !PT ;  /* 0x0000001c13117812 */ /* 0x040fe400078ec0ff */
[----:B------:R-:W-:Y:S02]  /*04e0*/  LOP3.LUT R18, R19, 0x3c, RZ, 0xc0, !PT ;  /* 0x0000003c13127812 */ /* 0x000fe400078ec0ff */
[----:B------:R-:W-:Y:S02]  /*04f0*/  LOP3.LUT R19, R23, 0xffffffe0, R0, 0xe2, !PT ;  /* 0xffffffe017137812 */ /* 0x000fe400078ee200 */
[----:B------:R-:W-:-:S02]  /*0500*/  SHF.R.S32.HI R23, RZ, 0x4, R20 ;  /* 0x00000004ff177819 */ /* 0x000fc40000011414 */
[----:B------:R-:W-:Y:S02]  /*0510*/  LOP3.LUT R25, R20, 0xfffffff0, RZ, 0xc0, !PT ;  /* 0xfffffff014197812 */ /* 0x000fe400078ec0ff */
[----:B------:R-:W-:Y:S02]  /*0520*/  SHF.R.S32.HI R26, RZ, 0x1f, R24 ;  /* 0x0000001fff1a7819 */ /* 0x000fe40000011418 */
[----:B------:R-:W-:Y:S02]  /*0530*/  IADD3 R20, P0, R23, R24, RZ ;  /* 0x0000001817147210 */ /* 0x000fe40007f1e0ff */
[----:B------:R-:W-:Y:S02]  /*0540*/  SHF.R.S32.HI R29, RZ, 0x2, R21 ;  /* 0x00000002ff1d7819 */ /* 0x000fe40000011415 */
[----:B------:R-:W-:Y:S01]  /*0550*/  LOP3.LUT R27, R21, 0xfffffffc, RZ, 0xc0, !PT ;  /* 0xfffffffc151b7812 */ /* 0x000fe200078ec0ff */
[----:B------:R-:W-:Y:S01]  /*0560*/  IMAD R21, R22, UR6, RZ ;  /* 0x0000000616157c24 */ /* 0x000fe2000f8e02ff */
[----:B------:R-:W-:-:S02]  /*0570*/  LEA R10, R10, R11, 0x1 ;  /* 0x0000000b0a0a7211 */ /* 0x000fc400078e08ff */
[C---:B------:R-:W-:Y:S02]  /*0580*/  SHF.L.U32 R11, R15.reuse, 0x5, RZ ;  /* 0x000000050f0b7819 */ /* 0x040fe400000006ff */
[----:B------:R-:W-:Y:S02]  /*0590*/  LEA R13, R15, 0x15a8, 0x7 ;  /* 0x000015a80f0d7811 */ /* 0x000fe400078e38ff */
[----:B------:R-:W-:Y:S01]  /*05a0*/  IADD3 R36, -R25, R0, RZ ;  /* 0x0000000019247210 */ /* 0x000fe20007ffe1ff */
[C---:B------:R-:W-:Y:S01]  /*05b0*/  IMAD R25, R0.reuse, 0x8, R29 ;  /* 0x0000000800197824 */ /* 0x040fe200078e021d */
[----:B------:R-:W-:Y:S01]  /*05c0*/  LEA.HI.X.SX32 R22, R23, R26, 0x1, P0 ;  /* 0x0000001a17167211 */ /* 0x000fe200000f0eff */
[C---:B------:R-:W-:Y:S01]  /*05d0*/  IMAD R23, R0.reuse, 0x2, R23 ;  /* 0x0000000200177824 */ /* 0x040fe200078e0217 */
[C---:B------:R-:W-:Y:S02]  /*05e0*/  IADD3 R14, R0.reuse, 0x20, RZ ;  /* 0x00000020000e7810 */ /* 0x040fe40007ffe0ff */
[----:B------:R-:W-:-:S02]  /*05f0*/  IADD3 R15, R0, 0x40, RZ ;  /* 0x00000040000f7810 */ /* 0x000fc40007ffe0ff */
[----:B------:R-:W-:Y:S02]  /*0600*/  IADD3 R16, R0, 0x60, RZ ;  /* 0x0000006000107810 */ /* 0x000fe40007ffe0ff */
[----:B------:R-:W-:Y:S02]  /*0610*/  IADD3 R24, -R27, R0, RZ ;  /* 0x000000001b187210 */ /* 0x000fe40007ffe1ff */
[----:B------:R-:W-:Y:S02]  /*0620*/  SHF.R.S32.HI R26, RZ, 0x1f, R9 ;  /* 0x0000001fff1a7819 */ /* 0x000fe40000011409 */
.L_x_625:
[----:B------:R-:W-:Y:S01]  /*0630*/  USHF.R.S32.HI UR6, URZ, 0x1f, UR4 ;  /* 0x0000001f3f067899 */ /* 0x000fe20008011404 */
[----:B------:R-:W-:Y:S01]  /*0640*/  IMAD R27, R22, 0x54, RZ ;  /* 0x00000054161b7824 */ /* 0x000fe200078e02ff */
[----:B------:R-:W-:Y:S01]  /*0650*/  UIADD3 UR9, UP0, UR8, UR4, URZ ;  /* 0x0000000408097290 */ /* 0x000fe2000ff1e03f */
[----:B0-----:R-:W-:Y:S01]  /*0660*/  MOV R47, UR12 ;  /* 0x0000000c002f7c02 */ /* 0x001fe20008000f00 */
[----:B------:R-:W-:Y:S01]  /*0670*/  UMOV UR11, 0x54 ;  /* 0x00000054000b7882 */ /* 0x000fe20000000000 */
[----:B------:R-:W-:Y:S01]  /*0680*/  IMAD.U32 R45, RZ, RZ, UR12 ;  /* 0x0000000cff2d7e24 */ /* 0x000fe2000f8e00ff */
[----:B------:R-:W-:Y:S01]  /*0690*/  ULEA.HI.X.SX32 UR10, UR8, UR6, 0x1, UP0 ;  /* 0x00000006080a7291 */ /* 0x000fe200080f0e3f */
[----:B------:R-:W-:Y:S01]  /*06a0*/  MOV R41, UR12 ;  /* 0x0000000c00297c02 */ /* 0x000fe20008000f00 */
[----:B------:R-:W-:Y:S01]  /*06b0*/  IMAD.U32 R39, RZ, RZ, UR12 ;  /* 0x0000000cff277e24 */ /* 0x000fe2000f8e00ff */
[----:B------:R-:W-:Y:S01]  /*06c0*/  ULDC.64 UR6, c[0x0][0x160] ;  /* 0x0000580000067ab9 */ /* 0x000fe20000000a00 */
[----:B------:R-:W-:Y:S01]  /*06d0*/  IMAD R35, R7, 0x54, RZ ;  /* 0x0000005407237824 */ /* 0x000fe200078e02ff */
[----:B------:R-:W-:Y:S01]  /*06e0*/  UIMAD.WIDE.U32 UR6, UR9, UR11, UR6 ;  /* 0x0000000b090672a5 */ /* 0x000fe2000f8e0006 */
[----:B------:R-:W-:Y:S01]  /*06f0*/  MOV R43, UR12 ;  /* 0x0000000c002b7c02 */ /* 0x000fe20008000f00 */
[----:B------:R-:W-:Y:S01]  /*0700*/  UIMAD UR9, UR10, 0x54, URZ ;  /* 0x000000540a0978a4 */ /* 0x000fe2000f8e023f */
[----:B------:R-:W-:Y:S01]  /*0710*/  MOV R51, UR12 ;  /* 0x0000000c00337c02 */ /* 0x000fe20008000f00 */
[----:B------:R-:W-:-:S02]  /*0720*/  IMAD R37, R8, 0x54, RZ ;  /* 0x0000005408257824 */ /* 0x000fc400078e02ff */
[----:B------:R-:W-:Y:S01]  /*0730*/  UIADD3 UR9, UR7, UR9, URZ ;  /* 0x0000000907097290 */ /* 0x000fe2000fffe03f */
[----:B------:R-:W-:Y:S01]  /*0740*/  IMAD.U32 R31, RZ, RZ, UR7 ;  /* 0x00000007ff1f7e24 */ /* 0x000fe2000f8e00ff */
[----:B------:R-:W-:-:S04]  /*0750*/  MOV R30, UR6 ;  /* 0x00000006001e7c02 */ /* 0x000fc80008000f00 */
[----:B------:R-:W-:-:S05]  /*0760*/  MOV R31, UR9 ;  /* 0x00000009001f7c02 */ /* 0x000fca0008000f00 */
[----:B------:R-:W-:-:S04]  /*0770*/  IMAD.WIDE.U32 R28, R20, 0x54, R30 ;  /* 0x00000054141c7825 */ /* 0x000fc800078e001e */
[----:B------:R-:W-:Y:S02]  /*0780*/  IMAD.IADD R29, R29, 0x1, R27 ;  /* 0x000000011d1d7824 */ /* 0x000fe400078e021b */
[----:B------:R-:W-:-:S04]  /*0790*/  IMAD.WIDE.U32 R32, R9, 0x54, R30 ;  /* 0x0000005409207825 */ /* 0x000fc800078e001e */
[----:B------:R-:W-:-:S04]  /*07a0*/  IMAD.WIDE R48, R36, 0x4, R28 ;  /* 0x0000000424307825 */ /* 0x000fc800078e021c */
[----:B------:R-:W-:-:S04]  /*07b0*/  IMAD.WIDE.U32 R28, R4, 0x54, R30 ;  /* 0x00000054041c7825 */ /* 0x000fc800078e001e */
[----:B------:R-:W-:Y:S01]  /*07c0*/  IMAD.WIDE R46, R47, 0x54, R48 ;  /* 0x000000542f2e7825 */ /* 0x000fe200078e0230 */
[----:B------:R-:W-:Y:S01]  /*07d0*/  IADD3 R29, R29, R35, RZ ;  /* 0x000000231d1d7210 */ /* 0x000fe20007ffe0ff */
[----:B------:R-:W2:Y:S02]  /*07e0*/  LDG.E.CONSTANT R49, [R48.64+0x10] ;  /* 0x0000100e30317981 */ /* 0x000ea4000c1e9900 */
[----:B------:R-:W-:-:S04]  /*07f0*/  IMAD.WIDE.U32 R30, R5, 0x54, R30 ;  /* 0x00000054051e7825 */ /* 0x000fc800078e001e */
[----:B------:R-:W-:Y:S02]  /*0800*/  IMAD.WIDE R44, R45, 0x54, R46 ;  /* 0x000000542d2c7825 */ /* 0x000fe400078e022e */
[----:B------:R-:W3:Y:S02]  /*0810*/  LDG.E.CONSTANT R47, [R46.64+0x10] ;  /* 0x0000100e2e2f7981 */ /* 0x000ee4000c1e9900 */
[----:B------:R-:W-:Y:S02]  /*0820*/  IMAD.U32 R53, RZ, RZ, UR12 ;  /* 0x0000000cff357e24 */ /* 0x000fe4000f8e00ff */
[----:B------:R-:W-:Y:S02]  /*0830*/  IMAD.WIDE R40, R41, 0x54, R44 ;  /* 0x0000005429287825 */ /* 0x000fe400078e022c */
[----:B------:R-:W4:Y:S02]  /*0840*/  LDG.E.CONSTANT R45, [R44.64+0x10] ;  /* 0x0000100e2c2d7981 */ /* 0x000f24000c1e9900 */
[----:B------:R-:W-:-:S02]  /*0850*/  IMAD R27, R26, 0x54, RZ ;  /* 0x000000541a1b7824 */ /* 0x000fc400078e02ff */
[----:B------:R-:W-:Y:S02]  /*0860*/  IMAD.WIDE R38, R39, 0x54, R40 ;  /* 0x0000005427267825 */ /* 0x000fe400078e0228 */
[----:B------:R-:W5:Y:S02]  /*0870*/  LDG.E.CONSTANT R41, [R40.64+0x10] ;  /* 0x0000100e28297981 */ /* 0x000f64000c1e9900 */
[----:B------:R-:W-:Y:S02]  /*0880*/  IMAD.IADD R31, R31, 0x1, R37 ;  /* 0x000000011f1f7824 */ /* 0x000fe400078e0225 */
[----:B------:R-:W-:Y:S02]  /*0890*/  IMAD.WIDE R34, R43, 0x54, R38 ;  /* 0x000000542b227825 */ /* 0x000fe400078e0226 */
[----:B------:R-:W5:Y:S02]  /*08a0*/  LDG.E.CONSTANT R39, [R38.64+0x10] ;  /* 0x0000100e26277981 */ /* 0x000f64000c1e9900 */
[----:B------:R-:W-:-:S02]  /*08b0*/  IMAD.IADD R33, R33, 0x1, R27 ;  /* 0x0000000121217824 */ /* 0x000fc400078e021b */
[----:B------:R-:W-:Y:S02]  /*08c0*/  IMAD.WIDE R50, R51, 0x54, R34 ;  /* 0x0000005433327825 */ /* 0x000fe400078e0222 */
[----:B------:R-:W5:Y:S02]  /*08d0*/  LDG.E.CONSTANT R35, [R34.64+0x10] ;  /* 0x0000100e22237981 */ /* 0x000f64000c1e9900 */
[C---:B------:R-:W-:Y:S02]  /*08e0*/  IMAD.WIDE R28, R24.reuse, 0x4, R28 ;  /* 0x00000004181c7825 */ /* 0x040fe400078e021c */
[----:B------:R-:W5:Y:S02]  /*08f0*/  LDG.E.CONSTANT R33, [R32.64+0x50] ;  /* 0x0000500e20217981 */ /* 0x000f64000c1e9900 */
[----:B------:R-:W-:Y:S02]  /*0900*/  IMAD.WIDE R52, R53, 0x54, R50 ;  /* 0x0000005435347825 */ /* 0x000fe400078e0232 */
[----:B------:R-:W5:Y:S02]  /*0910*/  LDG.E.CONSTANT R51, [R50.64+0x10] ;  /* 0x0000100e32337981 */ /* 0x000f64000c1e9900 */
[----:B------:R-:W-:-:S02]  /*0920*/  IMAD.WIDE R30, R24, 0x4, R30 ;  /* 0x00000004181e7825 */ /* 0x000fc400078e021e */
[----:B------:R-:W5:Y:S04]  /*0930*/  LDG.E.CONSTANT R53, [R52.64+0x10] ;  /* 0x0000100e34357981 */ /* 0x000f68000c1e9900 */
[----:B------:R-:W5:Y:S04]  /*0940*/  LDG.E.CONSTANT R28, [R28.64] ;  /* 0x0000000e1c1c7981 */ /* 0x000f68000c1e9900 */
[----:B------:R-:W5:Y:S01]  /*0950*/  LDG.E.CONSTANT R31, [R30.64] ;  /* 0x0000000e1e1f7981 */ /* 0x000f62000c1e9900 */
[----:B------:R-:W-:-:S06]  /*0960*/  UISETP.GE.AND UP0, UPT, UR4, UR5, UPT ;  /* 0x000000050400728c */ /* 0x000fcc000bf06270 */
[----:B------:R-:W-:Y:S01]  /*0970*/  PLOP3.LUT P0, PT, PT, PT, UP0, 0x80, 0x0 ;  /* 0x000000000000781c */ /* 0x000fe20003f0f008 */
[----:B--2---:R0:W-:Y:S04]  /*0980*/  STS [R12.X4], R49 ;  /* 0x000000310c007388 */ /* 0x0041e80000004800 */
[----:B---3--:R0:W-:Y:S04]  /*0990*/  STS [R12.X4+0x210], R47 ;  /* 0x0002102f0c007388 */ /* 0x0081e80000004800 */
[----:B----4-:R0:W-:Y:S04]  /*09a0*/  STS [R12.X4+0x420], R45 ;  /* 0x0004202d0c007388 */ /* 0x0101e80000004800 */
[----:B-----5:R0:W-:Y:S04]  /*09b0*/  STS [R12.X4+0x630], R41 ;  /* 0x000630290c007388 */ /* 0x0201e80000004800 */
        /* <DEDUP_REMOVED lines=8> */
[----:B0-----:R-:W-:Y:S01]  /*0a40*/  MOV R28, UR4 ;  /* 0x00000004001c7c02 */ /* 0x001fe20008000f00 */
[----:B------:R-:W-:Y:S01]  /*0a50*/  HFMA2.MMA R41, -RZ, RZ, 0, 2.1457672119140625e-06 ;  /* 0x00000024ff297435 */ /* 0x000fe200000001ff */
[----:B------:R-:W-:-:S03]  /*0a60*/  IMAD.U32 R27, RZ, RZ, UR4 ;  /* 0x00000004ff1b7e24 */ /* 0x000fc6000f8e00ff */
[----:B------:R-:W-:Y:S02]  /*0a70*/  IMAD R39, R28, 0x8, R21 ;  /* 0x000000081c277824 */ /* 0x000fe400078e0215 */
[----:B------:R-:W-:-:S03]  /*0a80*/  LEA R40, R27, R2, 0x3 ;  /* 0x000000021b287211 */ /* 0x000fc600078e18ff */
[----:B------:R-:W-:Y:S02]  /*0a90*/  LEA.HI R28, R0, R39, RZ, 0x1d ;  /* 0x00000027001c7211 */ /* 0x000fe400078fe8ff */
[----:B------:R-:W-:-:S04]  /*0aa0*/  IMAD.WIDE.U32 R32, R40, R41, c[0x0][0x168] ;  /* 0x00005a0028207625 */ /* 0x000fc800078e0029 */
[----:B------:R-:W-:Y:S02]  /*0ab0*/  IMAD.WIDE R28, R28, R41, c[0x0][0x168] ;  /* 0x00005a001c1c7625 */ /* 0x000fe400078e0229 */
[----:B------:R-:W2:Y:S03]  /*0ac0*/  LDG.E.U16.CONSTANT R32, [R32.64] ;  /* 0x0000000e20207981 */ /* 0x000ea6000c1e9500 */
[----:B------:R-:W-:-:S05]  /*0ad0*/  IADD3 R30, P0, R17, R28, RZ ;  /* 0x0000001c111e7210 */ /* 0x000fca0007f1e0ff */
[----:B------:R-:W-:-:S05]  /*0ae0*/  IMAD.X R31, RZ, RZ, R29, P0 ;  /* 0x000000ffff1f7224 */ /* 0x000fca00000e061d */
[----:B------:R-:W3:Y:S01]  /*0af0*/  LDG.E.CONSTANT R34, [R30.64+0x4] ;  /* 0x0000040e1e227981 */ /* 0x000ee2000c1e9900 */
[----:B------:R-:W-:Y:S01]  /*0b00*/  IMAD R27, R0, 0x84, RZ ;  /* 0x00000084001b7824 */ /* 0x000fe200078e02ff */
[----:B--2---:R-:W-:Y:S02]  /*0b10*/  HADD2.F32 R35, -RZ, R32.H0_H0 ;  /* 0x20000020ff237230 */ /* 0x004fe40000004100 */
[----:B---3--:R0:W-:Y:S04]  /*0b20*/  STS [R19.X4+0x15a8], R34 ;  /* 0x0015a82213007388 */ /* 0x0081e80000004800 */
[----:B------:R1:W-:Y:S04]  /*0b30*/  STS [R18+0x17a8], R35 ;  /* 0x0017a82312007388 */ /* 0x0003e80000000800 */
[----:B------:R-:W-:Y:S06]  /*0b40*/  BAR.SYNC.DEFER_BLOCKING 0x0 ;  /* 0x0000000000007b1d */ /* 0x000fec0000010000 */
[----:B------:R-:W2:Y:S04]  /*0b50*/  LDS.U8 R54, [R25.X4+0x1188] ;  /* 0x0011880019367984 */ /* 0x000ea80000004000 */
[----:B------:R-:W3:Y:S04]  /*0b60*/  LDS R51, [R27] ;  /* 0x000000001b337984 */ /* 0x000ee80000000800 */
[----:B------:R-:W4:Y:S04]  /*0b70*/  LDS R50, [R27+0x4] ;  /* 0x000004001b327984 */ /* 0x000f280000000800 */
[----:B------:R-:W5:Y:S04]  /*0b80*/  LDS.64 R28, [R13] ;  /* 0x000000000d1c7984 */ /* 0x000f680000000a00 */
[----:B------:R-:W5:Y:S04]  /*0b90*/  LDS R49, [R27+0x8] ;  /* 0x000008001b317984 */ /* 0x000f680000000800 */
[----:B------:R-:W5:Y:S04]  /*0ba0*/  LDS.64 R30, [R13+0x8] ;  /* 0x000008000d1e7984 */ /* 0x000f680000000a00 */
[----:B------:R-:W5:Y:S04]  /*0bb0*/  LDS.U8 R53, [R25.X4+0x1189] ;  /* 0x0011890019357984 */ /* 0x000f680000004000 */
[----:B------:R-:W5:Y:S01]  /*0bc0*/  LDS R45, [R27+0xc] ;  /* 0x00000c001b2d7984 */ /* 0x000f620000000800 */
[----:B0-----:R-:W-:-:S03]  /*0bd0*/  LEA.HI R34, R14, R39, RZ, 0x1d ;  /* 0x000000270e227211 */ /* 0x001fc600078fe8ff */
[----:B------:R-:W0:Y:S02]  /*0be0*/  LDS R43, [R27+0x10] ;  /* 0x000010001b2b7984 */ /* 0x000e240000000800 */
[----:B-1----:R-:W-:Y:S02]  /*0bf0*/  IMAD.WIDE R34, R34, R41, c[0x0][0x168] ;  /* 0x00005a0022227625 */ /* 0x002fe400078e0229 */
[----:B------:R-:W-:Y:S01]  /*0c00*/  LDS.64 R32, [R13+0x10] ;  /* 0x000010000d207984 */ /* 0x000fe20000000a00 */
[----:B--2---:R-:W-:-:S03]  /*0c10*/  SHF.R.U32.HI R37, RZ, 0x4, R54 ;  /* 0x00000004ff257819 */ /* 0x004fc60000011636 */
[----:B------:R-:W1:Y:S01]  /*0c20*/  LDS R38, [R27+0x14] ;  /* 0x000014001b267984 */ /* 0x000e620000000800 */
[----:B------:R-:W-:-:S03]  /*0c30*/  LEA R37, R37, R37, 0x8 ;  /* 0x0000002525257211 */ /* 0x000fc600078e40ff */
[----:B------:R-:W-:Y:S01]  /*0c40*/  LDS R48, [R27+0x1c] ;  /* 0x00001c001b307984 */ /* 0x000fe20000000800 */
[----:B---3--:R-:W-:Y:S02]  /*0c50*/  LOP3.LUT R47, R51, 0x3030303, RZ, 0xc0, !PT ;  /* 0x03030303332f7812 */ /* 0x008fe400078ec0ff */
[----:B------:R-:W-:Y:S01]  /*0c60*/  IADD3 R56, P0, R17, R34, RZ ;  /* 0x0000002211387210 */ /* 0x000fe20007f1e0ff */
[----:B------:R-:W-:Y:S01]  /*0c70*/  IMAD R46, R37, 0x10000, R37 ;  /* 0x00010000252e7824 */ /* 0x000fe200078e0225 */
[----:B----4-:R-:W-:Y:S01]  /*0c80*/  LOP3.LUT R34, R50, 0x3030303, RZ, 0xc0, !PT ;  /* 0x0303030332227812 */ /* 0x010fe200078ec0ff */
[----:B------:R-:W2:Y:S01]  /*0c90*/  LDS R37, [R27+0x18] ;  /* 0x000018001b257984 */ /* 0x000ea20000000800 */
[----:B-----5:R-:W-:Y:S01]  /*0ca0*/  IDP.4A.S8.S8 R47, R47, R28, RZ ;  /* 0x0000001c2f2f7226 */ /* 0x020fe200000006ff */
[----:B------:R-:W-:Y:S02]  /*0cb0*/  IADD3.X R57, RZ, R35, RZ, P0, !PT ;  /* 0x00000023ff397210 */ /* 0x000fe400007fe4ff */
[----:B------:R-:W-:Y:S01]  /*0cc0*/  LDS.U8 R52, [R25.X4+0x118a] ;  /* 0x00118a0019347984 */ /* 0x000fe20000004000 */
[----:B------:R-:W-:-:S03]  /*0cd0*/  IDP.4A.S8.S8 R47, R34, R29, R47 ;  /* 0x0000001d222f7226 */ /* 0x000fc6000000062f */
[----:B------:R-:W3:Y:S01]  /*0ce0*/  LDS.64 R34, [R13+0x18] ;  /* 0x000018000d227984 */ /* 0x000ee20000000a00 */
[----:B------:R-:W-:-:S03]  /*0cf0*/  IDP.4A.S8.S8 R28, R46, R28, RZ ;  /* 0x0000001c2e1c7226 */ /* 0x000fc600000006ff */
[----:B------:R4:W5:Y:S01]  /*0d00*/  LDG.E.CONSTANT R44, [R56.64+0x4] ;  /* 0x0000040e382c7981 */ /* 0x000962000c1e9900 */
[----:B------:R-:W-:Y:S01]  /*0d10*/  IDP.4A.S8.S8 R55, R46, R29, R28 ;  /* 0x0000001d2e377226 */ /* 0x000fe2000000061c */
[----:B------:R-:W-:Y:S02]  /*0d20*/  LOP3.LUT R29, R49, 0x3030303, RZ, 0xc0, !PT ;  /* 0x03030303311d7812 */ /* 0x000fe400078ec0ff */
[----:B------:R-:W-:Y:S01]  /*0d30*/  IADD3 R28, R40, 0x4, RZ ;  /* 0x00000004281c7810 */ /* 0x000fe20007ffe0ff */
[CC--:B------:R-:W-:Y:S02]  /*0d40*/  IDP.4A.S8.S8 R55, R46.reuse, R30.reuse, R55 ;  /* 0x0000001e2e377226 */ /* 0x0c0fe40000000637 */
[----:B------:R-:W-:Y:S01]  /*0d50*/  IDP.4A.S8.S8 R29, R29, R30, R47 ;  /* 0x0000001e1d1d7226 */ /* 0x000fe2000000062f */
[----:B------:R-:W-:Y:S02]  /*0d60*/  SHF.R.U32.HI R47, RZ, 0x4, R53 ;  /* 0x00000004ff2f7819 */ /* 0x000fe40000011635 */
[----:B------:R-:W-:Y:S01]  /*0d70*/  LOP3.LUT R30, R45, 0x3030303, RZ, 0xc0, !PT ;  /* 0x030303032d1e7812 */ /* 0x000fe200078ec0ff */
[----:B------:R-:W-:-:S02]  /*0d80*/  IDP.4A.S8.S8 R59, R46, R31, R55 ;  /* 0x0000001f2e3b7226 */ /* 0x000fc40000000637 */
[----:B------:R-:W-:Y:S02]  /*0d90*/  IMAD R58, R47, 0x100, R47 ;  /* 0x000001002f3a7824 */ /* 0x000fe400078e022f */
[----:B------:R-:W-:Y:S02]  /*0da0*/  IDP.4A.S8.S8 R55, R30, R31, R29 ;  /* 0x0000001f1e377226 */ /* 0x000fe4000000061d */
[----:B------:R-:W-:Y:S01]  /*0db0*/  IMAD.WIDE.U32 R46, R28, R41, c[0x0][0x168] ;  /* 0x00005a001c2e7625 */ /* 0x000fe200078e0029 */
[----:B0-----:R-:W-:Y:S01]  /*0dc0*/  LOP3.LUT R31, R43, 0x3030303, RZ, 0xc0, !PT ;  /* 0x030303032b1f7812 */ /* 0x001fe200078ec0ff */
[----:B------:R-:W0:Y:S01]  /*0dd0*/  LDS.64 R28, [R13+0x20] ;  /* 0x000020000d1c7984 */ /* 0x000e220000000a00 */
[----:B----4-:R-:W-:Y:S02]  /*0de0*/  LEA R56, R58, R58, 0x10 ;  /* 0x0000003a3a387211 */ /* 0x010fe400078e80ff */
[----:B-1----:R-:W-:Y:S01]  /*0df0*/  LOP3.LUT R30, R38, 0x3030303, RZ, 0xc0, !PT ;  /* 0x03030303261e7812 */ /* 0x002fe200078ec0ff */
[-C--:B------:R-:W-:Y:S01]  /*0e00*/  IDP.4A.S8.S8 R31, R31, R32.reuse, RZ ;  /* 0x000000201f1f7226 */ /* 0x080fe200000006ff */
[----:B------:R1:W4:Y:S01]  /*0e10*/  LDG.E.U16.CONSTANT R46, [R46.64] ;  /* 0x0000000e2e2e7981 */ /* 0x000322000c1e9500 */
[----:B------:R-:W-:-:S02]  /*0e20*/  IDP.4A.S8.S8 R59, R56, R32, R59 ;  /* 0x00000020383b7226 */ /* 0x000fc4000000063b */
[-C--:B------:R-:W-:Y:S02]  /*0e30*/  IDP.4A.S8.S8 R32, R30, R33.reuse, R31 ;  /* 0x000000211e207226 */ /* 0x080fe4000000061f */
[----:B------:R-:W-:Y:S01]  /*0e40*/  IDP.4A.S8.S8 R59, R56, R33, R59 ;  /* 0x00000021383b7226 */ /* 0x000fe2000000063b */
[----:B------:R-:W0:Y:S01]  /*0e50*/  LDS.64 R30, [R13+0x28] ;  /* 0x000028000d1e7984 */ /* 0x000e220000000a00 */
[----:B--2---:R-:W-:-:S05]  /*0e60*/  LOP3.LUT R33, R37, 0x3030303, RZ, 0xc0, !PT ;  /* 0x0303030325217812 */ /* 0x004fca00078ec0ff */
[-C--:B---3--:R-:W-:Y:S01]  /*0e70*/  IDP.4A.S8.S8 R33, R33, R34.reuse, R32 ;  /* 0x0000002221217226 */ /* 0x088fe20000000620 */
[----:B------:R-:W-:Y:S01]  /*0e80*/  LOP3.LUT R32, R48, 0x3030303, RZ, 0xc0, !PT ;  /* 0x0303030330207812 */ /* 0x000fe200078ec0ff */
[----:B------:R-:W-:Y:S01]  /*0e90*/  IDP.4A.S8.S8 R59, R56, R34, R59 ;  /* 0x00000022383b7226 */ /* 0x000fe2000000063b */
[----:B------:R-:W-:Y:S02]  /*0ea0*/  LOP3.LUT R34, R54, 0xf, RZ, 0xc0, !PT ;  /* 0x0000000f36227812 */ /* 0x000fe400078ec0ff */
[----:B------:R-:W-:Y:S01]  /*0eb0*/  LOP3.LUT R53, R53, 0xf, RZ, 0xc0, !PT ;  /* 0x0000000f35357812 */ /* 0x000fe200078ec0ff */
[-C--:B------:R-:W-:Y:S01]  /*0ec0*/  IDP.4A.S8.S8 R33, R32, R35.reuse, R33 ;  /* 0x0000002320217226 */ /* 0x080fe20000000621 */
[----:B------:R-:W-:Y:S01]  /*0ed0*/  SHF.R.S32.HI R32, RZ, 0x2, R51 ;  /* 0x00000002ff207819 */ /* 0x000fe20000011433 */
[----:B------:R-:W2:Y:S01]  /*0ee0*/  LDS.U8 R54, [R25.X4+0x118b] ;  /* 0x00118b0019367984 */ /* 0x000ea20000004000 */
[----:B------:R-:W-:Y:S02]  /*0ef0*/  IMAD R34, R55, R34, RZ ;  /* 0x0000002237227224 */ /* 0x000fe400078e02ff */
[----:B-1----:R-:W-:Y:S01]  /*0f00*/  IDP.4A.S8.S8 R47, R56, R35, R59 ;  /* 0x00000023382f7226 */ /* 0x002fe2000000063b */
[----:B------:R-:W-:Y:S01]  /*0f10*/  LOP3.LUT R35, R32, 0x3030303, RZ, 0xc0, !PT ;  /* 0x0303030320237812 */ /* 0x000fe200078ec0ff */
[----:B------:R-:W-:-:S02]  /*0f20*/  IMAD R34, R33, R53, R34 ;  /* 0x0000003521227224 */ /* 0x000fc400078e0222 */
[----:B------:R-:W1:Y:S01]  /*0f30*/  LDS.64 R32, [R13+0x30] ;  /* 0x000030000d207984 */ /* 0x000e620000000a00 */
[----:B------:R-:W-:Y:S02]  /*0f40*/  SHF.R.S32.HI R55, RZ, 0x2, R50 ;  /* 0x00000002ff377819 */ /* 0x000fe40000011432 */
[----:B------:R-:W-:Y:S02]  /*0f50*/  SHF.R.U32.HI R53, RZ, 0x4, R52 ;  /* 0x00000004ff357819 */ /* 0x000fe40000011634 */
[----:B------:R-:W-:Y:S01]  /*0f60*/  LOP3.LUT R56, R55, 0x3030303, RZ, 0xc0, !PT ;  /* 0x0303030337387812 */ /* 0x000fe200078ec0ff */
[----:B0-----:R-:W-:Y:S02]  /*0f70*/  IDP.4A.S8.S8 R55, R35, R28, RZ ;  /* 0x0000001c23377226 */ /* 0x001fe400000006ff */
[----:B------:R-:W-:Y:S01]  /*0f80*/  IMAD R35, R53, 0x100, R53 ;  /* 0x0000010035237824 */ /* 0x000fe200078e0235 */
[----:B------:R-:W-:Y:S01]  /*0f90*/  SHF.R.S32.HI R53, RZ, 0x2, R49 ;  /* 0x00000002ff357819 */ /* 0x000fe20000011431 */
[----:B------:R-:W-:-:S03]  /*0fa0*/  IDP.4A.S8.S8 R55, R56, R29, R55 ;  /* 0x0000001d38377226 */ /* 0x000fc60000000637 */
[----:B------:R-:W-:Y:S02]  /*0fb0*/  LEA R35, R35, R35, 0x10 ;  /* 0x0000002323237211 */ /* 0x000fe400078e80ff */
[----:B------:R-:W-:-:S03]  /*0fc0*/  LOP3.LUT R53, R53, 0x3030303, RZ, 0xc0, !PT ;  /* 0x0303030335357812 */ /* 0x000fc600078ec0ff */
[----:B------:R-:W-:Y:S02]  /*0fd0*/  IDP.4A.S8.S8 R28, R35, R28, RZ ;  /* 0x0000001c231c7226 */ /* 0x000fe400000006ff */
[-C--:B------:R-:W-:Y:S01]  /*0fe0*/  IDP.4A.S8.S8 R57, R53, R30.reuse, R55 ;  /* 0x0000001e35397226 */ /* 0x080fe20000000637 */
[----:B------:R-:W-:Y:S01]  /*0ff0*/  SHF.R.S32.HI R53, RZ, 0x2, R45 ;  /* 0x00000002ff357819 */ /* 0x000fe2000001142d */
[----:B------:R-:W-:Y:S02]  /*1000*/  IDP.4A.S8.S8 R55, R35, R29, R28 ;  /* 0x0000001d23377226 */ /* 0x000fe4000000061c */
[----:B------:R-:W0:Y:S01]  /*1010*/  LDS.64 R28, [R13+0x38] ;  /* 0x000038000d1c7984 */ /* 0x000e220000000a00 */
[----:B------:R-:W-:Y:S01]  /*1020*/  LOP3.LUT R56, R53, 0x3030303, RZ, 0xc0, !PT ;  /* 0x0303030335387812 */ /* 0x000fe200078ec0ff */
[----:B------:R-:W-:Y:S01]  /*1030*/  IDP.4A.S8.S8 R58, R35, R30, R55 ;  /* 0x0000001e233a7226 */ /* 0x000fe20000000637 */
[----:B------:R-:W-:-:S03]  /*1040*/  SHF.R.S32.HI R30, RZ, 0x2, R43 ;  /* 0x00000002ff1e7819 */ /* 0x000fc6000001142b */
[-C--:B------:R-:W-:Y:S02]  /*1050*/  IDP.4A.S8.S8 R53, R56, R31.reuse, R57 ;  /* 0x0000001f38357226 */ /* 0x080fe40000000639 */
[----:B------:R-:W-:Y:S01]  /*1060*/  IDP.4A.S8.S8 R31, R35, R31, R58 ;  /* 0x0000001f231f7226 */ /* 0x000fe2000000063a */
[----:B------:R-:W-:Y:S02]  /*1070*/  LOP3.LUT R35, R30, 0x3030303, RZ, 0xc0, !PT ;  /* 0x030303031e237812 */ /* 0x000fe400078ec0ff */
[----:B--2---:R-:W-:Y:S02]  /*1080*/  SHF.R.U32.HI R55, RZ, 0x4, R54 ;  /* 0x00000004ff377819 */ /* 0x004fe40000011636 */
[----:B------:R-:W-:Y:S01]  /*1090*/  SHF.R.S32.HI R30, RZ, 0x2, R38 ;  /* 0x00000002ff1e7819 */ /* 0x000fe20000011426 */
[----:B-1----:R-:W-:Y:S02]  /*10a0*/  IDP.4A.S8.S8 R56, R35, R32, RZ ;  /* 0x0000002023387226 */ /* 0x002fe400000006ff */
[----:B------:R-:W-:Y:S01]  /*10b0*/  IMAD R55, R55, 0x100, R55 ;  /* 0x0000010037377824 */ /* 0x000fe200078e0237 */
[----:B------:R-:W-:Y:S01]  /*10c0*/  LOP3.LUT R30, R30, 0x3030303, RZ, 0xc0, !PT ;  /* 0x030303031e1e7812 */ /* 0x000fe200078ec0ff */
[----:B------:R-:W1:Y:S03]  /*10d0*/  LDS.U8 R35, [R25.X4+0x118c] ;  /* 0x00118c0019237984 */ /* 0x000e660000004000 */
[----:B------:R-:W-:Y:S01]  /*10e0*/  LEA R55, R55, R55, 0x10 ;  /* 0x0000003737377211 */ /* 0x000fe200078e80ff */
[----:B------:R-:W-:Y:S01]  /*10f0*/  IDP.4A.S8.S8 R56, R30, R33, R56 ;  /* 0x000000211e387226 */ /* 0x000fe20000000638 */
[----:B------:R-:W-:-:S03]  /*1100*/  SHF.R.S32.HI R30, RZ, 0x2, R37 ;  /* 0x00000002ff1e7819 */ /* 0x000fc60000011425 */
[----:B------:R-:W-:Y:S01]  /*1110*/  IDP.4A.S8.S8 R32, R55, R32, R31 ;  /* 0x0000002037207226 */ /* 0x000fe2000000061f */
[----:B------:R-:W-:Y:S02]  /*1120*/  LOP3.LUT R57, R30, 0x3030303, RZ, 0xc0, !PT ;  /* 0x030303031e397812 */ /* 0x000fe400078ec0ff */
[----:B------:R-:W2:Y:S01]  /*1130*/  LDS.64 R30, [R13+0x40] ;  /* 0x000040000d1e7984 */ /* 0x000ea20000000a00 */
[----:B------:R-:W-:Y:S02]  /*1140*/  LOP3.LUT R52, R52, 0xf, RZ, 0xc0, !PT ;  /* 0x0000000f34347812 */ /* 0x000fe400078ec0ff */
[----:B0-----:R-:W-:Y:S01]  /*1150*/  IDP.4A.S8.S8 R57, R57, R28, R56 ;  /* 0x0000001c39397226 */ /* 0x001fe20000000638 */
[----:B------:R-:W-:-:S04]  /*1160*/  SHF.R.S32.HI R56, RZ, 0x2, R48 ;  /* 0x00000002ff387819 */ /* 0x000fc80000011430 */
[----:B------:R-:W-:Y:S01]  /*1170*/  LOP3.LUT R56, R56, 0x3030303, RZ, 0xc0, !PT ;  /* 0x0303030338387812 */ /* 0x000fe200078ec0ff */
[----:B------:R-:W-:Y:S01]  /*1180*/  IMAD R53, R53, R52, RZ ;  /* 0x0000003435357224 */ /* 0x000fe200078e02ff */
[----:B------:R-:W-:Y:S01]  /*1190*/  LOP3.LUT R54, R54, 0xf, RZ, 0xc0, !PT ;  /* 0x0000000f36367812 */ /* 0x000fe200078ec0ff */
[C---:B------:R-:W-:Y:S02]  /*11a0*/  IDP.4A.S8.S8 R52, R55.reuse, R33, R32 ;  /* 0x0000002137347226 */ /* 0x040fe40000000620 */
[-C--:B------:R-:W-:Y:S01]  /*11b0*/  IDP.4A.S8.S8 R56, R56, R29.reuse, R57 ;  /* 0x0000001d38387226 */ /* 0x080fe20000000639 */
[----:B------:R-:W0:Y:S01]  /*11c0*/  LDS.64 R32, [R13+0x48] ;  /* 0x000048000d207984 */ /* 0x000e220000000a00 */
[C---:B------:R-:W-:Y:S01]  /*11d0*/  IDP.4A.S8.S8 R52, R55.reuse, R28, R52 ;  /* 0x0000001c37347226 */ /* 0x040fe20000000634 */
[----:B------:R-:W-:Y:S01]  /*11e0*/  SHF.R.S32.HI R28, RZ, 0x4, R51 ;  /* 0x00000004ff1c7819 */ /* 0x000fe20000011433 */
[----:B------:R-:W-:Y:S02]  /*11f0*/  IMAD R53, R56, R54, R53 ;  /* 0x0000003638357224 */ /* 0x000fe400078e0235 */
[----:B------:R-:W3:Y:S01]  /*1200*/  LDS.U8 R54, [R25.X4+0x118d] ;  /* 0x00118d0019367984 */ /* 0x000ee20000004000 */
[----:B------:R-:W-:Y:S01]  /*1210*/  IDP.4A.S8.S8 R52, R55, R29, R52 ;  /* 0x0000001d37347226 */ /* 0x000fe20000000634 */
[----:B------:R-:W-:-:S02]  /*1220*/  LOP3.LUT R29, R28, 0x3030303, RZ, 0xc0, !PT ;  /* 0x030303031c1d7812 */ /* 0x000fc400078ec0ff */
[----:B------:R-:W-:Y:S02]  /*1230*/  SHF.R.S32.HI R28, RZ, 0x4, R50 ;  /* 0x00000004ff1c7819 */ /* 0x000fe40000011432 */
[----:B-1----:R-:W-:Y:S02]  /*1240*/  SHF.R.U32.HI R56, RZ, 0x4, R35 ;  /* 0x00000004ff387819 */ /* 0x002fe40000011623 */
[----:B------:R-:W-:Y:S01]  /*1250*/  LOP3.LUT R28, R28, 0x3030303, RZ, 0xc0, !PT ;  /* 0x030303031c1c7812 */ /* 0x000fe200078ec0ff */
[----:B--2---:R-:W-:Y:S02]  /*1260*/  IDP.4A.S8.S8 R29, R29, R30, RZ ;  /* 0x0000001e1d1d7226 */ /* 0x004fe400000006ff */
[----:B------:R-:W-:Y:S02]  /*1270*/  IMAD R55, R56, 0x100, R56 ;  /* 0x0000010038377824 */ /* 0x000fe400078e0238 */
[----:B------:R-:W-:Y:S02]  /*1280*/  IDP.4A.S8.S8 R56, R28, R31, R29 ;  /* 0x0000001f1c387226 */ /* 0x000fe4000000061d */
[----:B------:R-:W1:Y:S01]  /*1290*/  LDS.64 R28, [R13+0x50] ;  /* 0x000050000d1c7984 */ /* 0x000e620000000a00 */
[----:B------:R-:W-:-:S05]  /*12a0*/  LEA R55, R55, R55, 0x10 ;  /* 0x0000003737377211 */ /* 0x000fca00078e80ff */
[----:B------:R-:W-:-:S04]  /*12b0*/  IDP.4A.S8.S8 R30, R55, R30, RZ ;  /* 0x0000001e371e7226 */ /* 0x000fc800000006ff */
[----:B------:R-:W-:Y:S01]  /*12c0*/  IDP.4A.S8.S8 R57, R55, R31, R30 ;  /* 0x0000001f37397226 */ /* 0x000fe2000000061e */
[----:B------:R-:W-:-:S04]  /*12d0*/  SHF.R.S32.HI R30, RZ, 0x4, R49 ;  /* 0x00000004ff1e7819 */ /* 0x000fc80000011431 */
[----:B------:R-:W-:Y:S02]  /*12e0*/  LOP3.LUT R31, R30, 0x3030303, RZ, 0xc0, !PT ;  /* 0x030303031e1f7812 */ /* 0x000fe400078ec0ff */
[----:B------:R-:W-:-:S03]  /*12f0*/  SHF.R.S32.HI R30, RZ, 0x4, R45 ;  /* 0x00000004ff1e7819 */ /* 0x000fc6000001142d */
[-C--:B0-----:R-:W-:Y:S01]  /*1300*/  IDP.4A.S8.S8 R56, R31, R32.reuse, R56 ;  /* 0x000000201f387226 */ /* 0x081fe20000000638 */
[----:B------:R-:W-:Y:S01]  /*1310*/  LOP3.LUT R30, R30, 0x3030303, RZ, 0xc0, !PT ;  /* 0x030303031e1e7812 */ /* 0x000fe200078ec0ff */
[----:B------:R-:W-:Y:S01]  /*1320*/  IDP.4A.S8.S8 R32, R55, R32, R57 ;  /* 0x0000002037207226 */ /* 0x000fe20000000639 */
[----:B---3--:R-:W-:-:S03]  /*1330*/  SHF.R.U32.HI R31, RZ, 0x4, R54 ;  /* 0x00000004ff1f7819 */ /* 0x008fc60000011636 */
[-C--:B------:R-:W-:Y:S02]  /*1340*/  IDP.4A.S8.S8 R56, R30, R33.reuse, R56 ;  /* 0x000000211e387226 */ /* 0x080fe40000000638 */
[----:B------:R-:W-:Y:S02]  /*1350*/  IDP.4A.S8.S8 R30, R55, R33, R32 ;  /* 0x00000021371e7226 */ /* 0x000fe40000000620 */
[----:B------:R-:W-:Y:S01]  /*1360*/  IMAD R55, R31, 0x100, R31 ;  /* 0x000001001f377824 */ /* 0x000fe200078e021f */
[----:B------:R-:W-:Y:S01]  /*1370*/  SHF.R.S32.HI R31, RZ, 0x4, R43 ;  /* 0x00000004ff1f7819 */ /* 0x000fe2000001142b */
[----:B------:R-:W0:Y:S01]  /*1380*/  LDS.64 R32, [R13+0x58] ;  /* 0x000058000d207984 */ /* 0x000e220000000a00 */
[----:B------:R-:W-:Y:S02]  /*1390*/  LOP3.LUT R35, R35, 0xf, RZ, 0xc0, !PT ;  /* 0x0000000f23237812 */ /* 0x000fe400078ec0ff */
[----:B------:R-:W-:Y:S02]  /*13a0*/  LOP3.LUT R31, R31, 0x3030303, RZ, 0xc0, !PT ;  /* 0x030303031f1f7812 */ /* 0x000fe400078ec0ff */
[----:B------:R-:W-:Y:S01]  /*13b0*/  LEA R55, R55, R55, 0x10 ;  /* 0x0000003737377211 */ /* 0x000fe200078e80ff */
[----:B------:R-:W-:-:S02]  /*13c0*/  IMAD R56, R56, R35, RZ ;  /* 0x0000002338387224 */ /* 0x000fc400078e02ff */
[-C--:B-1----:R-:W-:Y:S01]  /*13d0*/  IDP.4A.S8.S8 R31, R31, R28.reuse, RZ ;  /* 0x0000001c1f1f7226 */ /* 0x082fe200000006ff */
[----:B------:R-:W1:Y:S01]  /*13e0*/  LDS.U8 R35, [R25.X4+0x118e] ;  /* 0x00118e0019237984 */ /* 0x000e620000004000 */
[----:B------:R-:W-:Y:S01]  /*13f0*/  IDP.4A.S8.S8 R30, R55, R28, R30 ;  /* 0x0000001c371e7226 */ /* 0x000fe2000000061e */
[----:B------:R-:W-:-:S04]  /*1400*/  SHF.R.S32.HI R28, RZ, 0x4, R38 ;  /* 0x00000004ff1c7819 */ /* 0x000fc80000011426 */
[----:B------:R-:W-:Y:S01]  /*1410*/  LOP3.LUT R28, R28, 0x3030303, RZ, 0xc0, !PT ;  /* 0x030303031c1c7812 */ /* 0x000fe200078ec0ff */
[----:B------:R-:W-:-:S04]  /*1420*/  IDP.4A.S8.S8 R30, R55, R29, R30 ;  /* 0x0000001d371e7226 */ /* 0x000fc8000000061e */
[----:B------:R-:W-:Y:S02]  /*1430*/  IDP.4A.S8.S8 R57, R28, R29, R31 ;  /* 0x0000001d1c397226 */ /* 0x000fe4000000061f */
[----:B------:R-:W2:Y:S01]  /*1440*/  LDS.64 R28, [R13+0x60] ;  /* 0x000060000d1c7984 */ /* 0x000ea20000000a00 */
[----:B------:R-:W-:-:S04]  /*1450*/  SHF.R.S32.HI R31, RZ, 0x4, R37 ;  /* 0x00000004ff1f7819 */ /* 0x000fc80000011425 */
[----:B------:R-:W-:Y:S02]  /*1460*/  LOP3.LUT R31, R31, 0x3030303, RZ, 0xc0, !PT ;  /* 0x030303031f1f7812 */ /* 0x000fe400078ec0ff */
[----:B------:R-:W-:-:S03]  /*1470*/  SHF.R.S32.HI R51, RZ, 0x6, R51 ;  /* 0x00000006ff337819 */ /* 0x000fc60000011433 */
[-C--:B0-----:R-:W-:Y:S01]  /*1480*/  IDP.4A.S8.S8 R57, R31, R32.reuse, R57 ;  /* 0x000000201f397226 */ /* 0x081fe20000000639 */
[----:B------:R-:W-:Y:S01]  /*1490*/  SHF.R.S32.HI R31, RZ, 0x4, R48 ;  /* 0x00000004ff1f7819 */ /* 0x000fe20000011430 */
[----:B------:R-:W-:-:S03]  /*14a0*/  IDP.4A.S8.S8 R32, R55, R32, R30 ;  /* 0x0000002037207226 */ /* 0x000fc6000000061e */
[----:B------:R-:W-:Y:S01]  /*14b0*/  LOP3.LUT R58, R31, 0x3030303, RZ, 0xc0, !PT ;  /* 0x030303031f3a7812 */ /* 0x000fe200078ec0ff */
[-C--:B------:R-:W-:Y:S01]  /*14c0*/  IDP.4A.S8.S8 R55, R55, R33.reuse, R32 ;  /* 0x0000002137377226 */ /* 0x080fe20000000620 */
[----:B------:R-:W0:Y:S01]  /*14d0*/  LDS.64 R30, [R13+0x68] ;  /* 0x000068000d1e7984 */ /* 0x000e220000000a00 */
[----:B------:R-:W-:Y:S02]  /*14e0*/  SHF.R.S32.HI R32, RZ, 0x6, R50 ;  /* 0x00000006ff207819 */ /* 0x000fe40000011432 */
[----:B------:R-:W-:Y:S01]  /*14f0*/  IDP.4A.S8.S8 R57, R58, R33, R57 ;  /* 0x000000213a397226 */ /* 0x000fe20000000639 */
[----:B------:R-:W3:Y:S01]  /*1500*/  LDS.U8 R50, [R25.X4+0x118f] ;  /* 0x00118f0019327984 */ /* 0x000ee20000004000 */
[----:B-1----:R-:W-:Y:S02]  /*1510*/  SHF.R.U32.HI R33, RZ, 0x4, R35 ;  /* 0x00000004ff217819 */ /* 0x002fe40000011623 */
[----:B------:R-:W-:Y:S02]  /*1520*/  LOP3.LUT R54, R54, 0xf, RZ, 0xc0, !PT ;  /* 0x0000000f36367812 */ /* 0x000fe400078ec0ff */
[----:B------:R-:W-:Y:S01]  /*1530*/  LOP3.LUT R51, R51, 0x3030303, RZ, 0xc0, !PT ;  /* 0x0303030333337812 */ /* 0x000fe200078ec0ff */
[----:B------:R-:W-:Y:S01]  /*1540*/  IMAD R33, R33, 0x100, R33 ;  /* 0x0000010021217824 */ /* 0x000fe200078e0221 */
[----:B------:R-:W-:Y:S01]  /*1550*/  LOP3.LUT R32, R32, 0x3030303, RZ, 0xc0, !PT ;  /* 0x0303030320207812 */ /* 0x000fe200078ec0ff */
[----:B------:R-:W-:-:S02]  /*1560*/  IMAD R54, R57, R54, R56 ;  /* 0x0000003639367224 */ /* 0x000fc400078e0238 */
[----:B--2---:R-:W-:Y:S01]  /*1570*/  IDP.4A.S8.S8 R57, R51, R28, RZ ;  /* 0x0000001c33397226 */ /* 0x004fe200000006ff */
[----:B------:R-:W-:-:S03]  /*1580*/  LEA R51, R33, R33, 0x10 ;  /* 0x0000002121337211 */ /* 0x000fc600078e80ff */
[----:B------:R-:W-:Y:S02]  /*1590*/  IDP.4A.S8.S8 R57, R32, R29, R57 ;  /* 0x0000001d20397226 */ /* 0x000fe40000000639 */
[----:B------:R-:W1:Y:S01]  /*15a0*/  LDS.64 R32, [R13+0x70] ;  /* 0x000070000d207984 */ /* 0x000e620000000a00 */
[----:B------:R-:W-:Y:S01]  /*15b0*/  IDP.4A.S8.S8 R56, R51, R28, RZ ;  /* 0x0000001c33387226 */ /* 0x000fe200000006ff */
[----:B------:R-:W-:-:S03]  /*15c0*/  SHF.R.S32.HI R28, RZ, 0x6, R49 ;  /* 0x00000006ff1c7819 */ /* 0x000fc60000011431 */
[----:B------:R-:W-:Y:S01]  /*15d0*/  IDP.4A.S8.S8 R49, R51, R29, R56 ;  /* 0x0000001d33317226 */ /* 0x000fe20000000638 */
[----:B------:R-:W-:Y:S02]  /*15e0*/  LOP3.LUT R56, R28, 0x3030303, RZ, 0xc0, !PT ;  /* 0x030303031c387812 */ /* 0x000fe400078ec0ff */
[----:B------:R-:W2:Y:S01]  /*15f0*/  LDS.64 R28, [R13+0x78] ;  /* 0x000078000d1c7984 */ /* 0x000ea20000000a00 */
[----:B------:R-:W-:Y:S02]  /*1600*/  SHF.R.S32.HI R45, RZ, 0x6, R45 ;  /* 0x00000006ff2d7819 */ /* 0x000fe4000001142d */
[----:B------:R-:W-:Y:S01]  /*1610*/  SHF.R.S32.HI R43, RZ, 0x6, R43 ;  /* 0x00000006ff2b7819 */ /* 0x000fe2000001142b */
[-C--:B0-----:R-:W-:Y:S01]  /*1620*/  IDP.4A.S8.S8 R57, R56, R30.reuse, R57 ;  /* 0x0000001e38397226 */ /* 0x081fe20000000639 */
[----:B------:R-:W-:Y:S02]  /*1630*/  LOP3.LUT R56, R45, 0x3030303, RZ, 0xc0, !PT ;  /* 0x030303032d387812 */ /* 0x000fe400078ec0ff */
[----:B---3--:R-:W-:Y:S01]  /*1640*/  SHF.R.U32.HI R45, RZ, 0x4, R50 ;  /* 0x00000004ff2d7819 */ /* 0x008fe20000011632 */
[----:B------:R-:W-:-:S04]  /*1650*/  IDP.4A.S8.S8 R30, R51, R30, R49 ;  /* 0x0000001e331e7226 */ /* 0x000fc80000000631 */
[----:B------:R-:W-:Y:S01]  /*1660*/  IMAD R45, R45, 0x100, R45 ;  /* 0x000001002d2d7824 */ /* 0x000fe200078e022d */
[----:B------:R-:W-:Y:S01]  /*1670*/  SHF.R.S32.HI R38, RZ, 0x6, R38 ;  /* 0x00000006ff267819 */ /* 0x000fe20000011426 */
[-C--:B------:R-:W-:Y:S01]  /*1680*/  IDP.4A.S8.S8 R56, R56, R31.reuse, R57 ;  /* 0x0000001f38387226 */ /* 0x080fe20000000639 */
[----:B------:R-:W-:Y:S01]  /*1690*/  LOP3.LUT R43, R43, 0x3030303, RZ, 0xc0, !PT ;  /* 0x030303032b2b7812 */ /* 0x000fe200078ec0ff */
[----:B------:R-:W-:Y:S01]  /*16a0*/  IDP.4A.S8.S8 R31, R51, R31, R30 ;  /* 0x0000001f331f7226 */ /* 0x000fe2000000061e */
[----:B------:R-:W-:Y:S02]  /*16b0*/  LEA R51, R45, R45, 0x10 ;  /* 0x0000002d2d337211 */ /* 0x000fe400078e80ff */
[----:B------:R-:W-:Y:S02]  /*16c0*/  LOP3.LUT R38, R38, 0x3030303, RZ, 0xc0, !PT ;  /* 0x0303030326267812 */ /* 0x000fe400078ec0ff */
[----:B------:R-:W-:Y:S02]  /*16d0*/  SHF.R.S32.HI R37, RZ, 0x6, R37 ;  /* 0x00000006ff257819 */ /* 0x000fe40000011425 */
[----:B------:R-:W-:Y:S01]  /*16e0*/  LOP3.LUT R35, R35, 0xf, RZ, 0xc0, !PT ;  /* 0x0000000f23237812 */ /* 0x000fe200078ec0ff */
[----:B-1----:R-:W-:-:S02]  /*16f0*/  IDP.4A.S8.S8 R43, R43, R32, RZ ;  /* 0x000000202b2b7226 */ /* 0x002fc400000006ff */
[----:B------:R-:W-:Y:S01]  /*1700*/  IDP.4A.S8.S8 R58, R51, R32, R31 ;  /* 0x00000020333a7226 */ /* 0x000fe2000000061f */
[----:B------:R-:W-:Y:S01]  /*1710*/  LOP3.LUT R37, R37, 0x3030303, RZ, 0xc0, !PT ;  /* 0x0303030325257812 */ /* 0x000fe200078ec0ff */
[-C--:B------:R-:W-:Y:S01]  /*1720*/  IDP.4A.S8.S8 R38, R38, R33.reuse, R43 ;  /* 0x0000002126267226 */ /* 0x080fe2000000062b */
[----:B------:R-:W-:Y:S01]  /*1730*/  IADD3 R49, R11, 0x8, RZ ;  /* 0x000000080b317810 */ /* 0x000fe20007ffe0ff */
[----:B------:R-:W-:Y:S01]  /*1740*/  IDP.4A.S8.S8 R33, R51, R33, R58 ;  /* 0x0000002133217226 */ /* 0x000fe2000000063a */
[----:B------:R-:W-:Y:S01]  /*1750*/  SHF.R.S32.HI R58, RZ, 0x1f, R11 ;  /* 0x0000001fff3a7819 */ /* 0x000fe2000001140b */
[----:B------:R-:W-:Y:S01]  /*1760*/  IMAD R56, R56, R35, RZ ;  /* 0x0000002338387224 */ /* 0x000fe200078e02ff */
[C---:B------:R-:W-:Y:S02]  /*1770*/  IADD3 R35, R11.reuse, 0x10, RZ ;  /* 0x000000100b237810 */ /* 0x040fe40007ffe0ff */
[----:B------:R-:W-:Y:S01]  /*1780*/  IADD3 R60, R11, 0x18, RZ ;  /* 0x000000180b3c7810 */ /* 0x000fe20007ffe0ff */
[----:B--2---:R-:W-:Y:S01]  /*1790*/  IDP.4A.S8.S8 R38, R37, R28, R38 ;  /* 0x0000001c25267226 */ /* 0x004fe20000000626 */
[----:B------:R-:W-:Y:S01]  /*17a0*/  SHF.R.S32.HI R48, RZ, 0x6, R48 ;  /* 0x00000006ff307819 */ /* 0x000fe20000011430 */
[----:B------:R-:W0:Y:S01]  /*17b0*/  LDS R32, [R23.X4+0x1080] ;  /* 0x0010800017207984 */ /* 0x000e220000004800 */
[----:B------:R-:W-:-:S02]  /*17c0*/  LEA.HI R37, R58, R11, RZ, 0x3 ;  /* 0x0000000b3a257211 */ /* 0x000fc400078f18ff */
[----:B------:R-:W-:Y:S02]  /*17d0*/  SHF.R.S32.HI R30, RZ, 0x1f, R49 ;  /* 0x0000001fff1e7819 */ /* 0x000fe40000011431 */
[----:B------:R-:W-:Y:S02]  /*17e0*/  SHF.R.S32.HI R58, RZ, 0x1f, R35 ;  /* 0x0000001fff3a7819 */ /* 0x000fe40000011423 */
[----:B------:R-:W-:Y:S02]  /*17f0*/  SHF.R.S32.HI R31, RZ, 0x1f, R60 ;  /* 0x0000001fff1f7819 */ /* 0x000fe4000001143c */
[----:B------:R-:W-:Y:S02]  /*1800*/  LOP3.LUT R48, R48, 0x3030303, RZ, 0xc0, !PT ;  /* 0x0303030330307812 */ /* 0x000fe400078ec0ff */
[----:B------:R-:W-:Y:S02]  /*1810*/  LEA.HI R30, R30, R49, RZ, 0x3 ;  /* 0x000000311e1e7211 */ /* 0x000fe400078f18ff */
[----:B------:R-:W-:-:S02]  /*1820*/  LEA.HI R58, R58, R35, RZ, 0x3 ;  /* 0x000000233a3a7211 */ /* 0x000fc400078f18ff */
[----:B------:R-:W-:Y:S01]  /*1830*/  LEA.HI R31, R31, R60, RZ, 0x3 ;  /* 0x0000003c1f1f7211 */ /* 0x000fe200078f18ff */
[----:B------:R1:W-:Y:S01]  /*1840*/  I2F R49, R34 ;  /* 0x0000002200317306 */ /* 0x0003e20000201400 */
[----:B------:R-:W-:Y:S01]  /*1850*/  IDP.4A.S8.S8 R59, R48, R29, R38 ;  /* 0x0000001d303b7226 */ /* 0x000fe20000000626 */
[----:B------:R-:W-:Y:S02]  /*1860*/  SHF.R.S32.HI R37, RZ, 0x3, R37 ;  /* 0x00000003ff257819 */ /* 0x000fe40000011425 */
[----:B------:R-:W-:Y:S02]  /*1870*/  SHF.R.S32.HI R35, RZ, 0x3, R30 ;  /* 0x00000003ff237819 */ /* 0x000fe4000001141e */
[----:B------:R-:W-:Y:S01]  /*1880*/  SHF.R.S32.HI R38, RZ, 0x3, R31 ;  /* 0x00000003ff267819 */ /* 0x000fe2000001141f */
[----:B------:R-:W2:Y:S01]  /*1890*/  LDS R57, [R37.X4+0x17a8] ;  /* 0x0017a80025397984 */ /* 0x000ea20000004800 */
[----:B-1----:R-:W-:-:S03]  /*18a0*/  SHF.R.S32.HI R34, RZ, 0x3, R58 ;  /* 0x00000003ff227819 */ /* 0x002fc6000001143a */
[----:B------:R-:W-:Y:S04]  /*18b0*/  LDS R31, [R35.X4+0x17a8] ;  /* 0x0017a800231f7984 */ /* 0x000fe80000004800 */
[----:B------:R-:W-:Y:S04]  /*18c0*/  LDS R30, [R34.X4+0x17a8] ;  /* 0x0017a800221e7984 */ /* 0x000fe80000004800 */
[----:B------:R-:W-:Y:S04]  /*18d0*/  LDS R43, [R38.X4+0x17a8] ;  /* 0x0017a800262b7984 */ /* 0x000fe80000004800 */
[----:B------:R-:W-:Y:S01]  /*18e0*/  BAR.SYNC.DEFER_BLOCKING 0x0 ;  /* 0x0000000000007b1d */ /* 0x000fe20000010000 */
[----:B----4-:R-:W-:-:S05]  /*18f0*/  HADD2.F32 R61, -RZ, R46.H0_H0 ;  /* 0x2000002eff3d7230 */ /* 0x010fca0000004100 */
[----:B-----5:R1:W-:Y:S04]  /*1900*/  STS [R19.X4+0x15a8], R44 ;  /* 0x0015a82c13007388 */ /* 0x0203e80000004800 */
[----:B------:R-:W-:Y:S04]  /*1910*/  STS [R18+0x17a8], R61 ;  /* 0x0017a83d12007388 */ /* 0x000fe80000000800 */
[----:B------:R-:W-:Y:S01]  /*1920*/  BAR.SYNC.DEFER_BLOCKING 0x0 ;  /* 0x0000000000007b1d */ /* 0x000fe20000010000 */
[----:B------:R-:W-:-:S05]  /*1930*/  LOP3.LUT R46, R50, 0xf, RZ, 0xc0, !PT ;  /* 0x0000000f322e7812 */ /* 0x000fca00078ec0ff */
[----:B------:R3:W-:Y:S01]  /*1940*/  I2F R45, R54 ;  /* 0x00000036002d7306 */ /* 0x0007e20000201400 */
[----:B------:R-:W-:-:S07]  /*1950*/  IDP.4A.S8.S8 R28, R51, R28, R33 ;  /* 0x0000001c331c7226 */ /* 0x000fce0000000621 */
[----:B------:R-:W4:Y:S01]  /*1960*/  I2F R47, R47 ;  /* 0x0000002f002f7306 */ /* 0x000f220000201400 */
[----:B------:R-:W-:Y:S01]  /*1970*/  IMAD R46, R59, R46, R56 ;  /* 0x0000002e3b2e7224 */ /* 0x000fe200078e0238 */
[----:B---3--:R-:W3:Y:S01]  /*1980*/  LDS.U8 R54, [R25.X4+0x1190] ;  /* 0x0011900019367984 */ /* 0x008ee20000004000 */
[----:B------:R-:W-:Y:S01]  /*1990*/  IDP.4A.S8.S8 R59, R51, R29, R28 ;  /* 0x0000001d333b7226 */ /* 0x000fe2000000061c */
[--C-:B0-----:R-:W-:Y:S02]  /*19a0*/  HADD2.F32 R56, -RZ, R32.reuse.H1_H1 ;  /* 0x30000020ff387230 */ /* 0x101fe40000004100 */
[----:B------:R-:W-:Y:S01]  /*19b0*/  LDS R51, [R27+0x20] ;  /* 0x000020001b337984 */ /* 0x000fe20000000800 */
[----:B-1----:R-:W-:Y:S02]  /*19c0*/  HADD2.F32 R44, -RZ, R32.H0_H0 ;  /* 0x20000020ff2c7230 */ /* 0x002fe40000004100 */
[----:B----4-:R-:W-:Y:S01]  /*19d0*/  FMUL.FTZ R47, R56, R47 ;  /* 0x0000002f382f7220 */ /* 0x010fe20000410000 */
[----:B------:R-:W0:Y:S04]  /*19e0*/  LDS R50, [R27+0x24] ;  /* 0x000024001b327984 */ /* 0x000e280000000800 */
[----:B------:R-:W1:Y:S01]  /*19f0*/  LDS.64 R32, [R13] ;  /* 0x000000000d207984 */ /* 0x000e620000000a00 */
[----:B------:R-:W4:Y:S01]  /*1a00*/  I2F R52, R52 ;  /* 0x0000003400347306 */ /* 0x000f220000201400 */
[----:B------:R-:W-:-:S02]  /*1a10*/  FFMA.FTZ R47, R44, R49, -R47 ;  /* 0x000000312c2f7223 */ /* 0x000fc4000001082f */
[----:B------:R-:W5:Y:S04]  /*1a20*/  LDS R49, [R27+0x28] ;  /* 0x000028001b317984 */ /* 0x000f680000000800 */
[----:B------:R-:W1:Y:S01]  /*1a30*/  LDS.64 R28, [R13+0x8] ;  /* 0x000008000d1c7984 */ /* 0x000e620000000a00 */
[----:B------:R-:W3:Y:S01]  /*1a40*/  I2F R55, R55 ;  /* 0x0000003700377306 */ /* 0x000ee20000201400 */
[----:B--2---:R-:W-:Y:S02]  /*1a50*/  FFMA.FTZ R42, R47, R57, R42 ;  /* 0x000000392f2a7223 */ /* 0x004fe4000001002a */
[----:B------:R-:W2:Y:S05]  /*1a60*/  LDS R48, [R27+0x2c] ;  /* 0x00002c001b307984 */ /* 0x000eaa0000000800 */
[----:B------:R-:W0:Y:S08]  /*1a70*/  I2F R59, R59 ;  /* 0x0000003b003b7306 */ /* 0x000e300000201400 */
[----:B------:R-:W5:Y:S01]  /*1a80*/  I2F R53, R53 ;  /* 0x0000003500357306 */ /* 0x000f620000201400 */
[----:B----4-:R-:W-:-:S07]  /*1a90*/  FMUL.FTZ R57, R56, R52 ;  /* 0x0000003438397220 */ /* 0x010fce0000410000 */
[----:B------:R4:W1:Y:S01]  /*1aa0*/  I2F R47, R46 ;  /* 0x0000002e002f7306 */ /* 0x0008620000201400 */
[----:B---3--:R-:W-:Y:S02]  /*1ab0*/  FMUL.FTZ R55, R56, R55 ;  /* 0x0000003738377220 */ /* 0x008fe40000410000 */
[----:B0-----:R-:W-:Y:S02]  /*1ac0*/  FMUL.FTZ R52, R59, R56 ;  /* 0x000000383b347220 */ /* 0x001fe40000410000 */
[----:B------:R-:W0:Y:S01]  /*1ad0*/  LDS.U8 R56, [R25.X4+0x1191] ;  /* 0x0011910019387984 */ /* 0x000e220000004000 */
[C---:B-----5:R-:W-:Y:S01]  /*1ae0*/  FFMA.FTZ R57, R44.reuse, R53, -R57 ;  /* 0x000000352c397223 */ /* 0x060fe20000010839 */
[----:B------:R-:W-:Y:S01]  /*1af0*/  SHF.R.U32.HI R53, RZ, 0x4, R54 ;  /* 0x00000004ff357819 */ /* 0x000fe20000011636 */
[----:B------:R-:W-:Y:S01]  /*1b00*/  FFMA.FTZ R55, R44, R45, -R55 ;  /* 0x0000002d2c377223 */ /* 0x000fe20000010837 */
[----:B------:R-:W-:Y:S01]  /*1b10*/  LOP3.LUT R58, R50, 0x3030303, RZ, 0xc0, !PT ;  /* 0x03030303323a7812 */ /* 0x000fe200078ec0ff */
[----:B------:R-:W-:Y:S01]  /*1b20*/  FFMA.FTZ R31, R57, R31, R42 ;  /* 0x0000001f391f7223 */ /* 0x000fe2000001002a */
[----:B----4-:R-:W-:Y:S01]  /*1b30*/  LDS R46, [R27+0x34] ;  /* 0x000034001b2e7984 */ /* 0x010fe20000000800 */
[----:B-1----:R-:W-:-:S02]  /*1b40*/  FFMA.FTZ R45, R47, R44, -R52 ;  /* 0x0000002c2f2d7223 */ /* 0x002fc40000010834 */
[----:B------:R-:W-:Y:S01]  /*1b50*/  IMAD R52, R53, 0x100, R53 ;  /* 0x0000010035347824 */ /* 0x000fe200078e0235 */
[----:B------:R-:W-:Y:S01]  /*1b60*/  LOP3.LUT R47, R51, 0x3030303, RZ, 0xc0, !PT ;  /* 0x03030303332f7812 */ /* 0x000fe200078ec0ff */
[----:B------:R-:W1:Y:S03]  /*1b70*/  LDS R44, [R27+0x30] ;  /* 0x000030001b2c7984 */ /* 0x000e660000000800 */
[----:B------:R-:W-:Y:S01]  /*1b80*/  LEA R52, R52, R52, 0x10 ;  /* 0x0000003434347211 */ /* 0x000fe200078e80ff */
[----:B------:R-:W-:Y:S02]  /*1b90*/  FFMA.FTZ R42, R55, R30, R31 ;  /* 0x0000001e372a7223 */ /* 0x000fe4000001001f */
[----:B------:R-:W3:Y:S01]  /*1ba0*/  LDS.64 R30, [R13+0x10] ;  /* 0x000010000d1e7984 */ /* 0x000ee20000000a00 */
[-C--:B------:R-:W-:Y:S02]  /*1bb0*/  IDP.4A.S8.S8 R47, R47, R32.reuse, RZ ;  /* 0x000000202f2f7226 */ /* 0x080fe400000006ff */
[----:B------:R-:W-:Y:S01]  /*1bc0*/  IDP.4A.S8.S8 R32, R52, R32, RZ ;  /* 0x0000002034207226 */ /* 0x000fe200000006ff */
[----:B------:R-:W-:Y:S01]  /*1bd0*/  LDS.U8 R55, [R25.X4+0x1192] ;  /* 0x0011920019377984 */ /* 0x000fe20000004000 */
[----:B------:R-:W-:-:S02]  /*1be0*/  IDP.4A.S8.S8 R58, R58, R33, R47 ;  /* 0x000000213a3a7226 */ /* 0x000fc4000000062f */
[C---:B------:R-:W-:Y:S01]  /*1bf0*/  IDP.4A.S8.S8 R53, R52.reuse, R33, R32 ;  /* 0x0000002134357226 */ /* 0x040fe20000000620 */
[----:B------:R-:W-:Y:S01]  /*1c00*/  LOP3.LUT R33, R49, 0x3030303, RZ, 0xc0, !PT ;  /* 0x0303030331217812 */ /* 0x000fe200078ec0ff */
[----:B------:R-:W4:Y:S04]  /*1c10*/  LDS R47, [R27+0x38] ;  /* 0x000038001b2f7984 */ /* 0x000f280000000800 */
[-C--:B------:R-:W-:Y:S02]  /*1c20*/  IDP.4A.S8.S8 R57, R33, R28.reuse, R58 ;  /* 0x0000001c21397226 */ /* 0x080fe4000000063a */
[----:B------:R-:W5:Y:S01]  /*1c30*/  LDS.64 R32, [R13+0x18] ;  /* 0x000018000d207984 */ /* 0x000f620000000a00 */
[----:B------:R-:W-:Y:S01]  /*1c40*/  IDP.4A.S8.S8 R53, R52, R28, R53 ;  /* 0x0000001c34357226 */ /* 0x000fe20000000635 */
[----:B--2---:R-:W-:-:S05]  /*1c50*/  LOP3.LUT R28, R48, 0x3030303, RZ, 0xc0, !PT ;  /* 0x03030303301c7812 */ /* 0x004fca00078ec0ff */
[-C--:B------:R-:W-:Y:S02]  /*1c60*/  IDP.4A.S8.S8 R57, R28, R29.reuse, R57 ;  /* 0x0000001d1c397226 */ /* 0x080fe40000000639 */
[----:B------:R-:W-:Y:S02]  /*1c70*/  IDP.4A.S8.S8 R28, R52, R29, R53 ;  /* 0x0000001d341c7226 */ /* 0x000fe40000000635 */
[----:B------:R-:W2:Y:S01]  /*1c80*/  LDS R52, [R27+0x3c] ;  /* 0x00003c001b347984 */ /* 0x000ea20000000800 */
[----:B0-----:R-:W-:-:S05]  /*1c90*/  SHF.R.U32.HI R29, RZ, 0x4, R56 ;  /* 0x00000004ff1d7819 */ /* 0x001fca0000011638 */
[----:B------:R-:W-:-:S05]  /*1ca0*/  IMAD R29, R29, 0x100, R29 ;  /* 0x000001001d1d7824 */ /* 0x000fca00078e021d */
[----:B------:R-:W-:Y:S02]  /*1cb0*/  LEA R53, R29, R29, 0x10 ;  /* 0x0000001d1d357211 */ /* 0x000fe400078e80ff */
[----:B-1----:R-:W-:-:S03]  /*1cc0*/  LOP3.LUT R29, R44, 0x3030303, RZ, 0xc0, !PT ;  /* 0x030303032c1d7812 */ /* 0x002fc600078ec0ff */
[-C--:B---3--:R-:W-:Y:S01]  /*1cd0*/  IDP.4A.S8.S8 R58, R53, R30.reuse, R28 ;  /* 0x0000001e353a7226 */ /* 0x088fe2000000061c */
[----:B------:R-:W-:Y:S01]  /*1ce0*/  LOP3.LUT R28, R46, 0x3030303, RZ, 0xc0, !PT ;  /* 0x030303032e1c7812 */ /* 0x000fe200078ec0ff */
[----:B------:R-:W-:-:S04]  /*1cf0*/  IDP.4A.S8.S8 R29, R29, R30, RZ ;  /* 0x0000001e1d1d7226 */ /* 0x000fc800000006ff */
[-C--:B------:R-:W-:Y:S01]  /*1d00*/  IDP.4A.S8.S8 R28, R28, R31.reuse, R29 ;  /* 0x0000001f1c1c7226 */ /* 0x080fe2000000061d */
[----:B----4-:R-:W-:Y:S01]  /*1d10*/  LOP3.LUT R29, R47, 0x3030303, RZ, 0xc0, !PT ;  /* 0x030303032f1d7812 */ /* 0x010fe200078ec0ff */
[----:B------:R-:W-:-:S04]  /*1d20*/  IDP.4A.S8.S8 R58, R53, R31, R58 ;  /* 0x0000001f353a7226 */ /* 0x000fc8000000063a */
[-C--:B-----5:R-:W-:Y:S02]  /*1d30*/  IDP.4A.S8.S8 R31, R29, R32.reuse, R28 ;  /* 0x000000201d1f7226 */ /* 0x0a0fe4000000061c */
[----:B------:R-:W0:Y:S01]  /*1d40*/  LDS.64 R28, [R13+0x20] ;  /* 0x000020000d1c7984 */ /* 0x000e220000000a00 */
[C---:B------:R-:W-:Y:S01]  /*1d50*/  IDP.4A.S8.S8 R58, R53.reuse, R32, R58 ;  /* 0x00000020353a7226 */ /* 0x040fe2000000063a */
[----:B------:R-:W-:Y:S02]  /*1d60*/  LOP3.LUT R54, R54, 0xf, RZ, 0xc0, !PT ;  /* 0x0000000f36367812 */ /* 0x000fe400078ec0ff */
[----:B--2---:R-:W-:Y:S01]  /*1d70*/  LOP3.LUT R30, R52, 0x3030303, RZ, 0xc0, !PT ;  /* 0x03030303341e7812 */ /* 0x004fe200078ec0ff */
[----:B------:R-:W-:-:S04]  /*1d80*/  IDP.4A.S8.S8 R53, R53, R33, R58 ;  /* 0x0000002135357226 */ /* 0x000fc8000000063a */
[----:B------:R-:W-:Y:S02]  /*1d90*/  IDP.4A.S8.S8 R31, R30, R33, R31 ;  /* 0x000000211e1f7226 */ /* 0x000fe4000000061f */
[----:B------:R-:W1:Y:S01]  /*1da0*/  LDS.64 R32, [R13+0x28] ;  /* 0x000028000d207984 */ /* 0x000e620000000a00 */
[----:B------:R-:W-:Y:S01]  /*1db0*/  LOP3.LUT R56, R56, 0xf, RZ, 0xc0, !PT ;  /* 0x0000000f38387812 */ /* 0x000fe200078ec0ff */
[----:B------:R-:W-:-:S04]  /*1dc0*/  IMAD R54, R57, R54, RZ ;  /* 0x0000003639367224 */ /* 0x000fc800078e02ff */
[----:B------:R-:W-:Y:S01]  /*1dd0*/  IMAD R54, R31, R56, R54 ;  /* 0x000000381f367224 */ /* 0x000fe200078e0236 */
[----:B------:R-:W-:Y:S02]  /*1de0*/  SHF.R.U32.HI R31, RZ, 0x4, R55 ;  /* 0x00000004ff1f7819 */ /* 0x000fe40000011637 */
[----:B------:R-:W-:-:S03]  /*1df0*/  SHF.R.S32.HI R30, RZ, 0x2, R51 ;  /* 0x00000002ff1e7819 */ /* 0x000fc60000011433 */
[----:B------:R-:W-:Y:S01]  /*1e00*/  IMAD R56, R31, 0x100, R31 ;  /* 0x000001001f387824 */ /* 0x000fe200078e021f */
[----:B------:R-:W-:Y:S02]  /*1e10*/  LOP3.LUT R31, R30, 0x3030303, RZ, 0xc0, !PT ;  /* 0x030303031e1f7812 */ /* 0x000fe400078ec0ff */
[----:B------:R-:W-:Y:S02]  /*1e20*/  SHF.R.S32.HI R30, RZ, 0x2, R50 ;  /* 0x00000002ff1e7819 */ /* 0x000fe40000011432 */
[----:B------:R-:W-:Y:S02]  /*1e30*/  LEA R56, R56, R56, 0x10 ;  /* 0x0000003838387211 */ /* 0x000fe400078e80ff */
[----:B------:R-:W-:Y:S01]  /*1e40*/  LOP3.LUT R30, R30, 0x3030303, RZ, 0xc0, !PT ;  /* 0x030303031e1e7812 */ /* 0x000fe200078ec0ff */
[-C--:B0-----:R-:W-:Y:S02]  /*1e50*/  IDP.4A.S8.S8 R31, R31, R28.reuse, RZ ;  /* 0x0000001c1f1f7226 */ /* 0x081fe400000006ff */
[----:B------:R-:W-:-:S02]  /*1e60*/  IDP.4A.S8.S8 R28, R56, R28, RZ ;  /* 0x0000001c381c7226 */ /* 0x000fc400000006ff */
[-C--:B------:R-:W-:Y:S02]  /*1e70*/  IDP.4A.S8.S8 R57, R30, R29.reuse, R31 ;  /* 0x0000001d1e397226 */ /* 0x080fe4000000061f */
[----:B------:R-:W-:Y:S01]  /*1e80*/  IDP.4A.S8.S8 R59, R56, R29, R28 ;  /* 0x0000001d383b7226 */ /* 0x000fe2000000061c */
[----:B------:R-:W0:Y:S01]  /*1e90*/  LDS.64 R30, [R13+0x30] ;  /* 0x000030000d1e7984 */ /* 0x000e220000000a00 */
[----:B------:R-:W-:-:S04]  /*1ea0*/  SHF.R.S32.HI R28, RZ, 0x2, R49 ;  /* 0x00000002ff1c7819 */ /* 0x000fc80000011431 */
[----:B------:R-:W-:Y:S01]  /*1eb0*/  LOP3.LUT R29, R28, 0x3030303, RZ, 0xc0, !PT ;  /* 0x030303031c1d7812 */ /* 0x000fe200078ec0ff */
[----:B-1----:R-:W-:-:S04]  /*1ec0*/  IDP.4A.S8.S8 R59, R56, R32, R59 ;  /* 0x00000020383b7226 */ /* 0x002fc8000000063b */
[----:B------:R-:W-:Y:S01]  /*1ed0*/  IDP.4A.S8.S8 R57, R29, R32, R57 ;  /* 0x000000201d397226 */ /* 0x000fe20000000639 */
[----:B------:R-:W-:Y:S01]  /*1ee0*/  SHF.R.S32.HI R32, RZ, 0x2, R48 ;  /* 0x00000002ff207819 */ /* 0x000fe20000011430 */
[----:B------:R-:W1:Y:S03]  /*1ef0*/  LDS.64 R28, [R13+0x38] ;  /* 0x000038000d1c7984 */ /* 0x000e660000000a00 */
[----:B------:R-:W-:Y:S01]  /*1f00*/  LOP3.LUT R32, R32, 0x3030303, RZ, 0xc0, !PT ;  /* 0x0303030320207812 */ /* 0x000fe200078ec0ff */
[----:B------:R-:W-:-:S04]  /*1f10*/  IDP.4A.S8.S8 R59, R56, R33, R59 ;  /* 0x00000021383b7226 */ /* 0x000fc8000000063b */
[----:B------:R-:W-:Y:S02]  /*1f20*/  IDP.4A.S8.S8 R32, R32, R33, R57 ;  /* 0x0000002120207226 */ /* 0x000fe40000000639 */
[----:B------:R-:W2:Y:S01]  /*1f30*/  LDS.U8 R33, [R25.X4+0x1193] ;  /* 0x0011930019217984 */ /* 0x000ea20000004000 */
[----:B------:R-:W-:-:S04]  /*1f40*/  SHF.R.S32.HI R56, RZ, 0x2, R44 ;  /* 0x00000002ff387819 */ /* 0x000fc8000001142c */
[----:B------:R-:W-:Y:S02]  /*1f50*/  LOP3.LUT R57, R56, 0x3030303, RZ, 0xc0, !PT ;  /* 0x0303030338397812 */ /* 0x000fe400078ec0ff */
[----:B------:R-:W-:-:S04]  /*1f60*/  SHF.R.S32.HI R56, RZ, 0x2, R46 ;  /* 0x00000002ff387819 */ /* 0x000fc8000001142e */
[----:B------:R-:W-:Y:S01]  /*1f70*/  LOP3.LUT R56, R56, 0x3030303, RZ, 0xc0, !PT ;  /* 0x0303030338387812 */ /* 0x000fe200078ec0ff */
[----:B0-----:R-:W-:-:S04]  /*1f80*/  IDP.4A.S8.S8 R57, R57, R30, RZ ;  /* 0x0000001e39397226 */ /* 0x001fc800000006ff */
[----:B------:R-:W-:Y:S01]  /*1f90*/  IDP.4A.S8.S8 R58, R56, R31, R57 ;  /* 0x0000001f383a7226 */ /* 0x000fe20000000639 */
[----:B------:R-:W-:-:S04]  /*1fa0*/  SHF.R.S32.HI R56, RZ, 0x2, R47 ;  /* 0x00000002ff387819 */ /* 0x000fc8000001142f */
[----:B------:R-:W-:Y:S02]  /*1fb0*/  LOP3.LUT R57, R56, 0x3030303, RZ, 0xc0, !PT ;  /* 0x0303030338397812 */ /* 0x000fe400078ec0ff */
[----:B------:R-:W-:Y:S02]  /*1fc0*/  SHF.R.S32.HI R56, RZ, 0x2, R52 ;  /* 0x00000002ff387819 */ /* 0x000fe40000011434 */
[----:B------:R-:W-:Y:S01]  /*1fd0*/  LOP3.LUT R55, R55, 0xf, RZ, 0xc0, !PT ;  /* 0x0000000f37377812 */ /* 0x000fe200078ec0ff */
[----:B-1----:R-:W-:Y:S01]  /*1fe0*/  IDP.4A.S8.S8 R57, R57, R28, R58 ;  /* 0x0000001c39397226 */ /* 0x002fe2000000063a */
[----:B------:R-:W-:-:S03]  /*1ff0*/  LOP3.LUT R56, R56, 0x3030303, RZ, 0xc0, !PT ;  /* 0x0303030338387812 */ /* 0x000fc600078ec0ff */
[----:B------:R-:W-:Y:S02]  /*2000*/  IMAD R55, R32, R55, RZ ;  /* 0x0000003720377224 */ /* 0x000fe400078e02ff */
[----:B------:R-:W-:Y:S02]  /*2010*/  IDP.4A.S8.S8 R56, R56, R29, R57 ;  /* 0x0000001d38387226 */ /* 0x000fe40000000639 */
[----:B------:R-:W0:Y:S01]  /*2020*/  LDS.U8 R57, [R25.X4+0x1194] ;  /* 0x0011940019397984 */ /* 0x000e220000004000 */
[----:B--2---:R-:W-:Y:S02]  /*2030*/  LOP3.LUT R32, R33, 0xf, RZ, 0xc0, !PT ;  /* 0x0000000f21207812 */ /* 0x004fe400078ec0ff */
[----:B------:R-:W-:-:S03]  /*2040*/  SHF.R.U32.HI R33, RZ, 0x4, R33 ;  /* 0x00000004ff217819 */ /* 0x000fc60000011621 */
[----:B------:R-:W-:Y:S02]  /*2050*/  IMAD R55, R56, R32, R55 ;  /* 0x0000002038377224 */ /* 0x000fe400078e0237 */
[----:B------:R-:W-:Y:S02]  /*2060*/  IMAD R56, R33, 0x100, R33 ;  /* 0x0000010021387824 */ /* 0x000fe400078e0221 */
[----:B------:R-:W1:Y:S03]  /*2070*/  LDS.64 R32, [R13+0x40] ;  /* 0x000040000d207984 */ /* 0x000e660000000a00 */
[----:B------:R-:W-:-:S05]  /*2080*/  LEA R56, R56, R56, 0x10 ;  /* 0x0000003838387211 */ /* 0x000fca00078e80ff */
[----:B------:R-:W-:-:S04]  /*2090*/  IDP.4A.S8.S8 R59, R56, R30, R59 ;  /* 0x0000001e383b7226 */ /* 0x000fc8000000063b */
[C---:B------:R-:W-:Y:S02]  /*20a0*/  IDP.4A.S8.S8 R59, R56.reuse, R31, R59 ;  /* 0x0000001f383b7226 */ /* 0x040fe4000000063b */
[----:B------:R-:W2:Y:S02]  /*20b0*/  LDS.64 R30, [R13+0x48] ;  /* 0x000048000d1e7984 */ /* 0x000ea40000000a00 */
[----:B------:R-:W-:Y:S01]  /*20c0*/  IDP.4A.S8.S8 R59, R56, R28, R59 ;  /* 0x0000001c383b7226 */ /* 0x000fe2000000063b */
[----:B------:R-:W-:-:S03]  /*20d0*/  SHF.R.S32.HI R28, RZ, 0x4, R51 ;  /* 0x00000004ff1c7819 */ /* 0x000fc60000011433 */
[----:B------:R-:W-:Y:S01]  /*20e0*/  IDP.4A.S8.S8 R56, R56, R29, R59 ;  /* 0x0000001d38387226 */ /* 0x000fe2000000063b */
[----:B------:R-:W-:Y:S02]  /*20f0*/  LOP3.LUT R29, R28, 0x3030303, RZ, 0xc0, !PT ;  /* 0x030303031c1d7812 */ /* 0x000fe400078ec0ff */
[----:B------:R-:W-:Y:S02]  /*2100*/  SHF.R.S32.HI R28, RZ, 0x4, R50 ;  /* 0x00000004ff1c7819 */ /* 0x000fe40000011432 */
[----:B0-----:R-:W-:Y:S02]  /*2110*/  SHF.R.U32.HI R58, RZ, 0x4, R57 ;  /* 0x00000004ff3a7819 */ /* 0x001fe40000011639 */
[----:B------:R-:W-:-:S03]  /*2120*/  LOP3.LUT R28, R28, 0x3030303, RZ, 0xc0, !PT ;  /* 0x030303031c1c7812 */ /* 0x000fc600078ec0ff */
[----:B------:R-:W-:Y:S02]  /*2130*/  IMAD R58, R58, 0x100, R58 ;  /* 0x000001003a3a7824 */ /* 0x000fe400078e023a */
[----:B-1----:R-:W-:-:S03]  /*2140*/  IDP.4A.S8.S8 R29, R29, R32, RZ ;  /* 0x000000201d1d7226 */ /* 0x002fc600000006ff */
[----:B------:R-:W-:Y:S01]  /*2150*/  LEA R58, R58, R58, 0x10 ;  /* 0x0000003a3a3a7211 */ /* 0x000fe200078e80ff */
[----:B------:R-:W-:Y:S01]  /*2160*/  IDP.4A.S8.S8 R29, R28, R33, R29 ;  /* 0x000000211c1d7226 */ /* 0x000fe2000000061d */
[----:B------:R-:W-:-:S03]  /*2170*/  SHF.R.S32.HI R28, RZ, 0x4, R49 ;  /* 0x00000004ff1c7819 */ /* 0x000fc60000011431 */
[----:B------:R-:W-:Y:S01]  /*2180*/  IDP.4A.S8.S8 R32, R58, R32, RZ ;  /* 0x000000203a207226 */ /* 0x000fe200000006ff */
[----:B------:R-:W-:-:S03]  /*2190*/  LOP3.LUT R28, R28, 0x3030303, RZ, 0xc0, !PT ;  /* 0x030303031c1c7812 */ /* 0x000fc600078ec0ff */
[----:B------:R-:W-:Y:S02]  /*21a0*/  IDP.4A.S8.S8 R33, R58, R33, R32 ;  /* 0x000000213a217226 */ /* 0x000fe40000000620 */
[----:B------:R-:W0:Y:S01]  /*21b0*/  LDS.U8 R32, [R25.X4+0x1195] ;  /* 0x0011950019207984 */ /* 0x000e220000004000 */
[----:B--2---:R-:W-:Y:S01]  /*21c0*/  IDP.4A.S8.S8 R29, R28, R30, R29 ;  /* 0x0000001e1c1d7226 */ /* 0x004fe2000000061d */
[----:B------:R-:W-:-:S04]  /*21d0*/  SHF.R.S32.HI R28, RZ, 0x4, R48 ;  /* 0x00000004ff1c7819 */ /* 0x000fc80000011430 */
[----:B------:R-:W-:-:S05]  /*21e0*/  LOP3.LUT R28, R28, 0x3030303, RZ, 0xc0, !PT ;  /* 0x030303031c1c7812 */ /* 0x000fca00078ec0ff */
[----:B------:R-:W-:Y:S02]  /*21f0*/  IDP.4A.S8.S8 R59, R28, R31, R29 ;  /* 0x0000001f1c3b7226 */ /* 0x000fe4000000061d */
[----:B------:R-:W1:Y:S01]  /*2200*/  LDS.64 R28, [R13+0x50] ;  /* 0x000050000d1c7984 */ /* 0x000e620000000a00 */
[----:B------:R-:W-:Y:S01]  /*2210*/  IDP.4A.S8.S8 R33, R58, R30, R33 ;  /* 0x0000001e3a217226 */ /* 0x000fe20000000621 */
[----:B------:R-:W-:-:S03]  /*2220*/  LOP3.LUT R30, R57, 0xf, RZ, 0xc0, !PT ;  /* 0x0000000f391e7812 */ /* 0x000fc600078ec0ff */
[----:B------:R-:W-:Y:S02]  /*2230*/  IDP.4A.S8.S8 R31, R58, R31, R33 ;  /* 0x0000001f3a1f7226 */ /* 0x000fe40000000621 */
[----:B------:R-:W-:Y:S01]  /*2240*/  IMAD R57, R59, R30, RZ ;  /* 0x0000001e3b397224 */ /* 0x000fe200078e02ff */
[----:B------:R-:W-:-:S04]  /*2250*/  SHF.R.S32.HI R30, RZ, 0x4, R44 ;  /* 0x00000004ff1e7819 */ /* 0x000fc8000001142c */
[----:B------:R-:W-:Y:S02]  /*2260*/  LOP3.LUT R33, R30, 0x3030303, RZ, 0xc0, !PT ;  /* 0x030303031e217812 */ /* 0x000fe400078ec0ff */
[----:B------:R-:W-:Y:S02]  /*2270*/  SHF.R.S32.HI R30, RZ, 0x4, R46 ;  /* 0x00000004ff1e7819 */ /* 0x000fe4000001142e */
[----:B0-----:R-:W-:-:S05]  /*2280*/  SHF.R.U32.HI R58, RZ, 0x4, R32 ;  /* 0x00000004ff3a7819 */ /* 0x001fca0000011620 */
[----:B------:R-:W-:Y:S01]  /*2290*/  IMAD R58, R58, 0x100, R58 ;  /* 0x000001003a3a7824 */ /* 0x000fe200078e023a */
[----:B------:R-:W-:-:S04]  /*22a0*/  LOP3.LUT R30, R30, 0x3030303, RZ, 0xc0, !PT ;  /* 0x030303031e1e7812 */ /* 0x000fc800078ec0ff */
[----:B------:R-:W-:Y:S02]  /*22b0*/  LEA R59, R58, R58, 0x10 ;  /* 0x0000003a3a3b7211 */ /* 0x000fe400078e80ff */
[----:B------:R-:W-:Y:S01]  /*22c0*/  LDS.U8 R58, [R25.X4+0x1196] ;  /* 0x00119600193a7984 */ /* 0x000fe20000004000 */
[-C--:B-1----:R-:W-:Y:S02]  /*22d0*/  IDP.4A.S8.S8 R33, R33, R28.reuse, RZ ;  /* 0x0000001c21217226 */ /* 0x082fe400000006ff */
[C---:B------:R-:W-:Y:S02]  /*22e0*/  IDP.4A.S8.S8 R28, R59.reuse, R28, R31 ;  /* 0x0000001c3b1c7226 */ /* 0x040fe4000000061f */
[-C--:B------:R-:W-:Y:S02]  /*22f0*/  IDP.4A.S8.S8 R61, R30, R29.reuse, R33 ;  /* 0x0000001d1e3d7226 */ /* 0x080fe40000000621 */
[----:B------:R-:W0:Y:S01]  /*2300*/  LDS.64 R30, [R13+0x58] ;  /* 0x000058000d1e7984 */ /* 0x000e220000000a00 */
[----:B------:R-:W-:Y:S01]  /*2310*/  IDP.4A.S8.S8 R33, R59, R29, R28 ;  /* 0x0000001d3b217226 */ /* 0x000fe2000000061c */
[----:B------:R-:W-:-:S04]  /*2320*/  SHF.R.S32.HI R28, RZ, 0x4, R47 ;  /* 0x00000004ff1c7819 */ /* 0x000fc8000001142f */
[----:B------:R-:W-:Y:S02]  /*2330*/  LOP3.LUT R28, R28, 0x3030303, RZ, 0xc0, !PT ;  /* 0x030303031c1c7812 */ /* 0x000fe400078ec0ff */
[----:B------:R-:W-:-:S03]  /*2340*/  LOP3.LUT R32, R32, 0xf, RZ, 0xc0, !PT ;  /* 0x0000000f20207812 */ /* 0x000fc600078ec0ff */
[----:B0-----:R-:W-:Y:S01]  /*2350*/  IDP.4A.S8.S8 R61, R28, R30, R61 ;  /* 0x0000001e1c3d7226 */ /* 0x001fe2000000063d */
[----:B------:R-:W-:-:S04]  /*2360*/  SHF.R.S32.HI R28, RZ, 0x4, R52 ;  /* 0x00000004ff1c7819 */ /* 0x000fc80000011434 */
[----:B------:R-:W-:-:S05]  /*2370*/  LOP3.LUT R28, R28, 0x3030303, RZ, 0xc0, !PT ;  /* 0x030303031c1c7812 */ /* 0x000fca00078ec0ff */
[----:B------:R-:W-:-:S04]  /*2380*/  IDP.4A.S8.S8 R28, R28, R31, R61 ;  /* 0x0000001f1c1c7226 */ /* 0x000fc8000000063d */
[----:B------:R-:W-:Y:S02]  /*2390*/  IMAD R57, R28, R32, R57 ;  /* 0x000000201c397224 */ /* 0x000fe400078e0239 */
[----:B------:R-:W0:Y:S01]  /*23a0*/  LDS.64 R28, [R13+0x60] ;  /* 0x000060000d1c7984 */ /* 0x000e220000000a00 */
[C---:B------:R-:W-:Y:S01]  /*23b0*/  IDP.4A.S8.S8 R30, R59.reuse, R30, R33 ;  /* 0x0000001e3b1e7226 */ /* 0x040fe20000000621 */
[----:B------:R-:W-:Y:S02]  /*23c0*/  SHF.R.S32.HI R51, RZ, 0x6, R51 ;  /* 0x00000006ff337819 */ /* 0x000fe40000011433 */
[----:B------:R-:W-:Y:S01]  /*23d0*/  SHF.R.U32.HI R32, RZ, 0x4, R58 ;  /* 0x00000004ff207819 */ /* 0x000fe2000001163a */
[----:B------:R-:W-:Y:S01]  /*23e0*/  IDP.4A.S8.S8 R59, R59, R31, R30 ;  /* 0x0000001f3b3b7226 */ /* 0x000fe2000000061e */
[----:B------:R-:W-:Y:S01]  /*23f0*/  SHF.R.S32.HI R50, RZ, 0x6, R50 ;  /* 0x00000006ff327819 */ /* 0x000fe20000011432 */
[----:B------:R-:W1:Y:S01]  /*2400*/  LDS.64 R30, [R13+0x68] ;  /* 0x000068000d1e7984 */ /* 0x000e620000000a00 */
[----:B------:R-:W-:Y:S01]  /*2410*/  LOP3.LUT R51, R51, 0x3030303, RZ, 0xc0, !PT ;  /* 0x0303030333337812 */ /* 0x000fe200078ec0ff */
[----:B------:R-:W-:Y:S01]  /*2420*/  IMAD R33, R32, 0x100, R32 ;  /* 0x0000010020217824 */ /* 0x000fe200078e0220 */
[----:B------:R-:W-:-:S02]  /*2430*/  LOP3.LUT R32, R50, 0x3030303, RZ, 0xc0, !PT ;  /* 0x0303030332207812 */ /* 0x000fc400078ec0ff */
[----:B------:R-:W-:Y:S02]  /*2440*/  SHF.R.S32.HI R49, RZ, 0x6, R49 ;  /* 0x00000006ff317819 */ /* 0x000fe40000011431 */
[----:B------:R-:W-:Y:S01]  /*2450*/  LEA R50, R33, R33, 0x10 ;  /* 0x0000002121327211 */ /* 0x000fe200078e80ff */
[----:B0-----:R-:W-:-:S04]  /*2460*/  IDP.4A.S8.S8 R51, R51, R28, RZ ;  /* 0x0000001c33337226 */ /* 0x001fc800000006ff */
[----:B------:R-:W-:Y:S01]  /*2470*/  IDP.4A.S8.S8 R32, R32, R29, R51 ;  /* 0x0000001d20207226 */ /* 0x000fe20000000633 */
[----:B------:R-:W-:Y:S02]  /*2480*/  LOP3.LUT R51, R49, 0x3030303, RZ, 0xc0, !PT ;  /* 0x0303030331337812 */ /* 0x000fe400078ec0ff */
[----:B------:R-:W0:Y:S01]  /*2490*/  LDS.U8 R49, [R25.X4+0x1197] ;  /* 0x0011970019317984 */ /* 0x000e220000004000 */
[----:B------:R-:W-:-:S04]  /*24a0*/  IDP.4A.S8.S8 R33, R50, R28, RZ ;  /* 0x0000001c32217226 */ /* 0x000fc800000006ff */
[----:B------:R-:W-:Y:S02]  /*24b0*/  IDP.4A.S8.S8 R33, R50, R29, R33 ;  /* 0x0000001d32217226 */ /* 0x000fe40000000621 */
[----:B------:R-:W2:Y:S01]  /*24c0*/  LDS.64 R28, [R13+0x70] ;  /* 0x000070000d1c7984 */ /* 0x000ea20000000a00 */
[----:B------:R-:W-:Y:S01]  /*24d0*/  SHF.R.S32.HI R48, RZ, 0x6, R48 ;  /* 0x00000006ff307819 */ /* 0x000fe20000011430 */
[----:B-1----:R-:W-:-:S03]  /*24e0*/  IDP.4A.S8.S8 R32, R51, R30, R32 ;  /* 0x0000001e33207226 */ /* 0x002fc60000000620 */
[----:B------:R-:W-:Y:S01]  /*24f0*/  LOP3.LUT R48, R48, 0x3030303, RZ, 0xc0, !PT ;  /* 0x0303030330307812 */ /* 0x000fe200078ec0ff */
[----:B------:R-:W-:-:S04]  /*2500*/  IDP.4A.S8.S8 R30, R50, R30, R33 ;  /* 0x0000001e321e7226 */ /* 0x000fc80000000621 */
[-C--:B------:R-:W-:Y:S02]  /*2510*/  IDP.4A.S8.S8 R48, R48, R31.reuse, R32 ;  /* 0x0000001f30307226 */ /* 0x080fe40000000620 */
[----:B------:R-:W1:Y:S01]  /*2520*/  LDS.64 R32, [R13+0x78] ;  /* 0x000078000d207984 */ /* 0x000e620000000a00 */
[----:B------:R-:W-:Y:S01]  /*2530*/  IDP.4A.S8.S8 R31, R50, R31, R30 ;  /* 0x0000001f321f7226 */ /* 0x000fe2000000061e */
[----:B------:R-:W-:-:S04]  /*2540*/  SHF.R.S32.HI R44, RZ, 0x6, R44 ;  /* 0x00000006ff2c7819 */ /* 0x000fc8000001142c */
[----:B------:R-:W-:Y:S02]  /*2550*/  LOP3.LUT R51, R44, 0x3030303, RZ, 0xc0, !PT ;  /* 0x030303032c337812 */ /* 0x000fe400078ec0ff */
[----:B0-----:R-:W-:-:S05]  /*2560*/  SHF.R.U32.HI R30, RZ, 0x4, R49 ;  /* 0x00000004ff1e7819 */ /* 0x001fca0000011631 */
[----:B------:R-:W-:-:S05]  /*2570*/  IMAD R30, R30, 0x100, R30 ;  /* 0x000001001e1e7824 */ /* 0x000fca00078e021e */
[----:B------:R-:W-:Y:S01]  /*2580*/  LEA R30, R30, R30, 0x10 ;  /* 0x0000001e1e1e7211 */ /* 0x000fe200078e80ff */
[----:B--2---:R-:W-:-:S04]  /*2590*/  IDP.4A.S8.S8 R51, R51, R28, RZ ;  /* 0x0000001c33337226 */ /* 0x004fc800000006ff */
[----:B------:R-:W-:Y:S02]  /*25a0*/  IDP.4A.S8.S8 R44, R30, R28, R31 ;  /* 0x0000001c1e2c7226 */ /* 0x000fe4000000061f */
[----:B------:R-:W0:Y:S01]  /*25b0*/  LDS R28, [R23.X4+0x1080] ;  /* 0x00108000171c7984 */ /* 0x000e220000004800 */
[----:B------:R-:W-:-:S04]  /*25c0*/  SHF.R.S32.HI R46, RZ, 0x6, R46 ;  /* 0x00000006ff2e7819 */ /* 0x000fc8000001142e */
[----:B------:R-:W-:Y:S02]  /*25d0*/  LOP3.LUT R46, R46, 0x3030303, RZ, 0xc0, !PT ;  /* 0x030303032e2e7812 */ /* 0x000fe400078ec0ff */
[----:B------:R-:W-:Y:S01]  /*25e0*/  SHF.R.S32.HI R31, RZ, 0x6, R47 ;  /* 0x00000006ff1f7819 */ /* 0x000fe2000001142f */
[-C--:B------:R-:W-:Y:S02]  /*25f0*/  IDP.4A.S8.S8 R47, R30, R29.reuse, R44 ;  /* 0x0000001d1e2f7226 */ /* 0x080fe4000000062c */
[----:B------:R-:W-:Y:S01]  /*2600*/  IDP.4A.S8.S8 R51, R46, R29, R51 ;  /* 0x0000001d2e337226 */ /* 0x000fe20000000633 */
[----:B------:R-:W-:Y:S01]  /*2610*/  LOP3.LUT R31, R31, 0x3030303, RZ, 0xc0, !PT ;  /* 0x030303031f1f7812 */ /* 0x000fe200078ec0ff */
[----:B------:R-:W2:Y:S01]  /*2620*/  LDS R29, [R37.X4+0x17a8] ;  /* 0x0017a800251d7984 */ /* 0x000ea20000004800 */
[----:B------:R-:W-:-:S03]  /*2630*/  SHF.R.S32.HI R52, RZ, 0x6, R52 ;  /* 0x00000006ff347819 */ /* 0x000fc60000011434 */
[----:B------:R-:W3:Y:S01]  /*2640*/  LDS R44, [R35.X4+0x17a8] ;  /* 0x0017a800232c7984 */ /* 0x000ee20000004800 */
[-C--:B-1----:R-:W-:Y:S02]  /*2650*/  IDP.4A.S8.S8 R31, R31, R32.reuse, R51 ;  /* 0x000000201f1f7226 */ /* 0x082fe40000000633 */
[----:B------:R-:W-:Y:S01]  /*2660*/  IDP.4A.S8.S8 R47, R30, R32, R47 ;  /* 0x000000201e2f7226 */ /* 0x000fe2000000062f */
[----:B------:R-:W-:Y:S01]  /*2670*/  LDS R46, [R38.X4+0x17a8] ;  /* 0x0017a800262e7984 */ /* 0x000fe20000004800 */
[----:B------:R-:W-:-:S03]  /*2680*/  LOP3.LUT R52, R52, 0x3030303, RZ, 0xc0, !PT ;  /* 0x0303030334347812 */ /* 0x000fc600078ec0ff */
[----:B------:R-:W1:Y:S01]  /*2690*/  LDS R32, [R34.X4+0x17a8] ;  /* 0x0017a80022207984 */ /* 0x000e620000004800 */
[----:B------:R-:W4:Y:S01]  /*26a0*/  I2F R53, R53 ;  /* 0x0000003500357306 */ /* 0x000f220000201400 */
[-C--:B------:R-:W-:Y:S02]  /*26b0*/  IDP.4A.S8.S8 R31, R52, R33.reuse, R31 ;  /* 0x00000021341f7226 */ /* 0x080fe4000000061f */
[----:B------:R-:W-:Y:S01]  /*26c0*/  IDP.4A.S8.S8 R47, R30, R33, R47 ;  /* 0x000000211e2f7226 */ /* 0x000fe2000000062f */
[----:B------:R-:W-:Y:S02]  /*26d0*/  LOP3.LUT R33, R58, 0xf, RZ, 0xc0, !PT ;  /* 0x0000000f3a217812 */ /* 0x000fe400078ec0ff */
[----:B------:R-:W-:Y:S02]  /*26e0*/  LOP3.LUT R49, R49, 0xf, RZ, 0xc0, !PT ;  /* 0x0000000f31317812 */ /* 0x000fe400078ec0ff */
[----:B------:R-:W-:Y:S01]  /*26f0*/  I2F R54, R54 ;  /* 0x0000003600367306 */ /* 0x000fe20000201400 */
[----:B------:R-:W-:-:S07]  /*2700*/  IMAD R48, R48, R33, RZ ;  /* 0x0000002130307224 */ /* 0x000fce00078e02ff */
[----:B------:R-:W5:Y:S01]  /*2710*/  I2F R56, R56 ;  /* 0x0000003800387306 */ /* 0x000f620000201400 */
[----:B------:R-:W-:Y:S01]  /*2720*/  IMAD R31, R31, R49, R48 ;  /* 0x000000311f1f7224 */ /* 0x000fe200078e0230 */
[----:B0-----:R-:W-:Y:S01]  /*2730*/  HADD2.F32 R30, -RZ, R28.H1_H1 ;  /* 0x3000001cff1e7230 */ /* 0x001fe20000004100 */
[----:B------:R-:W-:-:S05]  /*2740*/  UIADD3 UR6, UR4, 0x1, URZ ;  /* 0x0000000104067890 */ /* 0x000fca000fffe03f */
[----:B------:R-:W0:Y:S01]  /*2750*/  I2F R55, R55 ;  /* 0x0000003700377306 */ /* 0x000e220000201400 */
[----:B------:R-:W-:-:S07]  /*2760*/  HADD2.F32 R28, -RZ, R28.H0_H0 ;  /* 0x2000001cff1c7230 */ /* 0x000fce0000004100 */
[----:B------:R-:W0:Y:S01]  /*2770*/  I2F R59, R59 ;  /* 0x0000003b003b7306 */ /* 0x000e220000201400 */
[----:B------:R-:W-:Y:S01]  /*2780*/  UISETP.GE.AND UP0, UPT, UR6, UR5, UPT ;  /* 0x000000050600728c */ /* 0x000fe2000bf06270 */
[----:B----4-:R-:W-:-:S06]  /*2790*/  FMUL.FTZ R53, R30, R53 ;  /* 0x000000351e357220 */ /* 0x010fcc0000410000 */
[----:B------:R-:W-:Y:S08]  /*27a0*/  I2F R57, R57 ;  /* 0x0000003900397306 */ /* 0x000ff00000201400 */
[----:B------:R-:W4:Y:S01]  /*27b0*/  I2F R33, R47 ;  /* 0x0000002f00217306 */ /* 0x000f220000201400 */
[----:B------:R-:W-:Y:S01]  /*27c0*/  FFMA.FTZ R42, R45, R43, R42 ;  /* 0x0000002b2d2a7223 */ /* 0x000fe2000001002a */
[----:B------:R-:W-:Y:S01]  /*27d0*/  BAR.SYNC.DEFER_BLOCKING 0x0 ;  /* 0x0000000000007b1d */ /* 0x000fe20000010000 */
[----:B-----5:R-:W-:-:S05]  /*27e0*/  FMUL.FTZ R56, R30, R56 ;  /* 0x000000381e387220 */ /* 0x020fca0000410000 */
[----:B------:R-:W5:Y:S01]  /*27f0*/  I2F R31, R31 ;  /* 0x0000001f001f7306 */ /* 0x000f620000201400 */
[C---:B------:R-:W-:Y:S01]  /*2800*/  FFMA.FTZ R53, R28.reuse, R54, -R53 ;  /* 0x000000361c357223 */ /* 0x040fe20000010835 */
[----:B------:R-:W-:Y:S01]  /*2810*/  PLOP3.LUT P0, PT, PT, PT, UP0, 0x80, 0x0 ;  /* 0x000000000000781c */ /* 0x000fe20003f0f008 */
[----:B0-----:R-:W-:Y:S02]  /*2820*/  FFMA.FTZ R55, R28, R55, -R56 ;  /* 0x000000371c377223 */ /* 0x001fe40000010838 */
[----:B--2---:R-:W-:Y:S02]  /*2830*/  FFMA.FTZ R29, R53, R29, R42 ;  /* 0x0000001d351d7223 */ /* 0x004fe4000001002a */
[----:B------:R-:W-:Y:S02]  /*2840*/  FMUL.FTZ R59, R30, R59 ;  /* 0x0000003b1e3b7220 */ /* 0x000fe40000410000 */
[----:B----4-:R-:W-:Y:S02]  /*2850*/  FMUL.FTZ R33, R33, R30 ;  /* 0x0000001e21217220 */ /* 0x010fe40000410000 */
[----:B------:R-:W-:-:S02]  /*2860*/  FFMA.FTZ R57, R28, R57, -R59 ;  /* 0x000000391c397223 */ /* 0x000fc4000001083b */
[----:B---3--:R-:W-:Y:S02]  /*2870*/  FFMA.FTZ R29, R55, R44, R29 ;  /* 0x0000002c371d7223 */ /* 0x008fe4000001001d */
[----:B-----5:R-:W-:Y:S02]  /*2880*/  FFMA.FTZ R31, R31, R28, -R33 ;  /* 0x0000001c1f1f7223 */ /* 0x020fe40000010821 */
[----:B-1----:R-:W-:-:S04]  /*2890*/  FFMA.FTZ R29, R57, R32, R29 ;  /* 0x00000020391d7223 */ /* 0x002fc8000001001d */
[----:B------:R-:W-:Y:S01]  /*28a0*/  FFMA.FTZ R42, R31, R46, R29 ;  /* 0x0000002e1f2a7223 */ /* 0x000fe2000001001d */
[----:B------:R-:W-:Y:S05]  /*28b0*/  @P0 BRA `(.L_x_624) ;  /* 0x00001d0000000947 */ /* 0x000fea0003800000 */
        /* <DEDUP_REMOVED lines=8> */
[----:B--2---:R-:W-:-:S03]  /*2940*/  HADD2.F32 R43, -RZ, R32.H0_H0 ;  /* 0x20000020ff2b7230 */ /* 0x004fc60000004100 */
[----:B---3--:R-:W-:Y:S04]  /*2950*/  STS [R19.X4+0x15a8], R28 ;  /* 0x0015a81c13007388 */ /* 0x008fe80000004800 */
[----:B------:R-:W-:Y:S04]  /*2960*/  STS [R18+0x17a8], R43 ;  /* 0x0017a82b12007388 */ /* 0x000fe80000000800 */
[----:B------:R-:W-:Y:S06]  /*2970*/  BAR.SYNC.DEFER_BLOCKING 0x0 ;  /* 0x0000000000007b1d */ /* 0x000fec0000010000 */
[----:B------:R-:W0:Y:S04]  /*2980*/  LDS.U8 R52, [R25.X4+0x1198] ;  /* 0x0011980019347984 */ /* 0x000e280000004000 */
[----:B------:R-:W1:Y:S04]  /*2990*/  LDS R50, [R27+0x40] ;  /* 0x000040001b327984 */ /* 0x000e680000000800 */
[----:B------:R-:W2:Y:S04]  /*29a0*/  LDS R49, [R27+0x44] ;  /* 0x000044001b317984 */ /* 0x000ea80000000800 */
[----:B------:R-:W3:Y:S04]  /*29b0*/  LDS.64 R30, [R13] ;  /* 0x000000000d1e7984 */ /* 0x000ee80000000a00 */
[----:B------:R-:W4:Y:S04]  /*29c0*/  LDS R48, [R27+0x48] ;  /* 0x000048001b307984 */ /* 0x000f280000000800 */
[----:B------:R-:W5:Y:S04]  /*29d0*/  LDS.64 R32, [R13+0x8] ;  /* 0x000008000d207984 */ /* 0x000f680000000a00 */
[----:B------:R-:W5:Y:S04]  /*29e0*/  LDS R47, [R27+0x4c] ;  /* 0x00004c001b2f7984 */ /* 0x000f680000000800 */
[----:B------:R-:W5:Y:S04]  /*29f0*/  LDS.U8 R54, [R25.X4+0x1199] ;  /* 0x0011990019367984 */ /* 0x000f680000004000 */
[----:B------:R-:W5:Y:S04]  /*2a00*/  LDS R46, [R27+0x50] ;  /* 0x000050001b2e7984 */ /* 0x000f680000000800 */
[----:B------:R-:W5:Y:S04]  /*2a10*/  LDS.64 R28, [R13+0x10] ;  /* 0x000010000d1c7984 */ /* 0x000f680000000a00 */
[----:B------:R-:W5:Y:S01]  /*2a20*/  LDS R45, [R27+0x54] ;  /* 0x000054001b2d7984 */ /* 0x000f620000000800 */
[----:B0-----:R-:W-:-:S02]  /*2a30*/  SHF.R.U32.HI R43, RZ, 0x4, R52 ;  /* 0x00000004ff2b7819 */ /* 0x001fc40000011634 */
[----:B------:R-:W-:Y:S02]  /*2a40*/  LOP3.LUT R52, R52, 0xf, RZ, 0xc0, !PT ;  /* 0x0000000f34347812 */ /* 0x000fe400078ec0ff */
[----:B------:R-:W-:Y:S02]  /*2a50*/  LEA R51, R43, R43, 0x8 ;  /* 0x0000002b2b337211 */ /* 0x000fe400078e40ff */
[----:B-1----:R-:W-:Y:S02]  /*2a60*/  LOP3.LUT R43, R50, 0x3030303, RZ, 0xc0, !PT ;  /* 0x03030303322b7812 */ /* 0x002fe400078ec0ff */
[----:B--2---:R-:W-:Y:S01]  /*2a70*/  LOP3.LUT R44, R49, 0x3030303, RZ, 0xc0, !PT ;  /* 0x03030303312c7812 */ /* 0x004fe200078ec0ff */
[----:B------:R-:W-:Y:S02]  /*2a80*/  IMAD R51, R51, 0x10000, R51 ;  /* 0x0001000033337824 */ /* 0x000fe400078e0233 */
[-C--:B---3--:R-:W-:Y:S02]  /*2a90*/  IDP.4A.S8.S8 R53, R43, R30.reuse, RZ ;  /* 0x0000001e2b357226 */ /* 0x088fe400000006ff */
[C---:B------:R-:W-:Y:S01]  /*2aa0*/  IDP.4A.S8.S8 R30, R51.reuse, R30, RZ ;  /* 0x0000001e331e7226 */ /* 0x040fe200000006ff */
[----:B------:R-:W0:Y:S01]  /*2ab0*/  LDS R43, [R27+0x58] ;  /* 0x000058001b2b7984 */ /* 0x000e220000000800 */
[-C--:B------:R-:W-:Y:S01]  /*2ac0*/  IDP.4A.S8.S8 R55, R44, R31.reuse, R53 ;  /* 0x0000001f2c377226 */ /* 0x080fe20000000635 */
[----:B----4-:R-:W-:Y:S01]  /*2ad0*/  LOP3.LUT R53, R48, 0x3030303, RZ, 0xc0, !PT ;  /* 0x0303030330357812 */ /* 0x010fe200078ec0ff */
[----:B------:R-:W-:Y:S01]  /*2ae0*/  IDP.4A.S8.S8 R56, R51, R31, R30 ;  /* 0x0000001f33387226 */ /* 0x000fe2000000061e */
[----:B------:R-:W-:Y:S03]  /*2af0*/  LDS R44, [R27+0x5c] ;  /* 0x00005c001b2c7984 */ /* 0x000fe60000000800 */
[-C--:B-----5:R-:W-:Y:S01]  /*2b00*/  IDP.4A.S8.S8 R55, R53, R32.reuse, R55 ;  /* 0x0000002035377226 */ /* 0x0a0fe20000000637 */
[----:B------:R-:W1:Y:S01]  /*2b10*/  LDS.64 R30, [R13+0x18] ;  /* 0x000018000d1e7984 */ /* 0x000e620000000a00 */
[----:B------:R-:W-:Y:S01]  /*2b20*/  IDP.4A.S8.S8 R56, R51, R32, R56 ;  /* 0x0000002033387226 */ /* 0x000fe20000000638 */
[----:B------:R-:W-:-:S02]  /*2b30*/  LOP3.LUT R32, R47, 0x3030303, RZ, 0xc0, !PT ;  /* 0x030303032f207812 */ /* 0x000fc400078ec0ff */
[----:B------:R-:W2:Y:S01]  /*2b40*/  LDS.U8 R53, [R25.X4+0x119a] ;  /* 0x00119a0019357984 */ /* 0x000ea20000004000 */
[-C--:B------:R-:W-:Y:S02]  /*2b50*/  IDP.4A.S8.S8 R56, R51, R33.reuse, R56 ;  /* 0x0000002133387226 */ /* 0x080fe40000000638 */
[----:B------:R-:W-:Y:S01]  /*2b60*/  IDP.4A.S8.S8 R55, R32, R33, R55 ;  /* 0x0000002120377226 */ /* 0x000fe20000000637 */
[----:B------:R-:W-:Y:S02]  /*2b70*/  SHF.R.U32.HI R32, RZ, 0x4, R54 ;  /* 0x00000004ff207819 */ /* 0x000fe40000011636 */
[----:B------:R-:W-:Y:S01]  /*2b80*/  LOP3.LUT R33, R46, 0x3030303, RZ, 0xc0, !PT ;  /* 0x030303032e217812 */ /* 0x000fe200078ec0ff */
[----:B------:R-:W-:Y:S01]  /*2b90*/  IMAD R52, R55, R52, RZ ;  /* 0x0000003437347224 */ /* 0x000fe200078e02ff */
[----:B------:R-:W-:Y:S02]  /*2ba0*/  LEA R32, R32, R32, 0x8 ;  /* 0x0000002020207211 */ /* 0x000fe400078e40ff */
[----:B------:R-:W-:Y:S01]  /*2bb0*/  LOP3.LUT R54, R54, 0xf, RZ, 0xc0, !PT ;  /* 0x0000000f36367812 */ /* 0x000fe200078ec0ff */
[----:B------:R-:W-:-:S02]  /*2bc0*/  IDP.4A.S8.S8 R33, R33, R28, RZ ;  /* 0x0000001c21217226 */ /* 0x000fc400000006ff */
[----:B------:R-:W-:Y:S01]  /*2bd0*/  IMAD R51, R32, 0x10000, R32 ;  /* 0x0001000020337824 */ /* 0x000fe200078e0220 */
[----:B------:R-:W-:-:S03]  /*2be0*/  LOP3.LUT R32, R45, 0x3030303, RZ, 0xc0, !PT ;  /* 0x030303032d207812 */ /* 0x000fc600078ec0ff */
[C---:B------:R-:W-:Y:S02]  /*2bf0*/  IDP.4A.S8.S8 R56, R51.reuse, R28, R56 ;  /* 0x0000001c33387226 */ /* 0x040fe40000000638 */
[-C--:B------:R-:W-:Y:S02]  /*2c00*/  IDP.4A.S8.S8 R28, R32, R29.reuse, R33 ;  /* 0x0000001d201c7226 */ /* 0x080fe40000000621 */
[----:B------:R-:W3:Y:S01]  /*2c10*/  LDS.64 R32, [R13+0x20] ;  /* 0x000020000d207984 */ /* 0x000ee20000000a00 */
[----:B------:R-:W-:Y:S01]  /*2c20*/  IDP.4A.S8.S8 R56, R51, R29, R56 ;  /* 0x0000001d33387226 */ /* 0x000fe20000000638 */
[----:B0-----:R-:W-:-:S05]  /*2c30*/  LOP3.LUT R29, R43, 0x3030303, RZ, 0xc0, !PT ;  /* 0x030303032b1d7812 */ /* 0x001fca00078ec0ff */
[-C--:B-1----:R-:W-:Y:S01]  /*2c40*/  IDP.4A.S8.S8 R29, R29, R30.reuse, R28 ;  /* 0x0000001e1d1d7226 */ /* 0x082fe2000000061c */
[----:B------:R-:W-:Y:S01]  /*2c50*/  LOP3.LUT R28, R44, 0x3030303, RZ, 0xc0, !PT ;  /* 0x030303032c1c7812 */ /* 0x000fe200078ec0ff */
[C---:B------:R-:W-:Y:S01]  /*2c60*/  IDP.4A.S8.S8 R56, R51.reuse, R30, R56 ;  /* 0x0000001e33387226 */ /* 0x040fe20000000638 */
[----:B------:R-:W-:Y:S02]  /*2c70*/  SHF.R.S32.HI R30, RZ, 0x2, R50 ;  /* 0x00000002ff1e7819 */ /* 0x000fe40000011432 */
[----:B--2---:R-:W-:Y:S01]  /*2c80*/  SHF.R.U32.HI R55, RZ, 0x4, R53 ;  /* 0x00000004ff377819 */ /* 0x004fe20000011635 */
[-C--:B------:R-:W-:Y:S01]  /*2c90*/  IDP.4A.S8.S8 R51, R51, R31.reuse, R56 ;  /* 0x0000001f33337226 */ /* 0x080fe20000000638 */
[----:B------:R-:W-:Y:S01]  /*2ca0*/  LOP3.LUT R53, R53, 0xf, RZ, 0xc0, !PT ;  /* 0x0000000f35357812 */ /* 0x000fe200078ec0ff */
[----:B------:R-:W-:Y:S01]  /*2cb0*/  IDP.4A.S8.S8 R31, R28, R31, R29 ;  /* 0x0000001f1c1f7226 */ /* 0x000fe2000000061d */
[----:B------:R-:W-:Y:S01]  /*2cc0*/  LEA R55, R55, R55, 0x8 ;  /* 0x0000003737377211 */ /* 0x000fe200078e40ff */
[----:B------:R-:W0:Y:S02]  /*2cd0*/  LDS.64 R28, [R13+0x28] ;  /* 0x000028000d1c7984 */ /* 0x000e240000000a00 */
[----:B------:R-:W-:Y:S01]  /*2ce0*/  IMAD R52, R31, R54, R52 ;  /* 0x000000361f347224 */ /* 0x000fe200078e0234 */
[----:B------:R-:W-:Y:S01]  /*2cf0*/  SHF.R.S32.HI R54, RZ, 0x2, R49 ;  /* 0x00000002ff367819 */ /* 0x000fe20000011431 */
[----:B------:R-:W-:Y:S01]  /*2d00*/  IMAD R55, R55, 0x10000, R55 ;  /* 0x0001000037377824 */ /* 0x000fe200078e0237 */
[----:B------:R-:W-:-:S02]  /*2d10*/  LOP3.LUT R31, R30, 0x3030303, RZ, 0xc0, !PT ;  /* 0x030303031e1f7812 */ /* 0x000fc400078ec0ff */
[----:B------:R-:W-:Y:S02]  /*2d20*/  LOP3.LUT R30, R54, 0x3030303, RZ, 0xc0, !PT ;  /* 0x03030303361e7812 */ /* 0x000fe400078ec0ff */
[----:B------:R-:W1:Y:S01]  /*2d30*/  LDS.U8 R54, [R25.X4+0x119b] ;  /* 0x00119b0019367984 */ /* 0x000e620000004000 */
[-C--:B---3--:R-:W-:Y:S02]  /*2d40*/  IDP.4A.S8.S8 R31, R31, R32.reuse, RZ ;  /* 0x000000201f1f7226 */ /* 0x088fe400000006ff */
[C---:B------:R-:W-:Y:S02]  /*2d50*/  IDP.4A.S8.S8 R32, R55.reuse, R32, RZ ;  /* 0x0000002037207226 */ /* 0x040fe400000006ff */
[-C--:B------:R-:W-:Y:S01]  /*2d60*/  IDP.4A.S8.S8 R56, R30, R33.reuse, R31 ;  /* 0x000000211e387226 */ /* 0x080fe2000000061f */
[----:B------:R-:W-:Y:S01]  /*2d70*/  SHF.R.S32.HI R30, RZ, 0x2, R48 ;  /* 0x00000002ff1e7819 */ /* 0x000fe20000011430 */
[----:B------:R-:W-:Y:S02]  /*2d80*/  IDP.4A.S8.S8 R57, R55, R33, R32 ;  /* 0x0000002137397226 */ /* 0x000fe40000000620 */
[----:B------:R-:W2:Y:S01]  /*2d90*/  LDS.64 R32, [R13+0x30] ;  /* 0x000030000d207984 */ /* 0x000ea20000000a00 */
[----:B------:R-:W-:-:S05]  /*2da0*/  LOP3.LUT R31, R30, 0x3030303, RZ, 0xc0, !PT ;  /* 0x030303031e1f7812 */ /* 0x000fca00078ec0ff */
[-C--:B0-----:R-:W-:Y:S02]  /*2db0*/  IDP.4A.S8.S8 R56, R31, R28.reuse, R56 ;  /* 0x0000001c1f387226 */ /* 0x081fe40000000638 */
[----:B------:R-:W0:Y:S01]  /*2dc0*/  LDS.64 R30, [R13+0x38] ;  /* 0x000038000d1e7984 */ /* 0x000e220000000a00 */
[----:B------:R-:W-:Y:S01]  /*2dd0*/  IDP.4A.S8.S8 R58, R55, R28, R57 ;  /* 0x0000001c373a7226 */ /* 0x000fe20000000639 */
[----:B------:R-:W-:-:S04]  /*2de0*/  SHF.R.S32.HI R28, RZ, 0x2, R47 ;  /* 0x00000002ff1c7819 */ /* 0x000fc8000001142f */
[----:B------:R-:W-:Y:S02]  /*2df0*/  LOP3.LUT R28, R28, 0x3030303, RZ, 0xc0, !PT ;  /* 0x030303031c1c7812 */ /* 0x000fe400078ec0ff */
[----:B-1----:R-:W-:Y:S02]  /*2e00*/  SHF.R.U32.HI R57, RZ, 0x4, R54 ;  /* 0x00000004ff397819 */ /* 0x002fe40000011636 */
[----:B------:R-:W-:Y:S01]  /*2e10*/  LOP3.LUT R54, R54, 0xf, RZ, 0xc0, !PT ;  /* 0x0000000f36367812 */ /* 0x000fe200078ec0ff */
[----:B------:R-:W-:Y:S01]  /*2e20*/  IDP.4A.S8.S8 R28, R28, R29, R56 ;  /* 0x0000001d1c1c7226 */ /* 0x000fe20000000638 */
[----:B------:R-:W-:Y:S01]  /*2e30*/  LEA R57, R57, R57, 0x8 ;  /* 0x0000003939397211 */ /* 0x000fe200078e40ff */
[----:B------:R-:W-:Y:S01]  /*2e40*/  IDP.4A.S8.S8 R29, R55, R29, R58 ;  /* 0x0000001d371d7226 */ /* 0x000fe2000000063a */
[----:B------:R-:W-:Y:S01]  /*2e50*/  SHF.R.S32.HI R55, RZ, 0x2, R46 ;  /* 0x00000002ff377819 */ /* 0x000fe2000001142e */
[----:B------:R-:W-:Y:S01]  /*2e60*/  IMAD R53, R28, R53, RZ ;  /* 0x000000351c357224 */ /* 0x000fe200078e02ff */
[----:B------:R-:W-:-:S02]  /*2e70*/  SHF.R.S32.HI R56, RZ, 0x2, R45 ;  /* 0x00000002ff387819 */ /* 0x000fc4000001142d */
[----:B------:R-:W-:Y:S02]  /*2e80*/  LOP3.LUT R55, R55, 0x3030303, RZ, 0xc0, !PT ;  /* 0x0303030337377812 */ /* 0x000fe400078ec0ff */
[----:B------:R-:W-:-:S03]  /*2e90*/  LOP3.LUT R56, R56, 0x3030303, RZ, 0xc0, !PT ;  /* 0x0303030338387812 */ /* 0x000fc600078ec0ff */
[-C--:B--2---:R-:W-:Y:S02]  /*2ea0*/  IDP.4A.S8.S8 R58, R55, R32.reuse, RZ ;  /* 0x00000020373a7226 */ /* 0x084fe400000006ff */
[----:B------:R-:W-:Y:S02]  /*2eb0*/  IMAD R55, R57, 0x10000, R57 ;  /* 0x0001000039377824 */ /* 0x000fe400078e0239 */
[----:B------:R-:W-:Y:S02]  /*2ec0*/  IDP.4A.S8.S8 R56, R56, R33, R58 ;  /* 0x0000002138387226 */ /* 0x000fe4000000063a */
[----:B------:R-:W-:Y:S01]  /*2ed0*/  IDP.4A.S8.S8 R32, R55, R32, R29 ;  /* 0x0000002037207226 */ /* 0x000fe2000000061d */
[----:B------:R-:W-:-:S04]  /*2ee0*/  SHF.R.S32.HI R29, RZ, 0x2, R43 ;  /* 0x00000002ff1d7819 */ /* 0x000fc8000001142b */
[----:B------:R-:W-:Y:S01]  /*2ef0*/  LOP3.LUT R57, R29, 0x3030303, RZ, 0xc0, !PT ;  /* 0x030303031d397812 */ /* 0x000fe200078ec0ff */
[----:B------:R-:W-:Y:S02]  /*2f00*/  IDP.4A.S8.S8 R29, R55, R33, R32 ;  /* 0x00000021371d7226 */ /* 0x000fe40000000620 */
[----:B------:R-:W1:Y:S02]  /*2f10*/  LDS.64 R32, [R13+0x40] ;  /* 0x000040000d207984 */ /* 0x000e640000000a00 */
[-C--:B0-----:R-:W-:Y:S01]  /*2f20*/  IDP.4A.S8.S8 R59, R57, R30.reuse, R56 ;  /* 0x0000001e393b7226 */ /* 0x081fe20000000638 */
[----:B------:R-:W-:Y:S01]  /*2f30*/  SHF.R.S32.HI R57, RZ, 0x2, R44 ;  /* 0x00000002ff397819 */ /* 0x000fe2000001142c */
[----:B------:R-:W0:Y:S01]  /*2f40*/  LDS.U8 R56, [R25.X4+0x119c] ;  /* 0x00119c0019387984 */ /* 0x000e220000004000 */
[----:B------:R-:W-:Y:S02]  /*2f50*/  IDP.4A.S8.S8 R30, R55, R30, R29 ;  /* 0x0000001e371e7226 */ /* 0x000fe4000000061d */
[----:B------:R-:W-:Y:S01]  /*2f60*/  LOP3.LUT R58, R57, 0x3030303, RZ, 0xc0, !PT ;  /* 0x03030303393a7812 */ /* 0x000fe200078ec0ff */
[----:B------:R-:W2:Y:S04]  /*2f70*/  LDS.64 R28, [R13+0x48] ;  /* 0x000048000d1c7984 */ /* 0x000ea80000000a00 */
[----:B------:R-:W-:-:S04]  /*2f80*/  IDP.4A.S8.S8 R58, R58, R31, R59 ;  /* 0x0000001f3a3a7226 */ /* 0x000fc8000000063b */
[----:B------:R-:W-:Y:S02]  /*2f90*/  IMAD R54, R58, R54, R53 ;  /* 0x000000363a367224 */ /* 0x000fe400078e0235 */
[----:B------:R-:W-:Y:S01]  /*2fa0*/  IDP.4A.S8.S8 R53, R55, R31, R30 ;  /* 0x0000001f37357226 */ /* 0x000fe2000000061e */
[----:B------:R-:W-:-:S04]  /*2fb0*/  SHF.R.S32.HI R30, RZ, 0x4, R50 ;  /* 0x00000004ff1e7819 */ /* 0x000fc80000011432 */
[----:B------:R-:W-:Y:S02]  /*2fc0*/  LOP3.LUT R31, R30, 0x3030303, RZ, 0xc0, !PT ;  /* 0x030303031e1f7812 */ /* 0x000fe400078ec0ff */
[----:B------:R-:W-:-:S04]  /*2fd0*/  SHF.R.S32.HI R30, RZ, 0x4, R49 ;  /* 0x00000004ff1e7819 */ /* 0x000fc80000011431 */
[----:B------:R-:W-:Y:S01]  /*2fe0*/  LOP3.LUT R30, R30, 0x3030303, RZ, 0xc0, !PT ;  /* 0x030303031e1e7812 */ /* 0x000fe200078ec0ff */
[----:B-1----:R-:W-:-:S04]  /*2ff0*/  IDP.4A.S8.S8 R31, R31, R32, RZ ;  /* 0x000000201f1f7226 */ /* 0x002fc800000006ff */
[----:B------:R-:W-:Y:S01]  /*3000*/  IDP.4A.S8.S8 R58, R30, R33, R31 ;  /* 0x000000211e3a7226 */ /* 0x000fe2000000061f */
[----:B0-----:R-:W-:Y:S02]  /*3010*/  SHF.R.U32.HI R55, RZ, 0x4, R56 ;  /* 0x00000004ff377819 */ /* 0x001fe40000011638 */
[----:B------:R-:W-:Y:S02]  /*3020*/  SHF.R.S32.HI R30, RZ, 0x4, R48 ;  /* 0x00000004ff1e7819 */ /* 0x000fe40000011430 */
[----:B------:R-:W-:Y:S02]  /*3030*/  LEA R55, R55, R55, 0x8 ;  /* 0x0000003737377211 */ /* 0x000fe400078e40ff */
[----:B------:R-:W-:Y:S02]  /*3040*/  LOP3.LUT R31, R30, 0x3030303, RZ, 0xc0, !PT ;  /* 0x030303031e1f7812 */ /* 0x000fe400078ec0ff */
[----:B------:R-:W-:Y:S01]  /*3050*/  LOP3.LUT R59, R56, 0xf, RZ, 0xc0, !PT ;  /* 0x0000000f383b7812 */ /* 0x000fe200078ec0ff */
[----:B------:R-:W-:-:S02]  /*3060*/  IMAD R57, R55, 0x10000, R55 ;  /* 0x0001000037397824 */ /* 0x000fc400078e0237 */
[----:B------:R-:W-:Y:S01]  /*3070*/  LDS.U8 R55, [R25.X4+0x119d] ;  /* 0x00119d0019377984 */ /* 0x000fe20000004000 */
[----:B--2---:R-:W-:Y:S01]  /*3080*/  IDP.4A.S8.S8 R58, R31, R28, R58 ;  /* 0x0000001c1f3a7226 */ /* 0x004fe2000000063a */
[----:B------:R-:W-:Y:S01]  /*3090*/  SHF.R.S32.HI R31, RZ, 0x4, R47 ;  /* 0x00000004ff1f7819 */ /* 0x000fe2000001142f */
[----:B------:R-:W-:-:S03]  /*30a0*/  IDP.4A.S8.S8 R30, R57, R32, RZ ;  /* 0x00000020391e7226 */ /* 0x000fc600000006ff */
[----:B------:R-:W-:Y:S01]  /*30b0*/  LOP3.LUT R60, R31, 0x3030303, RZ, 0xc0, !PT ;  /* 0x030303031f3c7812 */ /* 0x000fe200078ec0ff */
[C---:B------:R-:W-:Y:S02]  /*30c0*/  IDP.4A.S8.S8 R30, R57.reuse, R33, R30 ;  /* 0x00000021391e7226 */ /* 0x040fe4000000061e */
[----:B------:R-:W0:Y:S02]  /*30d0*/  LDS.64 R32, [R13+0x50] ;  /* 0x000050000d207984 */ /* 0x000e240000000a00 */
[C---:B------:R-:W-:Y:S02]  /*30e0*/  IDP.4A.S8.S8 R28, R57.reuse, R28, R30 ;  /* 0x0000001c391c7226 */ /* 0x040fe4000000061e */
[----:B------:R-:W1:Y:S01]  /*30f0*/  LDS.64 R30, [R13+0x58] ;  /* 0x000058000d1e7984 */ /* 0x000e620000000a00 */
[-C--:B------:R-:W-:Y:S01]  /*3100*/  IDP.4A.S8.S8 R60, R60, R29.reuse, R58 ;  /* 0x0000001d3c3c7226 */ /* 0x080fe2000000063a */
[----:B------:R-:W-:Y:S01]  /*3110*/  IADD3 R58, R40, 0xc, RZ ;  /* 0x0000000c283a7810 */ /* 0x000fe20007ffe0ff */
[----:B------:R-:W-:Y:S01]  /*3120*/  IDP.4A.S8.S8 R29, R57, R29, R28 ;  /* 0x0000001d391d7226 */ /* 0x000fe2000000061c */
[----:B------:R-:W-:Y:S01]  /*3130*/  SHF.R.S32.HI R28, RZ, 0x4, R46 ;  /* 0x00000004ff1c7819 */ /* 0x000fe2000001142e */
[----:B------:R-:W-:Y:S01]  /*3140*/  IMAD R60, R60, R59, RZ ;  /* 0x0000003b3c3c7224 */ /* 0x000fe200078e02ff */
[----:B------:R-:W-:-:S02]  /*3150*/  SHF.R.S32.HI R40, RZ, 0x4, R44 ;  /* 0x00000004ff287819 */ /* 0x000fc4000001142c */
[----:B------:R-:W-:Y:S02]  /*3160*/  LOP3.LUT R57, R28, 0x3030303, RZ, 0xc0, !PT ;  /* 0x030303031c397812 */ /* 0x000fe400078ec0ff */
[----:B------:R-:W-:Y:S02]  /*3170*/  SHF.R.S32.HI R28, RZ, 0x4, R45 ;  /* 0x00000004ff1c7819 */ /* 0x000fe4000001142d */
[----:B------:R-:W-:Y:S02]  /*3180*/  LOP3.LUT R40, R40, 0x3030303, RZ, 0xc0, !PT ;  /* 0x0303030328287812 */ /* 0x000fe400078ec0ff */
[----:B------:R-:W-:Y:S01]  /*3190*/  LOP3.LUT R28, R28, 0x3030303, RZ, 0xc0, !PT ;  /* 0x030303031c1c7812 */ /* 0x000fe200078ec0ff */
[----:B0-----:R-:W-:-:S04]  /*31a0*/  IDP.4A.S8.S8 R57, R57, R32, RZ ;  /* 0x0000002039397226 */ /* 0x001fc800000006ff */
[----:B------:R-:W-:Y:S01]  /*31b0*/  IDP.4A.S8.S8 R59, R28, R33, R57 ;  /* 0x000000211c3b7226 */ /* 0x000fe20000000639 */
[----:B------:R-:W-:-:S04]  /*31c0*/  SHF.R.U32.HI R28, RZ, 0x4, R55 ;  /* 0x00000004ff1c7819 */ /* 0x000fc80000011637 */
[----:B------:R-:W-:Y:S02]  /*31d0*/  LEA R57, R28, R28, 0x8 ;  /* 0x0000001c1c397211 */ /* 0x000fe400078e40ff */
[----:B------:R-:W-:-:S03]  /*31e0*/  SHF.R.S32.HI R28, RZ, 0x4, R43 ;  /* 0x00000004ff1c7819 */ /* 0x000fc6000001142b */
[----:B------:R-:W-:Y:S01]  /*31f0*/  IMAD R57, R57, 0x10000, R57 ;  /* 0x0001000039397824 */ /* 0x000fe200078e0239 */
[----:B------:R-:W-:-:S03]  /*3200*/  LOP3.LUT R28, R28, 0x3030303, RZ, 0xc0, !PT ;  /* 0x030303031c1c7812 */ /* 0x000fc600078ec0ff */
[----:B------:R-:W-:Y:S02]  /*3210*/  IDP.4A.S8.S8 R32, R57, R32, R29 ;  /* 0x0000002039207226 */ /* 0x000fe4000000061d */
[----:B-1----:R-:W-:Y:S01]  /*3220*/  IDP.4A.S8.S8 R56, R28, R30, R59 ;  /* 0x0000001e1c387226 */ /* 0x002fe2000000063b */
[----:B------:R-:W-:Y:S01]  /*3230*/  LEA.HI R28, R16, R39, RZ, 0x1d ;  /* 0x00000027101c7211 */ /* 0x000fe200078fe8ff */
[----:B------:R-:W-:-:S04]  /*3240*/  IMAD.WIDE.U32 R58, R58, R41, c[0x0][0x168] ;  /* 0x00005a003a3a7625 */ /* 0x000fc800078e0029 */
[----:B------:R-:W-:Y:S01]  /*3250*/  IMAD.WIDE R28, R28, R41, c[0x0][0x168] ;  /* 0x00005a001c1c7625 */ /* 0x000fe200078e0229 */
[----:B------:R0:W2:Y:S03]  /*3260*/  LDG.E.U16.CONSTANT R39, [R58.64] ;  /* 0x0000000e3a277981 */ /* 0x0000a6000c1e9500 */
[----:B------:R-:W-:Y:S01]  /*3270*/  IDP.4A.S8.S8 R61, R40, R31, R56 ;  /* 0x0000001f283d7226 */ /* 0x000fe20000000638 */
[----:B------:R-:W-:-:S04]  /*3280*/  IADD3 R40, P0, R17, R28, RZ ;  /* 0x0000001c11287210 */ /* 0x000fc80007f1e0ff */
[----:B------:R-:W-:Y:S02]  /*3290*/  IADD3.X R41, RZ, R29, RZ, P0, !PT ;  /* 0x0000001dff297210 */ /* 0x000fe400007fe4ff */
[----:B------:R-:W-:Y:S01]  /*32a0*/  LOP3.LUT R55, R55, 0xf, RZ, 0xc0, !PT ;  /* 0x0000000f37377812 */ /* 0x000fe200078ec0ff */
[----:B------:R-:W1:Y:S04]  /*32b0*/  LDS.64 R28, [R13+0x60] ;  /* 0x000060000d1c7984 */ /* 0x000e680000000a00 */
[----:B------:R3:W4:Y:S01]  /*32c0*/  LDG.E.CONSTANT R56, [R40.64+0x4] ;  /* 0x0000040e28387981 */ /* 0x000722000c1e9900 */
[C---:B------:R-:W-:Y:S01]  /*32d0*/  IDP.4A.S8.S8 R32, R57.reuse, R33, R32 ;  /* 0x0000002139207226 */ /* 0x040fe20000000620 */
[----:B------:R-:W-:Y:S01]  /*32e0*/  SHF.R.S32.HI R50, RZ, 0x6, R50 ;  /* 0x00000006ff327819 */ /* 0x000fe20000011432 */
[----:B------:R-:W-:Y:S01]  /*32f0*/  I2F R53, R53 ;  /* 0x0000003500357306 */ /* 0x000fe20000201400 */
[----:B------:R-:W-:Y:S01]  /*3300*/  SHF.R.S32.HI R49, RZ, 0x6, R49 ;  /* 0x00000006ff317819 */ /* 0x000fe20000011431 */
[C---:B------:R-:W-:Y:S01]  /*3310*/  IDP.4A.S8.S8 R32, R57.reuse, R30, R32 ;  /* 0x0000001e39207226 */ /* 0x040fe20000000620 */
[----:B------:R-:W-:Y:S01]  /*3320*/  LOP3.LUT R33, R50, 0x3030303, RZ, 0xc0, !PT ;  /* 0x0303030332217812 */ /* 0x000fe200078ec0ff */
[----:B0-----:R-:W-:Y:S01]  /*3330*/  LDS R59, [R37.X4+0x17a8] ;  /* 0x0017a800253b7984 */ /* 0x001fe20000004800 */
[----:B------:R-:W-:Y:S01]  /*3340*/  SHF.R.S32.HI R48, RZ, 0x6, R48 ;  /* 0x00000006ff307819 */ /* 0x000fe20000011430 */
[----:B------:R-:W-:Y:S01]  /*3350*/  IDP.4A.S8.S8 R57, R57, R31, R32 ;  /* 0x0000001f39397226 */ /* 0x000fe20000000620 */
[----:B------:R-:W-:Y:S01]  /*3360*/  LOP3.LUT R32, R49, 0x3030303, RZ, 0xc0, !PT ;  /* 0x0303030331207812 */ /* 0x000fe200078ec0ff */
[----:B---3--:R-:W-:Y:S01]  /*3370*/  IMAD R41, R61, R55, R60 ;  /* 0x000000373d297224 */ /* 0x008fe200078e023c */
[----:B------:R-:W-:Y:S01]  /*3380*/  LDS.64 R30, [R13+0x68] ;  /* 0x000068000d1e7984 */ /* 0x000fe20000000a00 */
[----:B------:R-:W-:Y:S01]  /*3390*/  SHF.R.S32.HI R47, RZ, 0x6, R47 ;  /* 0x00000006ff2f7819 */ /* 0x000fe2000001142f */
[----:B------:R-:W-:Y:S01]  /*33a0*/  I2F R54, R54 ;  /* 0x0000003600367306 */ /* 0x000fe20000201400 */
[----:B------:R-:W-:Y:S01]  /*33b0*/  SHF.R.S32.HI R46, RZ, 0x6, R46 ;  /* 0x00000006ff2e7819 */ /* 0x000fe2000001142e */
[----:B------:R-:W0:Y:S01]  /*33c0*/  LDS.U8 R55, [R25.X4+0x119e] ;  /* 0x00119e0019377984 */ /* 0x000e220000004000 */
[----:B------:R-:W-:-:S02]  /*33d0*/  SHF.R.S32.HI R43, RZ, 0x6, R43 ;  /* 0x00000006ff2b7819 */ /* 0x000fc4000001142b */
[----:B------:R-:W-:Y:S01]  /*33e0*/  LOP3.LUT R49, R46, 0x3030303, RZ, 0xc0, !PT ;  /* 0x030303032e317812 */ /* 0x000fe200078ec0ff */
[----:B------:R-:W3:Y:S01]  /*33f0*/  LDS.U8 R50, [R25.X4+0x119f] ;  /* 0x00119f0019327984 */ /* 0x000ee20000004000 */
[----:B------:R-:W-:Y:S01]  /*3400*/  LOP3.LUT R43, R43, 0x3030303, RZ, 0xc0, !PT ;  /* 0x030303032b2b7812 */ /* 0x000fe200078ec0ff */
[----:B------:R-:W-:Y:S01]  /*3410*/  I2F R46, R52 ;  /* 0x00000034002e7306 */ /* 0x000fe20000201400 */
[----:B------:R-:W-:Y:S01]  /*3420*/  SHF.R.S32.HI R44, RZ, 0x6, R44 ;  /* 0x00000006ff2c7819 */ /* 0x000fe2000001142c */
[----:B------:R-:W-:Y:S03]  /*3430*/  LDS R58, [R35.X4+0x17a8] ;  /* 0x0017a800233a7984 */ /* 0x000fe60000004800 */
[----:B------:R-:W-:-:S03]  /*3440*/  LOP3.LUT R44, R44, 0x3030303, RZ, 0xc0, !PT ;  /* 0x030303032c2c7812 */ /* 0x000fc600078ec0ff */
[----:B------:R-:W-:Y:S01]  /*3450*/  I2F R57, R57 ;  /* 0x0000003900397306 */ /* 0x000fe20000201400 */
[----:B-1----:R-:W-:-:S07]  /*3460*/  IDP.4A.S8.S8 R40, R33, R28, RZ ;  /* 0x0000001c21287226 */ /* 0x002fce00000006ff */
[----:B------:R-:W-:Y:S01]  /*3470*/  I2F R41, R41 ;  /* 0x0000002900297306 */ /* 0x000fe20000201400 */
[----:B------:R-:W-:Y:S01]  /*3480*/  IDP.4A.S8.S8 R32, R32, R29, R40 ;  /* 0x0000001d20207226 */ /* 0x000fe20000000628 */
[----:B0-----:R-:W-:-:S05]  /*3490*/  SHF.R.U32.HI R33, RZ, 0x4, R55 ;  /* 0x00000004ff217819 */ /* 0x001fca0000011637 */
[----:B------:R-:W-:-:S05]  /*34a0*/  IMAD R33, R33, 0x100, R33 ;  /* 0x0000010021217824 */ /* 0x000fca00078e0221 */
[----:B------:R-:W-:Y:S02]  /*34b0*/  LEA R40, R33, R33, 0x10 ;  /* 0x0000002121287211 */ /* 0x000fe400078e80ff */
[----:B------:R-:W-:-:S03]  /*34c0*/  LOP3.LUT R33, R48, 0x3030303, RZ, 0xc0, !PT ;  /* 0x0303030330217812 */ /* 0x000fc600078ec0ff */
[C---:B------:R-:W-:Y:S02]  /*34d0*/  IDP.4A.S8.S8 R28, R40.reuse, R28, RZ ;  /* 0x0000001c281c7226 */ /* 0x040fe400000006ff */
[-C--:B------:R-:W-:Y:S01]  /*34e0*/  IDP.4A.S8.S8 R48, R33, R30.reuse, R32 ;  /* 0x0000001e21307226 */ /* 0x080fe20000000620 */
[----:B------:R-:W-:Y:S01]  /*34f0*/  LOP3.LUT R32, R47, 0x3030303, RZ, 0xc0, !PT ;  /* 0x030303032f207812 */ /* 0x000fe200078ec0ff */
[----:B------:R-:W-:Y:S02]  /*3500*/  IDP.4A.S8.S8 R33, R40, R29, R28 ;  /* 0x0000001d28217226 */ /* 0x000fe4000000061c */
[----:B------:R-:W0:Y:S02]  /*3510*/  LDS.64 R28, [R13+0x70] ;  /* 0x000070000d1c7984 */ /* 0x000e240000000a00 */
[----:B------:R-:W-:Y:S01]  /*3520*/  IDP.4A.S8.S8 R47, R32, R31, R48 ;  /* 0x0000001f202f7226 */ /* 0x000fe20000000630 */
[----:B------:R-:W-:Y:S01]  /*3530*/  LOP3.LUT R48, R55, 0xf, RZ, 0xc0, !PT ;  /* 0x0000000f37307812 */ /* 0x000fe200078ec0ff */
[----:B------:R-:W-:-:S02]  /*3540*/  IDP.4A.S8.S8 R30, R40, R30, R33 ;  /* 0x0000001e281e7226 */ /* 0x000fc40000000621 */
[----:B------:R-:W1:Y:S02]  /*3550*/  LDS.64 R32, [R13+0x78] ;  /* 0x000078000d207984 */ /* 0x000e640000000a00 */
[----:B------:R-:W-:Y:S01]  /*3560*/  IDP.4A.S8.S8 R30, R40, R31, R30 ;  /* 0x0000001f281e7226 */ /* 0x000fe2000000061e */
[----:B---3--:R-:W-:Y:S01]  /*3570*/  SHF.R.U32.HI R31, RZ, 0x4, R50 ;  /* 0x00000004ff1f7819 */ /* 0x008fe20000011632 */
[----:B------:R-:W-:Y:S01]  /*3580*/  IMAD R47, R47, R48, RZ ;  /* 0x000000302f2f7224 */ /* 0x000fe200078e02ff */
[----:B------:R-:W-:-:S03]  /*3590*/  LOP3.LUT R50, R50, 0xf, RZ, 0xc0, !PT ;  /* 0x0000000f32327812 */ /* 0x000fc600078ec0ff */
[----:B------:R-:W-:-:S05]  /*35a0*/  IMAD R31, R31, 0x100, R31 ;  /* 0x000001001f1f7824 */ /* 0x000fca00078e021f */
[----:B------:R-:W-:-:S05]  /*35b0*/  LEA R31, R31, R31, 0x10 ;  /* 0x0000001f1f1f7211 */ /* 0x000fca00078e80ff */
[-C--:B0-----:R-:W-:Y:S01]  /*35c0*/  IDP.4A.S8.S8 R40, R31, R28.reuse, R30 ;  /* 0x0000001c1f287226 */ /* 0x081fe2000000061e */
[----:B------:R-:W-:Y:S01]  /*35d0*/  SHF.R.S32.HI R30, RZ, 0x6, R45 ;  /* 0x00000006ff1e7819 */ /* 0x000fe2000001142d */
[----:B------:R-:W-:Y:S01]  /*35e0*/  IDP.4A.S8.S8 R49, R49, R28, RZ ;  /* 0x0000001c31317226 */ /* 0x000fe200000006ff */
[----:B------:R-:W0:Y:S01]  /*35f0*/  LDS R45, [R23.X4+0x1084] ;  /* 0x00108400172d7984 */ /* 0x000e220000004800 */
[----:B------:R-:W-:Y:S01]  /*3600*/  IDP.4A.S8.S8 R40, R31, R29, R40 ;  /* 0x0000001d1f287226 */ /* 0x000fe20000000628 */
[----:B------:R-:W-:-:S03]  /*3610*/  LOP3.LUT R30, R30, 0x3030303, RZ, 0xc0, !PT ;  /* 0x030303031e1e7812 */ /* 0x000fc600078ec0ff */
[CC--:B-1----:R-:W-:Y:S02]  /*3620*/  IDP.4A.S8.S8 R40, R31.reuse, R32.reuse, R40 ;  /* 0x000000201f287226 */ /* 0x0c2fe40000000628 */
[----:B------:R-:W-:Y:S02]  /*3630*/  IDP.4A.S8.S8 R29, R30, R29, R49 ;  /* 0x0000001d1e1d7226 */ /* 0x000fe40000000631 */
[----:B------:R-:W-:Y:S01]  /*3640*/  IDP.4A.S8.S8 R31, R31, R33, R40 ;  /* 0x000000211f1f7226 */ /* 0x000fe20000000628 */
[----:B------:R-:W1:Y:S01]  /*3650*/  I2F R30, R51 ;  /* 0x00000033001e7306 */ /* 0x000e620000201400 */
[----:B------:R-:W-:Y:S01]  /*3660*/  LDS R40, [R38.X4+0x17a8] ;  /* 0x0017a80026287984 */ /* 0x000fe20000004800 */
[----:B------:R-:W-:-:S04]  /*3670*/  IDP.4A.S8.S8 R29, R43, R32, R29 ;  /* 0x000000202b1d7226 */ /* 0x000fc8000000061d */
[----:B------:R-:W-:Y:S02]  /*3680*/  IDP.4A.S8.S8 R44, R44, R33, R29 ;  /* 0x000000212c2c7226 */ /* 0x000fe4000000061d */
[----:B------:R-:W3:Y:S02]  /*3690*/  I2F R32, R31 ;  /* 0x0000001f00207306 */ /* 0x000ee40000201400 */
[----:B------:R-:W-:-:S06]  /*36a0*/  IMAD R33, R44, R50, R47 ;  /* 0x000000322c217224 */ /* 0x000fcc00078e022f */
[----:B------:R-:W5:Y:S01]  /*36b0*/  I2F R33, R33 ;  /* 0x0000002100217306 */ /* 0x000f620000201400 */
[--C-:B0-----:R-:W-:Y:S02]  /*36c0*/  HADD2.F32 R43, -RZ, R45.reuse.H1_H1 ;  /* 0x3000002dff2b7230 */ /* 0x101fe40000004100 */
[----:B------:R-:W-:-:S03]  /*36d0*/  HADD2.F32 R45, -RZ, R45.H0_H0 ;  /* 0x2000002dff2d7230 */ /* 0x000fc60000004100 */
[C---:B-1----:R-:W-:Y:S02]  /*36e0*/  FMUL.FTZ R44, R43.reuse, R30 ;  /* 0x0000001e2b2c7220 */ /* 0x042fe40000410000 */
[----:B------:R-:W-:Y:S02]  /*36f0*/  FMUL.FTZ R55, R43, R53 ;  /* 0x000000352b377220 */ /* 0x000fe40000410000 */
[----:B---3--:R-:W-:Y:S02]  /*3700*/  FMUL.FTZ R32, R32, R43 ;  /* 0x0000002b20207220 */ /* 0x008fe40000410000 */
[----:B------:R-:W-:-:S04]  /*3710*/  FFMA.FTZ R50, R45, R46, -R44 ;  /* 0x0000002e2d327223 */ /* 0x000fc8000001082c */
[----:B------:R-:W-:Y:S01]  /*3720*/  FFMA.FTZ R42, R50, R59, R42 ;  /* 0x0000003b322a7223 */ /* 0x000fe2000001002a */
[----:B--2---:R-:W-:Y:S02]  /*3730*/  HADD2.F32 R61, -RZ, R39.H0_H0 ;  /* 0x20000027ff3d7230 */ /* 0x004fe40000004100 */
[----:B------:R-:W0:Y:S04]  /*3740*/  LDS R39, [R34.X4+0x17a8] ;  /* 0x0017a80022277984 */ /* 0x000e280000004800 */
[----:B------:R-:W-:Y:S06]  /*3750*/  BAR.SYNC.DEFER_BLOCKING 0x0 ;  /* 0x0000000000007b1d */ /* 0x000fec0000010000 */
[----:B----4-:R1:W-:Y:S04]  /*3760*/  STS [R19.X4+0x15a8], R56 ;  /* 0x0015a83813007388 */ /* 0x0103e80000004800 */
[----:B------:R-:W-:Y:S04]  /*3770*/  STS [R18+0x17a8], R61 ;  /* 0x0017a83d12007388 */ /* 0x000fe80000000800 */
[----:B------:R-:W-:Y:S01]  /*3780*/  BAR.SYNC.DEFER_BLOCKING 0x0 ;  /* 0x0000000000007b1d */ /* 0x000fe20000010000 */
[----:B-1----:R-:W-:-:S02]  /*3790*/  FMUL.FTZ R56, R43, R57 ;  /* 0x000000392b387220 */ /* 0x002fc40000410000 */
[C---:B------:R-:W-:Y:S02]  /*37a0*/  FFMA.FTZ R43, R45.reuse, R54, -R55 ;  /* 0x000000362d2b7223 */ /* 0x040fe40000010837 */
[----:B------:R-:W-:Y:S02]  /*37b0*/  FFMA.FTZ R44, R45, R41, -R56 ;  /* 0x000000292d2c7223 */ /* 0x000fe40000010838 */
[----:B-----5:R-:W-:Y:S02]  /*37c0*/  FFMA.FTZ R41, R33, R45, -R32 ;  /* 0x0000002d21297223 */ /* 0x020fe40000010820 */
[----:B------:R-:W-:-:S04]  /*37d0*/  FFMA.FTZ R42, R43, R58, R42 ;  /* 0x0000003a2b2a7223 */ /* 0x000fc8000001002a */
[----:B0-----:R-:W-:-:S04]  /*37e0*/  FFMA.FTZ R39, R44, R39, R42 ;  /* 0x000000272c277223 */ /* 0x001fc8000001002a */
[----:B------:R-:W-:Y:S01]  /*37f0*/  FFMA.FTZ R40, R41, R40, R39 ;  /* 0x0000002829287223 */ /* 0x000fe20000010027 */
        /* <DEDUP_REMOVED lines=8> */
[----:B------:R-:W-:Y:S04]  /*3880*/  LDS.64 R32, [R13+0x10] ;  /* 0x000010000d207984 */ /* 0x000fe80000000a00 */
[----:B------:R-:W5:Y:S01]  /*3890*/  LDS R45, [R27+0x70] ;  /* 0x000070001b2d7984 */ /* 0x000f620000000800 */
[----:B0-----:R-:W-:-:S03]  /*38a0*/  SHF.R.U32.HI R46, RZ, 0x4, R52 ;  /* 0x00000004ff2e7819 */ /* 0x001fc60000011634 */
[----:B------:R-:W0:Y:S01]  /*38b0*/  LDS R43, [R27+0x74] ;  /* 0x000074001b2b7984 */ /* 0x000e220000000800 */
[----:B-1----:R-:W-:Y:S01]  /*38c0*/  LOP3.LUT R55, R49, 0x3030303, RZ, 0xc0, !PT ;  /* 0x0303030331377812 */ /* 0x002fe200078ec0ff */
[----:B------:R-:W-:Y:S02]  /*38d0*/  IMAD R46, R46, 0x100, R46 ;  /* 0x000001002e2e7824 */ /* 0x000fe400078e022e */
[----:B------:R-:W-:Y:S01]  /*38e0*/  LDS R37, [R37.X4+0x17a8] ;  /* 0x0017a80025257984 */ /* 0x000fe20000004800 */
[----:B--2---:R-:W-:Y:S02]  /*38f0*/  LOP3.LUT R50, R51, 0x3030303, RZ, 0xc0, !PT ;  /* 0x0303030333327812 */ /* 0x004fe400078ec0ff */
[----:B------:R-:W-:Y:S01]  /*3900*/  LEA R54, R46, R46, 0x10 ;  /* 0x0000002e2e367211 */ /* 0x000fe200078e80ff */
[----:B------:R-:W-:Y:S01]  /*3910*/  LDS R35, [R35.X4+0x17a8] ;  /* 0x0017a80023237984 */ /* 0x000fe20000004800 */
[----:B---3--:R-:W-:-:S03]  /*3920*/  IDP.4A.S8.S8 R55, R55, R28, RZ ;  /* 0x0000001c37377226 */ /* 0x008fc600000006ff */
[----:B------:R-:W-:Y:S01]  /*3930*/  IDP.4A.S8.S8 R28, R54, R28, RZ ;  /* 0x0000001c361c7226 */ /* 0x000fe200000006ff */
[----:B------:R-:W1:Y:S01]  /*3940*/  LDS R46, [R27+0x78] ;  /* 0x000078001b2e7984 */ /* 0x000e620000000800 */
[-C--:B------:R-:W-:Y:S01]  /*3950*/  IDP.4A.S8.S8 R56, R50, R29.reuse, R55 ;  /* 0x0000001d32387226 */ /* 0x080fe20000000637 */
[----:B----4-:R-:W-:Y:S01]  /*3960*/  LOP3.LUT R55, R48, 0x3030303, RZ, 0xc0, !PT ;  /* 0x0303030330377812 */ /* 0x010fe200078ec0ff */
[C---:B------:R-:W-:Y:S01]  /*3970*/  IDP.4A.S8.S8 R57, R54.reuse, R29, R28 ;  /* 0x0000001d36397226 */ /* 0x040fe2000000061c */
[----:B------:R2:W-:Y:S03]  /*3980*/  LDS R50, [R27+0x7c] ;  /* 0x00007c001b327984 */ /* 0x0005e60000000800 */
[-C--:B-----5:R-:W-:Y:S01]  /*3990*/  IDP.4A.S8.S8 R55, R55, R30.reuse, R56 ;  /* 0x0000001e37377226 */ /* 0x0a0fe20000000638 */
[----:B------:R-:W3:Y:S01]  /*39a0*/  LDS.64 R28, [R13+0x18] ;  /* 0x000018000d1c7984 */ /* 0x000ee20000000a00 */
[----:B------:R-:W-:Y:S01]  /*39b0*/  LOP3.LUT R56, R47, 0x3030303, RZ, 0xc0, !PT ;  /* 0x030303032f387812 */ /* 0x000fe200078ec0ff */
[----:B------:R-:W-:Y:S01]  /*39c0*/  IDP.4A.S8.S8 R57, R54, R30, R57 ;  /* 0x0000001e36397226 */ /* 0x000fe20000000639 */
[----:B------:R-:W-:Y:S01]  /*39d0*/  SHF.R.U32.HI R30, RZ, 0x4, R53 ;  /* 0x00000004ff1e7819 */ /* 0x000fe20000011635 */
[----:B------:R-:W-:Y:S02]  /*39e0*/  LDS R34, [R34.X4+0x17a8] ;  /* 0x0017a80022227984 */ /* 0x000fe40000004800 */
[-C--:B------:R-:W-:Y:S01]  /*39f0*/  IDP.4A.S8.S8 R55, R56, R31.reuse, R55 ;  /* 0x0000001f38377226 */ /* 0x080fe20000000637 */
[----:B------:R-:W-:Y:S01]  /*3a00*/  LOP3.LUT R53, R53, 0xf, RZ, 0xc0, !PT ;  /* 0x0000000f35357812 */ /* 0x000fe200078ec0ff */
[----:B------:R-:W-:Y:S01]  /*3a10*/  IDP.4A.S8.S8 R31, R54, R31, R57 ;  /* 0x0000001f361f7226 */ /* 0x000fe20000000639 */
[----:B------:R-:W-:Y:S01]  /*3a20*/  LDS R38, [R38.X4+0x17a8] ;  /* 0x0017a80026267984 */ /* 0x000fe20000004800 */
[----:B------:R-:W-:Y:S01]  /*3a30*/  IMAD R56, R30, 0x100, R30 ;  /* 0x000001001e387824 */ /* 0x000fe200078e021e */
[----:B------:R-:W-:-:S02]  /*3a40*/  LOP3.LUT R30, R52, 0xf, RZ, 0xc0, !PT ;  /* 0x0000000f341e7812 */ /* 0x000fc400078ec0ff */
[----:B------:R-:W4:Y:S01]  /*3a50*/  LDS.U8 R54, [R25.X4+0x11a2] ;  /* 0x0011a20019367984 */ /* 0x000f220000004000 */
[----:B------:R-:W-:Y:S02]  /*3a60*/  LOP3.LUT R57, R45, 0x3030303, RZ, 0xc0, !PT ;  /* 0x030303032d397812 */ /* 0x000fe400078ec0ff */
[----:B------:R-:W-:Y:S01]  /*3a70*/  LEA R52, R56, R56, 0x10 ;  /* 0x0000003838347211 */ /* 0x000fe200078e80ff */
[----:B--2---:R-:W-:Y:S02]  /*3a80*/  IMAD R27, R55, R30, RZ ;  /* 0x0000001e371b7224 */ /* 0x004fe400078e02ff */
[-C--:B------:R-:W-:Y:S02]  /*3a90*/  IDP.4A.S8.S8 R57, R57, R32.reuse, RZ ;  /* 0x0000002039397226 */ /* 0x080fe400000006ff */
[C---:B------:R-:W-:Y:S01]  /*3aa0*/  IDP.4A.S8.S8 R55, R52.reuse, R32, R31 ;  /* 0x0000002034377226 */ /* 0x040fe2000000061f */
[----:B0-----:R-:W-:Y:S01]  /*3ab0*/  LOP3.LUT R32, R43, 0x3030303, RZ, 0xc0, !PT ;  /* 0x030303032b207812 */ /* 0x001fe200078ec0ff */
[----:B------:R-:W0:Y:S02]  /*3ac0*/  LDS.64 R30, [R13+0x20] ;  /* 0x000020000d1e7984 */ /* 0x000e240000000a00 */
[----:B------:R-:W-:-:S02]  /*3ad0*/  IDP.4A.S8.S8 R55, R52, R33, R55 ;  /* 0x0000002134377226 */ /* 0x000fc40000000637 */
[----:B------:R-:W-:Y:S01]  /*3ae0*/  IDP.4A.S8.S8 R32, R32, R33, R57 ;  /* 0x0000002120207226 */ /* 0x000fe20000000639 */
[----:B-1----:R-:W-:-:S05]  /*3af0*/  LOP3.LUT R57, R46, 0x3030303, RZ, 0xc0, !PT ;  /* 0x030303032e397812 */ /* 0x002fca00078ec0ff */
[-C--:B---3--:R-:W-:Y:S01]  /*3b00*/  IDP.4A.S8.S8 R57, R57, R28.reuse, R32 ;  /* 0x0000001c39397226 */ /* 0x088fe20000000620 */
[----:B------:R-:W-:Y:S01]  /*3b10*/  LOP3.LUT R32, R50, 0x3030303, RZ, 0xc0, !PT ;  /* 0x0303030332207812 */ /* 0x000fe200078ec0ff */
[----:B------:R-:W-:Y:S01]  /*3b20*/  IDP.4A.S8.S8 R55, R52, R28, R55 ;  /* 0x0000001c34377226 */ /* 0x000fe20000000637 */
[----:B------:R-:W-:-:S03]  /*3b30*/  SHF.R.S32.HI R28, RZ, 0x2, R49 ;  /* 0x00000002ff1c7819 */ /* 0x000fc60000011431 */
[-C--:B------:R-:W-:Y:S02]  /*3b40*/  IDP.4A.S8.S8 R56, R32, R29.reuse, R57 ;  /* 0x0000001d20387226 */ /* 0x080fe40000000639 */
[----:B------:R-:W1:Y:S01]  /*3b50*/  LDS.64 R32, [R13+0x28] ;  /* 0x000028000d207984 */ /* 0x000e620000000a00 */
[----:B------:R-:W-:Y:S01]  /*3b60*/  IDP.4A.S8.S8 R52, R52, R29, R55 ;  /* 0x0000001d34347226 */ /* 0x000fe20000000637 */
[----:B------:R-:W-:Y:S01]  /*3b70*/  LOP3.LUT R29, R28, 0x3030303, RZ, 0xc0, !PT ;  /* 0x030303031c1d7812 */ /* 0x000fe200078ec0ff */
[----:B------:R-:W-:Y:S01]  /*3b80*/  IMAD R27, R56, R53, R27 ;  /* 0x00000035381b7224 */ /* 0x000fe200078e021b */
[----:B------:R-:W-:Y:S02]  /*3b90*/  SHF.R.S32.HI R53, RZ, 0x2, R51 ;  /* 0x00000002ff357819 */ /* 0x000fe40000011433 */
[----:B----4-:R-:W-:Y:S01]  /*3ba0*/  SHF.R.U32.HI R55, RZ, 0x4, R54 ;  /* 0x00000004ff377819 */ /* 0x010fe20000011636 */
[----:B------:R-:W2:Y:S01]  /*3bb0*/  I2F R52, R52 ;  /* 0x0000003400347306 */ /* 0x000ea20000201400 */
[----:B------:R-:W-:-:S02]  /*3bc0*/  LOP3.LUT R28, R53, 0x3030303, RZ, 0xc0, !PT ;  /* 0x03030303351c7812 */ /* 0x000fc400078ec0ff */
[----:B------:R-:W-:Y:S01]  /*3bd0*/  LDS.U8 R53, [R25.X4+0x11a3] ;  /* 0x0011a30019357984 */ /* 0x000fe20000004000 */
[----:B------:R-:W-:Y:S01]  /*3be0*/  IMAD R55, R55, 0x100, R55 ;  /* 0x0000010037377824 */ /* 0x000fe200078e0237 */
[----:B------:R-:W-:Y:S01]  /*3bf0*/  LOP3.LUT R59, R54, 0xf, RZ, 0xc0, !PT ;  /* 0x0000000f363b7812 */ /* 0x000fe200078ec0ff */
[----:B0-----:R-:W-:-:S03]  /*3c00*/  IDP.4A.S8.S8 R29, R29, R30, RZ ;  /* 0x0000001e1d1d7226 */ /* 0x001fc600000006ff */
[----:B------:R-:W-:Y:S01]  /*3c10*/  LEA R55, R55, R55, 0x10 ;  /* 0x0000003737377211 */ /* 0x000fe200078e80ff */
[----:B------:R-:W-:Y:S01]  /*3c20*/  I2F R27, R27 ;  /* 0x0000001b001b7306 */ /* 0x000fe20000201400 */
[----:B------:R-:W-:Y:S02]  /*3c30*/  IDP.4A.S8.S8 R56, R28, R31, R29 ;  /* 0x0000001f1c387226 */ /* 0x000fe4000000061d */
[----:B------:R-:W0:Y:S01]  /*3c40*/  LDS.64 R28, [R13+0x30] ;  /* 0x000030000d1c7984 */ /* 0x000e220000000a00 */
[----:B------:R-:W-:-:S04]  /*3c50*/  IDP.4A.S8.S8 R30, R55, R30, RZ ;  /* 0x0000001e371e7226 */ /* 0x000fc800000006ff */
[----:B------:R-:W-:Y:S01]  /*3c60*/  IDP.4A.S8.S8 R57, R55, R31, R30 ;  /* 0x0000001f37397226 */ /* 0x000fe2000000061e */
[----:B------:R-:W-:-:S04]  /*3c70*/  SHF.R.S32.HI R30, RZ, 0x2, R48 ;  /* 0x00000002ff1e7819 */ /* 0x000fc80000011430 */
[----:B------:R-:W-:-:S05]  /*3c80*/  LOP3.LUT R31, R30, 0x3030303, RZ, 0xc0, !PT ;  /* 0x030303031e1f7812 */ /* 0x000fca00078ec0ff */
[-C--:B-1----:R-:W-:Y:S02]  /*3c90*/  IDP.4A.S8.S8 R56, R31, R32.reuse, R56 ;  /* 0x000000201f387226 */ /* 0x082fe40000000638 */
[----:B------:R-:W-:Y:S01]  /*3ca0*/  IDP.4A.S8.S8 R58, R55, R32, R57 ;  /* 0x00000020373a7226 */ /* 0x000fe20000000639 */
[----:B------:R-:W-:Y:S01]  /*3cb0*/  SHF.R.S32.HI R32, RZ, 0x2, R47 ;  /* 0x00000002ff207819 */ /* 0x000fe2000001142f */
[----:B------:R-:W1:Y:S03]  /*3cc0*/  LDS.64 R30, [R13+0x38] ;  /* 0x000038000d1e7984 */ /* 0x000e660000000a00 */
[----:B------:R-:W-:-:S05]  /*3cd0*/  LOP3.LUT R32, R32, 0x3030303, RZ, 0xc0, !PT ;  /* 0x0303030320207812 */ /* 0x000fca00078ec0ff */
[-C--:B------:R-:W-:Y:S01]  /*3ce0*/  IDP.4A.S8.S8 R32, R32, R33.reuse, R56 ;  /* 0x0000002120207226 */ /* 0x080fe20000000638 */
[----:B------:R-:W-:Y:S01]  /*3cf0*/  SHF.R.S32.HI R56, RZ, 0x2, R43 ;  /* 0x00000002ff387819 */ /* 0x000fe2000001142b */
[----:B------:R-:W-:Y:S01]  /*3d00*/  IDP.4A.S8.S8 R33, R55, R33, R58 ;  /* 0x0000002137217226 */ /* 0x000fe2000000063a */
[----:B------:R-:W-:Y:S02]  /*3d10*/  SHF.R.S32.HI R55, RZ, 0x2, R45 ;  /* 0x00000002ff377819 */ /* 0x000fe4000001142d */
[----:B------:R-:W-:Y:S02]  /*3d20*/  LOP3.LUT R56, R56, 0x3030303, RZ, 0xc0, !PT ;  /* 0x0303030338387812 */ /* 0x000fe400078ec0ff */
[----:B------:R-:W-:-:S05]  /*3d30*/  LOP3.LUT R55, R55, 0x3030303, RZ, 0xc0, !PT ;  /* 0x0303030337377812 */ /* 0x000fca00078ec0ff */
[----:B0-----:R-:W-:-:S04]  /*3d40*/  IDP.4A.S8.S8 R55, R55, R28, RZ ;  /* 0x0000001c37377226 */ /* 0x001fc800000006ff */
[----:B------:R-:W-:Y:S01]  /*3d50*/  IDP.4A.S8.S8 R57, R56, R29, R55 ;  /* 0x0000001d38397226 */ /* 0x000fe20000000637 */
[----:B------:R-:W-:Y:S01]  /*3d60*/  SHF.R.U32.HI R56, RZ, 0x4, R53 ;  /* 0x00000004ff387819 */ /* 0x000fe20000011635 */
[----:B------:R-:W0:Y:S01]  /*3d70*/  LDS.U8 R55, [R25.X4+0x11a4] ;  /* 0x0011a40019377984 */ /* 0x000e220000004000 */
[----:B------:R-:W-:-:S03]  /*3d80*/  LOP3.LUT R53, R53, 0xf, RZ, 0xc0, !PT ;  /* 0x0000000f35357812 */ /* 0x000fc600078ec0ff */
[----:B------:R-:W-:Y:S01]  /*3d90*/  IMAD R58, R56, 0x100, R56 ;  /* 0x00000100383a7824 */ /* 0x000fe200078e0238 */
[----:B------:R-:W-:-:S04]  /*3da0*/  SHF.R.S32.HI R56, RZ, 0x2, R46 ;  /* 0x00000002ff387819 */ /* 0x000fc8000001142e */
[----:B------:R-:W-:Y:S02]  /*3db0*/  LEA R54, R58, R58, 0x10 ;  /* 0x0000003a3a367211 */ /* 0x000fe400078e80ff */
[----:B------:R-:W-:Y:S01]  /*3dc0*/  LOP3.LUT R58, R56, 0x3030303, RZ, 0xc0, !PT ;  /* 0x03030303383a7812 */ /* 0x000fe200078ec0ff */
[----:B------:R-:W-:Y:S02]  /*3dd0*/  IMAD R56, R32, R59, RZ ;  /* 0x0000003b20387224 */ /* 0x000fe400078e02ff */
[----:B------:R-:W-:Y:S01]  /*3de0*/  IDP.4A.S8.S8 R59, R54, R28, R33 ;  /* 0x0000001c363b7226 */ /* 0x000fe20000000621 */
[----:B------:R-:W-:Y:S01]  /*3df0*/  SHF.R.S32.HI R28, RZ, 0x2, R50 ;  /* 0x00000002ff1c7819 */ /* 0x000fe20000011432 */
[----:B------:R-:W3:Y:S01]  /*3e00*/  LDS.64 R32, [R13+0x40] ;  /* 0x000040000d207984 */ /* 0x000ee20000000a00 */
[----:B-1----:R-:W-:Y:S01]  /*3e10*/  IDP.4A.S8.S8 R57, R58, R30, R57 ;  /* 0x0000001e3a397226 */ /* 0x002fe20000000639 */
[----:B------:R-:W-:Y:S01]  /*3e20*/  SHF.R.S32.HI R58, RZ, 0x4, R43 ;  /* 0x00000004ff3a7819 */ /* 0x000fe2000001142b */
[----:B------:R-:W-:Y:S01]  /*3e30*/  IDP.4A.S8.S8 R59, R54, R29, R59 ;  /* 0x0000001d363b7226 */ /* 0x000fe2000000063b */
[----:B------:R-:W-:-:S02]  /*3e40*/  LOP3.LUT R28, R28, 0x3030303, RZ, 0xc0, !PT ;  /* 0x030303031c1c7812 */ /* 0x000fc400078ec0ff */
[----:B------:R-:W-:Y:S01]  /*3e50*/  LOP3.LUT R58, R58, 0x3030303, RZ, 0xc0, !PT ;  /* 0x030303033a3a7812 */ /* 0x000fe200078ec0ff */
[----:B------:R-:W-:Y:S01]  /*3e60*/  IDP.4A.S8.S8 R59, R54, R30, R59 ;  /* 0x0000001e363b7226 */ /* 0x000fe2000000063b */
[----:B------:R-:W-:Y:S01]  /*3e70*/  SHF.R.S32.HI R30, RZ, 0x4, R49 ;  /* 0x00000004ff1e7819 */ /* 0x000fe20000011431 */
[-C--:B------:R-:W-:Y:S01]  /*3e80*/  IDP.4A.S8.S8 R57, R28, R31.reuse, R57 ;  /* 0x0000001f1c397226 */ /* 0x080fe20000000639 */
[----:B------:R-:W-:Y:S01]  /*3e90*/  SHF.R.S32.HI R49, RZ, 0x6, R49 ;  /* 0x00000006ff317819 */ /* 0x000fe20000011431 */
[----:B------:R-:W1:Y:S01]  /*3ea0*/  LDS.64 R28, [R13+0x48] ;  /* 0x000048000d1c7984 */ /* 0x000e620000000a00 */
[----:B------:R-:W-:Y:S02]  /*3eb0*/  IDP.4A.S8.S8 R54, R54, R31, R59 ;  /* 0x0000001f36367226 */ /* 0x000fe4000000063b */
[----:B------:R-:W-:Y:S01]  /*3ec0*/  IMAD R53, R57, R53, R56 ;  /* 0x0000003539357224 */ /* 0x000fe200078e0238 */
[----:B------:R-:W-:-:S03]  /*3ed0*/  LOP3.LUT R49, R49, 0x3030303, RZ, 0xc0, !PT ;  /* 0x0303030331317812 */ /* 0x000fc600078ec0ff */
[----:B------:R-:W4:Y:S01]  /*3ee0*/  I2F R54, R54 ;  /* 0x0000003600367306 */ /* 0x000f220000201400 */
[----:B0-----:R-:W-:Y:S02]  /*3ef0*/  SHF.R.U32.HI R31, RZ, 0x4, R55 ;  /* 0x00000004ff1f7819 */ /* 0x001fe40000011637 */
[----:B------:R-:W-:-:S05]  /*3f00*/  LOP3.LUT R60, R55, 0xf, RZ, 0xc0, !PT ;  /* 0x0000000f373c7812 */ /* 0x000fca00078ec0ff */
[----:B------:R-:W0:Y:S01]  /*3f10*/  I2F R53, R53 ;  /* 0x0000003500357306 */ /* 0x000e220000201400 */
[----:B------:R-:W-:Y:S01]  /*3f20*/  LDS.U8 R55, [R25.X4+0x11a6] ;  /* 0x0011a60019377984 */ /* 0x000fe20000004000 */
[----:B------:R-:W-:Y:S01]  /*3f30*/  IMAD R56, R31, 0x100, R31 ;  /* 0x000001001f387824 */ /* 0x000fe200078e021f */
[----:B------:R-:W-:Y:S02]  /*3f40*/  LOP3.LUT R31, R30, 0x3030303, RZ, 0xc0, !PT ;  /* 0x030303031e1f7812 */ /* 0x000fe400078ec0ff */
[--C-:B------:R-:W-:Y:S02]  /*3f50*/  SHF.R.S32.HI R30, RZ, 0x4, R51.reuse ;  /* 0x00000004ff1e7819 */ /* 0x100fe40000011433 */
[----:B------:R-:W-:Y:S02]  /*3f60*/  LEA R56, R56, R56, 0x10 ;  /* 0x0000003838387211 */ /* 0x000fe400078e80ff */
[----:B------:R-:W-:Y:S02]  /*3f70*/  LOP3.LUT R30, R30, 0x3030303, RZ, 0xc0, !PT ;  /* 0x030303031e1e7812 */ /* 0x000fe400078ec0ff */
[----:B------:R-:W-:Y:S01]  /*3f80*/  SHF.R.S32.HI R51, RZ, 0x6, R51 ;  /* 0x00000006ff337819 */ /* 0x000fe20000011433 */
[----:B---3--:R-:W-:-:S02]  /*3f90*/  IDP.4A.S8.S8 R31, R31, R32, RZ ;  /* 0x000000201f1f7226 */ /* 0x008fc400000006ff */
[----:B------:R-:W-:Y:S02]  /*3fa0*/  IDP.4A.S8.S8 R32, R56, R32, RZ ;  /* 0x0000002038207226 */ /* 0x000fe400000006ff */
[-C--:B------:R-:W-:Y:S02]  /*3fb0*/  IDP.4A.S8.S8 R57, R30, R33.reuse, R31 ;  /* 0x000000211e397226 */ /* 0x080fe4000000061f */
[----:B------:R-:W3:Y:S01]  /*3fc0*/  LDS.64 R30, [R13+0x50] ;  /* 0x000050000d1e7984 */ /* 0x000ee20000000a00 */
[C---:B------:R-:W-:Y:S01]  /*3fd0*/  IDP.4A.S8.S8 R59, R56.reuse, R33, R32 ;  /* 0x00000021383b7226 */ /* 0x040fe20000000620 */
[----:B------:R-:W-:Y:S02]  /*3fe0*/  SHF.R.S32.HI R33, RZ, 0x4, R48 ;  /* 0x00000004ff217819 */ /* 0x000fe40000011430 */
[----:B------:R-:W5:Y:S01]  /*3ff0*/  LDS.U8 R32, [R25.X4+0x11a5] ;  /* 0x0011a50019207984 */ /* 0x000f620000004000 */
[----:B-1----:R-:W-:Y:S01]  /*4000*/  IDP.4A.S8.S8 R59, R56, R28, R59 ;  /* 0x0000001c383b7226 */ /* 0x002fe2000000063b */
[----:B------:R-:W-:-:S02]  /*4010*/  LOP3.LUT R33, R33, 0x3030303, RZ, 0xc0, !PT ;  /* 0x0303030321217812 */ /* 0x000fc400078ec0ff */
[----:B------:R-:W-:Y:S01]  /*4020*/  SHF.R.S32.HI R48, RZ, 0x6, R48 ;  /* 0x00000006ff307819 */ /* 0x000fe20000011430 */
[----:B------:R-:W-:Y:S02]  /*4030*/  IDP.4A.S8.S8 R56, R56, R29, R59 ;  /* 0x0000001d38387226 */ /* 0x000fe4000000063b */
[----:B------:R-:W-:Y:S01]  /*4040*/  IDP.4A.S8.S8 R33, R33, R28, R57 ;  /* 0x0000001c21217226 */ /* 0x000fe20000000639 */
[----:B------:R-:W-:Y:S02]  /*4050*/  SHF.R.S32.HI R28, RZ, 0x4, R47 ;  /* 0x00000004ff1c7819 */ /* 0x000fe4000001142f */
[----:B------:R-:W-:Y:S02]  /*4060*/  SHF.R.S32.HI R57, RZ, 0x4, R45 ;  /* 0x00000004ff397819 */ /* 0x000fe4000001142d */
[----:B------:R-:W-:Y:S02]  /*4070*/  LOP3.LUT R28, R28, 0x3030303, RZ, 0xc0, !PT ;  /* 0x030303031c1c7812 */ /* 0x000fe400078ec0ff */
[----:B------:R-:W-:-:S02]  /*4080*/  LOP3.LUT R57, R57, 0x3030303, RZ, 0xc0, !PT ;  /* 0x0303030339397812 */ /* 0x000fc400078ec0ff */
[----:B------:R-:W-:Y:S01]  /*4090*/  LOP3.LUT R48, R48, 0x3030303, RZ, 0xc0, !PT ;  /* 0x0303030330307812 */ /* 0x000fe200078ec0ff */
[----:B------:R-:W-:Y:S01]  /*40a0*/  IDP.4A.S8.S8 R33, R28, R29, R33 ;  /* 0x0000001d1c217226 */ /* 0x000fe20000000621 */
[----:B------:R-:W-:Y:S01]  /*40b0*/  SHF.R.S32.HI R47, RZ, 0x6, R47 ;  /* 0x00000006ff2f7819 */ /* 0x000fe2000001142f */
[----:B------:R-:W1:Y:S01]  /*40c0*/  LDS.64 R28, [R13+0x58] ;  /* 0x000058000d1c7984 */ /* 0x000e620000000a00 */
[----:B------:R-:W-:Y:S01]  /*40d0*/  SHF.R.S32.HI R45, RZ, 0x6, R45 ;  /* 0x00000006ff2d7819 */ /* 0x000fe2000001142d */
[----:B------:R-:W-:-:S03]  /*40e0*/  IMAD R33, R33, R60, RZ ;  /* 0x0000003c21217224 */ /* 0x000fc600078e02ff */
[----:B------:R-:W-:Y:S01]  /*40f0*/  LOP3.LUT R45, R45, 0x3030303, RZ, 0xc0, !PT ;  /* 0x030303032d2d7812 */ /* 0x000fe200078ec0ff */
[----:B---3--:R-:W-:-:S04]  /*4100*/  IDP.4A.S8.S8 R57, R57, R30, RZ ;  /* 0x0000001e39397226 */ /* 0x008fc800000006ff */
[----:B------:R-:W-:Y:S01]  /*4110*/  IDP.4A.S8.S8 R59, R58, R31, R57 ;  /* 0x0000001f3a3b7226 */ /* 0x000fe20000000639 */
[----:B-----5:R-:W-:Y:S02]  /*4120*/  SHF.R.U32.HI R57, RZ, 0x4, R32 ;  /* 0x00000004ff397819 */ /* 0x020fe40000011620 */
[--C-:B------:R-:W-:Y:S02]  /*4130*/  SHF.R.S32.HI R58, RZ, 0x4, R50.reuse ;  /* 0x00000004ff3a7819 */ /* 0x100fe40000011432 */
[----:B------:R-:W-:Y:S01]  /*4140*/  SHF.R.S32.HI R50, RZ, 0x6, R50 ;  /* 0x00000006ff327819 */ /* 0x000fe20000011432 */
[----:B------:R-:W-:Y:S01]  /*4150*/  IMAD R57, R57, 0x100, R57 ;  /* 0x0000010039397824 */ /* 0x000fe200078e0239 */
[----:B------:R-:W-:Y:S02]  /*4160*/  LOP3.LUT R58, R58, 0x3030303, RZ, 0xc0, !PT ;  /* 0x030303033a3a7812 */ /* 0x000fe400078ec0ff */
[----:B------:R-:W-:Y:S02]  /*4170*/  LOP3.LUT R50, R50, 0x3030303, RZ, 0xc0, !PT ;  /* 0x0303030332327812 */ /* 0x000fe400078ec0ff */
[----:B------:R-:W-:-:S05]  /*4180*/  LEA R57, R57, R57, 0x10 ;  /* 0x0000003939397211 */ /* 0x000fca00078e80ff */
[C---:B------:R-:W-:Y:S01]  /*4190*/  IDP.4A.S8.S8 R56, R57.reuse, R30, R56 ;  /* 0x0000001e39387226 */ /* 0x040fe20000000638 */
[--C-:B------:R-:W-:Y:S02]  /*41a0*/  SHF.R.S32.HI R30, RZ, 0x4, R46.reuse ;  /* 0x00000004ff1e7819 */ /* 0x100fe4000001142e */
[----:B------:R-:W-:Y:S01]  /*41b0*/  SHF.R.S32.HI R46, RZ, 0x6, R46 ;  /* 0x00000006ff2e7819 */ /* 0x000fe2000001142e */
[----:B------:R-:W-:Y:S01]  /*41c0*/  IDP.4A.S8.S8 R56, R57, R31, R56 ;  /* 0x0000001f39387226 */ /* 0x000fe20000000638 */
[----:B------:R-:W-:Y:S02]  /*41d0*/  LOP3.LUT R30, R30, 0x3030303, RZ, 0xc0, !PT ;  /* 0x030303031e1e7812 */ /* 0x000fe400078ec0ff */
[----:B------:R-:W-:-:S03]  /*41e0*/  LOP3.LUT R46, R46, 0x3030303, RZ, 0xc0, !PT ;  /* 0x030303032e2e7812 */ /* 0x000fc600078ec0ff */
[-C--:B-1----:R-:W-:Y:S02]  /*41f0*/  IDP.4A.S8.S8 R30, R30, R28.reuse, R59 ;  /* 0x0000001c1e1e7226 */ /* 0x082fe4000000063b */
[----:B------:R-:W-:Y:S01]  /*4200*/  IDP.4A.S8.S8 R28, R57, R28, R56 ;  /* 0x0000001c391c7226 */ /* 0x000fe20000000638 */
[----:B------:R-:W-:Y:S01]  /*4210*/  LOP3.LUT R56, R32, 0xf, RZ, 0xc0, !PT ;  /* 0x0000000f20387812 */ /* 0x000fe200078ec0ff */
[-C--:B------:R-:W-:Y:S01]  /*4220*/  IDP.4A.S8.S8 R58, R58, R29.reuse, R30 ;  /* 0x0000001d3a3a7226 */ /* 0x080fe2000000061e */
[----:B------:R-:W-:Y:S01]  /*4230*/  LOP3.LUT R32, R51, 0x3030303, RZ, 0xc0, !PT ;  /* 0x0303030333207812 */ /* 0x000fe200078ec0ff */
[----:B------:R-:W1:Y:S01]  /*4240*/  LDS.64 R30, [R13+0x60] ;  /* 0x000060000d1e7984 */ /* 0x000e620000000a00 */
[----:B------:R-:W-:Y:S02]  /*4250*/  IDP.4A.S8.S8 R57, R57, R29, R28 ;  /* 0x0000001d39397226 */ /* 0x000fe4000000061c */
[----:B------:R-:W-:Y:S01]  /*4260*/  IMAD R56, R58, R56, R33 ;  /* 0x000000383a387224 */ /* 0x000fe200078e0221 */
[----:B------:R-:W3:Y:S03]  /*4270*/  LDS.64 R28, [R13+0x68] ;  /* 0x000068000d1c7984 */ /* 0x000ee60000000a00 */
[----:B------:R-:W5:Y:S08]  /*4280*/  I2F R57, R57 ;  /* 0x0000003900397306 */ /* 0x000f700000201400 */
[----:B------:R-:W0:Y:S01]  /*4290*/  I2F R56, R56 ;  /* 0x0000003800387306 */ /* 0x000e220000201400 */
[----:B-1----:R-:W-:-:S04]  /*42a0*/  IDP.4A.S8.S8 R49, R49, R30, RZ ;  /* 0x0000001e31317226 */ /* 0x002fc800000006ff */
[----:B------:R-:W-:Y:S01]  /*42b0*/  IDP.4A.S8.S8 R59, R32, R31, R49 ;  /* 0x0000001f203b7226 */ /* 0x000fe20000000631 */
[----:B------:R-:W-:Y:S01]  /*42c0*/  SHF.R.U32.HI R32, RZ, 0x4, R55 ;  /* 0x00000004ff207819 */ /* 0x000fe20000011637 */
[----:B------:R-:W1:Y:S01]  /*42d0*/  LDS.U8 R49, [R25.X4+0x11a7] ;  /* 0x0011a70019317984 */ /* 0x000e620000004000 */
[----:B------:R-:W-:Y:S01]  /*42e0*/  LOP3.LUT R55, R55, 0xf, RZ, 0xc0, !PT ;  /* 0x0000000f37377812 */ /* 0x000fe200078ec0ff */
[----:B---3--:R-:W-:Y:S02]  /*42f0*/  IDP.4A.S8.S8 R48, R48, R28, R59 ;  /* 0x0000001c30307226 */ /* 0x008fe4000000063b */
[----:B------:R-:W-:Y:S02]  /*4300*/  IMAD R51, R32, 0x100, R32 ;  /* 0x0000010020337824 */ /* 0x000fe400078e0220 */
[----:B------:R-:W3:Y:S03]  /*4310*/  LDS.64 R32, [R13+0x70] ;  /* 0x000070000d207984 */ /* 0x000ee60000000a00 */
[----:B------:R-:W-:-:S05]  /*4320*/  LEA R51, R51, R51, 0x10 ;  /* 0x0000003333337211 */ /* 0x000fca00078e80ff */
[----:B------:R-:W-:-:S04]  /*4330*/  IDP.4A.S8.S8 R30, R51, R30, RZ ;  /* 0x0000001e331e7226 */ /* 0x000fc800000006ff */
[----:B------:R-:W-:-:S04]  /*4340*/  IDP.4A.S8.S8 R30, R51, R31, R30 ;  /* 0x0000001f331e7226 */ /* 0x000fc8000000061e */
[----:B------:R-:W-:Y:S01]  /*4350*/  IDP.4A.S8.S8 R28, R51, R28, R30 ;  /* 0x0000001c331c7226 */ /* 0x000fe2000000061e */
[----:B------:R-:W-:Y:S02]  /*4360*/  LOP3.LUT R30, R47, 0x3030303, RZ, 0xc0, !PT ;  /* 0x030303032f1e7812 */ /* 0x000fe400078ec0ff */
[----:B------:R-:W-:Y:S01]  /*4370*/  SHF.R.S32.HI R47, RZ, 0x6, R43 ;  /* 0x00000006ff2f7819 */ /* 0x000fe2000001142b */
[-C--:B------:R-:W-:Y:S01]  /*4380*/  IDP.4A.S8.S8 R31, R51, R29.reuse, R28 ;  /* 0x0000001d331f7226 */ /* 0x080fe2000000061c */
[----:B------:R-:W-:Y:S01]  /*4390*/  LDS R43, [R23.X4+0x1084] ;  /* 0x00108400172b7984 */ /* 0x000fe20000004800 */
[----:B------:R-:W-:Y:S01]  /*43a0*/  IDP.4A.S8.S8 R30, R30, R29, R48 ;  /* 0x0000001d1e1e7226 */ /* 0x000fe20000000630 */
[----:B------:R-:W-:Y:S02]  /*43b0*/  LOP3.LUT R48, R47, 0x3030303, RZ, 0xc0, !PT ;  /* 0x030303032f307812 */ /* 0x000fe400078ec0ff */
[----:B------:R-:W0:Y:S01]  /*43c0*/  LDS.64 R28, [R13+0x78] ;  /* 0x000078000d1c7984 */ /* 0x000e220000000a00 */
[----:B------:R-:W-:Y:S01]  /*43d0*/  IMAD R30, R30, R55, RZ ;  /* 0x000000371e1e7224 */ /* 0x000fe200078e02ff */
[----:B-1----:R-:W-:-:S02]  /*43e0*/  SHF.R.U32.HI R47, RZ, 0x4, R49 ;  /* 0x00000004ff2f7819 */ /* 0x002fc40000011631 */
[----:B------:R-:W-:-:S03]  /*43f0*/  LOP3.LUT R49, R49, 0xf, RZ, 0xc0, !PT ;  /* 0x0000000f31317812 */ /* 0x000fc600078ec0ff */
[----:B------:R-:W-:Y:S02]  /*4400*/  IMAD R47, R47, 0x100, R47 ;  /* 0x000001002f2f7824 */ /* 0x000fe400078e022f */
[----:B---3--:R-:W-:-:S04]  /*4410*/  IDP.4A.S8.S8 R45, R45, R32, RZ ;  /* 0x000000202d2d7226 */ /* 0x008fc800000006ff */
[----:B------:R-:W-:Y:S01]  /*4420*/  IDP.4A.S8.S8 R45, R48, R33, R45 ;  /* 0x00000021302d7226 */ /* 0x000fe2000000062d */
[----:B------:R-:W-:-:S05]  /*4430*/  LEA R48, R47, R47, 0x10 ;  /* 0x0000002f2f307211 */ /* 0x000fca00078e80ff */
[----:B------:R-:W-:-:S04]  /*4440*/  IDP.4A.S8.S8 R31, R48, R32, R31 ;  /* 0x00000020301f7226 */ /* 0x000fc8000000061f */
[----:B------:R-:W-:-:S04]  /*4450*/  IDP.4A.S8.S8 R31, R48, R33, R31 ;  /* 0x00000021301f7226 */ /* 0x000fc8000000061f */
[-C--:B0-----:R-:W-:Y:S02]  /*4460*/  IDP.4A.S8.S8 R31, R48, R28.reuse, R31 ;  /* 0x0000001c301f7226 */ /* 0x081fe4000000061f */
[----:B------:R-:W-:Y:S01]  /*4470*/  IDP.4A.S8.S8 R45, R46, R28, R45 ;  /* 0x0000001c2e2d7226 */ /* 0x000fe2000000062d */
[--C-:B------:R-:W-:Y:S01]  /*4480*/  HADD2.F32 R28, -RZ, R43.reuse.H0_H0 ;  /* 0x2000002bff1c7230 */ /* 0x100fe20000004100 */
[-C--:B------:R-:W-:Y:S02]  /*4490*/  IDP.4A.S8.S8 R31, R48, R29.reuse, R31 ;  /* 0x0000001d301f7226 */ /* 0x080fe4000000061f */
[----:B------:R-:W-:Y:S01]  /*44a0*/  IDP.4A.S8.S8 R45, R50, R29, R45 ;  /* 0x0000001d322d7226 */ /* 0x000fe2000000062d */
[----:B------:R-:W-:-:S03]  /*44b0*/  HADD2.F32 R29, -RZ, R43.H1_H1 ;  /* 0x3000002bff1d7230 */ /* 0x000fc60000004100 */
[----:B------:R-:W-:Y:S01]  /*44c0*/  IMAD R30, R45, R49, R30 ;  /* 0x000000312d1e7224 */ /* 0x000fe200078e021e */
[----:B------:R-:W0:Y:S01]  /*44d0*/  I2F R31, R31 ;  /* 0x0000001f001f7306 */ /* 0x000e220000201400 */
[C---:B--2---:R-:W-:Y:S02]  /*44e0*/  FMUL.FTZ R52, R29.reuse, R52 ;  /* 0x000000341d347220 */ /* 0x044fe40000410000 */
[----:B----4-:R-:W-:Y:S02]  /*44f0*/  FMUL.FTZ R54, R29, R54 ;  /* 0x000000361d367220 */ /* 0x010fe40000410000 */
[C---:B------:R-:W-:Y:S02]  /*4500*/  FFMA.FTZ R27, R28.reuse, R27, -R52 ;  /* 0x0000001b1c1b7223 */ /* 0x040fe40000010834 */
[----:B------:R-:W-:Y:S01]  /*4510*/  FFMA.FTZ R53, R28, R53, -R54 ;  /* 0x000000351c357223 */ /* 0x000fe20000010836 */
[----:B------:R-:W1:Y:S01]  /*4520*/  I2F R30, R30 ;  /* 0x0000001e001e7306 */ /* 0x000e620000201400 */
[----:B------:R-:W-:-:S02]  /*4530*/  FFMA.FTZ R40, R27, R37, R40 ;  /* 0x000000251b287223 */ /* 0x000fc40000010028 */
[----:B-----5:R-:W-:Y:S02]  /*4540*/  FMUL.FTZ R57, R29, R57 ;  /* 0x000000391d397220 */ /* 0x020fe40000410000 */
[----:B------:R-:W-:Y:S02]  /*4550*/  FFMA.FTZ R35, R53, R35, R40 ;  /* 0x0000002335237223 */ /* 0x000fe40000010028 */
[----:B------:R-:W-:Y:S02]  /*4560*/  FFMA.FTZ R56, R28, R56, -R57 ;  /* 0x000000381c387223 */ /* 0x000fe40000010839 */
[----:B0-----:R-:W-:Y:S02]  /*4570*/  FMUL.FTZ R31, R31, R29 ;  /* 0x0000001d1f1f7220 */ /* 0x001fe40000410000 */
[----:B------:R-:W-:Y:S02]  /*4580*/  FFMA.FTZ R34, R56, R34, R35 ;  /* 0x0000002238227223 */ /* 0x000fe40000010023 */
[----:B-1----:R-:W-:-:S04]  /*4590*/  FFMA.FTZ R31, R30, R28, -R31 ;  /* 0x0000001c1e1f7223 */ /* 0x002fc8000001081f */
[----:B------:R-:W-:Y:S01]  /*45a0*/  FFMA.FTZ R42, R31, R38, R34 ;  /* 0x000000261f2a7223 */ /* 0x000fe20000010022 */
[----:B------:R-:W-:Y:S06]  /*45b0*/  BAR.SYNC.DEFER_BLOCKING 0x0 ;  /* 0x0000000000007b1d */ /* 0x000fec0000010000 */
.L_x_624:
[----:B------:R-:W-:-:S04]  /*45c0*/  UIADD3 UR4, UR4, 0x2, URZ ;  /* 0x0000000204047890 */ /* 0x000fc8000fffe03f */
[----:B------:R-:W-:-:S06]  /*45d0*/  UISETP.GE.AND UP0, UPT, UR4, UR5, UPT ;  /* 0x000000050400728c */ /* 0x000fcc000bf06270 */
[----:B------:R-:W-:-:S13]  /*45e0*/  PLOP3.LUT P0, PT, PT, PT, UP0, 0x80, 0x0 ;  /* 0x000000000000781c */ /* 0x000fda0003f0f008 */
[----:B------:R-:W-:Y:S01]  /*45f0*/  @P0 CALL.REL.NOINC `(.L_x_623) ;  /* 0x0000001000000944 */ /* 0x000fe20003c00000 */
[----:B------:R-:W-:Y:S05]  /*4600*/  BRA `(.L_x_625) ;  /* 0xffffc02000007947 */ /* 0x000fea000383ffff */
.L_x_623:
[----:B------:R-:W1:Y:S04]  /*4610*/  S2R R0, SR_CTAID.Y ;  /* 0x0000000000007919 */ /* 0x000e680000002600 */
[----:B0-----:R-:W1:Y:S02]  /*4620*/  S2R R3, SR_TID.Y ;  /* 0x0000000000037919 */ /* 0x001e640000002200 */
[----:B-1----:R-:W-:-:S05]  /*4630*/  IMAD R5, R0, 0x4, R3 ;  /* 0x0000000400057824 */ /* 0x002fca00078e0203 */
[----:B------:R-:W-:-:S13]  /*4640*/  ISETP.GE.U32.AND P0, PT, R5, c[0x0][0x180], PT ;  /* 0x0000600005007a0c */ /* 0x000fda0003f06070 */
[----:B------:R-:W-:Y:S05]  /*4650*/  @P0 EXIT ;  /* 0x000000000000094d */ /* 0x000fea0003800000 */
[----:B------:R-:W0:Y:S04]  /*4660*/  S2R R0, SR_CTAID.X ;  /* 0x0000000000007919 */ /* 0x000e280000002500 */
[----:B------:R-:W0:Y:S02]  /*4670*/  S2R R3, SR_TID.X ;  /* 0x0000000000037919 */ /* 0x000e240000002100 */
[----:B0-----:R-:W-:-:S04]  /*4680*/  LEA R0, R0, R3, 0x5 ;  /* 0x0000000300007211 */ /* 0x001fc800078e28ff */
[----:B------:R-:W-:-:S13]  /*4690*/  ISETP.GE.U32.AND P0, PT, R0, c[0x0][0x188], PT ;  /* 0x0000620000007a0c */ /* 0x000fda0003f06070 */
[----:B------:R-:W-:Y:S05]  /*46a0*/  @P0 EXIT ;  /* 0x000000000000094d */ /* 0x000fea0003800000 */
[----:B------:R-:W-:Y:S01]  /*46b0*/  MOV R3, 0x2 ;  /* 0x0000000200037802 */ /* 0x000fe20000000f00 */
[----:B------:R-:W-:Y:S01]  /*46c0*/  IMAD R2, R5, c[0x0][0x188], R0 ;  /* 0x0000620005027a24 */ /* 0x000fe200078e0200 */
[----:B------:R-:W-:-:S03]  /*46d0*/  F2FP.BF16.PACK_AB R42, RZ, R42 ;  /* 0x0000002aff2a723e */ /* 0x000fc600000010ff */
[----:B------:R-:W-:-:S05]  /*46e0*/  IMAD.WIDE.U32 R2, R2, R3, c[0x0][0x170] ;  /* 0x00005c0002027625 */ /* 0x000fca00078e0003 */
[----:B------:R-:W-:Y:S01]  /*46f0*/  STG.E.U16 [R2.64], R42 ;  /* 0x0000002a02007986 */ /* 0x000fe2000c10150e */
[----:B------:R-:W-:Y:S05]  /*4700*/  EXIT ;  /* 0x000000000000794d */ /* 0x000fea0003800000 */
.L_x_626:
        /* <DEDUP_REMOVED lines=15> */
.L_x_1328:


//--------------------- .text._Z12mul_mat_q8_0IN3c108BFloat16ELb1EEvPKvS3_PT_iiiii --------------------------
	.section	.text._Z12mul_mat_q8_0IN3c108BFloat16ELb1EEvPKvS3_PT_iiiii,"ax",@progbits
	.sectioninfo	@"SHI_REGISTERS=64"
	.align	128
.text._Z12mul_mat_q8_0IN3c108BFloat16ELb1EEvPKvS3_PT_iiiii:
        .type           _Z12mul_mat_q8_0IN3c108BFloat16ELb1EEvPKvS3_PT_iiiii,@function
        .size           _Z12mul_mat_q8_0IN3c108BFloat16ELb1EEvPKvS3_PT_iiiii,(.L_x_1329 - _Z12mul_mat_q8_0IN3c108BFloat16ELb1EEvPKvS3_PT_iiiii)
        .other          _Z12mul_mat_q8_0IN3c108BFloat16ELb1EEvPKvS3_PT_iiiii,@"STO_CUDA_ENTRY STV_DEFAULT"
_Z12mul_mat_q8_0IN3c108BFloat16ELb1EEvPKvS3_PT_iiiii:
[----:B------:R-:W-:Y:S02]  /*0000*/  IMAD.MOV.U32 R1, RZ, RZ, c[0x0][0x28] ;  /* 0x00000a00ff017624 */ /* 0x000fe400078e00ff */
[----:B------:R-:W0:Y:S01]  /*0010*/  S2R R3, SR_CTAID.Y ;  /* 0x0000000000037919 */ /* 0x000e220000002600 */
[----:B------:R-:W1:Y:S01]  /*0020*/  S2UR UR5, SR_CTAID.X ;  /* 0x00000000000579c3 */ /* 0x000e620000002500 */
[----:B------:R-:W-:Y:S01]  /*0030*/  IMAD.MOV.U32 R0, RZ, RZ, c[0x0][0x178] ;  /* 0x00005e00ff007624 */ /* 0x000fe200078e00ff */
[----:B------:R-:W-:Y:S01]  /*0040*/  ULDC.64 UR8, c[0x0][0x118] ;  /* 0x0000460000087ab9 */ /* 0x000fe20000000a00 */
[----:B------:R-:W0:Y:S03]  /*0050*/  S2R R2, SR_TID.Y ;  /* 0x0000000000027919 */ /* 0x000e260000002200 */
[----:B------:R-:W-:Y:S02]  /*0060*/  ISETP.GT.AND P1, PT, R0, 0x1f, PT ;  /* 0x0000001f0000780c */ /* 0x000fe40003f24270 */
[----:B------:R-:W-:-:S04]  /*0070*/  SHF.R.S32.HI R0, RZ, 0x1f, R0 ;  /* 0x0000001fff007819 */ /* 0x000fc80000011400 */
[----:B------:R-:W-:-:S07]  /*0080*/  LEA.HI R42, R0, c[0x0][0x178], RZ, 0x5 ;  /* 0x00005e00002a7a11 */ /* 0x000fce00078f28ff */
[----:B------:R-:W-:Y:S01]  /*0090*/  @!P1 MOV R43, RZ ;  /* 0x000000ff002b9202 */ /* 0x000fe20000000f00 */
[----:B-1----:R-:W-:Y:S01]  /*00a0*/  USHF.L.U32 UR5, UR5, 0x5, URZ ;  /* 0x0000000505057899 */ /* 0x002fe2000800063f */
[----:B0-----:R-:W-:-:S05]  /*00b0*/  IMAD R29, R3, 0x4, R2 ;  /* 0x00000004031d7824 */ /* 0x001fca00078e0202 */
[----:B------:R-:W-:Y:S01]  /*00c0*/  ISETP.GE.U32.AND P0, PT, R29, c[0x0][0x180], PT ;  /* 0x000060001d007a0c */ /* 0x000fe20003f06070 */
[----:B------:R-:W-:-:S12]  /*00d0*/  @!P1 BRA `(.L_x_627) ;  /* 0x0000129000009947 */ /* 0x000fd80003800000 */
[----:B------:R-:W0:Y:S01]  /*00e0*/  S2R R0, SR_TID.X ;  /* 0x0000000000007919 */ /* 0x000e220000002100 */
[----:B------:R-:W-:Y:S01]  /*00f0*/  ULDC.64 UR6, c[0x0][0x180] ;  /* 0x0000600000067ab9 */ /* 0x000fe20000000a00 */
[----:B------:R-:W-:Y:S01]  /*0100*/  SHF.R.S32.HI R42, RZ, 0x5, R42 ;  /* 0x00000005ff2a7819 */ /* 0x000fe2000001142a */
[----:B------:R-:W-:Y:S01]  /*0110*/  USHF.R.S32.HI UR4, URZ, 0x1f, UR7 ;  /* 0x0000001f3f047899 */ /* 0x000fe20008011407 */
[----:B------:R-:W1:Y:S01]  /*0120*/  S2R R28, SR_TID.Y ;  /* 0x00000000001c7919 */ /* 0x000e620000002200 */
[----:B------:R-:W-:Y:S02]  /*0130*/  UIADD3 UR6, UR6, -0x1, URZ ;  /* 0xffffffff06067890 */ /* 0x000fe4000fffe03f */
[----:B------:R-:W-:Y:S01]  /*0140*/  ULEA.HI UR4, UR4, UR7, URZ, 0x5 ;  /* 0x0000000704047291 */ /* 0x000fe2000f8f283f */
[----:B------:R-:W-:-:S03]  /*0150*/  IMAD R25, R42, UR5, RZ ;  /* 0x000000052a197c24 */ /* 0x000fc6000f8e02ff */
[----:B------:R-:W-:Y:S02]  /*0160*/  USHF.R.S32.HI UR4, URZ, 0x5, UR4 ;  /* 0x000000053f047899 */ /* 0x000fe40008011404 */
[----:B------:R-:W-:Y:S02]  /*0170*/  SHF.R.S32.HI R11, RZ, 0x1f, R25 ;  /* 0x0000001fff0b7819 */ /* 0x000fe40000011419 */
[----:B0-----:R-:W-:Y:S02]  /*0180*/  SHF.R.U32.HI R2, RZ, 0x2, R0 ;  /* 0x00000002ff027819 */ /* 0x001fe40000011600 */
[----:B------:R-:W-:Y:S02]  /*0190*/  SHF.L.U32 R39, R0, 0x2, RZ ;  /* 0x0000000200277819 */ /* 0x000fe400000006ff */
[----:B------:R-:W-:Y:S02]  /*01a0*/  LOP3.LUT R2, R2, 0x3, RZ, 0xc0, !PT ;  /* 0x0000000302027812 */ /* 0x000fe400078ec0ff */
[----:B------:R-:W-:-:S02]  /*01b0*/  LOP3.LUT R27, R0, 0x3, RZ, 0xc0, !PT ;  /* 0x00000003001b7812 */ /* 0x000fc400078ec0ff */
[C---:B-1----:R-:W-:Y:S01]  /*01c0*/  IADD3 R35, R28.reuse, 0x1c, RZ ;  /* 0x0000001c1c237810 */ /* 0x042fe20007ffe0ff */
[C---:B------:R-:W-:Y:S01]  /*01d0*/  IMAD R4, R3.reuse, 0x4, R2 ;  /* 0x0000000403047824 */ /* 0x040fe200078e0202 */
[----:B------:R-:W-:Y:S01]  /*01e0*/  SHF.R.U32.HI R2, RZ, 0x3, R0 ;  /* 0x00000003ff027819 */ /* 0x000fe20000011600 */
[----:B------:R-:W-:Y:S01]  /*01f0*/  IMAD R3, R3, 0x4, R28 ;  /* 0x0000000403037824 */ /* 0x000fe200078e021c */
[----:B------:R-:W-:Y:S02]  /*0200*/  IADD3 R9, R28, 0x18, RZ ;  /* 0x000000181c097810 */ /* 0x000fe40007ffe0ff */
[----:B------:R-:W-:Y:S02]  /*0210*/  IMNMX R4, R4, UR6, PT ;  /* 0x0000000604047c17 */ /* 0x000fe4000b800200 */
[----:B------:R-:W-:Y:S01]  /*0220*/  IMNMX.U32 R3, R3, UR6, PT ;  /* 0x0000000603037c17 */ /* 0x000fe2000b800000 */
[----:B------:R-:W-:Y:S01]  /*0230*/  ULDC UR6, c[0x0][0x17c] ;  /* 0x00005f0000067ab9 */ /* 0x000fe20000000800 */
[----:B------:R-:W-:Y:S01]  /*0240*/  IADD3 R8, R28, 0xc, RZ ;  /* 0x0000000c1c087810 */ /* 0x000fe20007ffe0ff */
[----:B------:R-:W-:Y:S01]  /*0250*/  IMAD R27, R4, UR4, R27 ;  /* 0x00000004041b7c24 */ /* 0x000fe2000f8e021b */
[C---:B------:R-:W-:Y:S01]  /*0260*/  IADD3 R33, R28.reuse, 0x14, RZ ;  /* 0x000000141c217810 */ /* 0x040fe20007ffe0ff */
[----:B------:R-:W-:Y:S01]  /*0270*/  IMAD R5, R3, UR4, R2 ;  /* 0x0000000403057c24 */ /* 0x000fe2000f8e0202 */
[----:B------:R-:W-:Y:S01]  /*0280*/  LOP3.LUT R2, R39, 0x1c, RZ, 0xc0, !PT ;  /* 0x0000001c27027812 */ /* 0x000fe200078ec0ff */
[----:B------:R-:W-:Y:S01]  /*0290*/  IMAD.MOV.U32 R3, RZ, RZ, RZ ;  /* 0x000000ffff037224 */ /* 0x000fe200078e00ff */
[----:B------:R-:W-:Y:S01]  /*02a0*/  ULOP3.LUT UR4, URZ, UR5, URZ, 0x33, !UPT ;  /* 0x000000053f047292 */ /* 0x000fe2000f8e333f */
[----:B------:R-:W-:-:S02]  /*02b0*/  IADD3 R7, R28, 0x10, RZ ;  /* 0x000000101c077810 */ /* 0x000fc40007ffe0ff */
[----:B------:R-:W-:Y:S01]  /*02c0*/  IMAD.WIDE R2, R5, 0x24, R2 ;  /* 0x0000002405027825 */ /* 0x000fe200078e0202 */
[----:B------:R-:W-:Y:S01]  /*02d0*/  UIADD3 UR4, UR4, UR6, URZ ;  /* 0x0000000604047290 */ /* 0x000fe2000fffe03f */
[----:B------:R-:W-:Y:S02]  /*02e0*/  SHF.R.S32.HI R5, RZ, 0x1f, R0 ;  /* 0x0000001fff057819 */ /* 0x000fe40000011400 */
[----:B------:R-:W-:Y:S01]  /*02f0*/  IADD3 R23, R28, 0x4, RZ ;  /* 0x000000041c177810 */ /* 0x000fe20007ffe0ff */
[----:B------:R-:W-:Y:S01]  /*0300*/  ULDC.64 UR6, c[0x0][0x160] ;  /* 0x0000580000067ab9 */ /* 0x000fe20000000a00 */
[CC--:B------:R-:W-:Y:S02]  /*0310*/  LEA.HI R4, R5.reuse, R0.reuse, RZ, 0x3 ;  /* 0x0000000005047211 */ /* 0x0c0fe400078f18ff */
[----:B------:R-:W-:Y:S02]  /*0320*/  LEA.HI R6, R5, R0, RZ, 0x2 ;  /* 0x0000000005067211 */ /* 0x000fe400078f10ff */
[----:B------:R-:W-:-:S02]  /*0330*/  IMNMX R35, R35, UR4, PT ;  /* 0x0000000423237c17 */ /* 0x000fc4000b800200 */
[----:B------:R-:W-:Y:S02]  /*0340*/  IMNMX R9, R9, UR4, PT ;  /* 0x0000000409097c17 */ /* 0x000fe4000b800200 */
[----:B------:R-:W-:Y:S01]  /*0350*/  IADD3 R21, R28, 0x8, RZ ;  /* 0x000000081c157810 */ /* 0x000fe20007ffe0ff */
[C---:B------:R-:W-:Y:S01]  /*0360*/  IMAD R12, R42.reuse, R35, RZ ;  /* 0x000000232a0c7224 */ /* 0x040fe200078e02ff */
[----:B------:R-:W-:Y:S01]  /*0370*/  SHF.R.S32.HI R38, RZ, 0x3, R4 ;  /* 0x00000003ff267819 */ /* 0x000fe20000011404 */
[----:B------:R-:W-:Y:S01]  /*0380*/  IMAD R10, R42, R9, RZ ;  /* 0x000000092a0a7224 */ /* 0x000fe200078e02ff */
[----:B------:R-:W-:Y:S01]  /*0390*/  IMNMX R5, R8, UR4, PT ;  /* 0x0000000408057c17 */ /* 0x000fe2000b800200 */
[----:B------:R-:W-:Y:S01]  /*03a0*/  IMAD R9, R9, 0x21, R0 ;  /* 0x0000002109097824 */ /* 0x000fe200078e0200 */
[----:B------:R-:W-:Y:S02]  /*03b0*/  SHF.R.S32.HI R17, RZ, 0x2, R6 ;  /* 0x00000002ff117819 */ /* 0x000fe40000011406 */
[----:B------:R-:W-:-:S02]  /*03c0*/  IMNMX R33, R33, UR4, PT ;  /* 0x0000000421217c17 */ /* 0x000fc4000b800200 */
[----:B------:R-:W-:Y:S01]  /*03d0*/  IMNMX R7, R7, UR4, PT ;  /* 0x0000000407077c17 */ /* 0x000fe2000b800200 */
[----:B------:R-:W-:Y:S01]  /*03e0*/  IMAD R17, R28, 0x8, R17 ;  /* 0x000000081c117824 */ /* 0x000fe200078e0211 */
[----:B------:R-:W-:Y:S01]  /*03f0*/  IMNMX R23, R23, UR4, PT ;  /* 0x0000000417177c17 */ /* 0x000fe2000b800200 */
[----:B------:R-:W-:Y:S01]  /*0400*/  IMAD R14, R42, R33, RZ ;  /* 0x000000212a0e7224 */ /* 0x000fe200078e02ff */
[----:B------:R-:W-:Y:S01]  /*0410*/  IMNMX R31, R28, UR4, PT ;  /* 0x000000041c1f7c17 */ /* 0x000fe2000b800200 */
[C---:B------:R-:W-:Y:S01]  /*0420*/  IMAD R8, R42.reuse, R7, RZ ;  /* 0x000000072a087224 */ /* 0x040fe200078e02ff */
[----:B------:R-:W-:Y:S01]  /*0430*/  IMNMX R21, R21, UR4, PT ;  /* 0x0000000415157c17 */ /* 0x000fe2000b800200 */
[C---:B------:R-:W-:Y:S01]  /*0440*/  IMAD R18, R42.reuse, R23, RZ ;  /* 0x000000172a127224 */ /* 0x040fe200078e02ff */
[----:B------:R-:W-:Y:S01]  /*0450*/  IADD3 R37, P1, R25, R38, RZ ;  /* 0x0000002619257210 */ /* 0x000fe20007f3e0ff */
[----:B------:R-:W-:Y:S01]  /*0460*/  IMAD R16, R42, R31, RZ ;  /* 0x0000001f2a107224 */ /* 0x000fe200078e02ff */
[----:B------:R-:W-:Y:S01]  /*0470*/  LOP3.LUT R15, R6, 0xfffffffc, RZ, 0xc0, !PT ;  /* 0xfffffffc060f7812 */ /* 0x000fe200078ec0ff */
[----:B------:R-:W-:Y:S01]  /*0480*/  IMAD R6, R42, R5, RZ ;  /* 0x000000052a067224 */ /* 0x000fe200078e02ff */
[----:B------:R-:W-:Y:S01]  /*0490*/  LOP3.LUT R13, R4, 0xfffffff8, RZ, 0xc0, !PT ;  /* 0xfffffff8040d7812 */ /* 0x000fe200078ec0ff */
[----:B------:R-:W-:Y:S01]  /*04a0*/  IMAD R19, R42, R21, RZ ;  /* 0x000000152a137224 */ /* 0x000fe200078e02ff */
[----:B------:R-:W-:Y:S01]  /*04b0*/  LEA.HI.X.SX32 R43, R38, R11, 0x1, P1 ;  /* 0x0000000b262b7211 */ /* 0x000fe200008f0eff */
[----:B------:R-:W-:Y:S01]  /*04c0*/  IMAD.IADD R4, R0, 0x1, -R15 ;  /* 0x0000000100047824 */ /* 0x000fe200078e0a0f */
[-C--:B------:R-:W-:Y:S01]  /*04d0*/  IADD3 R59, P6, R12, R37.reuse, RZ ;  /* 0x000000250c3b7210 */ /* 0x080fe20007fde0ff */
[--C-:B------:R-:W-:Y:S01]  /*04e0*/  IMAD R7, R7, 0x21, R0.reuse ;  /* 0x0000002107077824 */ /* 0x100fe200078e0200 */
[-C--:B------:R-:W-:Y:S01]  /*04f0*/  IADD3 R57, P1, R10, R37.reuse, RZ ;  /* 0x000000250a397210 */ /* 0x080fe20007f3e0ff */
[----:B------:R-:W-:Y:S01]  /*0500*/  IMAD R5, R5, 0x21, R0 ;  /* 0x0000002105057824 */ /* 0x000fe200078e0200 */
[----:B------:R-:W-:Y:S01]  /*0510*/  IMNMX R41, R17, UR4, PT ;  /* 0x0000000411297c17 */ /* 0x000fe2000b800200 */
[----:B------:R-:W-:Y:S01]  /*0520*/  IMAD.IADD R38, R38, 0x1, R39 ;  /* 0x0000000126267824 */ /* 0x000fe200078e0227 */
[----:B------:R-:W-:Y:S01]  /*0530*/  IADD3 R49, P5, R6, R37, RZ ;  /* 0x0000002506317210 */ /* 0x000fe20007fbe0ff */
[----:B------:R-:W-:Y:S01]  /*0540*/  UMOV UR4, URZ ;  /* 0x0000003f00047c82 */ /* 0x000fe20008000000 */
[----:B------:R-:W-:-:S02]  /*0550*/  IADD3 R44, -R13, R0, RZ ;  /* 0x000000000d2c7210 */ /* 0x000fc40007ffe1ff */
[----:B------:R-:W-:Y:S02]  /*0560*/  LEA.HI.X.SX32 R12, R12, R43, 0x1, P6 ;  /* 0x0000002b0c0c7211 */ /* 0x000fe400030f0eff */
[-C--:B------:R-:W-:Y:S01]  /*0570*/  IADD3 R55, P2, R14, R37.reuse, RZ ;  /* 0x000000250e377210 */ /* 0x080fe20007f5e0ff */
[----:B------:R-:W-:Y:S01]  /*0580*/  IMAD.WIDE R44, R44, 0x4, RZ ;  /* 0x000000042c2c7825 */ /* 0x000fe200078e02ff */
[-C--:B------:R-:W-:Y:S02]  /*0590*/  IADD3 R53, P3, R8, R37.reuse, RZ ;  /* 0x0000002508357210 */ /* 0x080fe40007f7e0ff */
[-C--:B------:R-:W-:Y:S02]  /*05a0*/  IADD3 R51, P4, R16, R37.reuse, RZ ;  /* 0x0000002510337210 */ /* 0x080fe40007f9e0ff */
[----:B------:R-:W-:Y:S01]  /*05b0*/  IADD3 R47, P6, R18, R37, RZ ;  /* 0x00000025122f7210 */ /* 0x000fe20007fde0ff */
[----:B------:R-:W-:Y:S01]  /*05c0*/  IMAD.WIDE.U32 R58, R59, 0x22, R44 ;  /* 0x000000223b3a7825 */ /* 0x000fe200078e002c */
[----:B------:R-:W-:-:S02]  /*05d0*/  LEA.HI.X.SX32 R13, R10, R43, 0x1, P1 ;  /* 0x0000002b0a0d7211 */ /* 0x000fc400008f0eff */
[----:B------:R-:W-:Y:S01]  /*05e0*/  IADD3 R37, P1, R19, R37, RZ ;  /* 0x0000002513257210 */ /* 0x000fe20007f3e0ff */
[--C-:B------:R-:W-:Y:S01]  /*05f0*/  IMAD.WIDE.U32 R56, R57, 0x22, R44.reuse ;  /* 0x0000002239387825 */ /* 0x100fe200078e002c */
[-C--:B------:R-:W-:Y:S02]  /*0600*/  LEA.HI.X.SX32 R17, R6, R43.reuse, 0x1, P5 ;  /* 0x0000002b06117211 */ /* 0x080fe400028f0eff */
[----:B------:R-:W-:Y:S01]  /*0610*/  LEA.HI.X.SX32 R19, R19, R43, 0x1, P1 ;  /* 0x0000002b13137211 */ /* 0x000fe200008f0eff */
[----:B------:R-:W-:Y:S01]  /*0620*/  IMAD R6, R42, R41, RZ ;  /* 0x000000292a067224 */ /* 0x000fe200078e02ff */
[----:B------:R-:W-:Y:S01]  /*0630*/  IADD3 R26, P1, R2, c[0x0][0x168], RZ ;  /* 0x00005a00021a7a10 */ /* 0x000fe20007f3e0ff */
[--C-:B------:R-:W-:Y:S01]  /*0640*/  IMAD.WIDE.U32 R54, R55, 0x22, R44.reuse ;  /* 0x0000002237367825 */ /* 0x100fe200078e002c */
[-C--:B------:R-:W-:Y:S02]  /*0650*/  LEA.HI.X.SX32 R15, R8, R43.reuse, 0x1, P3 ;  /* 0x0000002b080f7211 */ /* 0x080fe400018f0eff */
[----:B------:R-:W-:Y:S01]  /*0660*/  LEA.HI.X.SX32 R16, R16, R43, 0x1, P4 ;  /* 0x0000002b10107211 */ /* 0x000fe200020f0eff */
[----:B------:R-:W-:Y:S01]  /*0670*/  IMAD.WIDE.U32 R52, R53, 0x22, R44 ;  /* 0x0000002235347825 */ /* 0x000fe200078e002c */
[----:B------:R-:W-:-:S02]  /*0680*/  IADD3 R25, P3, P4, R6, R4, R25 ;  /* 0x0000000406197210 */ /* 0x000fc40007c7e019 */
[-C--:B------:R-:W-:Y:S01]  /*0690*/  LEA.HI.X.SX32 R14, R14, R43.reuse, 0x1, P2 ;  /* 0x0000002b0e0e7211 */ /* 0x080fe200010f0eff */
[----:B------:R-:W-:Y:S01]  /*06a0*/  IMAD.WIDE.U32 R50, R51, 0x22, R44 ;  /* 0x0000002233327825 */ /* 0x000fe200078e002c */
[----:B------:R-:W-:Y:S02]  /*06b0*/  SHF.R.S32.HI R24, RZ, 0x1f, R4 ;  /* 0x0000001fff187819 */ /* 0x000fe40000011404 */
[----:B------:R-:W-:Y:S01]  /*06c0*/  SHF.R.S32.HI R8, RZ, 0x1f, R41 ;  /* 0x0000001fff087819 */ /* 0x000fe20000011429 */
[----:B------:R-:W-:Y:S01]  /*06d0*/  IMAD.WIDE.U32 R48, R49, 0x22, R44 ;  /* 0x0000002231307825 */ /* 0x000fe200078e002c */
[----:B------:R-:W-:Y:S02]  /*06e0*/  SHF.R.S32.HI R6, RZ, 0x1f, R6 ;  /* 0x0000001fff067819 */ /* 0x000fe40000011406 */
[----:B------:R-:W-:Y:S01]  /*06f0*/  IADD3 R26, P2, R26, 0x4, RZ ;  /* 0x000000041a1a7810 */ /* 0x000fe20007f5e0ff */
[----:B------:R-:W-:Y:S01]  /*0700*/  IMAD.WIDE.U32 R46, R47, 0x22, R44 ;  /* 0x000000222f2e7825 */ /* 0x000fe200078e002c */
[----:B------:R-:W-:-:S02]  /*0710*/  LEA.HI.X.SX32 R18, R18, R43, 0x1, P6 ;  /* 0x0000002b12127211 */ /* 0x000fc400030f0eff */
[----:B------:R-:W-:Y:S01]  /*0720*/  LEA.HI R43, R8, R41, RZ, 0x3 ;  /* 0x00000029082b7211 */ /* 0x000fe200078f18ff */
[----:B------:R-:W-:Y:S01]  /*0730*/  IMAD.WIDE.U32 R44, R37, 0x22, R44 ;  /* 0x00000022252c7825 */ /* 0x000fe200078e002c */
[----:B------:R-:W-:Y:S02]  /*0740*/  IADD3.X R24, R6, R24, R11, P3, P4 ;  /* 0x0000001806187210 */ /* 0x000fe40001fe840b */
[----:B------:R-:W-:Y:S01]  /*0750*/  IADD3.X R11, RZ, c[0x0][0x16c], R3, P2, P1 ;  /* 0x00005b00ff0b7a10 */ /* 0x000fe200017e2403 */
[----:B------:R-:W-:Y:S01]  /*0760*/  IMAD.SHL.U32 R3, R28, 0x20, RZ ;  /* 0x000000201c037824 */ /* 0x000fe200078e00ff */
[----:B------:R-:W-:Y:S01]  /*0770*/  LEA.HI.SX32 R4, R43, R4, 0x1d ;  /* 0x000000042b047211 */ /* 0x000fe200078feaff */
[--C-:B------:R-:W-:Y:S01]  /*0780*/  IMAD R10, R35, 0x21, R0.reuse ;  /* 0x00000021230a7824 */ /* 0x100fe200078e0200 */
[----:B------:R-:W-:Y:S01]  /*0790*/  LOP3.LUT R39, R39, 0x3c, RZ, 0xc0, !PT ;  /* 0x0000003c27277812 */ /* 0x000fe200078ec0ff */
[----:B------:R-:W-:Y:S01]  /*07a0*/  IMAD R37, R18, 0x22, RZ ;  /* 0x0000002212257824 */ /* 0x000fe200078e02ff */
[--C-:B------:R-:W-:Y:S01]  /*07b0*/  LOP3.LUT R40, R3, 0xffffffe0, R0.reuse, 0xe2, !PT ;  /* 0xffffffe003287812 */ /* 0x100fe200078ee200 */
[--C-:B------:R-:W-:Y:S01]  /*07c0*/  IMAD R3, R21, 0x21, R0.reuse ;  /* 0x0000002115037824 */ /* 0x100fe200078e0200 */
[----:B------:R-:W-:Y:S01]  /*07d0*/  LEA R41, R41, R4, 0x2 ;  /* 0x0000000429297211 */ /* 0x000fe200078e10ff */
[----:B------:R-:W-:Y:S01]  /*07e0*/  IMAD R4, R23, 0x21, R0 ;  /* 0x0000002117047824 */ /* 0x000fe200078e0200 */
[----:B------:R-:W-:Y:S01]  /*07f0*/  IADD3 R36, R47, R37, RZ ;  /* 0x000000252f247210 */ /* 0x000fe20007ffe0ff */
[----:B------:R-:W-:-:S02]  /*0800*/  IMAD R21, R12, 0x22, RZ ;  /* 0x000000220c157824 */ /* 0x000fc400078e02ff */
[----:B------:R-:W-:Y:S02]  /*0810*/  IMAD R15, R15, 0x22, RZ ;  /* 0x000000220f0f7824 */ /* 0x000fe400078e02ff */
[----:B------:R-:W-:Y:S01]  /*0820*/  IMAD R35, R16, 0x22, RZ ;  /* 0x0000002210237824 */ /* 0x000fe200078e02ff */
[----:B------:R-:W-:Y:S01]  /*0830*/  IADD3 R30, R59, R21, RZ ;  /* 0x000000153b1e7210 */ /* 0x000fe20007ffe0ff */
[----:B------:R-:W-:Y:S02]  /*0840*/  IMAD R13, R13, 0x22, RZ ;  /* 0x000000220d0d7824 */ /* 0x000fe400078e02ff */
[----:B------:R-:W-:Y:S02]  /*0850*/  IMAD R23, R14, 0x22, RZ ;  /* 0x000000220e177824 */ /* 0x000fe400078e02ff */
[----:B------:R-:W-:Y:S02]  /*0860*/  IMAD R17, R17, 0x22, RZ ;  /* 0x0000002211117824 */ /* 0x000fe400078e02ff */
[----:B------:R-:W-:-:S02]  /*0870*/  IMAD R19, R19, 0x22, RZ ;  /* 0x0000002213137824 */ /* 0x000fc400078e02ff */
[--C-:B------:R-:W-:Y:S01]  /*0880*/  IMAD R8, R33, 0x21, R0.reuse ;  /* 0x0000002121087824 */ /* 0x100fe200078e0200 */
[----:B------:R-:W-:Y:S01]  /*0890*/  IADD3 R33, R53, R15, RZ ;  /* 0x0000000f35217210 */ /* 0x000fe20007ffe0ff */
[----:B------:R-:W-:Y:S02]  /*08a0*/  IMAD R6, R31, 0x21, R0 ;  /* 0x000000211f067824 */ /* 0x000fe400078e0200 */
[----:B------:R-:W-:Y:S01]  /*08b0*/  IMAD R2, R0, 0x84, RZ ;  /* 0x0000008400027824 */ /* 0x000fe200078e02ff */
[----:B------:R-:W-:Y:S01]  /*08c0*/  LEA R0, R28, 0x1290, 0x7 ;  /* 0x000012901c007811 */ /* 0x000fe200078e38ff */
[----:B------:R-:W-:Y:S02]  /*08d0*/  IMAD.IADD R34, R51, 0x1, R35 ;  /* 0x0000000133227824 */ /* 0x000fe400078e0223 */
[----:B------:R-:W-:Y:S02]  /*08e0*/  IMAD.MOV.U32 R43, RZ, RZ, RZ ;  /* 0x000000ffff2b7224 */ /* 0x000fe400078e00ff */
[----:B------:R-:W-:-:S02]  /*08f0*/  IMAD.IADD R31, R57, 0x1, R13 ;  /* 0x00000001391f7824 */ /* 0x000fc400078e020d */
[----:B------:R-:W-:Y:S02]  /*0900*/  IMAD.IADD R32, R55, 0x1, R23 ;  /* 0x0000000137207824 */ /* 0x000fe400078e0217 */
[----:B------:R-:W-:Y:S02]  /*0910*/  IMAD.IADD R35, R49, 0x1, R17 ;  /* 0x0000000131237824 */ /* 0x000fe400078e0211 */
[----:B------:R-:W-:Y:S02]  /*0920*/  IMAD.IADD R37, R45, 0x1, R19 ;  /* 0x000000012d257824 */ /* 0x000fe400078e0213 */
.L_x_628:
[----:B------:R-:W-:-:S04]  /*0930*/  IADD3 R16, P1, R50, UR6, RZ ;  /* 0x0000000632107c10 */ /* 0x000fc8000ff3e0ff */
[----:B------:R-:W-:Y:S02]  /*0940*/  IADD3.X R17, R34, UR7, RZ, P1, !PT ;  /* 0x0000000722117c10 */ /* 0x000fe40008ffe4ff */
[----:B------:R-:W-:Y:S01]  /*0950*/  IADD3 R60, P1, R46, UR6, RZ ;  /* 0x000000062e3c7c10 */ /* 0x000fe2000ff3e0ff */
[----:B------:R-:W-:Y:S01]  /*0960*/  IMAD.U32 R12, RZ, RZ, UR6 ;  /* 0x00000006ff0c7e24 */ /* 0x000fe2000f8e00ff */
[----:B------:R-:W-:Y:S01]  /*0970*/  MOV R13, UR7 ;  /* 0x00000007000d7c02 */ /* 0x000fe20008000f00 */
[----:B------:R0:W2:Y:S01]  /*0980*/  LDG.E.U16.CONSTANT R20, [R16.64+0x2] ;  /* 0x0000020810147981 */ /* 0x0000a2000c1e9500 */
[----:B------:R-:W-:Y:S02]  /*0990*/  IADD3.X R61, R36, UR7, RZ, P1, !PT ;  /* 0x00000007243d7c10 */ /* 0x000fe40008ffe4ff */
[----:B------:R-:W-:Y:S01]  /*09a0*/  IADD3 R14, P1, R44, UR6, RZ ;  /* 0x000000062c0e7c10 */ /* 0x000fe2000ff3e0ff */
[----:B------:R0:W2:Y:S04]  /*09b0*/  LDG.E.U16.CONSTANT R19, [R16.64+0x4] ;  /* 0x0000040810137981 */ /* 0x0000a8000c1e9500 */
[----:B------:R1:W3:Y:S04]  /*09c0*/  LDG.E.U16.CONSTANT R21, [R60.64+0x2] ;  /* 0x000002083c157981 */ /* 0x0002e8000c1e9500 */
[----:B------:R1:W3:Y:S01]  /*09d0*/  LDG.E.U16.CONSTANT R18, [R60.64+0x4] ;  /* 0x000004083c127981 */ /* 0x0002e2000c1e9500 */
[----:B------:R-:W-:Y:S01]  /*09e0*/  IADD3.X R15, R37, UR7, RZ, P1, !PT ;  /* 0x00000007250f7c10 */ /* 0x000fe20008ffe4ff */
[----:B------:R-:W-:Y:S01]  /*09f0*/  IMAD R23, R24, 0x22, RZ ;  /* 0x0000002218177824 */ /* 0x000fe200078e02ff */
[----:B0-----:R-:W-:Y:S01]  /*0a00*/  IADD3 R16, P1, R48, UR6, RZ ;  /* 0x0000000630107c10 */ /* 0x001fe2000ff3e0ff */
[----:B------:R-:W-:-:S02]  /*0a10*/  IMAD.WIDE.U32 R12, R25, 0x22, R12 ;  /* 0x00000022190c7825 */ /* 0x000fc400078e000c */
[----:B------:R0:W4:Y:S01]  /*0a20*/  LDG.E.U16.CONSTANT R22, [R14.64+0x2] ;  /* 0x000002080e167981 */ /* 0x000122000c1e9500 */
[----:B------:R-:W-:Y:S01]  /*0a30*/  IADD3.X R17, R35, UR7, RZ, P1, !PT ;  /* 0x0000000723117c10 */ /* 0x000fe20008ffe4ff */
[----:B------:R-:W-:Y:S02]  /*0a40*/  IMAD.IADD R13, R13, 0x1, R23 ;  /* 0x000000010d0d7824 */ /* 0x000fe400078e0217 */
[----:B------:R0:W4:Y:S01]  /*0a50*/  LDG.E.U16.CONSTANT R23, [R14.64+0x4] ;  /* 0x000004080e177981 */ /* 0x000122000c1e9500 */
[----:B-1----:R-:W-:-:S03]  /*0a60*/  IADD3 R60, P1, R52, UR6, RZ ;  /* 0x00000006343c7c10 */ /* 0x002fc6000ff3e0ff */
[----:B------:R1:W5:Y:S01]  /*0a70*/  LDG.E.U16.CONSTANT R12, [R12.64] ;  /* 0x000000080c0c7981 */ /* 0x000362000c1e9500 */
[----:B------:R-:W-:-:S03]  /*0a80*/  IADD3.X R61, R33, UR7, RZ, P1, !PT ;  /* 0x00000007213d7c10 */ /* 0x000fc60008ffe4ff */
[----:B0-----:R0:W4:Y:S04]  /*0a90*/  LDG.E.U16.CONSTANT R14, [R16.64+0x2] ;  /* 0x00000208100e7981 */ /* 0x001128000c1e9500 */
[----:B-1----:R3:W4:Y:S04]  /*0aa0*/  LDG.E.U16.CONSTANT R13, [R60.64+0x2] ;  /* 0x000002083c0d7981 */ /* 0x002728000c1e9500 */
[----:B------:R3:W4:Y:S04]  /*0ab0*/  LDG.E.U16.CONSTANT R15, [R60.64+0x4] ;  /* 0x000004083c0f7981 */ /* 0x000728000c1e9500 */
[----:B0-----:R2:W4:Y:S02]  /*0ac0*/  LDG.E.U16.CONSTANT R17, [R16.64+0x4] ;  /* 0x0000040810117981 */ /* 0x001524000c1e9500 */
[----:B--2---:R-:W-:-:S02]  /*0ad0*/  PRMT R16, R20, 0x5410, R19 ;  /* 0x0000541014107816 */ /* 0x004fc40000000013 */
[----:B---3--:R-:W-:Y:S02]  /*0ae0*/  PRMT R61, R21, 0x5410, R18 ;  /* 0x00005410153d7816 */ /* 0x008fe40000000012 */
[----:B------:R-:W-:-:S04]  /*0af0*/  IADD3 R18, P1, R54, UR6, RZ ;  /* 0x0000000636127c10 */ /* 0x000fc8000ff3e0ff */
[----:B------:R-:W-:Y:S02]  /*0b00*/  IADD3.X R19, R32, UR7, RZ, P1, !PT ;  /* 0x0000000720137c10 */ /* 0x000fe40008ffe4ff */
[----:B------:R-:W-:Y:S01]  /*0b10*/  IADD3 R20, P1, R56, UR6, RZ ;  /* 0x0000000638147c10 */ /* 0x000fe2000ff3e0ff */
[----:B------:R0:W-:Y:S03]  /*0b20*/  STS [R6.X4], R16 ;  /* 0x0000001006007388 */ /* 0x0001e60000004800 */
[----:B------:R-:W-:Y:S01]  /*0b30*/  IADD3.X R21, R31, UR7, RZ, P1, !PT ;  /* 0x000000071f157c10 */ /* 0x000fe20008ffe4ff */
[----:B------:R1:W2:Y:S01]  /*0b40*/  LDG.E.U16.CONSTANT R60, [R18.64+0x2] ;  /* 0x00000208123c7981 */ /* 0x0002a2000c1e9500 */
[----:B0-----:R-:W-:-:S03]  /*0b50*/  IADD3 R16, P1, R58, UR6, RZ ;  /* 0x000000063a107c10 */ /* 0x001fc6000ff3e0ff */
[----:B-1----:R4:W2:Y:S02]  /*0b60*/  LDG.E.U16.CONSTANT R19, [R18.64+0x4] ;  /* 0x0000040812137981 */ /* 0x0028a4000c1e9500 */
[----:B----4-:R-:W-:Y:S02]  /*0b70*/  PRMT R18, R22, 0x5410, R23 ;  /* 0x0000541016127816 */ /* 0x010fe40000000017 */
[----:B------:R0:W3:Y:S01]  /*0b80*/  LDG.E.U16.CONSTANT R22, [R20.64+0x2] ;  /* 0x0000020814167981 */ /* 0x0000e2000c1e9500 */
[----:B------:R-:W-:-:S03]  /*0b90*/  PRMT R14, R14, 0x5410, R17 ;  /* 0x000054100e0e7816 */ /* 0x000fc60000000011 */
[----:B------:R0:W3:Y:S01]  /*0ba0*/  LDG.E.U16.CONSTANT R23, [R20.64+0x4] ;  /* 0x0000040814177981 */ /* 0x0000e2000c1e9500 */
[----:B------:R-:W-:-:S03]  /*0bb0*/  IADD3.X R17, R30, UR7, RZ, P1, !PT ;  /* 0x000000071e117c10 */ /* 0x000fc60008ffe4ff */
[----:B------:R1:W-:Y:S01]  /*0bc0*/  STS [R4.X4], R61 ;  /* 0x0000003d04007388 */ /* 0x0003e20000004800 */
[----:B0-----:R-:W-:-:S03]  /*0bd0*/  IMAD.MOV.U32 R20, RZ, RZ, 0x24 ;  /* 0x00000024ff147424 */ /* 0x001fc600078e00ff */
[----:B------:R0:W-:Y:S01]  /*0be0*/  STS [R3.X4], R18 ;  /* 0x0000001203007388 */ /* 0x0001e20000004800 */
[----:B------:R-:W-:-:S03]  /*0bf0*/  IMAD.WIDE.U32 R20, R27, R20, c[0x0][0x168] ;  /* 0x00005a001b147625 */ /* 0x000fc600078e0014 */
[----:B-1----:R1:W4:Y:S04]  /*0c00*/  LDG.E.U16.CONSTANT R61, [R16.64+0x4] ;  /* 0x00000408103d7981 */ /* 0x002328000c1e9500 */
[----:B------:R1:W-:Y:S04]  /*0c10*/  STS [R5.X4], R14 ;  /* 0x0000000e05007388 */ /* 0x0003e80000004800 */
[----:B0-----:R0:W4:Y:S04]  /*0c20*/  LDG.E.U16.CONSTANT R18, [R16.64+0x2] ;  /* 0x0000020810127981 */ /* 0x001128000c1e9500 */
[----:B------:R-:W4:Y:S01]  /*0c30*/  LDG.E.U16.CONSTANT R20, [R20.64] ;  /* 0x0000000814147981 */ /* 0x000f22000c1e9500 */
[----:B-1----:R-:W-:-:S02]  /*0c40*/  MOV R14, R26 ;  /* 0x0000001a000e7202 */ /* 0x002fc40000000f00 */
[----:B0-----:R-:W-:Y:S01]  /*0c50*/  PRMT R16, R13, 0x5410, R15 ;  /* 0x000054100d107816 */ /* 0x001fe2000000000f */
[----:B------:R-:W-:-:S05]  /*0c60*/  IMAD.MOV.U32 R15, RZ, RZ, R11 ;  /* 0x000000ffff0f7224 */ /* 0x000fca00078e000b */
[----:B------:R-:W4:Y:S04]  /*0c70*/  LDG.E.CONSTANT R13, [R14.64] ;  /* 0x000000080e0d7981 */ /* 0x000f28000c1e9900 */
[----:B------:R-:W-:Y:S01]  /*0c80*/  STS [R7.X4], R16 ;  /* 0x0000001007007388 */ /* 0x000fe20000004800 */
[----:B--2---:R-:W-:Y:S01]  /*0c90*/  PRMT R19, R60, 0x5410, R19 ;  /* 0x000054103c137816 */ /* 0x004fe20000000013 */
[----:B-----5:R-:W-:-:S04]  /*0ca0*/  HADD2.F32 R60, -RZ, R12.H0_H0 ;  /* 0x2000000cff3c7230 */ /* 0x020fc80000004100 */
[----:B------:R-:W-:Y:S01]  /*0cb0*/  STS [R8.X4], R19 ;  /* 0x0000001308007388 */ /* 0x000fe20000004800 */
[----:B---3--:R-:W-:-:S05]  /*0cc0*/  PRMT R22, R22, 0x5410, R23 ;  /* 0x0000541016167816 */ /* 0x008fca0000000017 */
[----:B------:R-:W-:Y:S01]  /*0cd0*/  STS [R9.X4], R22 ;  /* 0x0000001609007388 */ /* 0x000fe20000004800 */
[----:B----4-:R-:W-:Y:S01]  /*0ce0*/  PRMT R61, R18, 0x5410, R61 ;  /* 0x00005410123d7816 */ /* 0x010fe2000000003d */
[----:B------:R-:W-:-:S04]  /*0cf0*/  HADD2.F32 R23, -RZ, R20.H0_H0 ;  /* 0x20000014ff177230 */ /* 0x000fc80000004100 */
[----:B------:R-:W-:Y:S04]  /*0d00*/  STS [R10.X4], R61 ;  /* 0x0000003d0a007388 */ /* 0x000fe80000004800 */
[----:B------:R-:W-:Y:S04]  /*0d10*/  STS [R41.X4+0x1080], R60 ;  /* 0x0010803c29007388 */ /* 0x000fe80000004800 */
[----:B------:R-:W-:Y:S04]  /*0d20*/  STS [R40.X4+0x1290], R13 ;  /* 0x0012900d28007388 */ /* 0x000fe80000004800 */
[----:B------:R-:W-:Y:S04]  /*0d30*/  STS [R39+0x1490], R23 ;  /* 0x0014901727007388 */ /* 0x000fe80000000800 */
[----:B------:R-:W-:Y:S06]  /*0d40*/  BAR.SYNC.DEFER_BLOCKING 0x0 ;  /* 0x0000000000007b1d */ /* 0x000fec0000010000 */
[----:B------:R-:W-:Y:S04]  /*0d50*/  LDS R15, [R2] ;  /* 0x00000000020f7984 */ /* 0x000fe80000000800 */
[----:B------:R-:W0:Y:S04]  /*0d60*/  LDS.128 R16, [R0] ;  /* 0x0000000000107984 */ /* 0x000e280000000c00 */
[----:B------:R-:W1:Y:S04]  /*0d70*/  LDS R12, [R2+0x4] ;  /* 0x00000400020c7984 */ /* 0x000e680000000800 */
[----:B------:R-:W2:Y:S04]  /*0d80*/  LDS R20, [R2+0x8] ;  /* 0x0000080002147984 */ /* 0x000ea80000000800 */
[----:B------:R-:W-:Y:S04]  /*0d90*/  LDS R21, [R2+0x20] ;  /* 0x0000200002157984 */ /* 0x000fe80000000800 */
[----:B------:R-:W-:Y:S04]  /*0da0*/  LDS R22, [R2+0x24] ;  /* 0x0000240002167984 */ /* 0x000fe80000000800 */
[----:B------:R-:W-:Y:S04]  /*0db0*/  LDS R61, [R2+0x1c] ;  /* 0x00001c00023d7984 */ /* 0x000fe80000000800 */
[----:B------:R-:W-:Y:S01]  /*0dc0*/  LDS R60, [R2+0x3c] ;  /* 0x00003c00023c7984 */ /* 0x000fe20000000800 */
[----:B0-----:R-:W-:-:S04]  /*0dd0*/  IDP.4A.S8.S8 R16, R15, R16, RZ ;  /* 0x000000100f107226 */ /* 0x001fc800000006ff */
[----:B-1----:R-:W-:Y:S02]  /*0de0*/  IDP.4A.S8.S8 R17, R12, R17, R16 ;  /* 0x000000110c117226 */ /* 0x002fe40000000610 */
[----:B------:R-:W0:Y:S04]  /*0df0*/  LDS.128 R12, [R0+0x20] ;  /* 0x00002000000c7984 */ /* 0x000e280000000c00 */
[----:B------:R-:W1:Y:S01]  /*0e00*/  LDS R16, [R2+0xc] ;  /* 0x00000c0002107984 */ /* 0x000e620000000800 */
[----:B--2---:R-:W-:-:S03]  /*0e10*/  IDP.4A.S8.S8 R17, R20, R18, R17 ;  /* 0x0000001214117226 */ /* 0x004fc60000000611 */
[----:B------:R-:W2:Y:S01]  /*0e20*/  LDS R20, [R2+0x28] ;  /* 0x0000280002147984 */ /* 0x000ea20000000800 */
[----:B0-----:R-:W-:-:S04]  /*0e30*/  IDP.4A.S8.S8 R12, R21, R12, RZ ;  /* 0x0000000c150c7226 */ /* 0x001fc800000006ff */
[----:B------:R-:W-:Y:S02]  /*0e40*/  IDP.4A.S8.S8 R21, R22, R13, R12 ;  /* 0x0000000d16157226 */ /* 0x000fe4000000060c */
[----:B------:R-:W0:Y:S01]  /*0e50*/  LDS R22, [R2+0x2c] ;  /* 0x00002c0002167984 */ /* 0x000e220000000800 */
[----:B-1----:R-:W-:-:S03]  /*0e60*/  IDP.4A.S8.S8 R13, R16, R19, R17 ;  /* 0x00000013100d7226 */ /* 0x002fc60000000611 */
[----:B------:R-:W-:Y:S04]  /*0e70*/  LDS R12, [R2+0x10] ;  /* 0x00001000020c7984 */ /* 0x000fe80000000800 */
[----:B------:R-:W1:Y:S01]  /*0e80*/  LDS.128 R16, [R0+0x10] ;  /* 0x0000100000107984 */ /* 0x000e620000000c00 */
[----:B--2---:R-:W-:-:S04]  /*0e90*/  IDP.4A.S8.S8 R14, R20, R14, R21 ;  /* 0x0000000e140e7226 */ /* 0x004fc80000000615 */
[----:B0-----:R-:W-:Y:S02]  /*0ea0*/  IDP.4A.S8.S8 R15, R22, R15, R14 ;  /* 0x0000000f160f7226 */ /* 0x001fe4000000060e */
[----:B------:R-:W-:Y:S04]  /*0eb0*/  LDS R14, [R2+0x30] ;  /* 0x00003000020e7984 */ /* 0x000fe80000000800 */
[----:B------:R-:W0:Y:S01]  /*0ec0*/  LDS.128 R20, [R0+0x30] ;  /* 0x0000300000147984 */ /* 0x000e220000000c00 */
[----:B-1----:R-:W-:-:S03]  /*0ed0*/  IDP.4A.S8.S8 R12, R12, R16, R13 ;  /* 0x000000100c0c7226 */ /* 0x002fc6000000060d */
[----:B------:R-:W1:Y:S04]  /*0ee0*/  LDS R13, [R2+0x14] ;  /* 0x00001400020d7984 */ /* 0x000e680000000800 */
[----:B------:R-:W-:Y:S01]  /*0ef0*/  LDS R16, [R2+0x38] ;  /* 0x0000380002107984 */ /* 0x000fe20000000800 */
[----:B0-----:R-:W-:-:S03]  /*0f00*/  IDP.4A.S8.S8 R14, R14, R20, R15 ;  /* 0x000000140e0e7226 */ /* 0x001fc6000000060f */
[----:B------:R-:W0:Y:S01]  /*0f10*/  LDS R15, [R2+0x34] ;  /* 0x00003400020f7984 */ /* 0x000e220000000800 */
[----:B-1----:R-:W-:-:S03]  /*0f20*/  IDP.4A.S8.S8 R13, R13, R17, R12 ;  /* 0x000000110d0d7226 */ /* 0x002fc6000000060c */
[----:B------:R-:W1:Y:S04]  /*0f30*/  LDS R12, [R2+0x18] ;  /* 0x00001800020c7984 */ /* 0x000e680000000800 */
[----:B------:R-:W-:Y:S04]  /*0f40*/  LDS R17, [R38.X4+0x1080] ;  /* 0x0010800026117984 */ /* 0x000fe80000004800 */
[----:B------:R-:W-:Y:S01]  /*0f50*/  LDS R20, [R2+0x44] ;  /* 0x0000440002147984 */ /* 0x000fe20000000800 */
[----:B0-----:R-:W-:-:S03]  /*0f60*/  IDP.4A.S8.S8 R15, R15, R21, R14 ;  /* 0x000000150f0f7226 */ /* 0x001fc6000000060e */
[----:B------:R-:W-:Y:S01]  /*0f70*/  LDS R21, [R2+0x40] ;  /* 0x0000400002157984 */ /* 0x000fe20000000800 */
[----:B-1----:R-:W-:Y:S02]  /*0f80*/  IDP.4A.S8.S8 R18, R12, R18, R13 ;  /* 0x000000120c127226 */ /* 0x002fe4000000060d */
[----:B------:R-:W-:Y:S02]  /*0f90*/  IDP.4A.S8.S8 R16, R16, R22, R15 ;  /* 0x0000001610107226 */ /* 0x000fe4000000060f */
[----:B------:R-:W0:Y:S01]  /*0fa0*/  LDS.128 R12, [R28.X16+0x1490] ;  /* 0x001490001c0c7984 */ /* 0x000e22000000cc00 */
[----:B------:R-:W-:Y:S02]  /*0fb0*/  IDP.4A.S8.S8 R61, R61, R19, R18 ;  /* 0x000000133d3d7226 */ /* 0x000fe40000000612 */
[----:B------:R-:W-:Y:S02]  /*0fc0*/  IDP.4A.S8.S8 R60, R60, R23, R16 ;  /* 0x000000173c3c7226 */ /* 0x000fe40000000610 */
[----:B0-----:R-:W-:-:S02]  /*0fd0*/  FMUL.FTZ R12, R12, R17 ;  /* 0x000000110c0c7220 */ /* 0x001fc40000410000 */
[----:B------:R-:W0:Y:S02]  /*0fe0*/  LDS.128 R16, [R0+0x40] ;  /* 0x0000400000107984 */ /* 0x000e240000000c00 */
[----:B0-----:R-:W-:-:S04]  /*0ff0*/  IDP.4A.S8.S8 R16, R21, R16, RZ ;  /* 0x0000001015107226 */ /* 0x001fc800000006ff */
[----:B------:R-:W-:Y:S02]  /*1000*/  IDP.4A.S8.S8 R17, R20, R17, R16 ;  /* 0x0000001114117226 */ /* 0x000fe40000000610 */
[----:B------:R-:W0:Y:S04]  /*1010*/  LDS R16, [R2+0x48] ;  /* 0x0000480002107984 */ /* 0x000e280000000800 */
[----:B------:R-:W1:Y:S01]  /*1020*/  LDS R20, [R2+0x4c] ;  /* 0x00004c0002147984 */ /* 0x000e620000000800 */
[----:B0-----:R-:W-:-:S03]  /*1030*/  IDP.4A.S8.S8 R16, R16, R18, R17 ;  /* 0x0000001210107226 */ /* 0x001fc60000000611 */
[----:B------:R-:W-:Y:S01]  /*1040*/  LDS R17, [R2+0x54] ;  /* 0x0000540002117984 */ /* 0x000fe20000000800 */
[----:B-1----:R-:W-:-:S03]  /*1050*/  IDP.4A.S8.S8 R19, R20, R19, R16 ;  /* 0x0000001314137226 */ /* 0x002fc60000000610 */
[----:B------:R-:W-:Y:S04]  /*1060*/  LDS R16, [R2+0x50] ;  /* 0x0000500002107984 */ /* 0x000fe80000000800 */
[----:B------:R-:W0:Y:S01]  /*1070*/  LDS.128 R20, [R0+0x50] ;  /* 0x0000500000147984 */ /* 0x000e220000000c00 */
[----:B------:R-:W1:Y:S08]  /*1080*/  I2F R61, R61 ;  /* 0x0000003d003d7306 */ /* 0x000e700000201400 */
[----:B------:R-:W2:Y:S01]  /*1090*/  I2F R60, R60 ;  /* 0x0000003c003c7306 */ /* 0x000ea20000201400 */
[----:B0-----:R-:W-:-:S02]  /*10a0*/  IDP.4A.S8.S8 R20, R16, R20, R19 ;  /* 0x0000001410147226 */ /* 0x001fc40000000613 */
[----:B------:R-:W0:Y:S01]  /*10b0*/  LDS R16, [R38.X4+0x1084] ;  /* 0x0010840026107984 */ /* 0x000e220000004800 */
[----:B-1----:R-:W-:-:S03]  /*10c0*/  FFMA.FTZ R12, R12, R61, R43 ;  /* 0x0000003d0c0c7223 */ /* 0x002fc6000001002b */
[----:B------:R-:W1:Y:S01]  /*10d0*/  LDS R43, [R2+0x58] ;  /* 0x00005800022b7984 */ /* 0x000e620000000800 */
[----:B------:R-:W-:-:S03]  /*10e0*/  IDP.4A.S8.S8 R20, R17, R21, R20 ;  /* 0x0000001511147226 */ /* 0x000fc60000000614 */
[----:B------:R-:W-:Y:S01]  /*10f0*/  LDS R21, [R2+0x68] ;  /* 0x0000680002157984 */ /* 0x000fe20000000800 */
[----:B0-----:R-:W-:-:S03]  /*1100*/  FMUL.FTZ R13, R16, R13 ;  /* 0x0000000d100d7220 */ /* 0x001fc60000410000 */
[----:B------:R-:W-:Y:S01]  /*1110*/  LDS.128 R16, [R0+0x60] ;  /* 0x0000600000107984 */ /* 0x000fe20000000c00 */
[----:B--2---:R-:W-:-:S03]  /*1120*/  FFMA.FTZ R12, R13, R60, R12 ;  /* 0x0000003c0d0c7223 */ /* 0x004fc6000001000c */
[----:B------:R-:W0:Y:S01]  /*1130*/  LDS R13, [R2+0x60] ;  /* 0x00006000020d7984 */ /* 0x000e220000000800 */
[----:B-1----:R-:W-:-:S03]  /*1140*/  IDP.4A.S8.S8 R22, R43, R22, R20 ;  /* 0x000000162b167226 */ /* 0x002fc60000000614 */
[----:B------:R-:W1:Y:S01]  /*1150*/  LDS R20, [R2+0x64] ;  /* 0x0000640002147984 */ /* 0x000e620000000800 */
[----:B0-----:R-:W-:-:S03]  /*1160*/  IDP.4A.S8.S8 R16, R13, R16, RZ ;  /* 0x000000100d107226 */ /* 0x001fc600000006ff */
[----:B------:R-:W0:Y:S01]  /*1170*/  LDS R13, [R2+0x5c] ;  /* 0x00005c00020d7984 */ /* 0x000e220000000800 */
[----:B-1----:R-:W-:-:S03]  /*1180*/  IDP.4A.S8.S8 R17, R20, R17, R16 ;  /* 0x0000001114117226 */ /* 0x002fc60000000610 */
[----:B------:R-:W1:Y:S01]  /*1190*/  LDS R16, [R2+0x6c] ;  /* 0x00006c0002107984 */ /* 0x000e620000000800 */
[----:B------:R-:W-:-:S03]  /*11a0*/  IDP.4A.S8.S8 R17, R21, R18, R17 ;  /* 0x0000001215117226 */ /* 0x000fc60000000611 */
[----:B------:R-:W-:Y:S01]  /*11b0*/  LDS R18, [R2+0x70] ;  /* 0x0000700002127984 */ /* 0x000fe20000000800 */
[----:B0-----:R-:W-:-:S03]  /*11c0*/  IDP.4A.S8.S8 R13, R13, R23, R22 ;  /* 0x000000170d0d7226 */ /* 0x001fc60000000616 */
[----:B------:R-:W0:Y:S01]  /*11d0*/  LDS.128 R20, [R0+0x70] ;  /* 0x0000700000147984 */ /* 0x000e220000000c00 */
[----:B-1----:R-:W-:-:S03]  /*11e0*/  IDP.4A.S8.S8 R17, R16, R19, R17 ;  /* 0x0000001310117226 */ /* 0x002fc60000000611 */
[----:B------:R-:W1:Y:S04]  /*11f0*/  LDS R19, [R2+0x74] ;  /* 0x0000740002137984 */ /* 0x000e680000000800 */
[----:B------:R-:W-:Y:S01]  /*1200*/  LDS R16, [R2+0x7c] ;  /* 0x00007c0002107984 */ /* 0x000fe20000000800 */
[----:B0-----:R-:W-:-:S03]  /*1210*/  IDP.4A.S8.S8 R18, R18, R20, R17 ;  /* 0x0000001412127226 */ /* 0x001fc60000000611 */
[----:B------:R-:W0:Y:S04]  /*1220*/  LDS R20, [R2+0x78] ;  /* 0x0000780002147984 */ /* 0x000e280000000800 */
[----:B------:R-:W2:Y:S01]  /*1230*/  LDS R17, [R38.X4+0x1088] ;  /* 0x0010880026117984 */ /* 0x000ea20000004800 */
[----:B-1----:R-:W-:-:S03]  /*1240*/  IDP.4A.S8.S8 R19, R19, R21, R18 ;  /* 0x0000001513137226 */ /* 0x002fc60000000612 */
[----:B------:R-:W1:Y:S01]  /*1250*/  LDS R18, [R38.X4+0x108c] ;  /* 0x00108c0026127984 */ /* 0x000e620000004800 */
[----:B------:R-:W-:Y:S01]  /*1260*/  UIADD3 UR4, UR4, 0x4, URZ ;  /* 0x0000000404047890 */ /* 0x000fe2000fffe03f */
[----:B------:R-:W3:Y:S02]  /*1270*/  I2F R13, R13 ;  /* 0x0000000d000d7306 */ /* 0x000ee40000201400 */
[----:B------:R-:W-:Y:S03]  /*1280*/  BAR.SYNC.DEFER_BLOCKING 0x0 ;  /* 0x0000000000007b1d */ /* 0x000fe60000010000 */
[----:B------:R-:W-:Y:S01]  /*1290*/  ISETP.LE.AND P1, PT, R42, UR4, PT ;  /* 0x000000042a007c0c */ /* 0x000fe2000bf23270 */
[----:B------:R-:W-:Y:S01]  /*12a0*/  UIADD3 UR6, UP0, UR6, 0x88, URZ ;  /* 0x0000008806067890 */ /* 0x000fe2000ff1e03f */
[----:B------:R-:W-:Y:S01]  /*12b0*/  IADD3 R26, P2, R26, 0x90, RZ ;  /* 0x000000901a1a7810 */ /* 0x000fe20007f5e0ff */
[----:B0-----:R-:W-:-:S04]  /*12c0*/  IDP.4A.S8.S8 R19, R20, R22, R19 ;  /* 0x0000001614137226 */ /* 0x001fc80000000613 */
[----:B------:R-:W-:-:S06]  /*12d0*/  IDP.4A.S8.S8 R16, R16, R23, R19 ;  /* 0x0000001710107226 */ /* 0x000fcc0000000613 */
[----:B------:R-:W0:Y:S01]  /*12e0*/  I2F R16, R16 ;  /* 0x0000001000107306 */ /* 0x000e220000201400 */
[----:B--2---:R-:W-:Y:S01]  /*12f0*/  FMUL.FTZ R17, R17, R14 ;  /* 0x0000000e11117220 */ /* 0x004fe20000410000 */
[----:B------:R-:W-:Y:S01]  /*1300*/  UIADD3.X UR7, URZ, UR7, URZ, UP0, !UPT ;  /* 0x000000073f077290 */ /* 0x000fe200087fe43f */
[----:B-1----:R-:W-:Y:S02]  /*1310*/  FMUL.FTZ R15, R18, R15 ;  /* 0x0000000f120f7220 */ /* 0x002fe40000410000 */
[----:B---3--:R-:W-:Y:S01]  /*1320*/  FFMA.FTZ R12, R17, R13, R12 ;  /* 0x0000000d110c7223 */ /* 0x008fe2000001000c */
[----:B------:R-:W-:Y:S01]  /*1330*/  IADD3 R27, R27, 0x4, RZ ;  /* 0x000000041b1b7810 */ /* 0x000fe20007ffe0ff */
[----:B------:R-:W-:Y:S02]  /*1340*/  IMAD.X R11, RZ, RZ, R11, P2 ;  /* 0x000000ffff0b7224 */ /* 0x000fe400010e060b */
[----:B0-----:R-:W-:Y:S01]  /*1350*/  FFMA.FTZ R43, R15, R16, R12 ;  /* 0x000000100f2b7223 */ /* 0x001fe2000001000c */
[----:B------:R-:W-:Y:S05]  /*1360*/  @!P1 BRA `(.L_x_628) ;  /* 0xfffff5c000009947 */ /* 0x000fea000383ffff */
.L_x_627:
[----:B------:R-:W-:Y:S05]  /*1370*/  @P0 EXIT ;  /* 0x000000000000094d */ /* 0x000fea0003800000 */
[----:B------:R-:W0:Y:S02]  /*1380*/  S2R R0, SR_TID.X ;  /* 0x0000000000007919 */ /* 0x000e240000002100 */
[----:B0-----:R-:W-:-:S04]  /*1390*/  IADD3 R0, R0, UR5, RZ ;  /* 0x0000000500007c10 */ /* 0x001fc8000fffe0ff */
        /* <DEDUP_REMOVED lines=8> */
.L_x_629:
        /* <DEDUP_REMOVED lines=14> */
.L_x_1329:


//--------------------- .text._Z12mul_mat_q8_0IN3c108BFloat16ELb0EEvPKvS3_PT_iiiii --------------------------
	.section	.text._Z12mul_mat_q8_0IN3c108BFloat16ELb0EEvPKvS3_PT_iiiii,"ax",@progbits
	.sectioninfo	@"SHI_REGISTERS=40"
	.align	128
.text._Z12mul_mat_q8_0IN3c108BFloat16ELb0EEvPKvS3_PT_iiiii:
        .type           _Z12mul_mat_q8_0IN3c108BFloat16ELb0EEvPKvS3_PT_iiiii,@function
        .size           _Z12mul_mat_q8_0IN3c108BFloat16ELb0EEvPKvS3_PT_iiiii,(.L_x_1330 - _Z12mul_mat_q8_0IN3c108BFloat16ELb0EEvPKvS3_PT_iiiii)
        .other          _Z12mul_mat_q8_0IN3c108BFloat16ELb0EEvPKvS3_PT_iiiii,@"STO_CUDA_ENTRY STV_DEFAULT"
_Z12mul_mat_q8_0IN3c108BFloat16ELb0EEvPKvS3_PT_iiiii:
[----:B------:R-:W-:Y:S02]  /*0000*/  MOV R1, c[0x0][0x28] ;  /* 0x00000a0000017a02 */ /* 0x000fe40000000f00 */
        /* <DEDUP_REMOVED lines=8> */
[----:B------:R-:W-:Y:S01]  /*0090*/  @!P1 IMAD.MOV.U32 R28, RZ, RZ, RZ ;  /* 0x000000ffff1c9224 */ /* 0x000fe200078e00ff */
[----:B-1----:R-:W-:Y:S01]  /*00a0*/  USHF.L.U32 UR5, UR5, 0x5, URZ ;  /* 0x0000000505057899 */ /* 0x002fe2000800063f */
[----:B0-----:R-:W-:-:S04]  /*00b0*/  LEA R0, R4, R3, 0x2 ;  /* 0x0000000304007211 */ /* 0x001fc800078e10ff */
[----:B------:R-:W-:Y:S01]  /*00c0*/  ISETP.GE.U32.AND P0, PT, R0, c[0x0][0x180], PT ;  /* 0x0000600000007a0c */ /* 0x000fe20003f06070 */
[----:B------:R-:W-:-:S12]  /*00d0*/  @!P1 BRA `(.L_x_630) ;  /* 0x00000e8000009947 */ /* 0x000fd80003800000 */
        /* <DEDUP_REMOVED lines=8> */
[----:B------:R-:W-:-:S03]  /*0160*/  IMAD.SHL.U32 R21, R27, 0x4, RZ ;  /* 0x000000041b157824 */ /* 0x000fc600078e00ff */
[----:B------:R-:W-:Y:S01]  /*0170*/  USHF.R.S32.HI UR4, URZ, 0x5, UR4 ;  /* 0x000000053f047899 */ /* 0x000fe20008011404 */
[--C-:B0-----:R-:W-:Y:S01]  /*0180*/  SHF.R.U32.HI R3, RZ, 0x2, R13.reuse ;  /* 0x00000002ff037819 */ /* 0x101fe2000001160d */
[----:B------:R-:W-:Y:S01]  /*0190*/  IMAD R20, R13, 0x84, RZ ;  /* 0x000000840d147824 */ /* 0x000fe200078e02ff */
[--C-:B------:R-:W-:Y:S02]  /*01a0*/  SHF.R.S32.HI R6, RZ, 0x1f, R13.reuse ;  /* 0x0000001fff067819 */ /* 0x100fe4000001140d */
[----:B------:R-:W-:Y:S01]  /*01b0*/  LOP3.LUT R3, R3, 0x3, RZ, 0xc0, !PT ;  /* 0x0000000303037812 */ /* 0x000fe200078ec0ff */
[C---:B-1----:R-:W-:Y:S01]  /*01c0*/  IMAD R16, R27.reuse, R2, RZ ;  /* 0x000000021b107224 */ /* 0x042fe200078e02ff */
[----:B------:R-:W-:Y:S01]  /*01d0*/  LEA.HI R8, R6, R13, RZ, 0x3 ;  /* 0x0000000d06087211 */ /* 0x000fe200078f18ff */
[--C-:B------:R-:W-:Y:S01]  /*01e0*/  IMAD R22, R2, 0x21, R13.reuse ;  /* 0x0000002102167824 */ /* 0x100fe200078e020d */
[C---:B------:R-:W-:Y:S01]  /*01f0*/  LEA R14, R4.reuse, R3, 0x2 ;  /* 0x00000003040e7211 */ /* 0x040fe200078e10ff */
[----:B------:R-:W-:Y:S01]  /*0200*/  IMAD R3, R4, 0x4, R2 ;  /* 0x0000000404037824 */ /* 0x000fe200078e0202 */
[----:B------:R-:W-:Y:S01]  /*0210*/  SHF.R.U32.HI R5, RZ, 0x3, R13 ;  /* 0x00000003ff057819 */ /* 0x000fe2000001160d */
[----:B------:R-:W-:Y:S01]  /*0220*/  IMAD R4, R27, UR5, RZ ;  /* 0x000000051b047c24 */ /* 0x000fe2000f8e02ff */
[----:B------:R-:W-:-:S02]  /*0230*/  SHF.R.S32.HI R23, RZ, 0x3, R8 ;  /* 0x00000003ff177819 */ /* 0x000fc40000011408 */
[----:B------:R-:W-:Y:S02]  /*0240*/  IMNMX.U32 R10, R3, UR6, PT ;  /* 0x00000006030a7c17 */ /* 0x000fe4000b800000 */
[----:B------:R-:W-:Y:S02]  /*0250*/  SHF.R.S32.HI R12, RZ, 0x1f, R4 ;  /* 0x0000001fff0c7819 */ /* 0x000fe40000011404 */
[----:B------:R-:W-:Y:S01]  /*0260*/  SHF.R.S32.HI R7, RZ, 0x1f, R16 ;  /* 0x0000001fff077819 */ /* 0x000fe20000011410 */
[----:B------:R-:W-:Y:S01]  /*0270*/  IMAD R15, R10, UR4, R5 ;  /* 0x000000040a0f7c24 */ /* 0x000fe2000f8e0205 */
[----:B------:R-:W-:Y:S02]  /*0280*/  LEA.HI R5, R6, R13, RZ, 0x2 ;  /* 0x0000000d06057211 */ /* 0x000fe400078f10ff */
[----:B------:R-:W-:Y:S02]  /*0290*/  IADD3 R11, P1, P2, R16, R23, R4 ;  /* 0x00000017100b7210 */ /* 0x000fe40007a3e004 */
[----:B------:R-:W-:-:S02]  /*02a0*/  SHF.R.S32.HI R3, RZ, 0x1f, R23 ;  /* 0x0000001fff037819 */ /* 0x000fc40000011417 */
[----:B------:R-:W-:Y:S02]  /*02b0*/  SHF.R.S32.HI R9, RZ, 0x2, R5 ;  /* 0x00000002ff097819 */ /* 0x000fe40000011405 */
[----:B------:R-:W-:Y:S01]  /*02c0*/  IADD3.X R4, R7, R3, R12, P1, P2 ;  /* 0x0000000307047210 */ /* 0x000fe20000fe440c */
[----:B------:R-:W-:Y:S01]  /*02d0*/  HFMA2.MMA R7, -RZ, RZ, 0, 0 ;  /* 0x00000000ff077435 */ /* 0x000fe200000001ff */
[----:B------:R-:W-:Y:S01]  /*02e0*/  SHF.L.U32 R24, R13, 0x2, RZ ;  /* 0x000000020d187819 */ /* 0x000fe200000006ff */
[----:B------:R-:W-:Y:S01]  /*02f0*/  IMAD R26, R2, 0x8, R9 ;  /* 0x00000008021a7824 */ /* 0x000fe200078e0209 */
[----:B------:R-:W-:Y:S01]  /*0300*/  LOP3.LUT R12, R5, 0xfffffffc, RZ, 0xc0, !PT ;  /* 0xfffffffc050c7812 */ /* 0x000fe200078ec0ff */
[----:B------:R-:W-:Y:S01]  /*0310*/  IMAD R31, R4, 0x22, RZ ;  /* 0x00000022041f7824 */ /* 0x000fe200078e02ff */
[----:B------:R-:W-:Y:S01]  /*0320*/  IADD3 R16, R21, R16, R21 ;  /* 0x0000001015107210 */ /* 0x000fe20007ffe015 */
[----:B------:R-:W-:Y:S01]  /*0330*/  IMAD R9, R27, R26, RZ ;  /* 0x0000001a1b097224 */ /* 0x000fe200078e02ff */
[----:B------:R-:W-:-:S02]  /*0340*/  LOP3.LUT R6, R24, 0x1c, RZ, 0xc0, !PT ;  /* 0x0000001c18067812 */ /* 0x000fc400078ec0ff */
[----:B------:R-:W-:Y:S02]  /*0350*/  LOP3.LUT R10, R13, 0x3, RZ, 0xc0, !PT ;  /* 0x000000030d0a7812 */ /* 0x000fe400078ec0ff */
[----:B------:R-:W-:Y:S01]  /*0360*/  IMNMX R5, R14, UR6, PT ;  /* 0x000000060e057c17 */ /* 0x000fe2000b800200 */
[----:B------:R-:W-:Y:S01]  /*0370*/  IMAD.WIDE R6, R15, 0x24, R6 ;  /* 0x000000240f067825 */ /* 0x000fe200078e0206 */
[----:B------:R-:W-:Y:S02]  /*0380*/  IADD3 R12, -R12, R13, RZ ;  /* 0x0000000d0c0c7210 */ /* 0x000fe40007ffe1ff */
[----:B------:R-:W-:Y:S01]  /*0390*/  IADD3 R16, R21, R16, R21 ;  /* 0x0000001015107210 */ /* 0x000fe20007ffe015 */
[----:B------:R-:W-:Y:S01]  /*03a0*/  IMAD R5, R5, UR4, R10 ;  /* 0x0000000405057c24 */ /* 0x000fe2000f8e020a */
[----:B------:R-:W-:Y:S01]  /*03b0*/  LOP3.LUT R8, R8, 0xfffffff8, RZ, 0xc0, !PT ;  /* 0xfffffff808087812 */ /* 0x000fe200078ec0ff */
[----:B------:R-:W-:Y:S01]  /*03c0*/  UMOV UR4, URZ ;  /* 0x0000003f00047c82 */ /* 0x000fe20008000000 */
[----:B------:R-:W-:-:S02]  /*03d0*/  SHF.R.S32.HI R10, RZ, 0x1f, R12 ;  /* 0x0000001fff0a7819 */ /* 0x000fc4000001140c */
[----:B------:R-:W-:Y:S01]  /*03e0*/  IADD3 R14, P1, R12, R9, RZ ;  /* 0x000000090c0e7210 */ /* 0x000fe20007f3e0ff */
[----:B------:R-:W-:Y:S01]  /*03f0*/  IMAD.IADD R8, R13, 0x1, -R8 ;  /* 0x000000010d087824 */ /* 0x000fe200078e0a08 */
[----:B------:R-:W-:Y:S02]  /*0400*/  IADD3 R16, R21, R16, R21 ;  /* 0x0000001015107210 */ /* 0x000fe40007ffe015 */
[----:B------:R-:W-:Y:S02]  /*0410*/  MOV R15, 0x22 ;  /* 0x00000022000f7802 */ /* 0x000fe40000000f00 */
[----:B------:R-:W-:Y:S01]  /*0420*/  LEA.HI.X.SX32 R10, R9, R10, 0x1, P1 ;  /* 0x0000000a090a7211 */ /* 0x000fe200008f0eff */
[----:B------:R-:W-:Y:S01]  /*0430*/  IMAD.IADD R16, R21, 0x1, R16 ;  /* 0x0000000115107824 */ /* 0x000fe200078e0210 */
[----:B------:R-:W-:Y:S01]  /*0440*/  SHF.R.S32.HI R17, RZ, 0x1f, R26 ;  /* 0x0000001fff117819 */ /* 0x000fe2000001141a */
[----:B------:R-:W-:-:S03]  /*0450*/  IMAD.WIDE R8, R8, 0x4, RZ ;  /* 0x0000000408087825 */ /* 0x000fc600078e02ff */
[----:B------:R-:W-:Y:S01]  /*0460*/  LEA.HI R19, R17, R26, RZ, 0x3 ;  /* 0x0000001a11137211 */ /* 0x000fe200078f18ff */
[----:B------:R-:W-:Y:S01]  /*0470*/  IMAD.WIDE.U32 R14, R14, R15, c[0x2][0x0] ;  /* 0x008000000e0e7625 */ /* 0x000fe200078e000f */
[----:B------:R-:W-:Y:S02]  /*0480*/  IADD3 R17, P1, R23, R16, RZ ;  /* 0x0000001017117210 */ /* 0x000fe40007f3e0ff */
[----:B------:R-:W-:Y:S01]  /*0490*/  LEA.HI.SX32 R19, R19, R12, 0x1d ;  /* 0x0000000c13137211 */ /* 0x000fe200078feaff */
[----:B------:R-:W-:Y:S01]  /*04a0*/  IMAD R25, R10, 0x22, RZ ;  /* 0x000000220a197824 */ /* 0x000fe200078e02ff */
[----:B------:R-:W-:Y:S01]  /*04b0*/  IADD3 R32, P2, -R8, R14, RZ ;  /* 0x0000000e08207210 */ /* 0x000fe20007f5e1ff */
[----:B------:R-:W-:Y:S01]  /*04c0*/  IMAD.WIDE.U32 R10, R11, 0x22, R8 ;  /* 0x000000220b0a7825 */ /* 0x000fe200078e0008 */
[----:B------:R-:W-:Y:S02]  /*04d0*/  LEA.HI.X.SX32 R3, R16, R3, 0x1, P1 ;  /* 0x0000000310037211 */ /* 0x000fe400008f0eff */
[----:B------:R-:W-:Y:S01]  /*04e0*/  IADD3.X R33, ~R9, R15, R25, P2, !PT ;  /* 0x0000000f09217210 */ /* 0x000fe200017fe519 */
[----:B------:R-:W-:Y:S01]  /*04f0*/  IMAD R26, R26, 0x4, R19 ;  /* 0x000000041a1a7824 */ /* 0x000fe200078e0213 */
[----:B------:R-:W-:Y:S01]  /*0500*/  IADD3 R4, P1, R6, c[0x0][0x168], RZ ;  /* 0x00005a0006047a10 */ /* 0x000fe20007f3e0ff */
[----:B------:R-:W-:Y:S01]  /*0510*/  IMAD R6, R3, -0x22, RZ ;  /* 0xffffffde03067824 */ /* 0x000fe200078e02ff */
[----:B------:R-:W-:Y:S01]  /*0520*/  IADD3 R31, R11, R31, RZ ;  /* 0x0000001f0b1f7210 */ /* 0x000fe20007ffe0ff */
[----:B------:R-:W-:Y:S01]  /*0530*/  IMAD.WIDE.U32 R32, R17, -0x22, R32 ;  /* 0xffffffde11207825 */ /* 0x000fe200078e0020 */
[----:B------:R-:W-:-:S02]  /*0540*/  IADD3 R4, P4, R4, 0x4, RZ ;  /* 0x0000000404047810 */ /* 0x000fc40007f9e0ff */
[----:B------:R-:W-:Y:S02]  /*0550*/  IADD3.X R30, P2, P3, R10, c[0x0][0x160], RZ, PT, PT ;  /* 0x000058000a1e7a10 */ /* 0x000fe40003b4e4ff */
[----:B------:R-:W-:Y:S02]  /*0560*/  SHF.L.U32 R8, R2, 0x5, RZ ;  /* 0x0000000502087819 */ /* 0x000fe400000006ff */
[----:B------:R-:W-:Y:S02]  /*0570*/  IADD3.X R3, RZ, c[0x0][0x16c], R7, P4, P1 ;  /* 0x00005b00ff037a10 */ /* 0x000fe400027e2407 */
[----:B------:R-:W-:Y:S02]  /*0580*/  IADD3 R23, R23, R24, RZ ;  /* 0x0000001817177210 */ /* 0x000fe40007ffe0ff */
[----:B------:R-:W-:Y:S02]  /*0590*/  IADD3 R6, R33, -R17, R6 ;  /* 0x8000001121067210 */ /* 0x000fe40007ffe006 */
[----:B------:R-:W-:-:S02]  /*05a0*/  LOP3.LUT R25, R8, 0xffffffe0, R13, 0xe2, !PT ;  /* 0xffffffe008197812 */ /* 0x000fc400078ee20d */
[----:B------:R-:W-:Y:S02]  /*05b0*/  LEA R7, R2, 0x1290, 0x7 ;  /* 0x0000129002077811 */ /* 0x000fe400078e38ff */
[----:B------:R-:W-:Y:S02]  /*05c0*/  LOP3.LUT R24, R24, 0x3c, RZ, 0xc0, !PT ;  /* 0x0000003c18187812 */ /* 0x000fe400078ec0ff */
[----:B------:R-:W-:-:S05]  /*05d0*/  IADD3.X R31, R31, c[0x0][0x164], RZ, P2, P3 ;  /* 0x000059001f1f7a10 */ /* 0x000fca00017e64ff */
.L_x_631:
[----:B------:R-:W2:Y:S01]  /*05e0*/  LDG.E.U16.CONSTANT R35, [R30.64] ;  /* 0x000000081e237981 */ /* 0x000ea2000c1e9500 */
[----:B------:R-:W-:-:S03]  /*05f0*/  IMAD.WIDE R36, R21, 0x22, R30 ;  /* 0x0000002215247825 */ /* 0x000fc600078e021e */
[----:B------:R-:W2:Y:S04]  /*0600*/  LDG.E.U16.CONSTANT R18, [R30.64+0x2] ;  /* 0x000002081e127981 */ /* 0x000ea8000c1e9500 */
[----:B------:R0:W3:Y:S04]  /*0610*/  LDG.E.U16.CONSTANT R29, [R36.64] ;  /* 0x00000008241d7981 */ /* 0x0000e8000c1e9500 */
[----:B------:R0:W3:Y:S01]  /*0620*/  LDG.E.U16.CONSTANT R34, [R36.64+0x2] ;  /* 0x0000020824227981 */ /* 0x0000e2000c1e9500 */
[----:B------:R-:W-:-:S05]  /*0630*/  IMAD.WIDE R12, R21, 0x22, R36 ;  /* 0x00000022150c7825 */ /* 0x000fca00078e0224 */
[----:B------:R1:W4:Y:S04]  /*0640*/  LDG.E.U16.CONSTANT R16, [R12.64] ;  /* 0x000000080c107981 */ /* 0x000328000c1e9500 */
[----:B------:R1:W4:Y:S01]  /*0650*/  LDG.E.U16.CONSTANT R19, [R12.64+0x2] ;  /* 0x000002080c137981 */ /* 0x000322000c1e9500 */
[----:B------:R-:W-:-:S05]  /*0660*/  IMAD.WIDE R8, R21, 0x22, R12 ;  /* 0x0000002215087825 */ /* 0x000fca00078e020c */
[----:B------:R5:W4:Y:S01]  /*0670*/  LDG.E.U16.CONSTANT R14, [R8.64] ;  /* 0x00000008080e7981 */ /* 0x000b22000c1e9500 */
[----:B------:R-:W-:-:S03]  /*0680*/  IMAD.WIDE R10, R21, 0x22, R8 ;  /* 0x00000022150a7825 */ /* 0x000fc600078e0208 */
[----:B------:R5:W4:Y:S04]  /*0690*/  LDG.E.U16.CONSTANT R17, [R8.64+0x2] ;  /* 0x0000020808117981 */ /* 0x000b28000c1e9500 */
[----:B------:R1:W4:Y:S04]  /*06a0*/  LDG.E.U16.CONSTANT R15, [R10.64] ;  /* 0x000000080a0f7981 */ /* 0x000328000c1e9500 */
[----:B0-----:R0:W4:Y:S01]  /*06b0*/  LDG.E.U16.CONSTANT R36, [R10.64+0x2] ;  /* 0x000002080a247981 */ /* 0x001122000c1e9500 */
[----:B-----5:R-:W-:-:S05]  /*06c0*/  IMAD.WIDE R8, R21, 0x22, R10 ;  /* 0x0000002215087825 */ /* 0x020fca00078e020a */
[----:B------:R5:W4:Y:S01]  /*06d0*/  LDG.E.U16.CONSTANT R37, [R8.64] ;  /* 0x0000000808257981 */ /* 0x000b22000c1e9500 */
[----:B-1----:R-:W-:-:S03]  /*06e0*/  IMAD.WIDE R12, R21, 0x22, R8 ;  /* 0x00000022150c7825 */ /* 0x002fc600078e0208 */
[----:B0-----:R5:W4:Y:S04]  /*06f0*/  LDG.E.U16.CONSTANT R10, [R8.64+0x2] ;  /* 0x00000208080a7981 */ /* 0x001b28000c1e9500 */
[----:B-----5:R0:W5:Y:S01]  /*0700*/  LDG.E.U16.CONSTANT R8, [R12.64+0x2] ;  /* 0x000002080c087981 */ /* 0x020162000c1e9500 */
[----:B--2---:R-:W-:-:S05]  /*0710*/  PRMT R11, R35, 0x5410, R18 ;  /* 0x00005410230b7816 */ /* 0x004fca0000000012 */
[----:B------:R3:W-:Y:S02]  /*0720*/  STS [R22.X4], R11 ;  /* 0x0000000b16007388 */ /* 0x0007e40000004800 */
[----:B---3--:R-:W-:Y:S01]  /*0730*/  PRMT R11, R29, 0x5410, R34 ;  /* 0x000054101d0b7816 */ /* 0x008fe20000000022 */
[----:B------:R-:W-:Y:S01]  /*0740*/  IMAD.WIDE R34, R21, 0x22, R12 ;  /* 0x0000002215227825 */ /* 0x000fe200078e020c */
[----:B------:R0:W5:Y:S04]  /*0750*/  LDG.E.U16.CONSTANT R29, [R12.64] ;  /* 0x000000080c1d7981 */ /* 0x000168000c1e9500 */
[----:B------:R-:W-:Y:S01]  /*0760*/  IADD3 R18, P1, R34, R32, RZ ;  /* 0x0000002022127210 */ /* 0x000fe20007f3e0ff */
[----:B------:R4:W-:Y:S04]  /*0770*/  STS [R22.X4+0x210], R11 ;  /* 0x0002100b16007388 */ /* 0x0009e80000004800 */
[----:B------:R1:W2:Y:S01]  /*0780*/  LDG.E.U16.CONSTANT R9, [R34.64] ;  /* 0x0000000822097981 */ /* 0x0002a2000c1e9500 */
[----:B0-----:R-:W-:-:S02]  /*0790*/  MOV R12, R4 ;  /* 0x00000004000c7202 */ /* 0x001fc40000000f00 */
[----:B------:R-:W-:Y:S02]  /*07a0*/  MOV R13, R3 ;  /* 0x00000003000d7202 */ /* 0x000fe40000000f00 */
[----:B----4-:R-:W-:Y:S02]  /*07b0*/  PRMT R11, R16, 0x5410, R19 ;  /* 0x00005410100b7816 */ /* 0x010fe40000000013 */
[----:B------:R-:W-:Y:S01]  /*07c0*/  IADD3.X R19, R35, R6, RZ, P1, !PT ;  /* 0x0000000623137210 */ /* 0x000fe20000ffe4ff */
[----:B------:R1:W2:Y:S04]  /*07d0*/  LDG.E.U16.CONSTANT R16, [R34.64+0x2] ;  /* 0x0000020822107981 */ /* 0x0002a8000c1e9500 */
[----:B------:R0:W3:Y:S01]  /*07e0*/  LDG.E.U16.CONSTANT R18, [R18.64] ;  /* 0x0000000812127981 */ /* 0x0000e2000c1e9500 */
[----:B-1----:R-:W-:-:S03]  /*07f0*/  IMAD.MOV.U32 R34, RZ, RZ, 0x24 ;  /* 0x00000024ff227424 */ /* 0x002fc600078e00ff */
[----:B0-----:R0:W4:Y:S04]  /*0800*/  LDG.E.CONSTANT R19, [R12.64] ;  /* 0x000000080c137981 */ /* 0x001128000c1e9900 */
[----:B------:R1:W-:Y:S01]  /*0810*/  STS [R22.X4+0x420], R11 ;  /* 0x0004200b16007388 */ /* 0x0003e20000004800 */
[----:B0-----:R-:W-:-:S05]  /*0820*/  IMAD.WIDE.U32 R12, R5, R34, c[0x0][0x168] ;  /* 0x00005a00050c7625 */ /* 0x001fca00078e0022 */
[----:B-1----:R-:W4:Y:S01]  /*0830*/  LDG.E.U16.CONSTANT R11, [R12.64] ;  /* 0x000000080c0b7981 */ /* 0x002f22000c1e9500 */
[----:B------:R-:W-:Y:S02]  /*0840*/  PRMT R17, R14, 0x5410, R17 ;  /* 0x000054100e117816 */ /* 0x000fe40000000011 */
[----:B------:R-:W-:Y:S02]  /*0850*/  PRMT R15, R15, 0x5410, R36 ;  /* 0x000054100f0f7816 */ /* 0x000fe40000000024 */
[----:B------:R-:W-:Y:S01]  /*0860*/  PRMT R37, R37, 0x5410, R10 ;  /* 0x0000541025257816 */ /* 0x000fe2000000000a */
[----:B------:R-:W-:Y:S04]  /*0870*/  STS [R22.X4+0x630], R17 ;  /* 0x0006301116007388 */ /* 0x000fe80000004800 */
[----:B------:R-:W-:Y:S04]  /*0880*/  STS [R22.X4+0x840], R15 ;  /* 0x0008400f16007388 */ /* 0x000fe80000004800 */
[----:B------:R-:W-:Y:S01]  /*0890*/  STS [R22.X4+0xa50], R37 ;  /* 0x000a502516007388 */ /* 0x000fe20000004800 */
[----:B-----5:R-:W-:-:S05]  /*08a0*/  PRMT R29, R29, 0x5410, R8 ;  /* 0x000054101d1d7816 */ /* 0x020fca0000000008 */
[----:B------:R2:W-:Y:S02]  /*08b0*/  STS [R22.X4+0xc60], R29 ;  /* 0x000c601d16007388 */ /* 0x0005e40000004800 */
[----:B--2---:R-:W-:Y:S01]  /*08c0*/  PRMT R29, R9, 0x5410, R16 ;  /* 0x00005410091d7816 */ /* 0x004fe20000000010 */
[----:B---3--:R-:W-:-:S04]  /*08d0*/  HADD2.F32 R35, -RZ, R18.H0_H0 ;  /* 0x20000012ff237230 */ /* 0x008fc80000004100 */
[----:B------:R-:W-:Y:S04]  /*08e0*/  STS [R22.X4+0xe70], R29 ;  /* 0x000e701d16007388 */ /* 0x000fe80000004800 */
[----:B------:R-:W-:Y:S04]  /*08f0*/  STS [R26.X4+0x1080], R35 ;  /* 0x001080231a007388 */ /* 0x000fe80000004800 */
[----:B----4-:R-:W-:Y:S01]  /*0900*/  STS [R25.X4+0x1290], R19 ;  /* 0x0012901319007388 */ /* 0x010fe20000004800 */
[----:B------:R-:W-:-:S05]  /*0910*/  HADD2.F32 R18, -RZ, R11.H0_H0 ;  /* 0x2000000bff127230 */ /* 0x000fca0000004100 */
[----:B------:R-:W-:Y:S04]  /*0920*/  STS [R24+0x1490], R18 ;  /* 0x0014901218007388 */ /* 0x000fe80000000800 */
[----:B------:R-:W-:Y:S06]  /*0930*/  BAR.SYNC.DEFER_BLOCKING 0x0 ;  /* 0x0000000000007b1d */ /* 0x000fec0000010000 */
[----:B------:R-:W-:Y:S04]  /*0940*/  LDS R37, [R20] ;  /* 0x0000000014257984 */ /* 0x000fe80000000800 */
[----:B------:R-:W0:Y:S04]  /*0950*/  LDS.128 R8, [R7] ;  /* 0x0000000007087984 */ /* 0x000e280000000c00 */
[----:B------:R-:W1:Y:S04]  /*0960*/  LDS R16, [R20+0x4] ;  /* 0x0000040014107984 */ /* 0x000e680000000800 */
[----:B------:R-:W-:Y:S04]  /*0970*/  LDS R17, [R20+0x20] ;  /* 0x0000200014117984 */ /* 0x000fe80000000800 */
[----:B------:R-:W2:Y:S04]  /*0980*/  LDS.128 R12, [R7+0x20] ;  /* 0x00002000070c7984 */ /* 0x000ea80000000c00 */
[----:B------:R-:W3:Y:S04]  /*0990*/  LDS R29, [R20+0x24] ;  /* 0x00002400141d7984 */ /* 0x000ee80000000800 */
[----:B------:R-:W4:Y:S04]  /*09a0*/  LDS R19, [R20+0x28] ;  /* 0x0000280014137984 */ /* 0x000f280000000800 */
[----:B------:R-:W-:Y:S04]  /*09b0*/  LDS R18, [R20+0xc] ;  /* 0x00000c0014127984 */ /* 0x000fe80000000800 */
[----:B------:R-:W-:Y:S04]  /*09c0*/  LDS R34, [R20+0x44] ;  /* 0x0000440014227984 */ /* 0x000fe80000000800 */
[----:B------:R-:W-:Y:S01]  /*09d0*/  LDS R36, [R20+0x7c] ;  /* 0x00007c0014247984 */ /* 0x000fe20000000800 */
[----:B0-----:R-:W-:-:S04]  /*09e0*/  IDP.4A.S8.S8 R8, R37, R8, RZ ;  /* 0x0000000825087226 */ /* 0x001fc800000006ff */
[----:B-1----:R-:W-:Y:S02]  /*09f0*/  IDP.4A.S8.S8 R9, R16, R9, R8 ;  /* 0x0000000910097226 */ /* 0x002fe40000000608 */
[----:B------:R-:W0:Y:S04]  /*0a00*/  LDS R16, [R20+0x8] ;  /* 0x0000080014107984 */ /* 0x000e280000000800 */
[----:B------:R-:W1:Y:S01]  /*0a10*/  LDS R8, [R20+0x2c] ;  /* 0x00002c0014087984 */ /* 0x000e620000000800 */
[----:B--2---:R-:W-:-:S04]  /*0a20*/  IDP.4A.S8.S8 R12, R17, R12, RZ ;  /* 0x0000000c110c7226 */ /* 0x004fc800000006ff */
[----:B---3--:R-:W-:Y:S02]  /*0a30*/  IDP.4A.S8.S8 R13, R29, R13, R12 ;  /* 0x0000000d1d0d7226 */ /* 0x008fe4000000060c */
[----:B------:R-:W-:Y:S02]  /*0a40*/  LDS R12, [R20+0x10] ;  /* 0x00001000140c7984 */ /* 0x000fe40000000800 */
[----:B----4-:R-:W-:Y:S02]  /*0a50*/  IDP.4A.S8.S8 R14, R19, R14, R13 ;  /* 0x0000000e130e7226 */ /* 0x010fe4000000060d */
[----:B------:R-:W-:Y:S01]  /*0a60*/  LDS R29, [R20+0x30] ;  /* 0x00003000141d7984 */ /* 0x000fe20000000800 */
[----:B0-----:R-:W-:-:S04]  /*0a70*/  IDP.4A.S8.S8 R10, R16, R10, R9 ;  /* 0x0000000a100a7226 */ /* 0x001fc80000000609 */
[----:B------:R-:W-:Y:S02]  /*0a80*/  IDP.4A.S8.S8 R13, R18, R11, R10 ;  /* 0x0000000b120d7226 */ /* 0x000fe4000000060a */
[----:B-1----:R-:W-:Y:S01]  /*0a90*/  IDP.4A.S8.S8 R15, R8, R15, R14 ;  /* 0x0000000f080f7226 */ /* 0x002fe2000000060e */
[----:B------:R-:W0:Y:S04]  /*0aa0*/  LDS.128 R16, [R7+0x30] ;  /* 0x0000300007107984 */ /* 0x000e280000000c00 */
[----:B------:R-:W1:Y:S04]  /*0ab0*/  LDS.128 R8, [R7+0x10] ;  /* 0x0000100007087984 */ /* 0x000e680000000c00 */
[----:B------:R-:W2:Y:S01]  /*0ac0*/  LDS R14, [R20+0x14] ;  /* 0x00001400140e7984 */ /* 0x000ea20000000800 */
[----:B0-----:R-:W-:-:S03]  /*0ad0*/  IDP.4A.S8.S8 R16, R29, R16, R15 ;  /* 0x000000101d107226 */ /* 0x001fc6000000060f */
[----:B------:R-:W-:Y:S01]  /*0ae0*/  LDS R29, [R20+0x40] ;  /* 0x00004000141d7984 */ /* 0x000fe20000000800 */
[----:B-1----:R-:W-:-:S04]  /*0af0*/  IDP.4A.S8.S8 R8, R12, R8, R13 ;  /* 0x000000080c087226 */ /* 0x002fc8000000060d */
[----:B--2---:R-:W-:Y:S02]  /*0b00*/  IDP.4A.S8.S8 R9, R14, R9, R8 ;  /* 0x000000090e097226 */ /* 0x004fe40000000608 */
[----:B------:R-:W0:Y:S04]  /*0b10*/  LDS.128 R12, [R7+0x40] ;  /* 0x00004000070c7984 */ /* 0x000e280000000c00 */
[----:B------:R-:W1:Y:S01]  /*0b20*/  LDS R8, [R20+0x34] ;  /* 0x0000340014087984 */ /* 0x000e620000000800 */
[----:B0-----:R-:W-:-:S04]  /*0b30*/  IDP.4A.S8.S8 R12, R29, R12, RZ ;  /* 0x0000000c1d0c7226 */ /* 0x001fc800000006ff */
[----:B------:R-:W-:Y:S02]  /*0b40*/  IDP.4A.S8.S8 R29, R34, R13, R12 ;  /* 0x0000000d221d7226 */ /* 0x000fe4000000060c */
[----:B-1----:R-:W-:Y:S01]  /*0b50*/  IDP.4A.S8.S8 R17, R8, R17, R16 ;  /* 0x0000001108117226 */ /* 0x002fe20000000610 */
[----:B------:R-:W0:Y:S04]  /*0b60*/  LDS R12, [R20+0x18] ;  /* 0x00001800140c7984 */ /* 0x000e280000000800 */
[----:B------:R-:W1:Y:S04]  /*0b70*/  LDS R16, [R20+0x48] ;  /* 0x0000480014107984 */ /* 0x000e680000000800 */
[----:B------:R-:W2:Y:S04]  /*0b80*/  LDS R13, [R20+0x38] ;  /* 0x00003800140d7984 */ /* 0x000ea80000000800 */
[----:B------:R-:W3:Y:S04]  /*0b90*/  LDS R34, [R20+0x4c] ;  /* 0x00004c0014227984 */ /* 0x000ee80000000800 */
[----:B------:R-:W4:Y:S01]  /*0ba0*/  LDS R8, [R20+0x1c] ;  /* 0x00001c0014087984 */ /* 0x000f220000000800 */
[----:B0-----:R-:W-:-:S02]  /*0bb0*/  IDP.4A.S8.S8 R9, R12, R10, R9 ;  /* 0x0000000a0c097226 */ /* 0x001fc40000000609 */
[----:B-1----:R-:W-:Y:S02]  /*0bc0*/  IDP.4A.S8.S8 R14, R16, R14, R29 ;  /* 0x0000000e100e7226 */ /* 0x002fe4000000061d */
[----:B------:R-:W-:Y:S01]  /*0bd0*/  LDS R16, [R20+0x50] ;  /* 0x0000500014107984 */ /* 0x000fe20000000800 */
[----:B--2---:R-:W-:-:S03]  /*0be0*/  IDP.4A.S8.S8 R18, R13, R18, R17 ;  /* 0x000000120d127226 */ /* 0x004fc60000000611 */
[----:B------:R-:W-:Y:S01]  /*0bf0*/  LDS R17, [R23.X4+0x1080] ;  /* 0x0010800017117984 */ /* 0x000fe20000004800 */
[----:B---3--:R-:W-:-:S03]  /*0c00*/  IDP.4A.S8.S8 R35, R34, R15, R14 ;  /* 0x0000000f22237226 */ /* 0x008fc6000000060e */
[----:B------:R-:W0:Y:S01]  /*0c10*/  LDS.128 R12, [R2.X16+0x1490] ;  /* 0x00149000020c7984 */ /* 0x000e22000000cc00 */
[----:B----4-:R-:W-:-:S03]  /*0c20*/  IDP.4A.S8.S8 R29, R8, R11, R9 ;  /* 0x0000000b081d7226 */ /* 0x010fc60000000609 */
[----:B------:R-:W1:Y:S04]  /*0c30*/  LDS.128 R8, [R7+0x50] ;  /* 0x0000500007087984 */ /* 0x000e680000000c00 */
[----:B------:R-:W-:Y:S01]  /*0c40*/  LDS R34, [R20+0x58] ;  /* 0x0000580014227984 */ /* 0x000fe20000000800 */
[----:B------:R-:W2:Y:S01]  /*0c50*/  I2F R29, R29 ;  /* 0x0000001d001d7306 */ /* 0x000ea20000201400 */
[----:B0-----:R-:W-:Y:S02]  /*0c60*/  FMUL.FTZ R17, R12, R17 ;  /* 0x000000110c117220 */ /* 0x001fe40000410000 */
[----:B------:R-:W0:Y:S01]  /*0c70*/  LDS R12, [R20+0x3c] ;  /* 0x00003c00140c7984 */ /* 0x000e220000000800 */
[----:B-1----:R-:W-:-:S03]  /*0c80*/  IDP.4A.S8.S8 R8, R16, R8, R35 ;  /* 0x0000000810087226 */ /* 0x002fc60000000623 */
[----:B------:R-:W1:Y:S01]  /*0c90*/  LDS R16, [R20+0x54] ;  /* 0x0000540014107984 */ /* 0x000e620000000800 */
[----:B--2---:R-:W-:-:S03]  /*0ca0*/  FFMA.FTZ R28, R17, R29, R28 ;  /* 0x0000001d111c7223 */ /* 0x004fc6000001001c */
[----:B------:R-:W-:Y:S04]  /*0cb0*/  LDS R35, [R20+0x60] ;  /* 0x0000600014237984 */ /* 0x000fe80000000800 */
[----:B------:R-:W-:Y:S01]  /*0cc0*/  LDS R29, [R20+0x70] ;  /* 0x00007000141d7984 */ /* 0x000fe20000000800 */
[----:B0-----:R-:W-:Y:S02]  /*0cd0*/  IDP.4A.S8.S8 R12, R12, R19, R18 ;  /* 0x000000130c0c7226 */ /* 0x001fe40000000612 */
[----:B-1----:R-:W-:Y:S02]  /*0ce0*/  IDP.4A.S8.S8 R9, R16, R9, R8 ;  /* 0x0000000910097226 */ /* 0x002fe40000000608 */
[----:B------:R-:W0:Y:S02]  /*0cf0*/  LDS.128 R16, [R7+0x60] ;  /* 0x0000600007107984 */ /* 0x000e240000000c00 */
[----:B------:R-:W-:-:S02]  /*0d00*/  IDP.4A.S8.S8 R10, R34, R10, R9 ;  /* 0x0000000a220a7226 */ /* 0x000fc40000000609 */
[----:B------:R-:W1:Y:S04]  /*0d10*/  LDS R34, [R20+0x64] ;  /* 0x0000640014227984 */ /* 0x000e680000000800 */
[----:B------:R-:W2:Y:S04]  /*0d20*/  LDS R8, [R20+0x5c] ;  /* 0x00005c0014087984 */ /* 0x000ea80000000800 */
[----:B------:R-:W3:Y:S01]  /*0d30*/  LDS R9, [R20+0x68] ;  /* 0x0000680014097984 */ /* 0x000ee20000000800 */
[----:B0-----:R-:W-:-:S04]  /*0d40*/  IDP.4A.S8.S8 R16, R35, R16, RZ ;  /* 0x0000001023107226 */ /* 0x001fc800000006ff */
[----:B-1----:R-:W-:Y:S02]  /*0d50*/  IDP.4A.S8.S8 R17, R34, R17, R16 ;  /* 0x0000001122117226 */ /* 0x002fe40000000610 */
[----:B------:R-:W0:Y:S01]  /*0d60*/  LDS R34, [R20+0x6c] ;  /* 0x00006c0014227984 */ /* 0x000e220000000800 */
[----:B--2---:R-:W-:Y:S02]  /*0d70*/  IDP.4A.S8.S8 R16, R8, R11, R10 ;  /* 0x0000000b08107226 */ /* 0x004fe4000000060a */
[----:B---3--:R-:W-:Y:S02]  /*0d80*/  IDP.4A.S8.S8 R17, R9, R18, R17 ;  /* 0x0000001209117226 */ /* 0x008fe40000000611 */
[----:B------:R-:W1:Y:S04]  /*0d90*/  LDS.128 R8, [R7+0x70] ;  /* 0x0000700007087984 */ /* 0x000e680000000c00 */
[----:B------:R-:W2:Y:S01]  /*0da0*/  LDS R18, [R20+0x74] ;  /* 0x0000740014127984 */ /* 0x000ea20000000800 */
[----:B0-----:R-:W-:-:S03]  /*0db0*/  IDP.4A.S8.S8 R19, R34, R19, R17 ;  /* 0x0000001322137226 */ /* 0x001fc60000000611 */
[----:B------:R-:W0:Y:S04]  /*0dc0*/  LDS R17, [R20+0x78] ;  /* 0x0000780014117984 */ /* 0x000e280000000800 */
[----:B------:R-:W3:Y:S01]  /*0dd0*/  LDS R34, [R23.X4+0x1084] ;  /* 0x0010840017227984 */ /* 0x000ee20000004800 */
[----:B-1----:R-:W-:-:S04]  /*0de0*/  IDP.4A.S8.S8 R8, R29, R8, R19 ;  /* 0x000000081d087226 */ /* 0x002fc80000000613 */
[----:B--2---:R-:W-:Y:S02]  /*0df0*/  IDP.4A.S8.S8 R18, R18, R9, R8 ;  /* 0x0000000912127226 */ /* 0x004fe40000000608 */
[----:B------:R-:W1:Y:S04]  /*0e00*/  LDS R9, [R23.X4+0x1088] ;  /* 0x0010880017097984 */ /* 0x000e680000004800 */
[----:B------:R-:W2:Y:S01]  /*0e10*/  LDS R8, [R23.X4+0x108c] ;  /* 0x00108c0017087984 */ /* 0x000ea20000004800 */
[----:B------:R-:W4:Y:S01]  /*0e20*/  I2F R19, R12 ;  /* 0x0000000c00137306 */ /* 0x000f220000201400 */
[----:B------:R-:W-:-:S07]  /*0e30*/  UIADD3 UR4, UR4, 0x4, URZ ;  /* 0x0000000404047890 */ /* 0x000fce000fffe03f */
[----:B------:R-:W5:Y:S01]  /*0e40*/  I2F R16, R16 ;  /* 0x0000001000107306 */ /* 0x000f620000201400 */
[----:B------:R-:W-:Y:S01]  /*0e50*/  ISETP.LE.AND P1, PT, R27, UR4, PT ;  /* 0x000000041b007c0c */ /* 0x000fe2000bf23270 */
[----:B0-----:R-:W-:-:S04]  /*0e60*/  IDP.4A.S8.S8 R10, R17, R10, R18 ;  /* 0x0000000a110a7226 */ /* 0x001fc80000000612 */
[----:B------:R-:W-:Y:S02]  /*0e70*/  IDP.4A.S8.S8 R10, R36, R11, R10 ;  /* 0x0000000b240a7226 */ /* 0x000fe4000000060a */
[----:B---3--:R-:W-:-:S04]  /*0e80*/  FMUL.FTZ R13, R34, R13 ;  /* 0x0000000d220d7220 */ /* 0x008fc80000410000 */
[----:B------:R-:W0:Y:S01]  /*0e90*/  I2F R10, R10 ;  /* 0x0000000a000a7306 */ /* 0x000e220000201400 */
[----:B----4-:R-:W-:Y:S02]  /*0ea0*/  FFMA.FTZ R13, R13, R19, R28 ;  /* 0x000000130d0d7223 */ /* 0x010fe4000001001c */
[----:B-1----:R-:W-:Y:S01]  /*0eb0*/  FMUL.FTZ R14, R9, R14 ;  /* 0x0000000e090e7220 */ /* 0x002fe20000410000 */
[----:B------:R-:W-:Y:S01]  /*0ec0*/  BAR.SYNC.DEFER_BLOCKING 0x0 ;  /* 0x0000000000007b1d */ /* 0x000fe20000010000 */
[----:B------:R-:W-:Y:S01]  /*0ed0*/  IADD3 R30, P2, R30, 0x88, RZ ;  /* 0x000000881e1e7810 */ /* 0x000fe20007f5e0ff */
[----:B--2---:R-:W-:Y:S01]  /*0ee0*/  FMUL.FTZ R8, R8, R15 ;  /* 0x0000000f08087220 */ /* 0x004fe20000410000 */
[----:B------:R-:W-:Y:S01]  /*0ef0*/  IADD3 R4, P3, R4, 0x90, RZ ;  /* 0x0000009004047810 */ /* 0x000fe20007f7e0ff */
[----:B-----5:R-:W-:Y:S01]  /*0f00*/  FFMA.FTZ R13, R14, R16, R13 ;  /* 0x000000100e0d7223 */ /* 0x020fe2000001000d */
[----:B------:R-:W-:Y:S01]  /*0f10*/  IADD3 R5, R5, 0x4, RZ ;  /* 0x0000000405057810 */ /* 0x000fe20007ffe0ff */
[----:B------:R-:W-:Y:S01]  /*0f20*/  IMAD.X R31, RZ, RZ, R31, P2 ;  /* 0x000000ffff1f7224 */ /* 0x000fe200010e061f */
[----:B------:R-:W-:Y:S01]  /*0f30*/  IADD3.X R3, RZ, R3, RZ, P3, !PT ;  /* 0x00000003ff037210 */ /* 0x000fe20001ffe4ff */
[----:B0-----:R-:W-:Y:S01]  /*0f40*/  FFMA.FTZ R28, R8, R10, R13 ;  /* 0x0000000a081c7223 */ /* 0x001fe2000001000d */
[----:B------:R-:W-:Y:S05]  /*0f50*/  @!P1 BRA `(.L_x_631) ;  /* 0xfffff68000009947 */ /* 0x000fea000383ffff */
.L_x_630:
        /* <DEDUP_REMOVED lines=11> */
.L_x_632:
        /* <DEDUP_REMOVED lines=15> */
.L_x_1330:


//--------------------- .text._Z12mul_mat_q5_1IN3c108BFloat16ELb1EEvPKvS3_PT_iiiii --------------------------
	.section	.text._Z12mul_mat_q5_1IN3c108BFloat16ELb1EEvPKvS3_PT_iiiii,"ax",@progbits
	.sectioninfo	@"SHI_REGISTERS=66"
	.align	128
.text._Z12mul_mat_q5_1IN3c108BFloat16ELb1EEvPKvS3_PT_iiiii:
        .type           _Z12mul_mat_q5_1IN3c108BFloat16ELb1EEvPKvS3_PT_iiiii,@function
        .size           _Z12mul_mat_q5_1IN3c108BFloat16ELb1EEvPKvS3_PT_iiiii,(.L_x_1331 - _Z12mul_mat_q5_1IN3c108BFloat16ELb1EEvPKvS3_PT_iiiii)
        .other          _Z12mul_mat_q5_1IN3c108BFloat16ELb1EEvPKvS3_PT_iiiii,@"STO_CUDA_ENTRY STV_DEFAULT"
_Z12mul_mat_q5_1IN3c108BFloat16ELb1EEvPKvS3_PT_iiiii:
        /* <DEDUP_REMOVED lines=9> */
[----:B------:R-:W1:Y:S01]  /*0090*/  S2UR UR6, SR_CTAID.X ;  /* 0x00000000000679c3 */ /* 0x000e620000002500 */
[----:B------:R-:W-:Y:S01]  /*00a0*/  ULDC.64 UR8, c[0x0][0x180] ;  /* 0x0000600000087ab9 */ /* 0x000fe20000000a00 */
[----:B------:R-:W-:Y:S01]  /*00b0*/  SHF.R.S32.HI R63, RZ, 0x5, R63 ;  /* 0x00000005ff3f7819 */ /* 0x000fe2000001143f */
[----:B------:R-:W2:Y:S01]  /*00c0*/  S2R R2, SR_TID.Y ;  /* 0x0000000000027919 */ /* 0x000ea20000002200 */
[----:B------:R-:W-:Y:S01]  /*00d0*/  USHF.R.S32.HI UR4, URZ, 0x1f, UR9 ;  /* 0x0000001f3f047899 */ /* 0x000fe20008011409 */
[----:B------:R-:W-:Y:S01]  /*00e0*/  IMAD.MOV.U32 R10, RZ, RZ, RZ ;  /* 0x000000ffff0a7224 */ /* 0x000fe200078e00ff */
[----:B------:R-:W-:Y:S01]  /*00f0*/  UIADD3 UR7, UR8, -0x1, URZ ;  /* 0xffffffff08077890 */ /* 0x000fe2000fffe03f */
[----:B------:R-:W3:Y:S01]  /*0100*/  S2R R11, SR_CTAID.Y ;  /* 0x00000000000b7919 */ /* 0x000ee20000002600 */
[----:B------:R-:W-:-:S02]  /*0110*/  ULEA.HI UR4, UR4, UR9, URZ, 0x5 ;  /* 0x0000000904047291 */ /* 0x000fc4000f8f283f */
[----:B------:R-:W-:Y:S02]  /*0120*/  ULDC UR8, c[0x0][0x17c] ;  /* 0x00005f0000087ab9 */ /* 0x000fe40000000800 */
[----:B------:R-:W-:Y:S01]  /*0130*/  USHF.R.S32.HI UR5, URZ, 0x5, UR4 ;  /* 0x000000053f057899 */ /* 0x000fe20008011404 */
[--C-:B0-----:R-:W-:Y:S01]  /*0140*/  SHF.R.U32.HI R3, RZ, 0x2, R0.reuse ;  /* 0x00000002ff037819 */ /* 0x101fe20000011600 */
[----:B-1----:R-:W-:Y:S01]  /*0150*/  USHF.L.U32 UR4, UR6, 0x5, URZ ;  /* 0x0000000506047899 */ /* 0x002fe2000800063f */
[----:B------:R-:W-:Y:S01]  /*0160*/  SHF.R.S32.HI R7, RZ, 0x1f, R0 ;  /* 0x0000001fff077819 */ /* 0x000fe20000011400 */
[----:B------:R-:W-:Y:S01]  /*0170*/  IMAD.SHL.U32 R37, R0, 0x2, RZ ;  /* 0x0000000200257824 */ /* 0x000fe200078e00ff */
[----:B------:R-:W-:Y:S01]  /*0180*/  LOP3.LUT R3, R3, 0x3, RZ, 0xc0, !PT ;  /* 0x0000000303037812 */ /* 0x000fe200078ec0ff */
[----:B------:R-:W-:Y:S01]  /*0190*/  ULOP3.LUT UR6, URZ, UR4, URZ, 0x33, !UPT ;  /* 0x000000043f067292 */ /* 0x000fe2000f8e333f */
[----:B--2---:R-:W-:Y:S01]  /*01a0*/  IMAD.SHL.U32 R12, R2, 0x4, RZ ;  /* 0x00000004020c7824 */ /* 0x004fe200078e00ff */
[----:B------:R-:W-:Y:S01]  /*01b0*/  LEA.HI R9, R7, R0, RZ, 0x3 ;  /* 0x0000000007097211 */ /* 0x000fe200078f18ff */
[----:B------:R-:W-:Y:S01]  /*01c0*/  IMAD.SHL.U32 R54, R0, 0x4, RZ ;  /* 0x0000000400367824 */ /* 0x000fe200078e00ff */
[----:B------:R-:W-:Y:S01]  /*01d0*/  UIADD3 UR6, UR6, UR8, URZ ;  /* 0x0000000806067290 */ /* 0x000fe2000fffe03f */
[C---:B---3--:R-:W-:Y:S01]  /*01e0*/  IMAD R3, R11.reuse, 0x4, R3 ;  /* 0x000000040b037824 */ /* 0x048fe200078e0203 */
[----:B------:R-:W-:Y:S01]  /*01f0*/  LEA R11, R11, R2, 0x2 ;  /* 0x000000020b0b7211 */ /* 0x000fe200078e10ff */
[----:B------:R-:W-:Y:S01]  /*0200*/  IMAD.SHL.U32 R27, R2, 0x20, RZ ;  /* 0x00000020021b7824 */ /* 0x000fe200078e00ff */
[----:B------:R-:W-:Y:S01]  /*0210*/  LEA.HI.SX32 R12, R9, R12, 0x1d ;  /* 0x0000000c090c7211 */ /* 0x000fe200078feaff */
[----:B------:R-:W-:Y:S01]  /*0220*/  IMAD R5, R0, 0x104, RZ ;  /* 0x0000010400057824 */ /* 0x000fe200078e02ff */
[----:B------:R-:W-:Y:S01]  /*0230*/  LEA.HI R8, R7, R0, RZ, 0x2 ;  /* 0x0000000007087211 */ /* 0x000fe200078f10ff */
[----:B------:R-:W-:Y:S01]  /*0240*/  IMAD R62, R63, UR4, RZ ;  /* 0x000000043f3e7c24 */ /* 0x000fe2000f8e02ff */
[----:B------:R-:W-:-:S02]  /*0250*/  IMNMX.U32 R57, R11, UR7, PT ;  /* 0x000000070b397c17 */ /* 0x000fc4000b800000 */
[C---:B------:R-:W-:Y:S02]  /*0260*/  IMNMX R36, R12.reuse, UR6, PT ;  /* 0x000000060c247c17 */ /* 0x040fe4000b800200 */
[----:B------:R-:W-:Y:S01]  /*0270*/  LOP3.LUT R11, R9, 0xfffffff8, RZ, 0xc0, !PT ;  /* 0xfffffff8090b7812 */ /* 0x000fe200078ec0ff */
[----:B------:R-:W-:Y:S01]  /*0280*/  IMAD R57, R57, UR5, RZ ;  /* 0x0000000539397c24 */ /* 0x000fe2000f8e02ff */
[----:B------:R-:W-:Y:S02]  /*0290*/  IADD3 R12, R12, 0x10, RZ ;  /* 0x000000100c0c7810 */ /* 0x000fe40007ffe0ff */
[----:B------:R-:W-:Y:S01]  /*02a0*/  LOP3.LUT R9, R8, 0xfffffffc, RZ, 0xc0, !PT ;  /* 0xfffffffc08097812 */ /* 0x000fe200078ec0ff */
[----:B------:R-:W-:Y:S01]  /*02b0*/  IMAD.IADD R58, R0, 0x1, -R11 ;  /* 0x00000001003a7824 */ /* 0x000fe200078e0a0b */
[----:B------:R-:W-:Y:S02]  /*02c0*/  IMNMX R12, R12, UR6, PT ;  /* 0x000000060c0c7c17 */ /* 0x000fe4000b800200 */
[----:B------:R-:W-:Y:S01]  /*02d0*/  IADD3 R13, R2, 0x4, RZ ;  /* 0x00000004020d7810 */ /* 0x000fe20007ffe0ff */
[----:B------:R-:W-:Y:S01]  /*02e0*/  IMAD.IADD R60, R0, 0x1, -R9 ;  /* 0x00000001003c7824 */ /* 0x000fe200078e0a09 */
[----:B------:R-:W-:-:S02]  /*02f0*/  SHF.R.S32.HI R9, RZ, 0x1f, R36 ;  /* 0x0000001fff097819 */ /* 0x000fc40000011424 */
[----:B------:R-:W-:Y:S01]  /*0300*/  SHF.R.S32.HI R11, RZ, 0x1f, R12 ;  /* 0x0000001fff0b7819 */ /* 0x000fe2000001140c */
[----:B------:R-:W-:Y:S01]  /*0310*/  IMAD.SHL.U32 R59, R60, 0x4, RZ ;  /* 0x000000043c3b7824 */ /* 0x000fe200078e00ff */
[C---:B------:R-:W-:Y:S02]  /*0320*/  IADD3 R15, R2.reuse, 0x8, RZ ;  /* 0x00000008020f7810 */ /* 0x040fe40007ffe0ff */
[C---:B------:R-:W-:Y:S02]  /*0330*/  IADD3 R17, R2.reuse, 0xc, RZ ;  /* 0x0000000c02117810 */ /* 0x040fe40007ffe0ff */
[C---:B------:R-:W-:Y:S02]  /*0340*/  IADD3 R19, R2.reuse, 0x10, RZ ;  /* 0x0000001002137810 */ /* 0x040fe40007ffe0ff */
[C---:B------:R-:W-:Y:S02]  /*0350*/  IADD3 R21, R2.reuse, 0x14, RZ ;  /* 0x0000001402157810 */ /* 0x040fe40007ffe0ff */
[----:B------:R-:W-:-:S02]  /*0360*/  IADD3 R23, R2, 0x18, RZ ;  /* 0x0000001802177810 */ /* 0x000fc40007ffe0ff */
[----:B------:R-:W-:Y:S02]  /*0370*/  IADD3 R25, R2, 0x1c, RZ ;  /* 0x0000001c02197810 */ /* 0x000fe40007ffe0ff */
[----:B------:R-:W-:Y:S02]  /*0380*/  LEA.HI R9, R9, R36, RZ, 0x2 ;  /* 0x0000002409097211 */ /* 0x000fe400078f10ff */
[----:B------:R-:W-:Y:S02]  /*0390*/  LEA.HI R11, R11, R12, RZ, 0x2 ;  /* 0x0000000c0b0b7211 */ /* 0x000fe400078f10ff */
[----:B------:R-:W-:Y:S02]  /*03a0*/  SHF.R.S32.HI R61, RZ, 0x2, R8 ;  /* 0x00000002ff3d7819 */ /* 0x000fe40000011408 */
[----:B------:R-:W-:Y:S02]  /*03b0*/  IMNMX R14, R13, UR6, PT ;  /* 0x000000060d0e7c17 */ /* 0x000fe4000b800200 */
[----:B------:R-:W-:-:S02]  /*03c0*/  IMNMX R16, R15, UR6, PT ;  /* 0x000000060f107c17 */ /* 0x000fc4000b800200 */
[----:B------:R-:W-:Y:S01]  /*03d0*/  IMNMX R18, R17, UR6, PT ;  /* 0x0000000611127c17 */ /* 0x000fe2000b800200 */
[--C-:B------:R-:W-:Y:S01]  /*03e0*/  IMAD R49, R14, 0x41, R37.reuse ;  /* 0x000000410e317824 */ /* 0x100fe200078e0225 */
        /* <DEDUP_REMOVED lines=8> */
[----:B------:R-:W-:Y:S01]  /*0470*/  LOP3.LUT R55, R0, 0x3, RZ, 0xc0, !PT ;  /* 0x0000000300377812 */ /* 0x000fe200078ec0ff */
[--C-:B------:R-:W-:Y:S01]  /*0480*/  IMAD R39, R24, 0x41, R37.reuse ;  /* 0x0000004118277824 */ /* 0x100fe200078e0225 */
[----:B------:R-:W-:Y:S01]  /*0490*/  IMNMX R4, R3, UR7, PT ;  /* 0x0000000703047c17 */ /* 0x000fe2000b800200 */
[----:B------:R-:W-:Y:S01]  /*04a0*/  IMAD R51, R8, 0x41, R37 ;  /* 0x0000004108337824 */ /* 0x000fe200078e0225 */
[----:B------:R-:W-:Y:S01]  /*04b0*/  IMNMX R38, R25, UR6, PT ;  /* 0x0000000619267c17 */ /* 0x000fe2000b800200 */
[----:B------:R-:W-:Y:S01]  /*04c0*/  IMAD R52, R63, R8, RZ ;  /* 0x000000083f347224 */ /* 0x000fe200078e02ff */
[-C--:B------:R-:W-:Y:S01]  /*04d0*/  LEA.HI R9, R9, R58.reuse, RZ, 0x1e ;  /* 0x0000003a09097211 */ /* 0x080fe200078ff0ff */
[----:B------:R-:W-:Y:S01]  /*04e0*/  IMAD R55, R4, UR5, R55 ;  /* 0x0000000504377c24 */ /* 0x000fe2000f8e0237 */
[----:B------:R-:W-:Y:S01]  /*04f0*/  LEA.HI R13, R11, R58, RZ, 0x1e ;  /* 0x0000003a0b0d7211 */ /* 0x000fe200078ff0ff */
[----:B------:R-:W-:Y:S01]  /*0500*/  IMAD R37, R38, 0x41, R37 ;  /* 0x0000004126257824 */ /* 0x000fe200078e0225 */
[----:B------:R-:W-:Y:S01]  /*0510*/  LOP3.LUT R56, R54, 0x1c, RZ, 0xc0, !PT ;  /* 0x0000001c36387812 */ /* 0x000fe200078ec0ff */
[----:B------:R-:W-:Y:S01]  /*0520*/  IMAD R11, R36, 0x8, R9 ;  /* 0x00000008240b7824 */ /* 0x000fe200078e0209 */
[----:B------:R-:W-:Y:S01]  /*0530*/  LEA R4, R2, 0x24a0, 0x7 ;  /* 0x000024a002047811 */ /* 0x000fe200078e38ff */
[----:B------:R-:W-:Y:S01]  /*0540*/  IMAD.MOV.U32 R3, RZ, RZ, RZ ;  /* 0x000000ffff037224 */ /* 0x000fe200078e00ff */
[----:B------:R-:W-:Y:S01]  /*0550*/  IADD3 R6, R0, 0x20, RZ ;  /* 0x0000002000067810 */ /* 0x000fe20007ffe0ff */
[C---:B------:R-:W-:Y:S01]  /*0560*/  IMAD R50, R63.reuse, R14, RZ ;  /* 0x0000000e3f327224 */ /* 0x040fe200078e02ff */
[----:B------:R-:W-:Y:S01]  /*0570*/  LOP3.LUT R54, R54, 0x3c, RZ, 0xc0, !PT ;  /* 0x0000003c36367812 */ /* 0x000fe200078ec0ff */
[----:B------:R-:W-:Y:S01]  /*0580*/  IMAD R48, R63, R16, RZ ;  /* 0x000000103f307224 */ /* 0x000fe200078e02ff */
[----:B------:R-:W-:Y:S01]  /*0590*/  LOP3.LUT R7, R27, 0xffffffe0, R0, 0xe2, !PT ;  /* 0xffffffe01b077812 */ /* 0x000fe200078ee200 */
[C---:B------:R-:W-:Y:S01]  /*05a0*/  IMAD R46, R63.reuse, R18, RZ ;  /* 0x000000123f2e7224 */ /* 0x040fe200078e02ff */
[----:B------:R-:W-:Y:S01]  /*05b0*/  LEA R53, R0, R61, 0x3 ;  /* 0x0000003d00357211 */ /* 0x000fe200078e18ff */
[----:B------:R-:W-:-:S02]  /*05c0*/  IMAD R44, R63, R20, RZ ;  /* 0x000000143f2c7224 */ /* 0x000fc400078e02ff */
[C---:B------:R-:W-:Y:S02]  /*05d0*/  IMAD R42, R63.reuse, R22, RZ ;  /* 0x000000163f2a7224 */ /* 0x040fe400078e02ff */
[C---:B------:R-:W-:Y:S02]  /*05e0*/  IMAD R40, R63.reuse, R24, RZ ;  /* 0x000000183f287224 */ /* 0x040fe400078e02ff */
[C---:B------:R-:W-:Y:S02]  /*05f0*/  IMAD R38, R63.reuse, R38, RZ ;  /* 0x000000263f267224 */ /* 0x040fe400078e02ff */
[C---:B------:R-:W-:Y:S02]  /*0600*/  IMAD R36, R63.reuse, R36, RZ ;  /* 0x000000243f247224 */ /* 0x040fe400078e02ff */
[----:B------:R-:W-:Y:S02]  /*0610*/  IMAD R8, R12, 0x8, R13 ;  /* 0x000000080c087824 */ /* 0x000fe400078e020d */
[----:B------:R-:W-:-:S02]  /*0620*/  IMAD R9, R63, R12, RZ ;  /* 0x0000000c3f097224 */ /* 0x000fc400078e02ff */
.L_x_635:
[----:B------:R-:W-:Y:S01]  /*0630*/  SHF.R.S32.HI R13, RZ, 0x1f, R3 ;  /* 0x0000001fff0d7819 */ /* 0x000fe20000011403 */
[----:B------:R-:W-:Y:S01]  /*0640*/  IMAD.MOV.U32 R29, RZ, RZ, 0x18 ;  /* 0x00000018ff1d7424 */ /* 0x000fe200078e00ff */
[----:B------:R-:W-:-:S04]  /*0650*/  IADD3 R24, P0, R62, R3, RZ ;  /* 0x000000033e187210 */ /* 0x000fc80007f1e0ff */
[----:B------:R-:W-:Y:S02]  /*0660*/  LEA.HI.X.SX32 R30, R62, R13, 0x1, P0 ;  /* 0x0000000d3e1e7211 */ /* 0x000fe400000f0eff */
[----:B------:R-:W-:-:S04]  /*0670*/  IADD3 R16, P0, R61, R24, RZ ;  /* 0x000000183d107210 */ /* 0x000fc80007f1e0ff */
[----:B------:R-:W-:Y:S02]  /*0680*/  LEA.HI.X.SX32 R17, R61, R30, 0x1, P0 ;  /* 0x0000001e3d117211 */ /* 0x000fe400000f0eff */
[----:B------:R-:W-:-:S04]  /*0690*/  IADD3 R12, P0, R52, R16, RZ ;  /* 0x00000010340c7210 */ /* 0x000fc80007f1e0ff */
[----:B------:R-:W-:Y:S01]  /*06a0*/  LEA.HI.X.SX32 R14, R52, R17, 0x1, P0 ;  /* 0x00000011340e7211 */ /* 0x000fe200000f0eff */
[----:B------:R-:W-:-:S04]  /*06b0*/  IMAD.WIDE.U32 R12, R12, R29, c[0x0][0x160] ;  /* 0x000058000c0c7625 */ /* 0x000fc800078e001d */
[----:B------:R-:W-:-:S04]  /*06c0*/  IMAD R15, R14, 0x18, RZ ;  /* 0x000000180e0f7824 */ /* 0x000fc800078e02ff */
[----:B------:R-:W-:-:S05]  /*06d0*/  IMAD.IADD R13, R13, 0x1, R15 ;  /* 0x000000010d0d7824 */ /* 0x000fca00078e020f */
[----:B------:R0:W2:Y:S01]  /*06e0*/  LDG.E.CONSTANT R19, [R12.64+0x4] ;  /* 0x0000040a0c137981 */ /* 0x0000a2000c1e9900 */
[----:B------:R-:W-:-:S04]  /*06f0*/  IADD3 R14, P0, R50, R16, RZ ;  /* 0x00000010320e7210 */ /* 0x000fc80007f1e0ff */
[----:B------:R-:W-:Y:S01]  /*0700*/  LEA.HI.X.SX32 R15, R50, R17, 0x1, P0 ;  /* 0x00000011320f7211 */ /* 0x000fe200000f0eff */
[----:B0-----:R-:W-:-:S05]  /*0710*/  IMAD.WIDE R12, R60, 0x4, R12 ;  /* 0x000000043c0c7825 */ /* 0x001fca00078e020c */
[----:B------:R0:W3:Y:S01]  /*0720*/  LDG.E.CONSTANT R21, [R12.64+0x8] ;  /* 0x0000080a0c157981 */ /* 0x0000e2000c1e9900 */
[----:B------:R-:W-:Y:S02]  /*0730*/  IMAD R15, R15, 0x18, RZ ;  /* 0x000000180f0f7824 */ /* 0x000fe400078e02ff */
[----:B0-----:R-:W-:-:S05]  /*0740*/  IMAD.WIDE.U32 R12, R14, R29, c[0x0][0x160] ;  /* 0x000058000e0c7625 */ /* 0x001fca00078e001d */
[----:B------:R-:W-:-:S05]  /*0750*/  IADD3 R13, R13, R15, RZ ;  /* 0x0000000f0d0d7210 */ /* 0x000fca0007ffe0ff */
[----:B------:R0:W4:Y:S02]  /*0760*/  LDG.E.CONSTANT R15, [R12.64+0x4] ;  /* 0x0000040a0c0f7981 */ /* 0x000124000c1e9900 */
[----:B0-----:R-:W-:-:S05]  /*0770*/  IMAD.WIDE R12, R60, 0x4, R12 ;  /* 0x000000043c0c7825 */ /* 0x001fca00078e020c */
[----:B------:R0:W5:Y:S01]  /*0780*/  LDG.E.CONSTANT R14, [R12.64+0x8] ;  /* 0x0000080a0c0e7981 */ /* 0x000162000c1e9900 */
[----:B------:R-:W-:-:S04]  /*0790*/  IADD3 R18, P0, R48, R16, RZ ;  /* 0x0000001030127210 */ /* 0x000fc80007f1e0ff */
[----:B------:R-:W-:Y:S01]  /*07a0*/  LEA.HI.X.SX32 R20, R48, R17, 0x1, P0 ;  /* 0x0000001130147211 */ /* 0x000fe200000f0eff */
[----:B0-----:R-:W-:-:S04]  /*07b0*/  IMAD.WIDE.U32 R12, R18, R29, c[0x0][0x160] ;  /* 0x00005800120c7625 */ /* 0x001fc800078e001d */
[----:B------:R-:W-:-:S04]  /*07c0*/  IMAD R23, R20, 0x18, RZ ;  /* 0x0000001814177824 */ /* 0x000fc800078e02ff */
[----:B------:R-:W-:-:S05]  /*07d0*/  IMAD.IADD R13, R13, 0x1, R23 ;  /* 0x000000010d0d7824 */ /* 0x000fca00078e0217 */
[----:B------:R0:W5:Y:S02]  /*07e0*/  LDG.E.CONSTANT R31, [R12.64+0x4] ;  /* 0x0000040a0c1f7981 */ /* 0x000164000c1e9900 */
[----:B0-----:R-:W-:-:S05]  /*07f0*/  IMAD.WIDE R12, R60, 0x4, R12 ;  /* 0x000000043c0c7825 */ /* 0x001fca00078e020c */
[----:B------:R0:W5:Y:S01]  /*0800*/  LDG.E.CONSTANT R20, [R12.64+0x8] ;  /* 0x0000080a0c147981 */ /* 0x000162000c1e9900 */
[-C--:B------:R-:W-:Y:S02]  /*0810*/  IADD3 R26, P0, R46, R16.reuse, RZ ;  /* 0x000000102e1a7210 */ /* 0x080fe40007f1e0ff */
[----:B------:R-:W-:Y:S02]  /*0820*/  IADD3 R22, P1, R44, R16, RZ ;  /* 0x000000102c167210 */ /* 0x000fe40007f3e0ff */
[-C--:B------:R-:W-:Y:S02]  /*0830*/  LEA.HI.X.SX32 R23, R46, R17.reuse, 0x1, P0 ;  /* 0x000000112e177211 */ /* 0x080fe400000f0eff */
[----:B------:R-:W-:-:S03]  /*0840*/  LEA.HI.X.SX32 R18, R44, R17, 0x1, P1 ;  /* 0x000000112c127211 */ /* 0x000fc600008f0eff */
[----:B------:R-:W-:Y:S02]  /*0850*/  IMAD R25, R23, 0x18, RZ ;  /* 0x0000001817197824 */ /* 0x000fe400078e02ff */
[----:B0-----:R-:W-:-:S04]  /*0860*/  IMAD.WIDE.U32 R12, R26, R29, c[0x0][0x160] ;  /* 0x000058001a0c7625 */ /* 0x001fc800078e001d */
[----:B------:R-:W-:Y:S02]  /*0870*/  IMAD.IADD R13, R13, 0x1, R25 ;  /* 0x000000010d0d7824 */ /* 0x000fe400078e0219 */
[----:B------:R-:W-:Y:S02]  /*0880*/  IMAD R27, R18, 0x18, RZ ;  /* 0x00000018121b7824 */ /* 0x000fe400078e02ff */
[----:B------:R-:W-:Y:S01]  /*0890*/  IMAD.WIDE.U32 R22, R22, R29, c[0x0][0x160] ;  /* 0x0000580016167625 */ /* 0x000fe200078e001d */
[----:B------:R0:W5:Y:S03]  /*08a0*/  LDG.E.CONSTANT R18, [R12.64+0x4] ;  /* 0x0000040a0c127981 */ /* 0x000166000c1e9900 */
[----:B------:R-:W-:-:S05]  /*08b0*/  IMAD.IADD R23, R23, 0x1, R27 ;  /* 0x0000000117177824 */ /* 0x000fca00078e021b */
[----:B------:R1:W5:Y:S01]  /*08c0*/  LDG.E.CONSTANT R26, [R22.64+0x4] ;  /* 0x0000040a161a7981 */ /* 0x000362000c1e9900 */
[----:B0-----:R-:W-:-:S05]  /*08d0*/  IMAD.WIDE R12, R60, 0x4, R12 ;  /* 0x000000043c0c7825 */ /* 0x001fca00078e020c */
[----:B------:R0:W5:Y:S01]  /*08e0*/  LDG.E.CONSTANT R27, [R12.64+0x8] ;  /* 0x0000080a0c1b7981 */ /* 0x000162000c1e9900 */
[----:B-1----:R-:W-:-:S06]  /*08f0*/  IMAD.WIDE R22, R60, 0x4, R22 ;  /* 0x000000043c167825 */ /* 0x002fcc00078e0216 */
[----:B------:R1:W5:Y:S01]  /*0900*/  LDG.E.CONSTANT R22, [R22.64+0x8] ;  /* 0x0000080a16167981 */ /* 0x000362000c1e9900 */
[----:B--2---:R-:W-:-:S05]  /*0910*/  SHF.R.S32.HI R19, RZ, R59, R19 ;  /* 0x0000003bff137219 */ /* 0x004fca0000011413 */
[----:B------:R-:W-:Y:S01]  /*0920*/  IMAD.SHL.U32 R25, R19, 0x10, RZ ;  /* 0x0000001013197824 */ /* 0x000fe200078e00ff */
[----:B------:R-:W-:-:S04]  /*0930*/  SHF.R.U32.HI R32, RZ, 0xc, R19 ;  /* 0x0000000cff207819 */ /* 0x000fc80000011613 */
[----:B------:R-:W-:Y:S01]  /*0940*/  LOP3.LUT R28, R25, 0x10, RZ, 0xc0, !PT ;  /* 0x00000010191c7812 */ /* 0x000fe200078ec0ff */
[----:B0-----:R-:W-:Y:S01]  /*0950*/  IMAD.SHL.U32 R12, R19, 0x800, RZ ;  /* 0x00000800130c7824 */ /* 0x001fe200078e00ff */
[----:B------:R-:W-:Y:S02]  /*0960*/  LOP3.LUT R32, R32, 0x10, RZ, 0xc0, !PT ;  /* 0x0000001020207812 */ /* 0x000fe400078ec0ff */
[--C-:B---3--:R-:W-:Y:S02]  /*0970*/  LOP3.LUT R25, R28, 0xf0f0f0f, R21.reuse, 0xf8, !PT ;  /* 0x0f0f0f0f1c197812 */ /* 0x108fe400078ef815 */
[----:B------:R-:W-:Y:S02]  /*0980*/  SHF.R.U32.HI R21, RZ, 0x4, R21 ;  /* 0x00000004ff157819 */ /* 0x000fe40000011615 */
[----:B------:R-:W-:Y:S02]  /*0990*/  SHF.R.U32.HI R28, RZ, 0x5, R19 ;  /* 0x00000005ff1c7819 */ /* 0x000fe40000011613 */
[----:B------:R-:W-:-:S02]  /*09a0*/  LOP3.LUT R21, R32, 0xf0f0f0f, R21, 0xf8, !PT ;  /* 0x0f0f0f0f20157812 */ /* 0x000fc400078ef815 */
[----:B------:R-:W-:Y:S02]  /*09b0*/  LOP3.LUT R12, R25, 0x1000, R12, 0xf8, !PT ;  /* 0x00001000190c7812 */ /* 0x000fe400078ef80c */
[----:B------:R-:W-:Y:S02]  /*09c0*/  SHF.L.U32 R13, R19, 0x12, RZ ;  /* 0x00000012130d7819 */ /* 0x000fe400000006ff */
[----:B------:R-:W-:Y:S01]  /*09d0*/  LOP3.LUT R21, R21, 0x1000, R28, 0xf8, !PT ;  /* 0x0000100015157812 */ /* 0x000fe200078ef81c */
[C---:B------:R-:W-:Y:S01]  /*09e0*/  IMAD.SHL.U32 R28, R19.reuse, 0x4, RZ ;  /* 0x00000004131c7824 */ /* 0x040fe200078e00ff */
[----:B------:R-:W-:Y:S01]  /*09f0*/  LOP3.LUT R12, R12, 0x100000, R13, 0xf8, !PT ;  /* 0x001000000c0c7812 */ /* 0x000fe200078ef80d */
[----:B------:R-:W-:Y:S01]  /*0a00*/  IMAD.SHL.U32 R13, R19, 0x2000000, RZ ;  /* 0x02000000130d7824 */ /* 0x000fe200078e00ff */
[----:B------:R-:W-:Y:S02]  /*0a10*/  IADD3 R32, P0, R42, R16, RZ ;  /* 0x000000102a207210 */ /* 0x000fe40007f1e0ff */
[----:B------:R-:W-:-:S02]  /*0a20*/  LOP3.LUT R21, R21, 0x100000, R28, 0xf8, !PT ;  /* 0x0010000015157812 */ /* 0x000fc400078ef81c */
[----:B-1----:R-:W-:Y:S02]  /*0a30*/  LEA.HI.X.SX32 R23, R42, R17, 0x1, P0 ;  /* 0x000000112a177211 */ /* 0x002fe400000f0eff */
[----:B----4-:R-:W-:Y:S02]  /*0a40*/  SHF.R.S32.HI R15, RZ, R59, R15 ;  /* 0x0000003bff0f7219 */ /* 0x010fe4000001140f */
[----:B------:R-:W-:Y:S01]  /*0a50*/  LOP3.LUT R28, R12, 0x10000000, R13, 0xf8, !PT ;  /* 0x100000000c1c7812 */ /* 0x000fe200078ef80d */
[----:B------:R-:W-:-:S04]  /*0a60*/  IMAD.WIDE.U32 R12, R32, R29, c[0x0][0x160] ;  /* 0x00005800200c7625 */ /* 0x000fc800078e001d */
[----:B------:R-:W-:Y:S02]  /*0a70*/  IMAD.SHL.U32 R32, R19, 0x200, RZ ;  /* 0x0000020013207824 */ /* 0x000fe400078e00ff */
[----:B------:R-:W-:Y:S02]  /*0a80*/  IMAD R23, R23, 0x18, RZ ;  /* 0x0000001817177824 */ /* 0x000fe400078e02ff */
[----:B------:R-:W-:Y:S01]  /*0a90*/  IMAD.SHL.U32 R19, R15, 0x10, RZ ;  /* 0x000000100f137824 */ /* 0x000fe200078e00ff */
[----:B------:R-:W-:Y:S01]  /*0aa0*/  LOP3.LUT R32, R21, 0x10000000, R32, 0xf8, !PT ;  /* 0x1000000015207812 */ /* 0x000fe200078ef820 */
[----:B------:R-:W-:Y:S01]  /*0ab0*/  IMAD.IADD R13, R13, 0x1, R23 ;  /* 0x000000010d0d7824 */ /* 0x000fe200078e0217 */
[----:B------:R-:W-:Y:S02]  /*0ac0*/  SHF.R.U32.HI R21, RZ, 0xc, R15 ;  /* 0x0000000cff157819 */ /* 0x000fe4000001160f */
[----:B------:R-:W-:Y:S02]  /*0ad0*/  LOP3.LUT R23, R19, 0x10, RZ, 0xc0, !PT ;  /* 0x0000001013177812 */ /* 0x000fe400078ec0ff */
[----:B------:R-:W-:Y:S01]  /*0ae0*/  LOP3.LUT R25, R21, 0x10, RZ, 0xc0, !PT ;  /* 0x0000001015197812 */ /* 0x000fe200078ec0ff */
[----:B------:R0:W-:Y:S01]  /*0af0*/  STS [R51.X4], R28 ;  /* 0x0000001c33007388 */ /* 0x0001e20000004800 */
[----:B-----5:R-:W-:-:S02]  /*0b00*/  LOP3.LUT R23, R23, 0xf0f0f0f, R14, 0xf8, !PT ;  /* 0x0f0f0f0f17177812 */ /* 0x020fc400078ef80e */
[----:B------:R-:W-:Y:S01]  /*0b10*/  SHF.R.U32.HI R14, RZ, 0x4, R14 ;  /* 0x00000004ff0e7819 */ /* 0x000fe2000001160e */
[----:B------:R1:W2:Y:S03]  /*0b20*/  LDG.E.CONSTANT R19, [R12.64+0x4] ;  /* 0x0000040a0c137981 */ /* 0x0002a6000c1e9900 */
[----:B------:R-:W-:Y:S02]  /*0b30*/  LOP3.LUT R25, R25, 0xf0f0f0f, R14, 0xf8, !PT ;  /* 0x0f0f0f0f19197812 */ /* 0x000fe400078ef80e */
[----:B------:R-:W-:Y:S02]  /*0b40*/  SHF.L.U32 R14, R15, 0xb, RZ ;  /* 0x0000000b0f0e7819 */ /* 0x000fe400000006ff */
[----:B0-----:R-:W-:Y:S02]  /*0b50*/  SHF.R.U32.HI R28, RZ, 0x5, R15 ;  /* 0x00000005ff1c7819 */ /* 0x001fe4000001160f */
[----:B------:R-:W-:Y:S01]  /*0b60*/  LOP3.LUT R14, R23, 0x1000, R14, 0xf8, !PT ;  /* 0x00001000170e7812 */ /* 0x000fe200078ef80e */
[----:B------:R-:W-:Y:S01]  /*0b70*/  IMAD.SHL.U32 R23, R15, 0x40000, RZ ;  /* 0x000400000f177824 */ /* 0x000fe200078e00ff */
[----:B------:R-:W-:Y:S01]  /*0b80*/  LOP3.LUT R25, R25, 0x1000, R28, 0xf8, !PT ;  /* 0x0000100019197812 */ /* 0x000fe200078ef81c */
[----:B-1----:R-:W-:-:S03]  /*0b90*/  IMAD.WIDE R12, R60, 0x4, R12 ;  /* 0x000000043c0c7825 */ /* 0x002fc600078e020c */
[----:B------:R-:W-:Y:S01]  /*0ba0*/  LOP3.LUT R14, R14, 0x100000, R23, 0xf8, !PT ;  /* 0x001000000e0e7812 */ /* 0x000fe200078ef817 */
[C---:B------:R-:W-:Y:S01]  /*0bb0*/  IMAD.SHL.U32 R28, R15.reuse, 0x4, RZ ;  /* 0x000000040f1c7824 */ /* 0x040fe200078e00ff */
[----:B------:R0:W3:Y:S01]  /*0bc0*/  LDG.E.CONSTANT R21, [R12.64+0x8] ;  /* 0x0000080a0c157981 */ /* 0x0000e2000c1e9900 */
[----:B------:R-:W-:-:S03]  /*0bd0*/  IMAD.SHL.U32 R23, R15, 0x2000000, RZ ;  /* 0x020000000f177824 */ /* 0x000fc600078e00ff */
[----:B------:R-:W-:Y:S02]  /*0be0*/  LOP3.LUT R25, R25, 0x100000, R28, 0xf8, !PT ;  /* 0x0010000019197812 */ /* 0x000fe400078ef81c */
[----:B------:R-:W-:Y:S02]  /*0bf0*/  LOP3.LUT R28, R14, 0x10000000, R23, 0xf8, !PT ;  /* 0x100000000e1c7812 */ /* 0x000fe400078ef817 */
[----:B------:R-:W-:Y:S01]  /*0c00*/  IADD3 R14, P0, R40, R16, RZ ;  /* 0x00000010280e7210 */ /* 0x000fe20007f1e0ff */
[----:B0-----:R-:W-:Y:S01]  /*0c10*/  IMAD.SHL.U32 R12, R15, 0x200, RZ ;  /* 0x000002000f0c7824 */ /* 0x001fe200078e00ff */
[----:B------:R-:W-:-:S04]  /*0c20*/  SHF.R.S32.HI R31, RZ, R59, R31 ;  /* 0x0000003bff1f7219 */ /* 0x000fc8000001141f */
[----:B------:R-:W-:Y:S02]  /*0c30*/  LOP3.LUT R25, R25, 0x10000000, R12, 0xf8, !PT ;  /* 0x1000000019197812 */ /* 0x000fe400078ef80c */
[----:B------:R-:W-:Y:S01]  /*0c40*/  LEA.HI.X.SX32 R12, R40, R17, 0x1, P0 ;  /* 0x00000011280c7211 */ /* 0x000fe200000f0eff */
[----:B------:R-:W-:-:S04]  /*0c50*/  IMAD.WIDE.U32 R14, R14, R29, c[0x0][0x160] ;  /* 0x000058000e0e7625 */ /* 0x000fc800078e001d */
[----:B------:R-:W-:Y:S02]  /*0c60*/  IMAD R23, R12, 0x18, RZ ;  /* 0x000000180c177824 */ /* 0x000fe400078e02ff */
[----:B------:R-:W-:-:S03]  /*0c70*/  IMAD.SHL.U32 R12, R31, 0x10, RZ ;  /* 0x000000101f0c7824 */ /* 0x000fc600078e00ff */
[----:B------:R-:W-:Y:S02]  /*0c80*/  IADD3 R15, R15, R23, RZ ;  /* 0x000000170f0f7210 */ /* 0x000fe40007ffe0ff */
[----:B------:R-:W-:Y:S02]  /*0c90*/  LOP3.LUT R13, R12, 0x10, RZ, 0xc0, !PT ;  /* 0x000000100c0d7812 */ /* 0x000fe400078ec0ff */
[----:B------:R-:W-:Y:S02]  /*0ca0*/  SHF.R.U32.HI R23, RZ, 0xc, R31 ;  /* 0x0000000cff177819 */ /* 0x000fe4000001161f */
[--C-:B------:R-:W-:Y:S01]  /*0cb0*/  LOP3.LUT R12, R13, 0xf0f0f0f, R20.reuse, 0xf8, !PT ;  /* 0x0f0f0f0f0d0c7812 */ /* 0x100fe200078ef814 */
[----:B------:R-:W-:Y:S01]  /*0cc0*/  IMAD.SHL.U32 R13, R31, 0x800, RZ ;  /* 0x000008001f0d7824 */ /* 0x000fe200078e00ff */
[----:B------:R-:W-:Y:S02]  /*0cd0*/  SHF.R.U32.HI R20, RZ, 0x4, R20 ;  /* 0x00000004ff147819 */ /* 0x000fe40000011614 */
[----:B------:R-:W-:-:S02]  /*0ce0*/  LOP3.LUT R23, R23, 0x10, RZ, 0xc0, !PT ;  /* 0x0000001017177812 */ /* 0x000fc400078ec0ff */
[----:B------:R-:W-:Y:S02]  /*0cf0*/  LOP3.LUT R12, R12, 0x1000, R13, 0xf8, !PT ;  /* 0x000010000c0c7812 */ /* 0x000fe400078ef80d */
[----:B------:R-:W-:Y:S02]  /*0d00*/  LOP3.LUT R20, R23, 0xf0f0f0f, R20, 0xf8, !PT ;  /* 0x0f0f0f0f17147812 */ /* 0x000fe400078ef814 */
[----:B------:R-:W-:-:S04]  /*0d10*/  SHF.R.U32.HI R13, RZ, 0x5, R31 ;  /* 0x00000005ff0d7819 */ /* 0x000fc8000001161f */
[----:B------:R-:W-:Y:S01]  /*0d20*/  LOP3.LUT R20, R20, 0x1000, R13, 0xf8, !PT ;  /* 0x0000100014147812 */ /* 0x000fe200078ef80d */
[----:B------:R-:W-:-:S05]  /*0d30*/  IMAD.SHL.U32 R13, R31, 0x40000, RZ ;  /* 0x000400001f0d7824 */ /* 0x000fca00078e00ff */
[----:B------:R-:W-:Y:S01]  /*0d40*/  LOP3.LUT R12, R12, 0x100000, R13, 0xf8, !PT ;  /* 0x001000000c0c7812 */ /* 0x000fe200078ef80d */
[C---:B------:R-:W-:Y:S01]  /*0d50*/  IMAD.SHL.U32 R13, R31.reuse, 0x4, RZ ;  /* 0x000000041f0d7824 */ /* 0x040fe200078e00ff */
[----:B------:R0:W-:Y:S01]  /*0d60*/  STS [R51.X4+0x4], R32 ;  /* 0x0000042033007388 */ /* 0x0001e20000004800 */
[----:B------:R-:W-:-:S03]  /*0d70*/  IMAD.SHL.U32 R33, R31, 0x200, RZ ;  /* 0x000002001f217824 */ /* 0x000fc600078e00ff */
[----:B0-----:R-:W-:Y:S01]  /*0d80*/  LOP3.LUT R32, R20, 0x100000, R13, 0xf8, !PT ;  /* 0x0010000014207812 */ /* 0x001fe200078ef80d */
[----:B------:R-:W-:Y:S01]  /*0d90*/  IMAD.SHL.U32 R13, R31, 0x2000000, RZ ;  /* 0x020000001f0d7824 */ /* 0x000fe200078e00ff */
[----:B------:R-:W-:Y:S01]  /*0da0*/  IADD3 R31, P0, R58, R24, RZ ;  /* 0x000000183a1f7210 */ /* 0x000fe20007f1e0ff */
[----:B------:R0:W-:Y:S01]  /*0db0*/  STS [R49.X4], R28 ;  /* 0x0000001c31007388 */ /* 0x0001e20000004800 */
[----:B------:R-:W-:Y:S02]  /*0dc0*/  LOP3.LUT R24, R32, 0x10000000, R33, 0xf8, !PT ;  /* 0x1000000020187812 */ /* 0x000fe400078ef821 */
[----:B------:R-:W-:Y:S01]  /*0dd0*/  LEA.HI.X.SX32 R30, R58, R30, 0x1, P0 ;  /* 0x0000001e3a1e7211 */ /* 0x000fe200000f0eff */
[----:B------:R1:W4:Y:S01]  /*0de0*/  LDG.E.CONSTANT R20, [R14.64+0x4] ;  /* 0x0000040a0e147981 */ /* 0x000322000c1e9900 */
[----:B------:R-:W-:Y:S02]  /*0df0*/  IADD3 R32, P0, R36, R31, RZ ;  /* 0x0000001f24207210 */ /* 0x000fe40007f1e0ff */
[----:B0-----:R-:W-:Y:S01]  /*0e00*/  LOP3.LUT R28, R12, 0x10000000, R13, 0xf8, !PT ;  /* 0x100000000c1c7812 */ /* 0x001fe200078ef80d */
[----:B------:R-:W-:Y:S01]  /*0e10*/  IMAD.WIDE R12, R60, 0x4, R14 ;  /* 0x000000043c0c7825 */ /* 0x000fe200078e020e */
[----:B------:R-:W-:-:S02]  /*0e20*/  LEA.HI.X.SX32 R33, R36, R30, 0x1, P0 ;  /* 0x0000001e24217211 */ /* 0x000fc400000f0eff */
[C---:B------:R-:W-:Y:S02]  /*0e30*/  IADD3 R16, P0, R38.reuse, R16, RZ ;  /* 0x0000001026107210 */ /* 0x040fe40007f1e0ff */
[----:B------:R0:W5:Y:S02]  /*0e40*/  LDG.E.CONSTANT R23, [R12.64+0x8] ;  /* 0x0000080a0c177981 */ /* 0x000164000c1e9900 */
[C---:B0-----:R-:W-:Y:S02]  /*0e50*/  IADD3 R12, P1, R9.reuse, R31, RZ ;  /* 0x0000001f090c7210 */ /* 0x041fe40007f3e0ff */
[----:B------:R-:W-:Y:S01]  /*0e60*/  LEA.HI.X.SX32 R31, R38, R17, 0x1, P0 ;  /* 0x00000011261f7211 */ /* 0x000fe200000f0eff */
[----:B------:R-:W-:Y:S01]  /*0e70*/  IMAD.WIDE.U32 R16, R16, R29, c[0x0][0x160] ;  /* 0x0000580010107625 */ /* 0x000fe200078e001d */
[----:B------:R-:W-:-:S03]  /*0e80*/  LEA.HI.X.SX32 R30, R9, R30, 0x1, P1 ;  /* 0x0000001e091e7211 */ /* 0x000fc600008f0eff */
[----:B------:R-:W-:-:S04]  /*0e90*/  IMAD R31, R31, 0x18, RZ ;  /* 0x000000181f1f7824 */ /* 0x000fc800078e02ff */
[----:B------:R-:W-:Y:S02]  /*0ea0*/  IMAD.IADD R17, R17, 0x1, R31 ;  /* 0x0000000111117824 */ /* 0x000fe400078e021f */
[----:B-1----:R-:W-:-:S04]  /*0eb0*/  IMAD.WIDE.U32 R14, R32, R29, c[0x0][0x160] ;  /* 0x00005800200e7625 */ /* 0x002fc800078e001d */
[----:B------:R-:W-:-:S04]  /*0ec0*/  IMAD.WIDE.U32 R12, R12, R29, c[0x0][0x160] ;  /* 0x000058000c0c7625 */ /* 0x000fc800078e001d */
[----:B------:R-:W-:Y:S02]  /*0ed0*/  IMAD R29, R30, 0x18, RZ ;  /* 0x000000181e1d7824 */ /* 0x000fe400078e02ff */
[----:B------:R0:W5:Y:S02]  /*0ee0*/  LDG.E.CONSTANT R30, [R16.64+0x4] ;  /* 0x0000040a101e7981 */ /* 0x000164000c1e9900 */
[----:B------:R-:W-:Y:S02]  /*0ef0*/  IMAD.IADD R13, R13, 0x1, R29 ;  /* 0x000000010d0d7824 */ /* 0x000fe400078e021d */
[----:B------:R-:W-:-:S04]  /*0f00*/  IMAD R33, R33, 0x18, RZ ;  /* 0x0000001821217824 */ /* 0x000fc800078e02ff */
[----:B------:R1:W5:Y:S01]  /*0f10*/  LDG.E.CONSTANT R13, [R12.64] ;  /* 0x0000000a0c0d7981 */ /* 0x000362000c1e9900 */
[----:B0-----:R-:W-:-:S05]  /*0f20*/  IMAD.WIDE R16, R60, 0x4, R16 ;  /* 0x000000043c107825 */ /* 0x001fca00078e0210 */
[----:B------:R0:W5:Y:S01]  /*0f30*/  LDG.E.CONSTANT R29, [R16.64+0x8] ;  /* 0x0000080a101d7981 */ /* 0x000162000c1e9900 */
[----:B------:R-:W-:-:S05]  /*0f40*/  IADD3 R15, R15, R33, RZ ;  /* 0x000000210f0f7210 */ /* 0x000fca0007ffe0ff */
[----:B------:R0:W5:Y:S01]  /*0f50*/  LDG.E.CONSTANT R14, [R14.64] ;  /* 0x0000000a0e0e7981 */ /* 0x000162000c1e9900 */
[----:B------:R-:W-:-:S04]  /*0f60*/  SHF.R.S32.HI R18, RZ, R59, R18 ;  /* 0x0000003bff127219 */ /* 0x000fc80000011412 */
[--C-:B------:R-:W-:Y:S01]  /*0f70*/  SHF.R.U32.HI R34, RZ, 0xc, R18.reuse ;  /* 0x0000000cff227819 */ /* 0x100fe20000011612 */
[----:B------:R-:W-:Y:S01]  /*0f80*/  IMAD.SHL.U32 R31, R18, 0x10, RZ ;  /* 0x00000010121f7824 */ /* 0x000fe200078e00ff */
[----:B------:R-:W-:Y:S02]  /*0f90*/  SHF.R.U32.HI R33, RZ, 0x4, R27 ;  /* 0x00000004ff217819 */ /* 0x000fe4000001161b */
[----:B------:R-:W-:Y:S02]  /*0fa0*/  LOP3.LUT R34, R34, 0x10, RZ, 0xc0, !PT ;  /* 0x0000001022227812 */ /* 0x000fe400078ec0ff */
[----:B------:R-:W-:Y:S01]  /*0fb0*/  LOP3.LUT R32, R31, 0x10, RZ, 0xc0, !PT ;  /* 0x000000101f207812 */ /* 0x000fe200078ec0ff */
[----:B0-----:R-:W-:Y:S01]  /*0fc0*/  IMAD.SHL.U32 R15, R18, 0x800, RZ ;  /* 0x00000800120f7824 */ /* 0x001fe200078e00ff */
[----:B------:R-:W-:Y:S02]  /*0fd0*/  LOP3.LUT R33, R34, 0xf0f0f0f, R33, 0xf8, !PT ;  /* 0x0f0f0f0f22217812 */ /* 0x000fe400078ef821 */
[----:B-1----:R-:W-:-:S02]  /*0fe0*/  SHF.R.U32.HI R12, RZ, 0x5, R18 ;  /* 0x00000005ff0c7819 */ /* 0x002fc40000011612 */
[----:B------:R-:W-:Y:S02]  /*0ff0*/  LOP3.LUT R32, R32, 0xf0f0f0f, R27, 0xf8, !PT ;  /* 0x0f0f0f0f20207812 */ /* 0x000fe400078ef81b */
[----:B------:R-:W-:Y:S01]  /*1000*/  LOP3.LUT R33, R33, 0x1000, R12, 0xf8, !PT ;  /* 0x0000100021217812 */ /* 0x000fe200078ef80c */
[C---:B------:R-:W-:Y:S01]  /*1010*/  IMAD.SHL.U32 R12, R18.reuse, 0x40000, RZ ;  /* 0x00040000120c7824 */ /* 0x040fe200078e00ff */
[----:B------:R-:W-:Y:S02]  /*1020*/  SHF.L.U32 R16, R18, 0x2, RZ ;  /* 0x0000000212107819 */ /* 0x000fe400000006ff */
[----:B------:R-:W-:Y:S02]  /*1030*/  SHF.R.S32.HI R26, RZ, R59, R26 ;  /* 0x0000003bff1a7219 */ /* 0x000fe4000001141a */
[----:B------:R-:W-:Y:S02]  /*1040*/  LOP3.LUT R15, R32, 0x1000, R15, 0xf8, !PT ;  /* 0x00001000200f7812 */ /* 0x000fe400078ef80f */
[----:B------:R-:W-:Y:S01]  /*1050*/  LOP3.LUT R33, R33, 0x100000, R16, 0xf8, !PT ;  /* 0x0010000021217812 */ /* 0x000fe200078ef810 */
[----:B------:R-:W-:Y:S01]  /*1060*/  IMAD.SHL.U32 R16, R26, 0x10, RZ ;  /* 0x000000101a107824 */ /* 0x000fe200078e00ff */
[----:B------:R-:W-:Y:S01]  /*1070*/  LOP3.LUT R12, R15, 0x100000, R12, 0xf8, !PT ;  /* 0x001000000f0c7812 */ /* 0x000fe200078ef80c */
[----:B------:R-:W-:-:S02]  /*1080*/  IMAD.SHL.U32 R15, R18, 0x2000000, RZ ;  /* 0x02000000120f7824 */ /* 0x000fc400078e00ff */
[----:B------:R-:W-:Y:S01]  /*1090*/  IMAD.SHL.U32 R18, R18, 0x200, RZ ;  /* 0x0000020012127824 */ /* 0x000fe200078e00ff */
[----:B------:R-:W-:Y:S02]  /*10a0*/  LOP3.LUT R17, R16, 0x10, RZ, 0xc0, !PT ;  /* 0x0000001010117812 */ /* 0x000fe400078ec0ff */
[----:B------:R-:W-:Y:S02]  /*10b0*/  LOP3.LUT R16, R12, 0x10000000, R15, 0xf8, !PT ;  /* 0x100000000c107812 */ /* 0x000fe400078ef80f */
[----:B------:R-:W-:Y:S02]  /*10c0*/  SHF.R.U32.HI R15, RZ, 0xc, R26 ;  /* 0x0000000cff0f7819 */ /* 0x000fe4000001161a */
[----:B------:R-:W-:Y:S02]  /*10d0*/  LOP3.LUT R17, R17, 0xf0f0f0f, R22, 0xf8, !PT ;  /* 0x0f0f0f0f11117812 */ /* 0x000fe400078ef816 */
[----:B------:R-:W-:Y:S01]  /*10e0*/  LOP3.LUT R12, R33, 0x10000000, R18, 0xf8, !PT ;  /* 0x10000000210c7812 */ /* 0x000fe200078ef812 */
[----:B------:R-:W-:Y:S01]  /*10f0*/  IMAD.SHL.U32 R18, R26, 0x800, RZ ;  /* 0x000008001a127824 */ /* 0x000fe200078e00ff */
[----:B------:R-:W-:-:S02]  /*1100*/  SHF.R.U32.HI R22, RZ, 0x4, R22 ;  /* 0x00000004ff167819 */ /* 0x000fc40000011616 */
[----:B------:R-:W-:Y:S02]  /*1110*/  LOP3.LUT R15, R15, 0x10, RZ, 0xc0, !PT ;  /* 0x000000100f0f7812 */ /* 0x000fe400078ec0ff */
[----:B------:R-:W-:Y:S02]  /*1120*/  LOP3.LUT R17, R17, 0x1000, R18, 0xf8, !PT ;  /* 0x0000100011117812 */ /* 0x000fe400078ef812 */
[----:B------:R-:W-:Y:S02]  /*1130*/  LOP3.LUT R15, R15, 0xf0f0f0f, R22, 0xf8, !PT ;  /* 0x0f0f0f0f0f0f7812 */ /* 0x000fe400078ef816 */
[----:B------:R-:W-:Y:S01]  /*1140*/  SHF.R.U32.HI R22, RZ, 0x5, R26 ;  /* 0x00000005ff167819 */ /* 0x000fe2000001161a */
[----:B------:R-:W-:-:S03]  /*1150*/  IMAD.SHL.U32 R18, R26, 0x40000, RZ ;  /* 0x000400001a127824 */ /* 0x000fc600078e00ff */
[----:B------:R-:W-:Y:S02]  /*1160*/  LOP3.LUT R15, R15, 0x1000, R22, 0xf8, !PT ;  /* 0x000010000f0f7812 */ /* 0x000fe400078ef816 */
[C---:B------:R-:W-:Y:S01]  /*1170*/  SHF.L.U32 R22, R26.reuse, 0x2, RZ ;  /* 0x000000021a167819 */ /* 0x040fe200000006ff */
[----:B------:R-:W-:Y:S01]  /*1180*/  STS [R49.X4+0x4], R25 ;  /* 0x0000041931007388 */ /* 0x000fe20000004800 */
[----:B------:R-:W-:Y:S01]  /*1190*/  LOP3.LUT R17, R17, 0x100000, R18, 0xf8, !PT ;  /* 0x0010000011117812 */ /* 0x000fe200078ef812 */
[----:B------:R-:W-:Y:S01]  /*11a0*/  IMAD.SHL.U32 R18, R26, 0x2000000, RZ ;  /* 0x020000001a127824 */ /* 0x000fe200078e00ff */
[----:B------:R-:W-:Y:S01]  /*11b0*/  LOP3.LUT R15, R15, 0x100000, R22, 0xf8, !PT ;  /* 0x001000000f0f7812 */ /* 0x000fe200078ef816 */
[----:B------:R-:W-:Y:S04]  /*11c0*/  STS [R47.X4+0x4], R24 ;  /* 0x000004182f007388 */ /* 0x000fe80000004800 */
[----:B------:R-:W-:Y:S01]  /*11d0*/  STS [R47.X4], R28 ;  /* 0x0000001c2f007388 */ /* 0x000fe20000004800 */
[----:B------:R-:W-:-:S03]  /*11e0*/  LOP3.LUT R18, R17, 0x10000000, R18, 0xf8, !PT ;  /* 0x1000000011127812 */ /* 0x000fc600078ef812 */
[----:B------:R0:W-:Y:S04]  /*11f0*/  STS [R45.X4], R16 ;  /* 0x000000102d007388 */ /* 0x0001e80000004800 */
[----:B------:R1:W-:Y:S01]  /*1200*/  STS [R45.X4+0x4], R12 ;  /* 0x0000040c2d007388 */ /* 0x0003e20000004800 */
[----:B0-----:R-:W-:-:S05]  /*1210*/  IMAD.SHL.U32 R16, R26, 0x200, RZ ;  /* 0x000002001a107824 */ /* 0x001fca00078e00ff */
[----:B------:R-:W-:Y:S01]  /*1220*/  LOP3.LUT R16, R15, 0x10000000, R16, 0xf8, !PT ;  /* 0x100000000f107812 */ /* 0x000fe200078ef810 */
[----:B------:R0:W-:Y:S04]  /*1230*/  STS [R43.X4], R18 ;  /* 0x000000122b007388 */ /* 0x0001e80000004800 */
[----:B------:R0:W-:Y:S01]  /*1240*/  STS [R43.X4+0x4], R16 ;  /* 0x000004102b007388 */ /* 0x0001e20000004800 */
[----:B--2---:R-:W-:-:S04]  /*1250*/  SHF.R.S32.HI R19, RZ, R59, R19 ;  /* 0x0000003bff137219 */ /* 0x004fc80000011413 */
[----:B------:R-:W-:Y:S01]  /*1260*/  SHF.R.U32.HI R24, RZ, 0xc, R19 ;  /* 0x0000000cff187819 */ /* 0x000fe20000011613 */
[----:B------:R-:W-:-:S03]  /*1270*/  IMAD.SHL.U32 R22, R19, 0x10, RZ ;  /* 0x0000001013167824 */ /* 0x000fc600078e00ff */
[----:B------:R-:W-:Y:S02]  /*1280*/  LOP3.LUT R24, R24, 0x10, RZ, 0xc0, !PT ;  /* 0x0000001018187812 */ /* 0x000fe400078ec0ff */
[----:B------:R-:W-:Y:S01]  /*1290*/  LOP3.LUT R22, R22, 0x10, RZ, 0xc0, !PT ;  /* 0x0000001016167812 */ /* 0x000fe200078ec0ff */
[----:B------:R-:W-:Y:S01]  /*12a0*/  IMAD.SHL.U32 R15, R19, 0x800, RZ ;  /* 0x00000800130f7824 */ /* 0x000fe200078e00ff */
[----:B-1----:R-:W-:Y:S02]  /*12b0*/  SHF.R.U32.HI R12, RZ, 0x5, R19 ;  /* 0x00000005ff0c7819 */ /* 0x002fe40000011613 */
[--C-:B---3--:R-:W-:Y:S02]  /*12c0*/  SHF.R.U32.HI R17, RZ, 0x4, R21.reuse ;  /* 0x00000004ff117819 */ /* 0x108fe40000011615 */
[----:B------:R-:W-:Y:S02]  /*12d0*/  LOP3.LUT R22, R22, 0xf0f0f0f, R21, 0xf8, !PT ;  /* 0x0f0f0f0f16167812 */ /* 0x000fe400078ef815 */
[----:B------:R-:W-:-:S02]  /*12e0*/  LOP3.LUT R17, R24, 0xf0f0f0f, R17, 0xf8, !PT ;  /* 0x0f0f0f0f18117812 */ /* 0x000fc400078ef811 */
[----:B------:R-:W-:Y:S02]  /*12f0*/  LOP3.LUT R15, R22, 0x1000, R15, 0xf8, !PT ;  /* 0x00001000160f7812 */ /* 0x000fe400078ef80f */
[----:B------:R-:W-:Y:S01]  /*1300*/  LOP3.LUT R17, R17, 0x1000, R12, 0xf8, !PT ;  /* 0x0000100011117812 */ /* 0x000fe200078ef80c */
[C---:B------:R-:W-:Y:S01]  /*1310*/  IMAD.SHL.U32 R12, R19.reuse, 0x40000, RZ ;  /* 0x00040000130c7824 */ /* 0x040fe200078e00ff */
[C---:B------:R-:W-:Y:S01]  /*1320*/  SHF.L.U32 R22, R19.reuse, 0x2, RZ ;  /* 0x0000000213167819 */ /* 0x040fe200000006ff */
[----:B0-----:R-:W-:-:S03]  /*1330*/  IMAD.SHL.U32 R18, R19, 0x200, RZ ;  /* 0x0000020013127824 */ /* 0x001fc600078e00ff */
[----:B------:R-:W-:Y:S01]  /*1340*/  LOP3.LUT R12, R15, 0x100000, R12, 0xf8, !PT ;  /* 0x001000000f0c7812 */ /* 0x000fe200078ef80c */
[----:B------:R-:W-:Y:S01]  /*1350*/  IMAD.SHL.U32 R15, R19, 0x2000000, RZ ;  /* 0x02000000130f7824 */ /* 0x000fe200078e00ff */
[----:B------:R-:W-:-:S04]  /*1360*/  LOP3.LUT R17, R17, 0x100000, R22, 0xf8, !PT ;  /* 0x0010000011117812 */ /* 0x000fc800078ef816 */
[----:B------:R-:W-:Y:S02]  /*1370*/  LOP3.LUT R16, R12, 0x10000000, R15, 0xf8, !PT ;  /* 0x100000000c107812 */ /* 0x000fe400078ef80f */
[----:B------:R-:W-:-:S03]  /*1380*/  LOP3.LUT R12, R17, 0x10000000, R18, 0xf8, !PT ;  /* 0x10000000110c7812 */ /* 0x000fc600078ef812 */
[----:B------:R0:W-:Y:S01]  /*1390*/  STS [R41.X4], R16 ;  /* 0x0000001029007388 */ /* 0x0001e20000004800 */
[----:B----4-:R-:W-:-:S05]  /*13a0*/  SHF.R.S32.HI R20, RZ, R59, R20 ;  /* 0x0000003bff147219 */ /* 0x010fca0000011414 */
[C---:B------:R-:W-:Y:S02]  /*13b0*/  IMAD.SHL.U32 R21, R20.reuse, 0x10, RZ ;  /* 0x0000001014157824 */ /* 0x040fe400078e00ff */
[----:B------:R-:W-:-:S03]  /*13c0*/  IMAD.SHL.U32 R19, R20, 0x800, RZ ;  /* 0x0000080014137824 */ /* 0x000fc600078e00ff */
[----:B------:R-:W-:Y:S01]  /*13d0*/  LOP3.LUT R22, R21, 0x10, RZ, 0xc0, !PT ;  /* 0x0000001015167812 */ /* 0x000fe200078ec0ff */
[----:B------:R-:W-:Y:S01]  /*13e0*/  IMAD.SHL.U32 R18, R20, 0x40000, RZ ;  /* 0x0004000014127824 */ /* 0x000fe200078e00ff */
[----:B------:R-:W-:Y:S02]  /*13f0*/  SHF.R.U32.HI R21, RZ, 0xc, R20 ;  /* 0x0000000cff157819 */ /* 0x000fe40000011614 */
[--C-:B-----5:R-:W-:Y:S02]  /*1400*/  LOP3.LUT R22, R22, 0xf0f0f0f, R23.reuse, 0xf8, !PT ;  /* 0x0f0f0f0f16167812 */ /* 0x120fe400078ef817 */
[----:B------:R-:W-:Y:S02]  /*1410*/  SHF.R.U32.HI R23, RZ, 0x4, R23 ;  /* 0x00000004ff177819 */ /* 0x000fe40000011617 */
[----:B------:R-:W-:Y:S02]  /*1420*/  LOP3.LUT R19, R22, 0x1000, R19, 0xf8, !PT ;  /* 0x0000100016137812 */ /* 0x000fe400078ef813 */
[----:B------:R-:W-:-:S02]  /*1430*/  LOP3.LUT R24, R21, 0x10, RZ, 0xc0, !PT ;  /* 0x0000001015187812 */ /* 0x000fc400078ec0ff */
[----:B------:R-:W-:Y:S02]  /*1440*/  LOP3.LUT R18, R19, 0x100000, R18, 0xf8, !PT ;  /* 0x0010000013127812 */ /* 0x000fe400078ef812 */
[----:B------:R-:W-:Y:S02]  /*1450*/  LOP3.LUT R23, R24, 0xf0f0f0f, R23, 0xf8, !PT ;  /* 0x0f0f0f0f18177812 */ /* 0x000fe400078ef817 */
[----:B------:R-:W-:-:S04]  /*1460*/  SHF.R.U32.HI R22, RZ, 0x5, R20 ;  /* 0x00000005ff167819 */ /* 0x000fc80000011614 */
[----:B------:R-:W-:Y:S01]  /*1470*/  LOP3.LUT R15, R23, 0x1000, R22, 0xf8, !PT ;  /* 0x00001000170f7812 */ /* 0x000fe200078ef816 */
[----:B------:R-:W-:Y:S01]  /*1480*/  IMAD.SHL.U32 R22, R20, 0x4, RZ ;  /* 0x0000000414167824 */ /* 0x000fe200078e00ff */
[----:B------:R-:W-:-:S04]  /*1490*/  SHF.R.S32.HI R30, RZ, R59, R30 ;  /* 0x0000003bff1e7219 */ /* 0x000fc8000001141e */
[C---:B------:R-:W-:Y:S02]  /*14a0*/  SHF.L.U32 R17, R30.reuse, 0x4, RZ ;  /* 0x000000041e117819 */ /* 0x040fe400000006ff */
[----:B------:R-:W-:Y:S02]  /*14b0*/  SHF.R.U32.HI R19, RZ, 0xc, R30 ;  /* 0x0000000cff137819 */ /* 0x000fe4000001161e */
[----:B------:R-:W-:Y:S02]  /*14c0*/  LOP3.LUT R24, R17, 0x10, RZ, 0xc0, !PT ;  /* 0x0000001011187812 */ /* 0x000fe400078ec0ff */
[----:B------:R-:W-:Y:S01]  /*14d0*/  LOP3.LUT R26, R19, 0x10, RZ, 0xc0, !PT ;  /* 0x00000010131a7812 */ /* 0x000fe200078ec0ff */
[----:B------:R-:W-:Y:S01]  /*14e0*/  IMAD.SHL.U32 R19, R30, 0x800, RZ ;  /* 0x000008001e137824 */ /* 0x000fe200078e00ff */
[--C-:B------:R-:W-:Y:S02]  /*14f0*/  SHF.R.U32.HI R17, RZ, 0x4, R29.reuse ;  /* 0x00000004ff117819 */ /* 0x100fe4000001161d */
[----:B------:R-:W-:-:S02]  /*1500*/  LOP3.LUT R24, R24, 0xf0f0f0f, R29, 0xf8, !PT ;  /* 0x0f0f0f0f18187812 */ /* 0x000fc400078ef81d */
[----:B------:R-:W-:Y:S01]  /*1510*/  LOP3.LUT R26, R26, 0xf0f0f0f, R17, 0xf8, !PT ;  /* 0x0f0f0f0f1a1a7812 */ /* 0x000fe200078ef811 */
[----:B------:R-:W-:Y:S01]  /*1520*/  IMAD.SHL.U32 R17, R20, 0x2000000, RZ ;  /* 0x0200000014117824 */ /* 0x000fe200078e00ff */
[----:B------:R-:W-:Y:S01]  /*1530*/  SHF.R.U32.HI R21, RZ, 0x5, R30 ;  /* 0x00000005ff157819 */ /* 0x000fe2000001161e */
[C---:B0-----:R-:W-:Y:S01]  /*1540*/  IMAD.SHL.U32 R16, R30.reuse, 0x40000, RZ ;  /* 0x000400001e107824 */ /* 0x041fe200078e00ff */
[----:B------:R-:W-:Y:S01]  /*1550*/  LOP3.LUT R15, R15, 0x100000, R22, 0xf8, !PT ;  /* 0x001000000f0f7812 */ /* 0x000fe200078ef816 */
[----:B------:R-:W-:Y:S01]  /*1560*/  IMAD.SHL.U32 R22, R30, 0x4, RZ ;  /* 0x000000041e167824 */ /* 0x000fe200078e00ff */
[----:B------:R-:W-:Y:S02]  /*1570*/  LOP3.LUT R19, R24, 0x1000, R19, 0xf8, !PT ;  /* 0x0000100018137812 */ /* 0x000fe400078ef813 */
[----:B------:R-:W-:Y:S02]  /*1580*/  LOP3.LUT R21, R26, 0x1000, R21, 0xf8, !PT ;  /* 0x000010001a157812 */ /* 0x000fe400078ef815 */
[----:B------:R-:W-:Y:S01]  /*1590*/  LOP3.LUT R18, R18, 0x10000000, R17, 0xf8, !PT ;  /* 0x1000000012127812 */ /* 0x000fe200078ef811 */
[----:B------:R-:W-:Y:S01]  /*15a0*/  IMAD.SHL.U32 R17, R30, 0x2000000, RZ ;  /* 0x020000001e117824 */ /* 0x000fe200078e00ff */
[----:B------:R-:W-:Y:S01]  /*15b0*/  SHF.L.U32 R20, R20, 0x9, RZ ;  /* 0x0000000914147819 */ /* 0x000fe200000006ff */
[----:B------:R-:W-:Y:S01]  /*15c0*/  IMAD.SHL.U32 R30, R30, 0x200, RZ ;  /* 0x000002001e1e7824 */ /* 0x000fe200078e00ff */
[----:B------:R-:W-:-:S02]  /*15d0*/  LOP3.LUT R16, R19, 0x100000, R16, 0xf8, !PT ;  /* 0x0010000013107812 */ /* 0x000fc400078ef810 */
[----:B------:R-:W-:Y:S02]  /*15e0*/  LOP3.LUT R21, R21, 0x100000, R22, 0xf8, !PT ;  /* 0x0010000015157812 */ /* 0x000fe400078ef816 */
[----:B------:R-:W-:Y:S02]  /*15f0*/  LOP3.LUT R20, R15, 0x10000000, R20, 0xf8, !PT ;  /* 0x100000000f147812 */ /* 0x000fe400078ef814 */
[----:B------:R-:W-:Y:S02]  /*1600*/  LOP3.LUT R16, R16, 0x10000000, R17, 0xf8, !PT ;  /* 0x1000000010107812 */ /* 0x000fe400078ef811 */
[----:B------:R-:W-:Y:S01]  /*1610*/  LOP3.LUT R30, R21, 0x10000000, R30, 0xf8, !PT ;  /* 0x10000000151e7812 */ /* 0x000fe200078ef81e */
[----:B------:R0:W-:Y:S04]  /*1620*/  STS [R41.X4+0x4], R12 ;  /* 0x0000040c29007388 */ /* 0x0001e80000004800 */
[----:B------:R0:W-:Y:S04]  /*1630*/  STS [R39.X4], R18 ;  /* 0x0000001227007388 */ /* 0x0001e80000004800 */
[----:B------:R0:W-:Y:S04]  /*1640*/  STS [R39.X4+0x4], R20 ;  /* 0x0000041427007388 */ /* 0x0001e80000004800 */
[----:B------:R0:W-:Y:S04]  /*1650*/  STS [R37.X4], R16 ;  /* 0x0000001025007388 */ /* 0x0001e80000004800 */
[----:B------:R0:W-:Y:S04]  /*1660*/  STS [R37.X4+0x4], R30 ;  /* 0x0000041e25007388 */ /* 0x0001e80000004800 */
[----:B------:R0:W-:Y:S04]  /*1670*/  STS [R11.X4+0x2080], R14 ;  /* 0x0020800e0b007388 */ /* 0x0001e80000004800 */
[----:B------:R0:W-:Y:S01]  /*1680*/  STS [R8.X4+0x2080], R13 ;  /* 0x0020800d08007388 */ /* 0x0001e20000004800 */
[----:B------:R-:W-:-:S13]  /*1690*/  ISETP.GE.AND P0, PT, R3, R63, PT ;  /* 0x0000003f0300720c */ /* 0x000fda0003f06270 */
[----:B------:R-:W-:Y:S05]  /*16a0*/  @P0 BRA `(.L_x_634) ;  /* 0x00000e7000000947 */ /* 0x000fea0003800000 */
[--C-:B0-----:R-:W-:Y:S02]  /*16b0*/  IMAD.IADD R30, R57, 0x1, R3.reuse ;  /* 0x00000001391e7824 */ /* 0x101fe400078e0203 */
[----:B------:R-:W-:Y:S02]  /*16c0*/  IMAD.MOV.U32 R29, RZ, RZ, 0x24 ;  /* 0x00000024ff1d7424 */ /* 0x000fe400078e00ff */
[----:B------:R-:W-:Y:S01]  /*16d0*/  IMAD.IADD R28, R55, 0x1, R3 ;  /* 0x00000001371c7824 */ /* 0x000fe200078e0203 */
[----:B------:R-:W-:-:S03]  /*16e0*/  LEA.HI R12, R0, R30, RZ, 0x1d ;  /* 0x0000001e000c7211 */ /* 0x000fc600078fe8ff */
[----:B------:R-:W-:-:S04]  /*16f0*/  IMAD.WIDE.U32 R14, R28, R29, c[0x0][0x168] ;  /* 0x00005a001c0e7625 */ /* 0x000fc800078e001d */
[----:B------:R-:W-:Y:S02]  /*1700*/  IMAD.WIDE R12, R12, R29, c[0x0][0x168] ;  /* 0x00005a000c0c7625 */ /* 0x000fe400078e021d */
[----:B------:R-:W2:Y:S03]  /*1710*/  LDG.E.CONSTANT R15, [R14.64] ;  /* 0x0000000a0e0f7981 */ /* 0x000ea6000c1e9900 */
[----:B------:R-:W-:-:S04]  /*1720*/  IADD3 R12, P0, R56, R12, RZ ;  /* 0x0000000c380c7210 */ /* 0x000fc80007f1e0ff */
[----:B------:R-:W-:-:S05]  /*1730*/  IADD3.X R13, RZ, R13, RZ, P0, !PT ;  /* 0x0000000dff0d7210 */ /* 0x000fca00007fe4ff */
[----:B------:R-:W3:Y:S04]  /*1740*/  LDG.E.CONSTANT R12, [R12.64+0x4] ;  /* 0x0000040a0c0c7981 */ /* 0x000ee8000c1e9900 */
[----:B---3--:R-:W-:Y:S04]  /*1750*/  STS [R7.X4+0x24a0], R12 ;  /* 0x0024a00c07007388 */ /* 0x008fe80000004800 */
[----:B--2---:R-:W-:Y:S04]  /*1760*/  STS [R54+0x26a0], R15 ;  /* 0x0026a00f36007388 */ /* 0x004fe80000000800 */
[----:B------:R-:W-:Y:S06]  /*1770*/  BAR.SYNC.DEFER_BLOCKING 0x0 ;  /* 0x0000000000007b1d */ /* 0x000fec0000010000 */
[----:B------:R-:W-:Y:S04]  /*1780*/  LDS R33, [R5] ;  /* 0x0000000005217984 */ /* 0x000fe80000000800 */
[----:B------:R-:W0:Y:S04]  /*1790*/  LDS.128 R24, [R4] ;  /* 0x0000000004187984 */ /* 0x000e280000000c00 */
[----:B------:R-:W-:Y:S04]  /*17a0*/  LDS R31, [R5+0x20] ;  /* 0x00002000051f7984 */ /* 0x000fe80000000800 */
[----:B------:R-:W1:Y:S04]  /*17b0*/  LDS.128 R20, [R4+0x20] ;  /* 0x0000200004147984 */ /* 0x000e680000000c00 */
[----:B------:R-:W-:Y:S04]  /*17c0*/  LDS R32, [R5+0x4] ;  /* 0x0000040005207984 */ /* 0x000fe80000000800 */
[----:B------:R-:W2:Y:S04]  /*17d0*/  LDS.128 R16, [R4+0x10] ;  /* 0x0000100004107984 */ /* 0x000ea80000000c00 */
[----:B------:R-:W3:Y:S04]  /*17e0*/  LDS R34, [R5+0x8] ;  /* 0x0000080005227984 */ /* 0x000ee80000000800 */
[----:B------:R-:W-:Y:S01]  /*17f0*/  LDS.128 R12, [R4+0x30] ;  /* 0x00003000040c7984 */ /* 0x000fe20000000c00 */
[----:B0-----:R-:W-:-:S03]  /*1800*/  IDP.4A.S8.S8 R33, R33, R24, RZ ;  /* 0x0000001821217226 */ /* 0x001fc600000006ff */
[----:B------:R-:W0:Y:S01]  /*1810*/  LDS R24, [R5+0xc] ;  /* 0x00000c0005187984 */ /* 0x000e220000000800 */
[----:B-1----:R-:W-:-:S03]  /*1820*/  IDP.4A.S8.S8 R31, R31, R20, RZ ;  /* 0x000000141f1f7226 */ /* 0x002fc600000006ff */
[----:B------:R-:W1:Y:S01]  /*1830*/  LDS R20, [R5+0x24] ;  /* 0x0000240005147984 */ /* 0x000e620000000800 */
[----:B--2---:R-:W-:-:S03]  /*1840*/  IDP.4A.S8.S8 R16, R32, R16, R33 ;  /* 0x0000001020107226 */ /* 0x004fc60000000621 */
[----:B------:R-:W-:Y:S01]  /*1850*/  LDS R32, [R5+0x58] ;  /* 0x0000580005207984 */ /* 0x000fe20000000800 */
[----:B---3--:R-:W-:-:S03]  /*1860*/  IDP.4A.S8.S8 R16, R34, R25, R16 ;  /* 0x0000001922107226 */ /* 0x008fc60000000610 */
[----:B------:R-:W-:Y:S01]  /*1870*/  LDS R25, [R5+0x30] ;  /* 0x0000300005197984 */ /* 0x000fe20000000800 */
        /* <DEDUP_REMOVED lines=10> */
[----:B------:R-:W4:Y:S01]  /*1920*/  LDS R16, [R5+0x1c] ;  /* 0x00001c0005107984 */ /* 0x000f220000000800 */
[----:B-1----:R-:W-:-:S03]  /*1930*/  IDP.4A.S8.S8 R17, R12, R26, R17 ;  /* 0x0000001a0c117226 */ /* 0x002fc60000000611 */
[----:B------:R-:W1:Y:S01]  /*1940*/  LDS R12, [R5+0x38] ;  /* 0x00003800050c7984 */ /* 0x000e620000000800 */
[----:B------:R-:W-:-:S03]  /*1950*/  IDP.4A.S8.S8 R21, R25, R22, R21 ;  /* 0x0000001619157226 */ /* 0x000fc60000000615 */
[----:B------:R-:W-:Y:S01]  /*1960*/  LDS R22, [R5+0x44] ;  /* 0x0000440005167984 */ /* 0x000fe20000000800 */
[----:B0-----:R-:W-:-:S03]  /*1970*/  IDP.4A.S8.S8 R18, R20, R18, R17 ;  /* 0x0000001214127226 */ /* 0x001fc60000000611 */
[----:B------:R-:W-:Y:S01]  /*1980*/  LDS R20, [R5+0x4c] ;  /* 0x00004c0005147984 */ /* 0x000fe20000000800 */
[----:B--2---:R-:W-:-:S03]  /*1990*/  IDP.4A.S8.S8 R18, R13, R27, R18 ;  /* 0x0000001b0d127226 */ /* 0x004fc60000000612 */
[----:B------:R-:W-:Y:S01]  /*19a0*/  LDS R13, [R5+0x40] ;  /* 0x00004000050d7984 */ /* 0x000fe20000000800 */
[----:B---3--:R-:W-:-:S03]  /*19b0*/  IDP.4A.S8.S8 R14, R24, R14, R21 ;  /* 0x0000000e180e7226 */ /* 0x008fc60000000615 */
[----:B------:R-:W0:Y:S01]  /*19c0*/  LDS.128 R24, [R4+0x40] ;  /* 0x0000400004187984 */ /* 0x000e220000000c00 */
[----:B----4-:R-:W-:-:S03]  /*19d0*/  IDP.4A.S8.S8 R31, R16, R19, R18 ;  /* 0x00000013101f7226 */ /* 0x010fc60000000612 */
[----:B------:R-:W2:Y:S04]  /*19e0*/  LDS.128 R16, [R4+0x50] ;  /* 0x0000500004107984 */ /* 0x000ea80000000c00 */
[----:B------:R-:W3:Y:S01]  /*19f0*/  LDS R21, [R5+0x3c] ;  /* 0x00003c0005157984 */ /* 0x000ee20000000800 */
[----:B-1----:R-:W-:-:S03]  /*1a00*/  IDP.4A.S8.S8 R14, R12, R23, R14 ;  /* 0x000000170c0e7226 */ /* 0x002fc6000000060e */
[----:B------:R-:W1:Y:S04]  /*1a10*/  LDS R12, [R5+0x48] ;  /* 0x00004800050c7984 */ /* 0x000e680000000800 */
[----:B------:R-:W-:Y:S01]  /*1a20*/  LDS R23, [R53.X4+0x2080] ;  /* 0x0020800035177984 */ /* 0x000fe20000004800 */
[----:B0-----:R-:W-:-:S04]  /*1a30*/  IDP.4A.S8.S8 R13, R13, R24, RZ ;  /* 0x000000180d0d7226 */ /* 0x001fc800000006ff */
[----:B--2---:R-:W-:Y:S02]  /*1a40*/  IDP.4A.S8.S8 R13, R22, R16, R13 ;  /* 0x00000010160d7226 */ /* 0x004fe4000000060d */
[----:B---3--:R-:W-:Y:S02]  /*1a50*/  IDP.4A.S8.S8 R24, R21, R15, R14 ;  /* 0x0000000f15187226 */ /* 0x008fe4000000060e */
[----:B------:R-:W0:Y:S01]  /*1a60*/  LDS R21, [R5+0x50] ;  /* 0x0000500005157984 */ /* 0x000e220000000800 */
[----:B-1----:R-:W-:-:S03]  /*1a70*/  IDP.4A.S8.S8 R16, R12, R25, R13 ;  /* 0x000000190c107226 */ /* 0x002fc6000000060d */
[----:B------:R-:W1:Y:S04]  /*1a80*/  LDS R25, [R5+0x54] ;  /* 0x0000540005197984 */ /* 0x000e680000000800 */
[----:B------:R-:W2:Y:S01]  /*1a90*/  LDS.128 R12, [R2.X16+0x26a0] ;  /* 0x0026a000020c7984 */ /* 0x000ea2000000cc00 */
[----:B------:R-:W-:-:S03]  /*1aa0*/  IDP.4A.S8.S8 R17, R20, R17, R16 ;  /* 0x0000001114117226 */ /* 0x000fc60000000610 */
[----:B------:R-:W3:Y:S01]  /*1ab0*/  LDS R16, [R5+0x5c] ;  /* 0x00005c0005107984 */ /* 0x000ee20000000800 */
[----:B------:R-:W4:Y:S01]  /*1ac0*/  I2F R31, R31 ;  /* 0x0000001f001f7306 */ /* 0x000f220000201400 */
[----:B0-----:R-:W-:Y:S02]  /*1ad0*/  IDP.4A.S8.S8 R17, R21, R26, R17 ;  /* 0x0000001a15117226 */ /* 0x001fe40000000611 */
[----:B------:R-:W-:Y:S02]  /*1ae0*/  LDS R26, [R5+0x64] ;  /* 0x00006400051a7984 */ /* 0x000fe40000000800 */
[----:B-1----:R-:W-:Y:S02]  /*1af0*/  IDP.4A.S8.S8 R17, R25, R18, R17 ;  /* 0x0000001219117226 */ /* 0x002fe40000000611 */
[----:B------:R-:W-:Y:S01]  /*1b00*/  LDS R25, [R5+0x60] ;  /* 0x0000600005197984 */ /* 0x000fe20000000800 */
[----:B--2---:R-:W-:-:S03]  /*1b10*/  HFMA2.MMA R12, R23, R12, -RZ ;  /* 0x0000000c170c7235 */ /* 0x004fc600001000ff */
[----:B------:R-:W0:Y:S01]  /*1b20*/  LDS.128 R20, [R4+0x60] ;  /* 0x0000600004147984 */ /* 0x000e220000000c00 */
[----:B------:R-:W-:-:S06]  /*1b30*/  IDP.4A.S8.S8 R17, R32, R27, R17 ;  /* 0x0000001b20117226 */ /* 0x000fcc0000000611 */
[--C-:B------:R-:W-:Y:S02]  /*1b40*/  HADD2.F32 R27, -RZ, R12.reuse.H0_H0 ;  /* 0x2000000cff1b7230 */ /* 0x100fe40000004100 */
[----:B------:R-:W-:-:S05]  /*1b50*/  HADD2.F32 R12, -RZ, R12.H1_H1 ;  /* 0x3000000cff0c7230 */ /* 0x000fca0000004100 */
[----:B----4-:R-:W-:Y:S02]  /*1b60*/  FFMA.FTZ R27, R27, R31, R12 ;  /* 0x0000001f1b1b7223 */ /* 0x010fe4000001000c */
[----:B---3--:R-:W-:Y:S02]  /*1b70*/  IDP.4A.S8.S8 R12, R16, R19, R17 ;  /* 0x00000013100c7226 */ /* 0x008fe40000000611 */
[----:B------:R-:W1:Y:S01]  /*1b80*/  LDS.128 R16, [R4+0x70] ;  /* 0x0000700004107984 */ /* 0x000e620000000c00 */
[----:B0-----:R-:W-:-:S03]  /*1b90*/  IDP.4A.S8.S8 R25, R25, R20, RZ ;  /* 0x0000001419197226 */ /* 0x001fc600000006ff */
[----:B------:R-:W0:Y:S01]  /*1ba0*/  LDS R20, [R5+0x68] ;  /* 0x0000680005147984 */ /* 0x000e220000000800 */
[----:B-1----:R-:W-:-:S03]  /*1bb0*/  IDP.4A.S8.S8 R26, R26, R16, R25 ;  /* 0x000000101a1a7226 */ /* 0x002fc60000000619 */
[----:B------:R-:W1:Y:S04]  /*1bc0*/  LDS R25, [R5+0x6c] ;  /* 0x00006c0005197984 */ /* 0x000e680000000800 */
[----:B------:R-:W2:Y:S01]  /*1bd0*/  LDS R16, [R53.X4+0x2084] ;  /* 0x0020840035107984 */ /* 0x000ea20000004800 */
[----:B0-----:R-:W-:-:S03]  /*1be0*/  IDP.4A.S8.S8 R20, R20, R21, R26 ;  /* 0x0000001514147226 */ /* 0x001fc6000000061a */
[----:B------:R-:W0:Y:S04]  /*1bf0*/  LDS R21, [R5+0x70] ;  /* 0x0000700005157984 */ /* 0x000e280000000800 */
[----:B------:R-:W-:Y:S01]  /*1c00*/  LDS R26, [R5+0x78] ;  /* 0x00007800051a7984 */ /* 0x000fe20000000800 */
[----:B-1----:R-:W-:-:S03]  /*1c10*/  IDP.4A.S8.S8 R20, R25, R17, R20 ;  /* 0x0000001119147226 */ /* 0x002fc60000000614 */
[----:B------:R-:W1:Y:S04]  /*1c20*/  LDS R17, [R5+0x74] ;  /* 0x0000740005117984 */ /* 0x000e680000000800 */
[----:B------:R-:W3:Y:S01]  /*1c30*/  LDS R25, [R53.X4+0x2088] ;  /* 0x0020880035197984 */ /* 0x000ee20000004800 */
[----:B--2---:R-:W-:-:S03]  /*1c40*/  HMUL2 R13, R16, R13 ;  /* 0x0000000d100d7232 */ /* 0x004fc60000000000 */
[----:B------:R-:W2:Y:S01]  /*1c50*/  LDS R16, [R5+0x7c] ;  /* 0x00007c0005107984 */ /* 0x000ea20000000800 */
[----:B0-----:R-:W-:-:S03]  /*1c60*/  IDP.4A.S8.S8 R21, R21, R22, R20 ;  /* 0x0000001615157226 */ /* 0x001fc60000000614 */
[----:B------:R-:W0:Y:S01]  /*1c70*/  LDS R20, [R53.X4+0x208c] ;  /* 0x00208c0035147984 */ /* 0x000e220000004800 */
[----:B------:R-:W4:Y:S08]  /*1c80*/  I2F R24, R24 ;  /* 0x0000001800187306 */ /* 0x000f300000201400 */
[----:B------:R-:W5:Y:S01]  /*1c90*/  I2F R12, R12 ;  /* 0x0000000c000c7306 */ /* 0x000f620000201400 */
[----:B-1----:R-:W-:Y:S01]  /*1ca0*/  IDP.4A.S8.S8 R17, R17, R18, R21 ;  /* 0x0000001211117226 */ /* 0x002fe20000000615 */
[----:B---3--:R-:W-:-:S03]  /*1cb0*/  HFMA2.MMA R14, R25, R14, -RZ ;  /* 0x0000000e190e7235 */ /* 0x008fc600001000ff */
[----:B------:R-:W-:Y:S01]  /*1cc0*/  IDP.4A.S8.S8 R23, R26, R23, R17 ;  /* 0x000000171a177226 */ /* 0x000fe20000000611 */
[--C-:B------:R-:W-:Y:S02]  /*1cd0*/  HADD2.F32 R17, -RZ, R13.reuse.H0_H0 ;  /* 0x2000000dff117230 */ /* 0x100fe40000004100 */
[----:B------:R-:W-:Y:S01]  /*1ce0*/  HADD2.F32 R13, -RZ, R13.H1_H1 ;  /* 0x3000000dff0d7230 */ /* 0x000fe20000004100 */
[----:B------:R-:W-:Y:S02]  /*1cf0*/  FADD.FTZ R27, R10, R27 ;  /* 0x0000001b0a1b7221 */ /* 0x000fe40000010000 */
[----:B--2---:R-:W-:Y:S02]  /*1d00*/  IDP.4A.S8.S8 R16, R16, R19, R23 ;  /* 0x0000001310107226 */ /* 0x004fe40000000617 */
[----:B----4-:R-:W-:Y:S01]  /*1d10*/  FFMA.FTZ R10, R17, R24, R13 ;  /* 0x00000018110a7223 */ /* 0x010fe2000001000d */
[--C-:B------:R-:W-:Y:S02]  /*1d20*/  HADD2.F32 R13, -RZ, R14.reuse.H0_H0 ;  /* 0x2000000eff0d7230 */ /* 0x100fe40000004100 */
[----:B------:R-:W-:Y:S01]  /*1d30*/  HADD2.F32 R14, -RZ, R14.H1_H1 ;  /* 0x3000000eff0e7230 */ /* 0x000fe20000004100 */
[----:B------:R-:W1:Y:S04]  /*1d40*/  I2F R16, R16 ;  /* 0x0000001000107306 */ /* 0x000e680000201400 */
[----:B-----5:R-:W-:Y:S01]  /*1d50*/  FFMA.FTZ R13, R13, R12, R14 ;  /* 0x0000000c0d0d7223 */ /* 0x020fe2000001000e */
[----:B------:R-:W-:Y:S01]  /*1d60*/  IADD3 R14, R3, 0x4, RZ ;  /* 0x00000004030e7810 */ /* 0x000fe20007ffe0ff */
[----:B0-----:R-:W-:Y:S01]  /*1d70*/  HMUL2 R15, R20, R15 ;  /* 0x0000000f140f7232 */ /* 0x001fe20000000000 */
[----:B------:R-:W-:Y:S02]  /*1d80*/  BAR.SYNC.DEFER_BLOCKING 0x0 ;  /* 0x0000000000007b1d */ /* 0x000fe40000010000 */
[----:B------:R-:W-:-:S02]  /*1d90*/  ISETP.GE.AND P0, PT, R14, R63, PT ;  /* 0x0000003f0e00720c */ /* 0x000fc40003f06270 */
[--C-:B------:R-:W-:Y:S01]  /*1da0*/  HADD2.F32 R12, -RZ, R15.reuse.H0_H0 ;  /* 0x2000000fff0c7230 */ /* 0x100fe20000004100 */
[----:B------:R-:W-:Y:S01]  /*1db0*/  FADD.FTZ R10, R27, R10 ;  /* 0x0000000a1b0a7221 */ /* 0x000fe20000010000 */
[----:B------:R-:W-:-:S03]  /*1dc0*/  HADD2.F32 R15, -RZ, R15.H1_H1 ;  /* 0x3000000fff0f7230 */ /* 0x000fc60000004100 */
[----:B------:R-:W-:Y:S02]  /*1dd0*/  FADD.FTZ R10, R10, R13 ;  /* 0x0000000d0a0a7221 */ /* 0x000fe40000010000 */
[----:B-1----:R-:W-:-:S04]  /*1de0*/  FFMA.FTZ R15, R12, R16, R15 ;  /* 0x000000100c0f7223 */ /* 0x002fc8000001000f */
[----:B------:R-:W-:Y:S01]  /*1df0*/  FADD.FTZ R10, R10, R15 ;  /* 0x0000000f0a0a7221 */ /* 0x000fe20000010000 */
[----:B------:R-:W-:Y:S05]  /*1e00*/  @P0 BRA `(.L_x_634) ;  /* 0x0000071000000947 */ /* 0x000fea0003800000 */
[----:B------:R-:W-:Y:S02]  /*1e10*/  LEA.HI R12, R6, R30, RZ, 0x1d ;  /* 0x0000001e060c7211 */ /* 0x000fe400078fe8ff */
[----:B------:R-:W-:-:S03]  /*1e20*/  IADD3 R14, R28, 0x4, RZ ;  /* 0x000000041c0e7810 */ /* 0x000fc60007ffe0ff */
[----:B------:R-:W-:-:S04]  /*1e30*/  IMAD.WIDE R12, R12, R29, c[0x0][0x168] ;  /* 0x00005a000c0c7625 */ /* 0x000fc800078e021d */
[----:B------:R-:W-:Y:S01]  /*1e40*/  IMAD.WIDE.U32 R14, R14, R29, c[0x0][0x168] ;  /* 0x00005a000e0e7625 */ /* 0x000fe200078e001d */
[----:B------:R-:W-:-:S05]  /*1e50*/  IADD3 R12, P0, R56, R12, RZ ;  /* 0x0000000c380c7210 */ /* 0x000fca0007f1e0ff */
[----:B------:R-:W-:Y:S01]  /*1e60*/  IMAD.X R13, RZ, RZ, R13, P0 ;  /* 0x000000ffff0d7224 */ /* 0x000fe200000e060d */
[----:B------:R-:W2:Y:S04]  /*1e70*/  LDG.E.CONSTANT R15, [R14.64] ;  /* 0x0000000a0e0f7981 */ /* 0x000ea8000c1e9900 */
[----:B------:R-:W3:Y:S04]  /*1e80*/  LDG.E.CONSTANT R12, [R12.64+0x4] ;  /* 0x0000040a0c0c7981 */ /* 0x000ee8000c1e9900 */
[----:B---3--:R-:W-:Y:S04]  /*1e90*/  STS [R7.X4+0x24a0], R12 ;  /* 0x0024a00c07007388 */ /* 0x008fe80000004800 */
[----:B--2---:R-:W-:Y:S04]  /*1ea0*/  STS [R54+0x26a0], R15 ;  /* 0x0026a00f36007388 */ /* 0x004fe80000000800 */
[----:B------:R-:W-:Y:S06]  /*1eb0*/  BAR.SYNC.DEFER_BLOCKING 0x0 ;  /* 0x0000000000007b1d */ /* 0x000fec0000010000 */
[----:B------:R-:W-:Y:S04]  /*1ec0*/  LDS R21, [R5+0x80] ;  /* 0x0000800005157984 */ /* 0x000fe80000000800 */
[----:B------:R-:W0:Y:S04]  /*1ed0*/  LDS.128 R28, [R4] ;  /* 0x00000000041c7984 */ /* 0x000e280000000c00 */
[----:B------:R-:W-:Y:S04]  /*1ee0*/  LDS R23, [R5+0xa0] ;  /* 0x0000a00005177984 */ /* 0x000fe80000000800 */
[----:B------:R-:W1:Y:S04]  /*1ef0*/  LDS.128 R32, [R4+0x20] ;  /* 0x0000200004207984 */ /* 0x000e680000000c00 */
[----:B------:R-:W-:Y:S04]  /*1f00*/  LDS R20, [R5+0x84] ;  /* 0x0000840005147984 */ /* 0x000fe80000000800 */
[----:B------:R-:W2:Y:S04]  /*1f10*/  LDS.128 R16, [R4+0x10] ;  /* 0x0000100004107984 */ /* 0x000ea80000000c00 */
        /* <DEDUP_REMOVED lines=8> */
[----:B-1----:R-:W-:Y:S02]  /*1fa0*/  IDP.4A.S8.S8 R25, R23, R32, RZ ;  /* 0x0000002017197226 */ /* 0x002fe400000006ff */
[----:B--2---:R-:W-:Y:S02]  /*1fb0*/  IDP.4A.S8.S8 R16, R20, R16, R21 ;  /* 0x0000001014107226 */ /* 0x004fe40000000615 */
[----:B------:R-:W0:Y:S02]  /*1fc0*/  LDS.128 R20, [R4+0x30] ;  /* 0x0000300004147984 */ /* 0x000e240000000c00 */
[----:B---3--:R-:W-:-:S04]  /*1fd0*/  IDP.4A.S8.S8 R13, R13, R29, R16 ;  /* 0x0000001d0d0d7226 */ /* 0x008fc80000000610 */
[----:B----4-:R-:W-:Y:S02]  /*1fe0*/  IDP.4A.S8.S8 R17, R12, R17, R13 ;  /* 0x000000110c117226 */ /* 0x010fe4000000060d */
[----:B0-----:R-:W-:Y:S02]  /*1ff0*/  IDP.4A.S8.S8 R14, R14, R20, R25 ;  /* 0x000000140e0e7226 */ /* 0x001fe40000000619 */
[----:B------:R-:W0:Y:S02]  /*2000*/  LDS R20, [R5+0xac] ;  /* 0x0000ac0005147984 */ /* 0x000e240000000800 */
[----:B------:R-:W-:Y:S02]  /*2010*/  IDP.4A.S8.S8 R16, R15, R33, R14 ;  /* 0x000000210f107226 */ /* 0x000fe4000000060e */
[----:B------:R-:W1:Y:S04]  /*2020*/  LDS R25, [R5+0x90] ;  /* 0x0000900005197984 */ /* 0x000e680000000800 */
[----:B------:R-:W2:Y:S01]  /*2030*/  LDS.128 R12, [R4+0x40] ;  /* 0x00004000040c7984 */ /* 0x000ea20000000c00 */
[----:B0-----:R-:W-:-:S03]  /*2040*/  IDP.4A.S8.S8 R21, R20, R21, R16 ;  /* 0x0000001514157226 */ /* 0x001fc60000000610 */
[----:B------:R-:W-:Y:S01]  /*2050*/  LDS R16, [R5+0xc4] ;  /* 0x0000c40005107984 */ /* 0x000fe20000000800 */
[----:B-1----:R-:W-:Y:S02]  /*2060*/  IDP.4A.S8.S8 R17, R25, R30, R17 ;  /* 0x0000001e19117226 */ /* 0x002fe40000000611 */
[----:B------:R-:W-:Y:S01]  /*2070*/  IDP.4A.S8.S8 R21, R24, R34, R21 ;  /* 0x0000002218157226 */ /* 0x000fe20000000615 */
[----:B------:R-:W-:Y:S01]  /*2080*/  LDS R20, [R5+0xc8] ;  /* 0x0000c80005147984 */ /* 0x000fe20000000800 */
[----:B--2---:R-:W-:-:S03]  /*2090*/  IDP.4A.S8.S8 R29, R27, R12, RZ ;  /* 0x0000000c1b1d7226 */ /* 0x004fc600000006ff */
[----:B------:R-:W0:Y:S04]  /*20a0*/  LDS.128 R24, [R4+0x50] ;  /* 0x0000500004187984 */ /* 0x000e280000000c00 */
[----:B------:R-:W1:Y:S01]  /*20b0*/  LDS R12, [R5+0x94] ;  /* 0x00009400050c7984 */ /* 0x000e620000000800 */
[----:B0-----:R-:W-:-:S03]  /*20c0*/  IDP.4A.S8.S8 R16, R16, R24, R29 ;  /* 0x0000001810107226 */ /* 0x001fc6000000061d */
[----:B------:R-:W0:Y:S01]  /*20d0*/  LDS R24, [R5+0xcc] ;  /* 0x0000cc0005187984 */ /* 0x000e220000000800 */
[----:B-1----:R-:W-:-:S03]  /*20e0*/  IDP.4A.S8.S8 R12, R12, R18, R17 ;  /* 0x000000120c0c7226 */ /* 0x002fc60000000611 */
[----:B------:R-:W1:Y:S01]  /*20f0*/  LDS R18, [R5+0xb4] ;  /* 0x0000b40005127984 */ /* 0x000e620000000800 */
[----:B------:R-:W-:-:S03]  /*2100*/  IDP.4A.S8.S8 R20, R20, R13, R16 ;  /* 0x0000000d14147226 */ /* 0x000fc60000000610 */
[----:B------:R-:W2:Y:S04]  /*2110*/  LDS R17, [R5+0x98] ;  /* 0x0000980005117984 */ /* 0x000ea80000000800 */
[----:B------:R-:W3:Y:S04]  /*2120*/  LDS R16, [R5+0xb8] ;  /* 0x0000b80005107984 */ /* 0x000ee80000000800 */
[----:B------:R-:W4:Y:S01]  /*2130*/  LDS R13, [R5+0xd4] ;  /* 0x0000d400050d7984 */ /* 0x000f220000000800 */
[----:B0-----:R-:W-:-:S03]  /*2140*/  IDP.4A.S8.S8 R25, R24, R25, R20 ;  /* 0x0000001918197226 */ /* 0x001fc60000000614 */
[----:B------:R-:W-:Y:S01]  /*2150*/  LDS R20, [R5+0xdc] ;  /* 0x0000dc0005147984 */ /* 0x000fe20000000800 */
[----:B-1----:R-:W-:Y:S02]  /*2160*/  IDP.4A.S8.S8 R18, R18, R22, R21 ;  /* 0x0000001612127226 */ /* 0x002fe40000000615 */
[----:B------:R-:W-:Y:S01]  /*2170*/  IDP.4A.S8.S8 R14, R28, R14, R25 ;  /* 0x0000000e1c0e7226 */ /* 0x000fe20000000619 */
[----:B------:R-:W-:Y:S01]  /*2180*/  LDS R21, [R5+0xe8] ;  /* 0x0000e80005157984 */ /* 0x000fe20000000800 */
[----:B--2---:R-:W-:-:S03]  /*2190*/  IDP.4A.S8.S8 R12, R17, R31, R12 ;  /* 0x0000001f110c7226 */ /* 0x004fc6000000060c */
[----:B------:R-:W-:Y:S01]  /*21a0*/  LDS R17, [R5+0xe0] ;  /* 0x0000e00005117984 */ /* 0x000fe20000000800 */
[----:B---3--:R-:W-:-:S03]  /*21b0*/  IDP.4A.S8.S8 R16, R16, R35, R18 ;  /* 0x0000002310107226 */ /* 0x008fc60000000612 */
[----:B------:R-:W0:Y:S01]  /*21c0*/  LDS.128 R28, [R4+0x60] ;  /* 0x00006000041c7984 */ /* 0x000e220000000c00 */
[----:B----4-:R-:W-:-:S03]  /*21d0*/  IDP.4A.S8.S8 R14, R13, R26, R14 ;  /* 0x0000001a0d0e7226 */ /* 0x010fc6000000060e */
[----:B------:R-:W1:Y:S04]  /*21e0*/  LDS R13, [R5+0xd8] ;  /* 0x0000d800050d7984 */ /* 0x000e680000000800 */
[----:B------:R-:W-:Y:S04]  /*21f0*/  LDS R18, [R5+0xe4] ;  /* 0x0000e40005127984 */ /* 0x000fe80000000800 */
[----:B------:R-:W2:Y:S04]  /*2200*/  LDS.128 R32, [R4+0x70] ;  /* 0x0000700004207984 */ /* 0x000ea80000000c00 */
[----:B------:R-:W-:Y:S04]  /*2210*/  LDS R24, [R5+0xf4] ;  /* 0x0000f40005187984 */ /* 0x000fe80000000800 */
[----:B------:R-:W-:Y:S01]  /*2220*/  LDS R22, [R53.X4+0x2094] ;  /* 0x0020940035167984 */ /* 0x000fe20000004800 */
[----:B0-----:R-:W-:-:S02]  /*2230*/  IDP.4A.S8.S8 R17, R17, R28, RZ ;  /* 0x0000001c11117226 */ /* 0x001fc400000006ff */
[----:B-1----:R-:W-:Y:S02]  /*2240*/  IDP.4A.S8.S8 R14, R13, R15, R14 ;  /* 0x0000000f0d0e7226 */ /* 0x002fe4000000060e */
[----:B------:R-:W0:Y:S04]  /*2250*/  LDS R13, [R5+0x9c] ;  /* 0x00009c00050d7984 */ /* 0x000e280000000800 */
[----:B------:R-:W1:Y:S01]  /*2260*/  LDS R15, [R5+0xbc] ;  /* 0x0000bc00050f7984 */ /* 0x000e620000000800 */
[----:B--2---:R-:W-:-:S03]  /*2270*/  IDP.4A.S8.S8 R32, R18, R32, R17 ;  /* 0x0000002012207226 */ /* 0x004fc60000000611 */
[----:B------:R-:W2:Y:S04]  /*2280*/  LDS R18, [R5+0xec] ;  /* 0x0000ec0005127984 */ /* 0x000ea80000000800 */
[----:B------:R-:W3:Y:S01]  /*2290*/  LDS R17, [R5+0xf0] ;  /* 0x0000f00005117984 */ /* 0x000ee20000000800 */
[----:B------:R-:W-:Y:S02]  /*22a0*/  IDP.4A.S8.S8 R21, R21, R29, R32 ;  /* 0x0000001d15157226 */ /* 0x000fe40000000620 */
[----:B------:R-:W-:Y:S02]  /*22b0*/  IDP.4A.S8.S8 R27, R20, R27, R14 ;  /* 0x0000001b141b7226 */ /* 0x000fe4000000060e */
[----:B------:R-:W4:Y:S01]  /*22c0*/  LDS R20, [R5+0xf8] ;  /* 0x0000f80005147984 */ /* 0x000f220000000800 */
[----:B0-----:R-:W-:-:S02]  /*22d0*/  IDP.4A.S8.S8 R19, R13, R19, R12 ;  /* 0x000000130d137226 */ /* 0x001fc4000000060c */
[----:B-1----:R-:W-:Y:S02]  /*22e0*/  IDP.4A.S8.S8 R23, R15, R23, R16 ;  /* 0x000000170f177226 */ /* 0x002fe40000000610 */
[----:B------:R-:W-:Y:S01]  /*22f0*/  LDS.128 R12, [R2.X16+0x26a0] ;  /* 0x0026a000020c7984 */ /* 0x000fe2000000cc00 */
[----:B--2---:R-:W-:-:S03]  /*2300*/  IDP.4A.S8.S8 R18, R18, R33, R21 ;  /* 0x0000002112127226 */ /* 0x004fc60000000615 */
[----:B------:R-:W0:Y:S01]  /*2310*/  LDS R21, [R53.X4+0x2090] ;  /* 0x0020900035157984 */ /* 0x000e220000004800 */
[----:B---3--:R-:W-:-:S03]  /*2320*/  IDP.4A.S8.S8 R25, R17, R30, R18 ;  /* 0x0000001e11197226 */ /* 0x008fc60000000612 */
[----:B------:R-:W1:Y:S04]  /*2330*/  LDS R18, [R5+0xfc] ;  /* 0x0000fc0005127984 */ /* 0x000e680000000800 */
[----:B------:R-:W2:Y:S04]  /*2340*/  LDS R17, [R53.X4+0x2098] ;  /* 0x0020980035117984 */ /* 0x000ea80000004800 */
[----:B------:R-:W3:Y:S01]  /*2350*/  LDS R16, [R53.X4+0x209c] ;  /* 0x00209c0035107984 */ /* 0x000ee20000004800 */
[----:B------:R-:W5:Y:S01]  /*2360*/  I2F R19, R19 ;  /* 0x0000001300137306 */ /* 0x000f620000201400 */
[----:B------:R-:W-:-:S04]  /*2370*/  IDP.4A.S8.S8 R24, R24, R34, R25 ;  /* 0x0000002218187226 */ /* 0x000fc80000000619 */
[----:B----4-:R-:W-:-:S03]  /*2380*/  IDP.4A.S8.S8 R24, R20, R31, R24 ;  /* 0x0000001f14187226 */ /* 0x010fc60000000618 */
[----:B------:R-:W4:Y:S08]  /*2390*/  I2F R23, R23 ;  /* 0x0000001700177306 */ /* 0x000f300000201400 */
[----:B------:R-:W2:Y:S01]  /*23a0*/  I2F R27, R27 ;  /* 0x0000001b001b7306 */ /* 0x000ea20000201400 */
[----:B0-----:R-:W-:Y:S01]  /*23b0*/  HFMA2.MMA R12, R21, R12, -RZ ;  /* 0x0000000c150c7235 */ /* 0x001fe200001000ff */
[----:B------:R-:W-:Y:S01]  /*23c0*/  HMUL2 R22, R22, R13 ;  /* 0x0000000d16167232 */ /* 0x000fe20000000000 */
[----:B-1----:R-:W-:Y:S01]  /*23d0*/  IDP.4A.S8.S8 R18, R18, R35, R24 ;  /* 0x0000002312127226 */ /* 0x002fe20000000618 */
[----:B--2---:R-:W-:-:S07]  /*23e0*/  HFMA2.MMA R14, R17, R14, -RZ ;  /* 0x0000000e110e7235 */ /* 0x004fce00001000ff */
[--C-:B------:R-:W-:Y:S02]  /*23f0*/  HADD2.F32 R20, -RZ, R12.reuse.H0_H0 ;  /* 0x2000000cff147230 */ /* 0x100fe40000004100 */
[----:B------:R-:W-:Y:S01]  /*2400*/  HADD2.F32 R12, -RZ, R12.H1_H1 ;  /* 0x3000000cff0c7230 */ /* 0x000fe20000004100 */
[----:B------:R-:W0:Y:S04]  /*2410*/  I2F R18, R18 ;  /* 0x0000001200127306 */ /* 0x000e280000201400 */
[----:B-----5:R-:W-:Y:S01]  /*2420*/  FFMA.FTZ R13, R20, R19, R12 ;  /* 0x00000013140d7223 */ /* 0x020fe2000001000c */
[--C-:B------:R-:W-:Y:S02]  /*2430*/  HADD2.F32 R12, -RZ, R22.reuse.H0_H0 ;  /* 0x20000016ff0c7230 */ /* 0x100fe40000004100 */
[----:B------:R-:W-:Y:S01]  /*2440*/  HADD2.F32 R22, -RZ, R22.H1_H1 ;  /* 0x30000016ff167230 */ /* 0x000fe20000004100 */
[----:B------:R-:W-:Y:S01]  /*2450*/  FADD.FTZ R13, R10, R13 ;  /* 0x0000000d0a0d7221 */ /* 0x000fe20000010000 */
[----:B---3--:R-:W-:-:S02]  /*2460*/  HMUL2 R15, R16, R15 ;  /* 0x0000000f100f7232 */ /* 0x008fc40000000000 */
[--C-:B------:R-:W-:Y:S01]  /*2470*/  HADD2.F32 R10, -RZ, R14.reuse.H0_H0 ;  /* 0x2000000eff0a7230 */ /* 0x100fe20000004100 */
[----:B----4-:R-:W-:Y:S01]  /*2480*/  FFMA.FTZ R12, R12, R23, R22 ;  /* 0x000000170c0c7223 */ /* 0x010fe20000010016 */
[----:B------:R-:W-:Y:S02]  /*2490*/  HADD2.F32 R14, -RZ, R14.H1_H1 ;  /* 0x3000000eff0e7230 */ /* 0x000fe40000004100 */
[--C-:B------:R-:W-:Y:S01]  /*24a0*/  HADD2.F32 R16, -RZ, R15.reuse.H0_H0 ;  /* 0x2000000fff107230 */ /* 0x100fe20000004100 */
[----:B------:R-:W-:Y:S01]  /*24b0*/  FADD.FTZ R12, R13, R12 ;  /* 0x0000000c0d0c7221 */ /* 0x000fe20000010000 */
[----:B------:R-:W-:Y:S01]  /*24c0*/  HADD2.F32 R15, -RZ, R15.H1_H1 ;  /* 0x3000000fff0f7230 */ /* 0x000fe20000004100 */
[----:B------:R-:W-:-:S04]  /*24d0*/  FFMA.FTZ R27, R10, R27, R14 ;  /* 0x0000001b0a1b7223 */ /* 0x000fc8000001000e */
[----:B0-----:R-:W-:Y:S02]  /*24e0*/  FFMA.FTZ R15, R16, R18, R15 ;  /* 0x00000012100f7223 */ /* 0x001fe4000001000f */
[----:B------:R-:W-:-:S04]  /*24f0*/  FADD.FTZ R12, R12, R27 ;  /* 0x0000001b0c0c7221 */ /* 0x000fc80000010000 */
[----:B------:R-:W-:Y:S01]  /*2500*/  FADD.FTZ R10, R12, R15 ;  /* 0x0000000f0c0a7221 */ /* 0x000fe20000010000 */
[----:B------:R-:W-:Y:S06]  /*2510*/  BAR.SYNC.DEFER_BLOCKING 0x0 ;  /* 0x0000000000007b1d */ /* 0x000fec0000010000 */
.L_x_634:
[----:B0-----:R-:W-:-:S04]  /*2520*/  IADD3 R3, R3, 0x8, RZ ;  /* 0x0000000803037810 */ /* 0x001fc80007ffe0ff */
[----:B------:R-:W-:-:S13]  /*2530*/  ISETP.GE.AND P0, PT, R3, R63, PT ;  /* 0x0000003f0300720c */ /* 0x000fda0003f06270 */
[----:B------:R-:W-:Y:S01]  /*2540*/  @P0 CALL.REL.NOINC `(.L_x_633) ;  /* 0x0000001000000944 */ /* 0x000fe20003c00000 */
[----:B------:R-:W-:Y:S05]  /*2550*/  BRA `(.L_x_635) ;  /* 0xffffe0d000007947 */ /* 0x000fea000383ffff */
.L_x_633:
        /* <DEDUP_REMOVED lines=16> */
.L_x_636:
        /* <DEDUP_REMOVED lines=10> */
.L_x_1331:


//--------------------- .text._Z12mul_mat_q5_1IN3c108BFloat16ELb0EEvPKvS3_PT_iiiii --------------------------
	.section	.text._Z12mul_mat_q5_1IN3c108BFloat16ELb0EEvPKvS3_PT_iiiii,"ax",@progbits
	.sectioninfo	@"SHI_REGISTERS=48"
	.align	128
.text._Z12mul_mat_q5_1IN3c108BFloat16ELb0EEvPKvS3_PT_iiiii:
        .type           _Z12mul_mat_q5_1IN3c108BFloat16ELb0EEvPKvS3_PT_iiiii,@function
        .size           _Z12mul_mat_q5_1IN3c108BFloat16ELb0EEvPKvS3_PT_iiiii,(.L_x_1332 - _Z12mul_mat_q5_1IN3c108BFloat16ELb0EEvPKvS3_PT_iiiii)
        .other          _Z12mul_mat_q5_1IN3c108BFloat16ELb0EEvPKvS3_PT_iiiii,@"STO_CUDA_ENTRY STV_DEFAULT"
_Z12mul_mat_q5_1IN3c108BFloat16ELb0EEvPKvS3_PT_iiiii:
        /* <DEDUP_REMOVED lines=13> */
[----:B------:R-:W-:Y:S01]  /*00d0*/  UIADD3 UR6, UR8, -0x1, URZ ;  /* 0xffffffff08067890 */ /* 0x000fe2000fffe03f */
[----:B------:R-:W-:Y:S01]  /*00e0*/  HFMA2.MMA R44, -RZ, RZ, 0, 0 ;  /* 0x00000000ff2c7435 */ /* 0x000fe200000001ff */
[----:B------:R-:W-:Y:S01]  /*00f0*/  USHF.R.S32.HI UR4, URZ, 0x1f, UR9 ;  /* 0x0000001f3f047899 */ /* 0x000fe20008011409 */
[----:B------:R-:W3:Y:S03]  /*0100*/  S2R R9, SR_CTAID.Y ;  /* 0x0000000000097919 */ /* 0x000ee60000002600 */
[----:B------:R-:W-:-:S04]  /*0110*/  ULEA.HI UR4, UR4, UR9, URZ, 0x5 ;  /* 0x0000000904047291 */ /* 0x000fc8000f8f283f */
[----:B------:R-:W-:Y:S01]  /*0120*/  USHF.R.S32.HI UR5, URZ, 0x5, UR4 ;  /* 0x000000053f057899 */ /* 0x000fe20008011404 */
[--C-:B0-----:R-:W-:Y:S01]  /*0130*/  SHF.R.S32.HI R5, RZ, 0x1f, R0.reuse ;  /* 0x0000001fff057819 */ /* 0x101fe20000011400 */
[----:B-1----:R-:W-:Y:S01]  /*0140*/  USHF.L.U32 UR4, UR7, 0x5, URZ ;  /* 0x0000000507047899 */ /* 0x002fe2000800063f */
[----:B------:R-:W-:Y:S01]  /*0150*/  SHF.R.U32.HI R4, RZ, 0x2, R0 ;  /* 0x00000002ff047819 */ /* 0x000fe20000011600 */
[----:B------:R-:W-:Y:S01]  /*0160*/  IMAD.SHL.U32 R34, R0, 0x4, RZ ;  /* 0x0000000400227824 */ /* 0x000fe200078e00ff */
[----:B------:R-:W-:Y:S01]  /*0170*/  LEA.HI R8, R5, R0, RZ, 0x3 ;  /* 0x0000000005087211 */ /* 0x000fe200078f18ff */
[----:B--2---:R-:W-:Y:S01]  /*0180*/  IMAD.SHL.U32 R3, R2, 0x4, RZ ;  /* 0x0000000402037824 */ /* 0x004fe200078e00ff */
[----:B------:R-:W-:Y:S01]  /*0190*/  LOP3.LUT R4, R4, 0x3, RZ, 0xc0, !PT ;  /* 0x0000000304047812 */ /* 0x000fe200078ec0ff */
[----:B------:R-:W-:Y:S01]  /*01a0*/  IMAD R32, R43, R2, RZ ;  /* 0x000000022b207224 */ /* 0x000fe200078e02ff */
[----:B------:R-:W-:Y:S01]  /*01b0*/  LOP3.LUT R37, R8, 0xfffffff8, RZ, 0xc0, !PT ;  /* 0xfffffff808257812 */ /* 0x000fe200078ec0ff */
[----:B------:R-:W-:Y:S01]  /*01c0*/  IMAD.SHL.U32 R31, R0, 0x2, RZ ;  /* 0x00000002001f7824 */ /* 0x000fe200078e00ff */
[----:B------:R-:W-:Y:S01]  /*01d0*/  LEA.HI.SX32 R30, R8, R3, 0x1d ;  /* 0x00000003081e7211 */ /* 0x000fe200078feaff */
[C---:B---3--:R-:W-:Y:S01]  /*01e0*/  IMAD R4, R9.reuse, 0x4, R4 ;  /* 0x0000000409047824 */ /* 0x048fe200078e0204 */
[----:B------:R-:W-:Y:S01]  /*01f0*/  LOP3.LUT R36, R0, 0x3, RZ, 0xc0, !PT ;  /* 0x0000000300247812 */ /* 0x000fe200078ec0ff */
[----:B------:R-:W-:Y:S01]  /*0200*/  IMAD R9, R9, 0x4, R2 ;  /* 0x0000000409097824 */ /* 0x000fe200078e0202 */
[----:B------:R-:W-:Y:S01]  /*0210*/  IADD3 R6, R30, 0x10, RZ ;  /* 0x000000101e067810 */ /* 0x000fe20007ffe0ff */
[----:B------:R-:W-:Y:S01]  /*0220*/  IMAD.IADD R37, R0, 0x1, -R37 ;  /* 0x0000000100257824 */ /* 0x000fe200078e0a25 */
[----:B------:R-:W-:Y:S01]  /*0230*/  IMNMX R3, R4, UR6, PT ;  /* 0x0000000604037c17 */ /* 0x000fe2000b800200 */
[----:B------:R-:W-:Y:S01]  /*0240*/  IMAD R25, R0, 0x104, RZ ;  /* 0x0000010400197824 */ /* 0x000fe200078e02ff */
[----:B------:R-:W-:Y:S01]  /*0250*/  SHF.R.S32.HI R7, RZ, 0x1f, R6 ;  /* 0x0000001fff077819 */ /* 0x000fe20000011406 */
[----:B------:R-:W-:Y:S01]  /*0260*/  IMAD.SHL.U32 R4, R43, 0x4, RZ ;  /* 0x000000042b047824 */ /* 0x000fe200078e00ff */
[----:B------:R-:W-:Y:S01]  /*0270*/  IMNMX.U32 R38, R9, UR6, PT ;  /* 0x0000000609267c17 */ /* 0x000fe2000b800000 */
[----:B------:R-:W-:Y:S01]  /*0280*/  IMAD R36, R3, UR5, R36 ;  /* 0x0000000503247c24 */ /* 0x000fe2000f8e0224 */
[----:B------:R-:W-:Y:S01]  /*0290*/  LEA.HI R10, R7, R6, RZ, 0x2 ;  /* 0x00000006070a7211 */ /* 0x000fe200078f10ff */
[----:B------:R-:W-:Y:S01]  /*02a0*/  IMAD.MOV.U32 R3, RZ, RZ, RZ ;  /* 0x000000ffff037224 */ /* 0x000fe200078e00ff */
[----:B------:R-:W-:Y:S01]  /*02b0*/  LEA.HI R6, R5, R0, RZ, 0x2 ;  /* 0x0000000005067211 */ /* 0x000fe200078f10ff */
[----:B------:R-:W-:Y:S01]  /*02c0*/  IMAD R31, R2, 0x41, R31 ;  /* 0x00000041021f7824 */ /* 0x000fe200078e021f */
[----:B------:R-:W-:Y:S01]  /*02d0*/  SHF.R.S32.HI R5, RZ, 0x1f, R30 ;  /* 0x0000001fff057819 */ /* 0x000fe2000001141e */
[----:B------:R-:W-:Y:S01]  /*02e0*/  IMAD R42, R43, UR4, RZ ;  /* 0x000000042b2a7c24 */ /* 0x000fe2000f8e02ff */
[----:B------:R-:W-:Y:S01]  /*02f0*/  LEA.HI R11, R10, R37, RZ, 0x1e ;  /* 0x000000250a0b7211 */ /* 0x000fe200078ff0ff */
[----:B------:R-:W-:Y:S01]  /*0300*/  IMAD R38, R38, UR5, RZ ;  /* 0x0000000526267c24 */ /* 0x000fe2000f8e02ff */
[----:B------:R-:W-:-:S02]  /*0310*/  LEA.HI R8, R5, R30, RZ, 0x2 ;  /* 0x0000001e05087211 */ /* 0x000fc400078f10ff */
[----:B------:R-:W-:Y:S02]  /*0320*/  LOP3.LUT R9, R6, 0xfffffffc, RZ, 0xc0, !PT ;  /* 0xfffffffc06097812 */ /* 0x000fe400078ec0ff */
[----:B------:R-:W-:Y:S02]  /*0330*/  LEA.HI R29, R8, R37, RZ, 0x1e ;  /* 0x00000025081d7211 */ /* 0x000fe400078ff0ff */
[----:B------:R-:W-:Y:S01]  /*0340*/  SHF.R.S32.HI R41, RZ, 0x2, R6 ;  /* 0x00000002ff297819 */ /* 0x000fe20000011406 */
[C---:B------:R-:W-:Y:S01]  /*0350*/  IMAD R6, R30.reuse, 0x8, R11 ;  /* 0x000000081e067824 */ /* 0x040fe200078e020b */
[----:B------:R-:W-:Y:S01]  /*0360*/  IADD3 R40, -R9, R0, RZ ;  /* 0x0000000009287210 */ /* 0x000fe20007ffe1ff */
[----:B------:R-:W-:Y:S01]  /*0370*/  IMAD R29, R30, 0x8, R29 ;  /* 0x000000081e1d7824 */ /* 0x000fe200078e021d */
[----:B------:R-:W-:Y:S01]  /*0380*/  SHF.L.U32 R27, R2, 0x5, RZ ;  /* 0x00000005021b7819 */ /* 0x000fe200000006ff */
[C---:B------:R-:W-:Y:S01]  /*0390*/  IMAD R30, R43.reuse, R30, RZ ;  /* 0x0000001e2b1e7224 */ /* 0x040fe200078e02ff */
[----:B------:R-:W-:Y:S01]  /*03a0*/  LOP3.LUT R35, R34, 0x1c, RZ, 0xc0, !PT ;  /* 0x0000001c22237812 */ /* 0x000fe200078ec0ff */
[----:B------:R-:W-:Y:S01]  /*03b0*/  IMAD R33, R0, 0x8, R41 ;  /* 0x0000000800217824 */ /* 0x000fe200078e0229 */
[----:B------:R-:W-:Y:S01]  /*03c0*/  LEA R26, R2, 0x24a0, 0x7 ;  /* 0x000024a0021a7811 */ /* 0x000fe200078e38ff */
[----:B------:R-:W-:Y:S01]  /*03d0*/  IMAD.SHL.U32 R39, R40, 0x4, RZ ;  /* 0x0000000428277824 */ /* 0x000fe200078e00ff */
[----:B------:R-:W-:Y:S01]  /*03e0*/  IADD3 R7, R0, 0x20, RZ ;  /* 0x0000002000077810 */ /* 0x000fe20007ffe0ff */
[----:B------:R-:W-:Y:S01]  /*03f0*/  IMAD R28, R43, 0x10, R30 ;  /* 0x000000102b1c7824 */ /* 0x000fe200078e021e */
[----:B------:R-:W-:-:S02]  /*0400*/  LOP3.LUT R34, R34, 0x3c, RZ, 0xc0, !PT ;  /* 0x0000003c22227812 */ /* 0x000fc400078ec0ff */
[----:B------:R-:W-:Y:S02]  /*0410*/  LOP3.LUT R27, R27, 0xffffffe0, R0, 0xe2, !PT ;  /* 0xffffffe01b1b7812 */ /* 0x000fe400078ee200 */
[----:B------:R-:W-:Y:S02]  /*0420*/  SHF.R.S32.HI R5, RZ, 0x1f, R32 ;  /* 0x0000001fff057819 */ /* 0x000fe40000011420 */
[----:B------:R-:W-:Y:S02]  /*0430*/  SHF.R.S32.HI R24, RZ, 0x1f, R41 ;  /* 0x0000001fff187819 */ /* 0x000fe40000011429 */
.L_x_639:
[----:B0-----:R-:W-:Y:S01]  /*0440*/  IADD3 R16, P0, R42, R3, RZ ;  /* 0x000000032a107210 */ /* 0x001fe20007f1e0ff */
[----:B------:R-:W-:Y:S01]  /*0450*/  IMAD.MOV.U32 R17, RZ, RZ, 0x18 ;  /* 0x00000018ff117424 */ /* 0x000fe200078e00ff */
[----:B------:R-:W-:-:S04]  /*0460*/  SHF.R.S32.HI R9, RZ, 0x1f, R3 ;  /* 0x0000001fff097819 */ /* 0x000fc80000011403 */
[----:B------:R-:W-:Y:S02]  /*0470*/  LEA.HI.X.SX32 R22, R42, R9, 0x1, P0 ;  /* 0x000000092a167211 */ /* 0x000fe400000f0eff */
[----:B------:R-:W-:-:S04]  /*0480*/  IADD3 R12, P0, P1, R32, R16, R41 ;  /* 0x00000010200c7210 */ /* 0x000fc8000791e029 */
[----:B------:R-:W-:Y:S01]  /*0490*/  IADD3.X R8, R5, R22, R24, P0, P1 ;  /* 0x0000001605087210 */ /* 0x000fe200007e2418 */
[----:B------:R-:W-:-:S04]  /*04a0*/  IMAD.WIDE.U32 R12, R12, R17, c[0x0][0x160] ;  /* 0x000058000c0c7625 */ /* 0x000fc800078e0011 */
[----:B------:R-:W-:-:S05]  /*04b0*/  IMAD R9, R8, 0x18, RZ ;  /* 0x0000001808097824 */ /* 0x000fca00078e02ff */
[----:B------:R-:W-:-:S05]  /*04c0*/  IADD3 R13, R13, R9, RZ ;  /* 0x000000090d0d7210 */ /* 0x000fca0007ffe0ff */
[----:B------:R-:W2:Y:S01]  /*04d0*/  LDG.E.CONSTANT R20, [R12.64+0x4] ;  /* 0x0000040a0c147981 */ /* 0x000ea2000c1e9900 */
[----:B------:R-:W-:-:S05]  /*04e0*/  IMAD.WIDE R8, R40, 0x4, R12 ;  /* 0x0000000428087825 */ /* 0x000fca00078e020c */
[----:B------:R-:W3:Y:S01]  /*04f0*/  LDG.E.CONSTANT R21, [R8.64+0x8] ;  /* 0x0000080a08157981 */ /* 0x000ee2000c1e9900 */
[----:B------:R-:W-:-:S05]  /*0500*/  IMAD.WIDE R14, R4, 0x18, R12 ;  /* 0x00000018040e7825 */ /* 0x000fca00078e020c */
[----:B------:R0:W4:Y:S01]  /*0510*/  LDG.E.CONSTANT R18, [R14.64+0x4] ;  /* 0x0000040a0e127981 */ /* 0x000122000c1e9900 */
[----:B------:R-:W-:-:S05]  /*0520*/  IMAD.WIDE R10, R4, 0x18, R8 ;  /* 0x00000018040a7825 */ /* 0x000fca00078e0208 */
[----:B------:R1:W5:Y:S01]  /*0530*/  LDG.E.CONSTANT R19, [R10.64+0x8] ;  /* 0x0000080a0a137981 */ /* 0x000362000c1e9900 */
[----:B0-----:R-:W-:-:S04]  /*0540*/  IMAD.WIDE R14, R4, 0x18, R14 ;  /* 0x00000018040e7825 */ /* 0x001fc800078e020e */
[----:B-1----:R-:W-:Y:S01]  /*0550*/  IMAD.WIDE R10, R4, 0x18, R10 ;  /* 0x00000018040a7825 */ /* 0x002fe200078e020a */
[----:B--2---:R-:W-:-:S04]  /*0560*/  SHF.R.S32.HI R20, RZ, R39, R20 ;  /* 0x00000027ff147219 */ /* 0x004fc80000011414 */
[----:B------:R-:W-:Y:S01]  /*0570*/  SHF.R.U32.HI R45, RZ, 0xc, R20 ;  /* 0x0000000cff2d7819 */ /* 0x000fe20000011614 */
[C---:B------:R-:W-:Y:S01]  /*0580*/  IMAD.SHL.U32 R23, R20.reuse, 0x10, RZ ;  /* 0x0000001014177824 */ /* 0x040fe200078e00ff */
[--C-:B---3--:R-:W-:Y:S01]  /*0590*/  SHF.R.U32.HI R12, RZ, 0x4, R21.reuse ;  /* 0x00000004ff0c7819 */ /* 0x108fe20000011615 */
[C---:B------:R-:W-:Y:S01]  /*05a0*/  IMAD.SHL.U32 R8, R20.reuse, 0x800, RZ ;  /* 0x0000080014087824 */ /* 0x040fe200078e00ff */
[----:B------:R-:W-:Y:S01]  /*05b0*/  LOP3.LUT R45, R45, 0x10, RZ, 0xc0, !PT ;  /* 0x000000102d2d7812 */ /* 0x000fe200078ec0ff */
[----:B------:R-:W-:Y:S01]  /*05c0*/  IMAD.SHL.U32 R13, R20, 0x40000, RZ ;  /* 0x00040000140d7824 */ /* 0x000fe200078e00ff */
[----:B------:R-:W-:Y:S02]  /*05d0*/  LOP3.LUT R23, R23, 0x10, RZ, 0xc0, !PT ;  /* 0x0000001017177812 */ /* 0x000fe400078ec0ff */
[----:B------:R-:W-:Y:S02]  /*05e0*/  LOP3.LUT R9, R45, 0xf0f0f0f, R12, 0xf8, !PT ;  /* 0x0f0f0f0f2d097812 */ /* 0x000fe400078ef80c */
[----:B------:R-:W-:-:S02]  /*05f0*/  LOP3.LUT R23, R23, 0xf0f0f0f, R21, 0xf8, !PT ;  /* 0x0f0f0f0f17177812 */ /* 0x000fc400078ef815 */
[----:B------:R-:W-:Y:S02]  /*0600*/  SHF.R.U32.HI R12, RZ, 0x5, R20 ;  /* 0x00000005ff0c7819 */ /* 0x000fe40000011614 */
[----:B------:R-:W-:Y:S02]  /*0610*/  LOP3.LUT R8, R23, 0x1000, R8, 0xf8, !PT ;  /* 0x0000100017087812 */ /* 0x000fe400078ef808 */
[----:B------:R-:W-:Y:S02]  /*0620*/  LOP3.LUT R9, R9, 0x1000, R12, 0xf8, !PT ;  /* 0x0000100009097812 */ /* 0x000fe400078ef80c */
[----:B------:R-:W-:Y:S02]  /*0630*/  LOP3.LUT R12, R8, 0x100000, R13, 0xf8, !PT ;  /* 0x00100000080c7812 */ /* 0x000fe400078ef80d */
[----:B------:R0:W2:Y:S01]  /*0640*/  LDG.E.CONSTANT R8, [R14.64+0x4] ;  /* 0x0000040a0e087981 */ /* 0x0000a2000c1e9900 */
[----:B------:R-:W-:Y:S01]  /*0650*/  IMAD.SHL.U32 R13, R20, 0x4, RZ ;  /* 0x00000004140d7824 */ /* 0x000fe200078e00ff */
[----:B----4-:R-:W-:-:S04]  /*0660*/  SHF.R.S32.HI R18, RZ, R39, R18 ;  /* 0x00000027ff127219 */ /* 0x010fc80000011412 */
[----:B------:R-:W-:Y:S02]  /*0670*/  LOP3.LUT R9, R9, 0x100000, R13, 0xf8, !PT ;  /* 0x0010000009097812 */ /* 0x000fe400078ef80d */
[C---:B------:R-:W-:Y:S01]  /*0680*/  SHF.L.U32 R13, R20.reuse, 0x19, RZ ;  /* 0x00000019140d7819 */ /* 0x040fe200000006ff */
[----:B------:R-:W-:-:S03]  /*0690*/  IMAD.SHL.U32 R20, R20, 0x200, RZ ;  /* 0x0000020014147824 */ /* 0x000fc600078e00ff */
[----:B------:R-:W-:Y:S02]  /*06a0*/  LOP3.LUT R12, R12, 0x10000000, R13, 0xf8, !PT ;  /* 0x100000000c0c7812 */ /* 0x000fe400078ef80d */
[----:B------:R1:W3:Y:S01]  /*06b0*/  LDG.E.CONSTANT R13, [R10.64+0x8] ;  /* 0x0000080a0a0d7981 */ /* 0x0002e2000c1e9900 */
[----:B------:R-:W-:Y:S01]  /*06c0*/  LOP3.LUT R20, R9, 0x10000000, R20, 0xf8, !PT ;  /* 0x1000000009147812 */ /* 0x000fe200078ef814 */
[----:B------:R-:W-:Y:S01]  /*06d0*/  IMAD.SHL.U32 R9, R18, 0x10, RZ ;  /* 0x0000001012097824 */ /* 0x000fe200078e00ff */
[----:B------:R-:W-:Y:S01]  /*06e0*/  SHF.R.U32.HI R21, RZ, 0xc, R18 ;  /* 0x0000000cff157819 */ /* 0x000fe20000011612 */
[----:B------:R4:W-:Y:S01]  /*06f0*/  STS [R31.X4], R12 ;  /* 0x0000000c1f007388 */ /* 0x0009e20000004800 */
[----:B0-----:R-:W-:Y:S02]  /*0700*/  IMAD.WIDE R14, R4, 0x18, R14 ;  /* 0x00000018040e7825 */ /* 0x001fe400078e020e */
[----:B------:R-:W-:Y:S01]  /*0710*/  LOP3.LUT R9, R9, 0x10, RZ, 0xc0, !PT ;  /* 0x0000001009097812 */ /* 0x000fe200078ec0ff */
[----:B------:R0:W-:Y:S01]  /*0720*/  STS [R31.X4+0x4], R20 ;  /* 0x000004141f007388 */ /* 0x0001e20000004800 */
[----:B------:R-:W-:-:S02]  /*0730*/  LOP3.LUT R23, R21, 0x10, RZ, 0xc0, !PT ;  /* 0x0000001015177812 */ /* 0x000fc400078ec0ff */
[--C-:B-----5:R-:W-:Y:S02]  /*0740*/  SHF.R.U32.HI R21, RZ, 0x4, R19.reuse ;  /* 0x00000004ff157819 */ /* 0x120fe40000011613 */
[----:B------:R-:W-:Y:S01]  /*0750*/  LOP3.LUT R9, R9, 0xf0f0f0f, R19, 0xf8, !PT ;  /* 0x0f0f0f0f09097812 */ /* 0x000fe200078ef813 */
[C---:B------:R-:W-:Y:S01]  /*0760*/  IMAD.SHL.U32 R19, R18.reuse, 0x800, RZ ;  /* 0x0000080012137824 */ /* 0x040fe200078e00ff */
[----:B------:R-:W-:Y:S02]  /*0770*/  LOP3.LUT R21, R23, 0xf0f0f0f, R21, 0xf8, !PT ;  /* 0x0f0f0f0f17157812 */ /* 0x000fe400078ef815 */
[----:B----4-:R-:W-:Y:S02]  /*0780*/  SHF.R.U32.HI R12, RZ, 0x5, R18 ;  /* 0x00000005ff0c7819 */ /* 0x010fe40000011612 */
[----:B------:R-:W-:Y:S02]  /*0790*/  LOP3.LUT R9, R9, 0x1000, R19, 0xf8, !PT ;  /* 0x0000100009097812 */ /* 0x000fe400078ef813 */
[----:B------:R-:W-:Y:S01]  /*07a0*/  LOP3.LUT R19, R21, 0x1000, R12, 0xf8, !PT ;  /* 0x0000100015137812 */ /* 0x000fe200078ef80c */
[----:B------:R-:W-:-:S05]  /*07b0*/  IMAD.SHL.U32 R12, R18, 0x40000, RZ ;  /* 0x00040000120c7824 */ /* 0x000fca00078e00ff */
[----:B------:R-:W-:Y:S02]  /*07c0*/  LOP3.LUT R9, R9, 0x100000, R12, 0xf8, !PT ;  /* 0x0010000009097812 */ /* 0x000fe400078ef80c */
[----:B------:R-:W-:-:S04]  /*07d0*/  SHF.L.U32 R12, R18, 0x2, RZ ;  /* 0x00000002120c7819 */ /* 0x000fc800000006ff */
[----:B------:R-:W-:Y:S02]  /*07e0*/  LOP3.LUT R19, R19, 0x100000, R12, 0xf8, !PT ;  /* 0x0010000013137812 */ /* 0x000fe400078ef80c */
[----:B------:R4:W5:Y:S01]  /*07f0*/  LDG.E.CONSTANT R12, [R14.64+0x4] ;  /* 0x0000040a0e0c7981 */ /* 0x000962000c1e9900 */
[----:B0-----:R-:W-:Y:S02]  /*0800*/  IMAD.SHL.U32 R20, R18, 0x2000000, RZ ;  /* 0x0200000012147824 */ /* 0x001fe400078e00ff */
[----:B-1----:R-:W-:-:S03]  /*0810*/  IMAD.WIDE R10, R4, 0x18, R10 ;  /* 0x00000018040a7825 */ /* 0x002fc600078e020a */
[----:B------:R-:W-:Y:S02]  /*0820*/  LOP3.LUT R20, R9, 0x10000000, R20, 0xf8, !PT ;  /* 0x1000000009147812 */ /* 0x000fe400078ef814 */
[----:B------:R0:W5:Y:S01]  /*0830*/  LDG.E.CONSTANT R9, [R10.64+0x8] ;  /* 0x0000080a0a097981 */ /* 0x000162000c1e9900 */
[----:B------:R-:W-:Y:S02]  /*0840*/  IMAD.SHL.U32 R18, R18, 0x200, RZ ;  /* 0x0000020012127824 */ /* 0x000fe400078e00ff */
[C---:B----4-:R-:W-:Y:S01]  /*0850*/  IMAD.WIDE R14, R4.reuse, 0x18, R14 ;  /* 0x00000018040e7825 */ /* 0x050fe200078e020e */
[----:B------:R1:W-:Y:S02]  /*0860*/  STS [R31.X4+0x410], R20 ;  /* 0x000410141f007388 */ /* 0x0003e40000004800 */
[----:B------:R-:W-:Y:S01]  /*0870*/  LOP3.LUT R19, R19, 0x10000000, R18, 0xf8, !PT ;  /* 0x1000000013137812 */ /* 0x000fe200078ef812 */
[----:B0-----:R-:W-:-:S04]  /*0880*/  IMAD.WIDE R10, R4, 0x18, R10 ;  /* 0x00000018040a7825 */ /* 0x001fc800078e020a */
[----:B------:R0:W-:Y:S01]  /*0890*/  STS [R31.X4+0x414], R19 ;  /* 0x000414131f007388 */ /* 0x0001e20000004800 */
[----:B--2---:R-:W-:-:S04]  /*08a0*/  SHF.R.S32.HI R8, RZ, R39, R8 ;  /* 0x00000027ff087219 */ /* 0x004fc80000011408 */
[----:B------:R-:W-:Y:S01]  /*08b0*/  SHF.R.U32.HI R21, RZ, 0xc, R8 ;  /* 0x0000000cff157819 */ /* 0x000fe20000011608 */
[C---:B------:R-:W-:Y:S02]  /*08c0*/  IMAD.SHL.U32 R18, R8.reuse, 0x10, RZ ;  /* 0x0000001008127824 */ /* 0x040fe400078e00ff */
[----:B-1----:R-:W-:Y:S01]  /*08d0*/  IMAD.SHL.U32 R20, R8, 0x4, RZ ;  /* 0x0000000408147824 */ /* 0x002fe200078e00ff */
[----:B------:R-:W-:Y:S02]  /*08e0*/  LOP3.LUT R21, R21, 0x10, RZ, 0xc0, !PT ;  /* 0x0000001015157812 */ /* 0x000fe400078ec0ff */
[----:B------:R-:W-:-:S04]  /*08f0*/  LOP3.LUT R18, R18, 0x10, RZ, 0xc0, !PT ;  /* 0x0000001012127812 */ /* 0x000fc800078ec0ff */
[--C-:B---3--:R-:W-:Y:S02]  /*0900*/  LOP3.LUT R18, R18, 0xf0f0f0f, R13.reuse, 0xf8, !PT ;  /* 0x0f0f0f0f12127812 */ /* 0x108fe400078ef80d */
[----:B------:R-:W-:-:S04]  /*0910*/  SHF.R.U32.HI R13, RZ, 0x4, R13 ;  /* 0x00000004ff0d7819 */ /* 0x000fc8000001160d */
[----:B------:R-:W-:Y:S01]  /*0920*/  LOP3.LUT R21, R21, 0xf0f0f0f, R13, 0xf8, !PT ;  /* 0x0f0f0f0f15157812 */ /* 0x000fe200078ef80d */
[----:B------:R-:W-:-:S05]  /*0930*/  IMAD.SHL.U32 R13, R8, 0x800, RZ ;  /* 0x00000800080d7824 */ /* 0x000fca00078e00ff */
[----:B------:R-:W-:Y:S02]  /*0940*/  LOP3.LUT R18, R18, 0x1000, R13, 0xf8, !PT ;  /* 0x0000100012127812 */ /* 0x000fe400078ef80d */
[----:B------:R-:W-:-:S04]  /*0950*/  SHF.R.U32.HI R13, RZ, 0x5, R8 ;  /* 0x00000005ff0d7819 */ /* 0x000fc80000011608 */
[----:B------:R-:W-:Y:S02]  /*0960*/  LOP3.LUT R21, R21, 0x1000, R13, 0xf8, !PT ;  /* 0x0000100015157812 */ /* 0x000fe400078ef80d */
[----:B------:R-:W-:-:S04]  /*0970*/  SHF.L.U32 R13, R8, 0x12, RZ ;  /* 0x00000012080d7819 */ /* 0x000fc800000006ff */
[----:B------:R-:W-:Y:S02]  /*0980*/  LOP3.LUT R18, R18, 0x100000, R13, 0xf8, !PT ;  /* 0x0010000012127812 */ /* 0x000fe400078ef80d */
[----:B------:R-:W-:Y:S01]  /*0990*/  LOP3.LUT R13, R21, 0x100000, R20, 0xf8, !PT ;  /* 0x00100000150d7812 */ /* 0x000fe200078ef814 */
[C---:B------:R-:W-:Y:S01]  /*09a0*/  IMAD.SHL.U32 R21, R8.reuse, 0x2000000, RZ ;  /* 0x0200000008157824 */ /* 0x040fe200078e00ff */
[----:B------:R1:W2:Y:S01]  /*09b0*/  LDG.E.CONSTANT R20, [R14.64+0x4] ;  /* 0x0000040a0e147981 */ /* 0x0002a2000c1e9900 */
[----:B------:R-:W-:-:S03]  /*09c0*/  IMAD.SHL.U32 R8, R8, 0x200, RZ ;  /* 0x0000020008087824 */ /* 0x000fc600078e00ff */
[----:B------:R-:W-:Y:S02]  /*09d0*/  LOP3.LUT R21, R18, 0x10000000, R21, 0xf8, !PT ;  /* 0x1000000012157812 */ /* 0x000fe400078ef815 */
[----:B------:R-:W-:Y:S01]  /*09e0*/  LOP3.LUT R13, R13, 0x10000000, R8, 0xf8, !PT ;  /* 0x100000000d0d7812 */ /* 0x000fe200078ef808 */
[----:B------:R3:W4:Y:S01]  /*09f0*/  LDG.E.CONSTANT R18, [R10.64+0x8] ;  /* 0x0000080a0a127981 */ /* 0x000722000c1e9900 */
[----:B-----5:R-:W-:-:S05]  /*0a00*/  SHF.R.S32.HI R8, RZ, R39, R12 ;  /* 0x00000027ff087219 */ /* 0x020fca000001140c */
[----:B------:R-:W-:Y:S01]  /*0a10*/  IMAD.SHL.U32 R12, R8, 0x10, RZ ;  /* 0x00000010080c7824 */ /* 0x000fe200078e00ff */
[----:B------:R-:W-:-:S04]  /*0a20*/  SHF.R.U32.HI R23, RZ, 0xc, R8 ;  /* 0x0000000cff177819 */ /* 0x000fc80000011608 */
[----:B------:R-:W-:Y:S02]  /*0a30*/  LOP3.LUT R12, R12, 0x10, RZ, 0xc0, !PT ;  /* 0x000000100c0c7812 */ /* 0x000fe400078ec0ff */
[--C-:B0-----:R-:W-:Y:S02]  /*0a40*/  SHF.R.U32.HI R19, RZ, 0x4, R9.reuse ;  /* 0x00000004ff137819 */ /* 0x101fe40000011609 */
[----:B------:R-:W-:Y:S02]  /*0a50*/  LOP3.LUT R12, R12, 0xf0f0f0f, R9, 0xf8, !PT ;  /* 0x0f0f0f0f0c0c7812 */ /* 0x000fe400078ef809 */
[----:B------:R-:W-:Y:S02]  /*0a60*/  SHF.L.U32 R9, R8, 0xb, RZ ;  /* 0x0000000b08097819 */ /* 0x000fe400000006ff */
[----:B------:R-:W-:Y:S02]  /*0a70*/  LOP3.LUT R23, R23, 0x10, RZ, 0xc0, !PT ;  /* 0x0000001017177812 */ /* 0x000fe400078ec0ff */
[----:B------:R-:W-:-:S02]  /*0a80*/  LOP3.LUT R9, R12, 0x1000, R9, 0xf8, !PT ;  /* 0x000010000c097812 */ /* 0x000fc400078ef809 */
[----:B------:R-:W-:Y:S02]  /*0a90*/  LOP3.LUT R19, R23, 0xf0f0f0f, R19, 0xf8, !PT ;  /* 0x0f0f0f0f17137812 */ /* 0x000fe400078ef813 */
[----:B------:R-:W-:-:S04]  /*0aa0*/  SHF.R.U32.HI R12, RZ, 0x5, R8 ;  /* 0x00000005ff0c7819 */ /* 0x000fc80000011608 */
[----:B------:R-:W-:Y:S01]  /*0ab0*/  LOP3.LUT R19, R19, 0x1000, R12, 0xf8, !PT ;  /* 0x0000100013137812 */ /* 0x000fe200078ef80c */
[----:B------:R-:W-:Y:S01]  /*0ac0*/  IMAD.SHL.U32 R12, R8, 0x40000, RZ ;  /* 0x00040000080c7824 */ /* 0x000fe200078e00ff */
[----:B------:R0:W-:Y:S01]  /*0ad0*/  STS [R31.X4+0x820], R21 ;  /* 0x000820151f007388 */ /* 0x0001e20000004800 */
[----:B-1----:R-:W-:-:S03]  /*0ae0*/  IMAD.WIDE R14, R4, 0x18, R14 ;  /* 0x00000018040e7825 */ /* 0x002fc600078e020e */
[----:B0-----:R-:W-:Y:S01]  /*0af0*/  LOP3.LUT R21, R9, 0x100000, R12, 0xf8, !PT ;  /* 0x0010000009157812 */ /* 0x001fe200078ef80c */
[----:B------:R-:W-:-:S05]  /*0b00*/  IMAD.SHL.U32 R12, R8, 0x4, RZ ;  /* 0x00000004080c7824 */ /* 0x000fca00078e00ff */
[----:B------:R-:W-:Y:S02]  /*0b10*/  LOP3.LUT R9, R19, 0x100000, R12, 0xf8, !PT ;  /* 0x0010000013097812 */ /* 0x000fe400078ef80c */
[----:B------:R0:W5:Y:S01]  /*0b20*/  LDG.E.CONSTANT R19, [R14.64+0x4] ;  /* 0x0000040a0e137981 */ /* 0x000162000c1e9900 */
[----:B---3--:R-:W-:-:S05]  /*0b30*/  IMAD.WIDE R10, R4, 0x18, R10 ;  /* 0x00000018040a7825 */ /* 0x008fca00078e020a */
[----:B------:R1:W2:Y:S01]  /*0b40*/  LDG.E.CONSTANT R23, [R10.64+0x8] ;  /* 0x0000080a0a177981 */ /* 0x0002a2000c1e9900 */
[C---:B------:R-:W-:Y:S02]  /*0b50*/  IMAD.SHL.U32 R12, R8.reuse, 0x2000000, RZ ;  /* 0x02000000080c7824 */ /* 0x040fe400078e00ff */
[----:B------:R-:W-:Y:S01]  /*0b60*/  IMAD.SHL.U32 R8, R8, 0x200, RZ ;  /* 0x0000020008087824 */ /* 0x000fe200078e00ff */
[----:B------:R0:W-:Y:S02]  /*0b70*/  STS [R31.X4+0x824], R13 ;  /* 0x0008240d1f007388 */ /* 0x0001e40000004800 */
[----:B------:R-:W-:Y:S01]  /*0b80*/  LOP3.LUT R21, R21, 0x10000000, R12, 0xf8, !PT ;  /* 0x1000000015157812 */ /* 0x000fe200078ef80c */
[----:B0-----:R-:W-:Y:S01]  /*0b90*/  IMAD.WIDE R12, R4, 0x18, R14 ;  /* 0x00000018040c7825 */ /* 0x001fe200078e020e */
[----:B------:R-:W-:-:S04]  /*0ba0*/  LOP3.LUT R14, R9, 0x10000000, R8, 0xf8, !PT ;  /* 0x10000000090e7812 */ /* 0x000fc800078ef808 */
[----:B------:R0:W2:Y:S01]  /*0bb0*/  LDG.E.CONSTANT R45, [R12.64+0x4] ;  /* 0x0000040a0c2d7981 */ /* 0x0000a2000c1e9900 */
[----:B------:R-:W-:-:S03]  /*0bc0*/  IMAD.WIDE R8, R4, 0x18, R12 ;  /* 0x0000001804087825 */ /* 0x000fc600078e020c */
[----:B------:R0:W-:Y:S04]  /*0bd0*/  STS [R31.X4+0xc34], R14 ;  /* 0x000c340e1f007388 */ /* 0x0001e80000004800 */
[----:B------:R2:W2:Y:S01]  /*0be0*/  LDG.E.CONSTANT R8, [R8.64+0x4] ;  /* 0x0000040a08087981 */ /* 0x0004a2000c1e9900 */
[----:B0-----:R-:W-:-:S03]  /*0bf0*/  IMAD.WIDE R14, R4, 0x18, R10 ;  /* 0x00000018040e7825 */ /* 0x001fc600078e020a */
[----:B------:R0:W-:Y:S01]  /*0c00*/  STS [R31.X4+0xc30], R21 ;  /* 0x000c30151f007388 */ /* 0x0001e20000004800 */
[----:B--2---:R-:W-:-:S03]  /*0c10*/  SHF.R.S32.HI R9, RZ, R39, R20 ;  /* 0x00000027ff097219 */ /* 0x004fc60000011414 */
[----:B------:R2:W3:Y:S01]  /*0c20*/  LDG.E.CONSTANT R20, [R14.64+0x8] ;  /* 0x0000080a0e147981 */ /* 0x0004e2000c1e9900 */
[----:B-1----:R-:W-:-:S04]  /*0c30*/  SHF.L.U32 R10, R9, 0x4, RZ ;  /* 0x00000004090a7819 */ /* 0x002fc800000006ff */
[----:B------:R-:W-:Y:S01]  /*0c40*/  LOP3.LUT R13, R10, 0x10, RZ, 0xc0, !PT ;  /* 0x000000100a0d7812 */ /* 0x000fe200078ec0ff */
[----:B------:R-:W-:Y:S01]  /*0c50*/  IMAD.WIDE R10, R4, 0x18, R14 ;  /* 0x00000018040a7825 */ /* 0x000fe200078e020e */
[----:B--2---:R-:W-:Y:S02]  /*0c60*/  SHF.R.U32.HI R15, RZ, 0xc, R9 ;  /* 0x0000000cff0f7819 */ /* 0x004fe40000011609 */
[--C-:B----4-:R-:W-:Y:S02]  /*0c70*/  LOP3.LUT R12, R13, 0xf0f0f0f, R18.reuse, 0xf8, !PT ;  /* 0x0f0f0f0f0d0c7812 */ /* 0x110fe400078ef812 */
[----:B------:R-:W-:Y:S02]  /*0c80*/  SHF.R.U32.HI R13, RZ, 0x4, R18 ;  /* 0x00000004ff0d7819 */ /* 0x000fe40000011612 */
[----:B0-----:R-:W-:Y:S01]  /*0c90*/  LOP3.LUT R21, R15, 0x10, RZ, 0xc0, !PT ;  /* 0x000000100f157812 */ /* 0x001fe200078ec0ff */
[----:B------:R-:W-:Y:S01]  /*0ca0*/  IMAD.SHL.U32 R14, R9, 0x4, RZ ;  /* 0x00000004090e7824 */ /* 0x000fe200078e00ff */
[----:B------:R0:W2:Y:S02]  /*0cb0*/  LDG.E.CONSTANT R18, [R10.64+0x8] ;  /* 0x0000080a0a127981 */ /* 0x0000a4000c1e9900 */
[----:B------:R-:W-:Y:S01]  /*0cc0*/  LOP3.LUT R21, R21, 0xf0f0f0f, R13, 0xf8, !PT ;  /* 0x0f0f0f0f15157812 */ /* 0x000fe200078ef80d */
[----:B------:R-:W-:-:S05]  /*0cd0*/  IMAD.SHL.U32 R13, R9, 0x800, RZ ;  /* 0x00000800090d7824 */ /* 0x000fca00078e00ff */
[----:B------:R-:W-:Y:S02]  /*0ce0*/  LOP3.LUT R12, R12, 0x1000, R13, 0xf8, !PT ;  /* 0x000010000c0c7812 */ /* 0x000fe400078ef80d */
[----:B------:R-:W-:-:S04]  /*0cf0*/  SHF.R.U32.HI R13, RZ, 0x5, R9 ;  /* 0x00000005ff0d7819 */ /* 0x000fc80000011609 */
[----:B------:R-:W-:Y:S01]  /*0d00*/  LOP3.LUT R21, R21, 0x1000, R13, 0xf8, !PT ;  /* 0x0000100015157812 */ /* 0x000fe200078ef80d */
[----:B------:R-:W-:-:S03]  /*0d10*/  IMAD.SHL.U32 R13, R9, 0x40000, RZ ;  /* 0x00040000090d7824 */ /* 0x000fc600078e00ff */
[----:B------:R-:W-:Y:S02]  /*0d20*/  LOP3.LUT R14, R21, 0x100000, R14, 0xf8, !PT ;  /* 0x00100000150e7812 */ /* 0x000fe400078ef80e */
[----:B------:R-:W-:Y:S01]  /*0d30*/  LOP3.LUT R12, R12, 0x100000, R13, 0xf8, !PT ;  /* 0x001000000c0c7812 */ /* 0x000fe200078ef80d */
[C---:B------:R-:W-:Y:S01]  /*0d40*/  IMAD.SHL.U32 R13, R9.reuse, 0x2000000, RZ ;  /* 0x02000000090d7824 */ /* 0x040fe200078e00ff */
[----:B------:R-:W-:-:S04]  /*0d50*/  SHF.L.U32 R9, R9, 0x9, RZ ;  /* 0x0000000909097819 */ /* 0x000fc800000006ff */
[----:B------:R-:W-:Y:S02]  /*0d60*/  LOP3.LUT R14, R14, 0x10000000, R9, 0xf8, !PT ;  /* 0x100000000e0e7812 */ /* 0x000fe400078ef809 */
[----:B-----5:R-:W-:-:S05]  /*0d70*/  SHF.R.S32.HI R19, RZ, R39, R19 ;  /* 0x00000027ff137219 */ /* 0x020fca0000011413 */
[----:B------:R-:W-:Y:S01]  /*0d80*/  IMAD.SHL.U32 R9, R19, 0x10, RZ ;  /* 0x0000001013097824 */ /* 0x000fe200078e00ff */
[----:B0-----:R-:W-:-:S04]  /*0d90*/  SHF.R.U32.HI R11, RZ, 0xc, R19 ;  /* 0x0000000cff0b7819 */ /* 0x001fc80000011613 */
[----:B------:R-:W-:Y:S02]  /*0da0*/  LOP3.LUT R10, R9, 0x10, RZ, 0xc0, !PT ;  /* 0x00000010090a7812 */ /* 0x000fe400078ec0ff */
[----:B------:R-:W-:Y:S02]  /*0db0*/  LOP3.LUT R11, R11, 0x10, RZ, 0xc0, !PT ;  /* 0x000000100b0b7812 */ /* 0x000fe400078ec0ff */
[----:B------:R-:W-:Y:S02]  /*0dc0*/  SHF.R.U32.HI R9, RZ, 0x4, R23 ;  /* 0x00000004ff097819 */ /* 0x000fe40000011617 */
[----:B------:R-:W-:Y:S02]  /*0dd0*/  LOP3.LUT R12, R12, 0x10000000, R13, 0xf8, !PT ;  /* 0x100000000c0c7812 */ /* 0x000fe400078ef80d */
[----:B------:R-:W-:Y:S01]  /*0de0*/  LOP3.LUT R11, R11, 0xf0f0f0f, R9, 0xf8, !PT ;  /* 0x0f0f0f0f0b0b7812 */ /* 0x000fe200078ef809 */
[----:B------:R-:W-:Y:S01]  /*0df0*/  IMAD.SHL.U32 R9, R19, 0x800, RZ ;  /* 0x0000080013097824 */ /* 0x000fe200078e00ff */
[----:B------:R-:W-:-:S02]  /*0e00*/  LOP3.LUT R10, R10, 0xf0f0f0f, R23, 0xf8, !PT ;  /* 0x0f0f0f0f0a0a7812 */ /* 0x000fc400078ef817 */
[----:B------:R-:W-:Y:S01]  /*0e10*/  SHF.R.U32.HI R13, RZ, 0x5, R19 ;  /* 0x00000005ff0d7819 */ /* 0x000fe20000011613 */
[----:B------:R0:W-:Y:S01]  /*0e20*/  STS [R31.X4+0x1040], R12 ;  /* 0x0010400c1f007388 */ /* 0x0001e20000004800 */
[----:B------:R-:W-:Y:S01]  /*0e30*/  LOP3.LUT R9, R10, 0x1000, R9, 0xf8, !PT ;  /* 0x000010000a097812 */ /* 0x000fe200078ef809 */
[----:B------:R-:W-:Y:S01]  /*0e40*/  IMAD.SHL.U32 R10, R19, 0x40000, RZ ;  /* 0x00040000130a7824 */ /* 0x000fe200078e00ff */
[----:B------:R-:W-:Y:S02]  /*0e50*/  LOP3.LUT R13, R11, 0x1000, R13, 0xf8, !PT ;  /* 0x000010000b0d7812 */ /* 0x000fe400078ef80d */
[----:B------:R-:W-:Y:S01]  /*0e60*/  IADD3 R11, P0, R37, R16, RZ ;  /* 0x00000010250b7210 */ /* 0x000fe20007f1e0ff */
[----:B0-----:R-:W-:Y:S01]  /*0e70*/  IMAD.SHL.U32 R12, R19, 0x4, RZ ;  /* 0x00000004130c7824 */ /* 0x001fe200078e00ff */
[----:B------:R-:W-:Y:S02]  /*0e80*/  LOP3.LUT R10, R9, 0x100000, R10, 0xf8, !PT ;  /* 0x00100000090a7812 */ /* 0x000fe400078ef80a */
[----:B------:R-:W-:-:S02]  /*0e90*/  LEA.HI.X.SX32 R21, R37, R22, 0x1, P0 ;  /* 0x0000001625157211 */ /* 0x000fc400000f0eff */
[----:B------:R-:W-:Y:S02]  /*0ea0*/  LOP3.LUT R9, R13, 0x100000, R12, 0xf8, !PT ;  /* 0x001000000d097812 */ /* 0x000fe400078ef80c */
[-C--:B------:R-:W-:Y:S02]  /*0eb0*/  IADD3 R22, P0, R30, R11.reuse, RZ ;  /* 0x0000000b1e167210 */ /* 0x080fe40007f1e0ff */
[----:B------:R-:W-:Y:S02]  /*0ec0*/  IADD3 R12, P1, R28, R11, RZ ;  /* 0x0000000b1c0c7210 */ /* 0x000fe40007f3e0ff */
[-C--:B------:R-:W-:Y:S02]  /*0ed0*/  LEA.HI.X.SX32 R15, R30, R21.reuse, 0x1, P0 ;  /* 0x000000151e0f7211 */ /* 0x080fe400000f0eff */
[----:B------:R-:W-:Y:S02]  /*0ee0*/  SHF.L.U32 R13, R19, 0x19, RZ ;  /* 0x00000019130d7819 */ /* 0x000fe400000006ff */
[----:B------:R-:W-:Y:S01]  /*0ef0*/  LEA.HI.X.SX32 R21, R28, R21, 0x1, P1 ;  /* 0x000000151c157211 */ /* 0x000fe200008f0eff */
[----:B------:R-:W-:Y:S01]  /*0f00*/  IMAD R15, R15, 0x18, RZ ;  /* 0x000000180f0f7824 */ /* 0x000fe200078e02ff */
[----:B------:R-:W-:Y:S01]  /*0f10*/  LOP3.LUT R16, R10, 0x10000000, R13, 0xf8, !PT ;  /* 0x100000000a107812 */ /* 0x000fe200078ef80d */
[----:B------:R-:W-:-:S04]  /*0f20*/  IMAD.WIDE.U32 R10, R22, R17, c[0x0][0x160] ;  /* 0x00005800160a7625 */ /* 0x000fc800078e0011 */
[----:B------:R-:W-:-:S04]  /*0f30*/  IMAD.WIDE.U32 R12, R12, R17, c[0x0][0x160] ;  /* 0x000058000c0c7625 */ /* 0x000fc800078e0011 */
[----:B------:R-:W-:Y:S02]  /*0f40*/  IMAD R21, R21, 0x18, RZ ;  /* 0x0000001815157824 */ /* 0x000fe400078e02ff */
[----:B------:R-:W-:Y:S02]  /*0f50*/  IMAD.IADD R11, R11, 0x1, R15 ;  /* 0x000000010b0b7824 */ /* 0x000fe400078e020f */
[----:B------:R-:W-:-:S03]  /*0f60*/  IMAD.IADD R13, R13, 0x1, R21 ;  /* 0x000000010d0d7824 */ /* 0x000fc600078e0215 */
[----:B------:R0:W4:Y:S04]  /*0f70*/  LDG.E.CONSTANT R10, [R10.64] ;  /* 0x0000000a0a0a7981 */ /* 0x000128000c1e9900 */
[----:B------:R1:W5:Y:S01]  /*0f80*/  LDG.E.CONSTANT R13, [R12.64] ;  /* 0x0000000a0c0d7981 */ /* 0x000362000c1e9900 */
[----:B------:R-:W-:Y:S01]  /*0f90*/  IMAD.SHL.U32 R22, R19, 0x200, RZ ;  /* 0x0000020013167824 */ /* 0x000fe200078e00ff */
[----:B------:R-:W-:-:S04]  /*0fa0*/  SHF.R.S32.HI R45, RZ, R39, R45 ;  /* 0x00000027ff2d7219 */ /* 0x000fc8000001142d */
[----:B------:R-:W-:Y:S01]  /*0fb0*/  LOP3.LUT R22, R9, 0x10000000, R22, 0xf8, !PT ;  /* 0x1000000009167812 */ /* 0x000fe200078ef816 */
[----:B------:R-:W-:Y:S01]  /*0fc0*/  IMAD.SHL.U32 R9, R45, 0x10, RZ ;  /* 0x000000102d097824 */ /* 0x000fe200078e00ff */
[----:B------:R-:W-:-:S04]  /*0fd0*/  SHF.R.U32.HI R17, RZ, 0xc, R45 ;  /* 0x0000000cff117819 */ /* 0x000fc8000001162d */
[----:B------:R-:W-:Y:S02]  /*0fe0*/  LOP3.LUT R9, R9, 0x10, RZ, 0xc0, !PT ;  /* 0x0000001009097812 */ /* 0x000fe400078ec0ff */
[----:B------:R-:W-:Y:S02]  /*0ff0*/  LOP3.LUT R17, R17, 0x10, RZ, 0xc0, !PT ;  /* 0x0000001011117812 */ /* 0x000fe400078ec0ff */
[C---:B-1----:R-:W-:Y:S01]  /*1000*/  SHF.L.U32 R12, R45.reuse, 0xb, RZ ;  /* 0x0000000b2d0c7819 */ /* 0x042fe200000006ff */
[----:B------:R1:W-:Y:S01]  /*1010*/  STS [R31.X4+0x1044], R14 ;  /* 0x0010440e1f007388 */ /* 0x0003e20000004800 */
[----:B0-----:R-:W-:Y:S01]  /*1020*/  IMAD.SHL.U32 R11, R45, 0x4, RZ ;  /* 0x000000042d0b7824 */ /* 0x001fe200078e00ff */
[----:B------:R-:W-:Y:S02]  /*1030*/  SHF.R.S32.HI R8, RZ, R39, R8 ;  /* 0x00000027ff087219 */ /* 0x000fe40000011408 */
[----:B-1----:R-:W-:Y:S01]  /*1040*/  SHF.R.U32.HI R14, RZ, 0x5, R45 ;  /* 0x00000005ff0e7819 */ /* 0x002fe2000001162d */
[----:B------:R0:W-:Y:S02]  /*1050*/  STS [R31.X4+0x1450], R16 ;  /* 0x001450101f007388 */ /* 0x0001e40000004800 */
[----:B0-----:R-:W-:-:S02]  /*1060*/  SHF.R.U32.HI R16, RZ, 0x5, R8 ;  /* 0x00000005ff107819 */ /* 0x001fc40000011608 */
[----:B------:R0:W-:Y:S01]  /*1070*/  STS [R31.X4+0x1454], R22 ;  /* 0x001454161f007388 */ /* 0x0001e20000004800 */
[----:B------:R-:W-:Y:S02]  /*1080*/  ISETP.GE.AND P0, PT, R3, R43, PT ;  /* 0x0000002b0300720c */ /* 0x000fe40003f06270 */
[--C-:B---3--:R-:W-:Y:S02]  /*1090*/  SHF.R.U32.HI R15, RZ, 0x4, R20.reuse ;  /* 0x00000004ff0f7819 */ /* 0x108fe40000011614 */
[----:B------:R-:W-:Y:S02]  /*10a0*/  LOP3.LUT R9, R9, 0xf0f0f0f, R20, 0xf8, !PT ;  /* 0x0f0f0f0f09097812 */ /* 0x000fe400078ef814 */
[----:B------:R-:W-:Y:S02]  /*10b0*/  LOP3.LUT R15, R17, 0xf0f0f0f, R15, 0xf8, !PT ;  /* 0x0f0f0f0f110f7812 */ /* 0x000fe400078ef80f */
[----:B------:R-:W-:Y:S01]  /*10c0*/  LOP3.LUT R9, R9, 0x1000, R12, 0xf8, !PT ;  /* 0x0000100009097812 */ /* 0x000fe200078ef80c */
[----:B------:R-:W-:Y:S01]  /*10d0*/  IMAD.SHL.U32 R12, R45, 0x40000, RZ ;  /* 0x000400002d0c7824 */ /* 0x000fe200078e00ff */
[----:B------:R-:W-:-:S04]  /*10e0*/  LOP3.LUT R14, R15, 0x1000, R14, 0xf8, !PT ;  /* 0x000010000f0e7812 */ /* 0x000fc800078ef80e */
[----:B------:R-:W-:Y:S02]  /*10f0*/  LOP3.LUT R12, R9, 0x100000, R12, 0xf8, !PT ;  /* 0x00100000090c7812 */ /* 0x000fe400078ef80c */
[----:B------:R-:W-:Y:S01]  /*1100*/  LOP3.LUT R9, R14, 0x100000, R11, 0xf8, !PT ;  /* 0x001000000e097812 */ /* 0x000fe200078ef80b */
[----:B------:R-:W-:Y:S02]  /*1110*/  IMAD.SHL.U32 R14, R8, 0x10, RZ ;  /* 0x00000010080e7824 */ /* 0x000fe400078e00ff */
[----:B------:R-:W-:-:S03]  /*1120*/  IMAD.SHL.U32 R11, R45, 0x2000000, RZ ;  /* 0x020000002d0b7824 */ /* 0x000fc600078e00ff */
[----:B------:R-:W-:Y:S02]  /*1130*/  LOP3.LUT R15, R14, 0x10, RZ, 0xc0, !PT ;  /* 0x000000100e0f7812 */ /* 0x000fe400078ec0ff */
[----:B------:R-:W-:Y:S02]  /*1140*/  LOP3.LUT R12, R12, 0x10000000, R11, 0xf8, !PT ;  /* 0x100000000c0c7812 */ /* 0x000fe400078ef80b */
[----:B------:R-:W-:Y:S02]  /*1150*/  SHF.R.U32.HI R11, RZ, 0xc, R8 ;  /* 0x0000000cff0b7819 */ /* 0x000fe40000011608 */
[--C-:B--2---:R-:W-:Y:S02]  /*1160*/  LOP3.LUT R15, R15, 0xf0f0f0f, R18.reuse, 0xf8, !PT ;  /* 0x0f0f0f0f0f0f7812 */ /* 0x104fe400078ef812 */
[----:B------:R-:W-:Y:S02]  /*1170*/  SHF.R.U32.HI R18, RZ, 0x4, R18 ;  /* 0x00000004ff127819 */ /* 0x000fe40000011612 */
[----:B------:R-:W-:-:S02]  /*1180*/  LOP3.LUT R11, R11, 0x10, RZ, 0xc0, !PT ;  /* 0x000000100b0b7812 */ /* 0x000fc400078ec0ff */
[C---:B------:R-:W-:Y:S02]  /*1190*/  SHF.L.U32 R14, R8.reuse, 0xb, RZ ;  /* 0x0000000b080e7819 */ /* 0x040fe400000006ff */
[----:B------:R-:W-:Y:S02]  /*11a0*/  LOP3.LUT R11, R11, 0xf0f0f0f, R18, 0xf8, !PT ;  /* 0x0f0f0f0f0b0b7812 */ /* 0x000fe400078ef812 */
[----:B------:R-:W-:Y:S01]  /*11b0*/  LOP3.LUT R14, R15, 0x1000, R14, 0xf8, !PT ;  /* 0x000010000f0e7812 */ /* 0x000fe200078ef80e */
[C---:B------:R-:W-:Y:S01]  /*11c0*/  IMAD.SHL.U32 R15, R8.reuse, 0x4, RZ ;  /* 0x00000004080f7824 */ /* 0x040fe200078e00ff */
[----:B------:R-:W-:Y:S01]  /*11d0*/  LOP3.LUT R16, R11, 0x1000, R16, 0xf8, !PT ;  /* 0x000010000b107812 */ /* 0x000fe200078ef810 */
[----:B------:R-:W-:-:S03]  /*11e0*/  IMAD.SHL.U32 R11, R8, 0x40000, RZ ;  /* 0x00040000080b7824 */ /* 0x000fc600078e00ff */
[----:B------:R-:W-:Y:S01]  /*11f0*/  LOP3.LUT R15, R16, 0x100000, R15, 0xf8, !PT ;  /* 0x00100000100f7812 */ /* 0x000fe200078ef80f */
[----:B------:R-:W-:Y:S01]  /*1200*/  IMAD.SHL.U32 R16, R8, 0x2000000, RZ ;  /* 0x0200000008107824 */ /* 0x000fe200078e00ff */
[----:B------:R-:W-:Y:S01]  /*1210*/  LOP3.LUT R11, R14, 0x100000, R11, 0xf8, !PT ;  /* 0x001000000e0b7812 */ /* 0x000fe200078ef80b */
[----:B------:R-:W-:Y:S01]  /*1220*/  IMAD.SHL.U32 R14, R45, 0x200, RZ ;  /* 0x000002002d0e7824 */ /* 0x000fe200078e00ff */
[----:B------:R-:W-:Y:S02]  /*1230*/  SHF.L.U32 R8, R8, 0x9, RZ ;  /* 0x0000000908087819 */ /* 0x000fe400000006ff */
[----:B------:R-:W-:Y:S02]  /*1240*/  LOP3.LUT R16, R11, 0x10000000, R16, 0xf8, !PT ;  /* 0x100000000b107812 */ /* 0x000fe400078ef810 */
[----:B------:R-:W-:Y:S02]  /*1250*/  LOP3.LUT R14, R9, 0x10000000, R14, 0xf8, !PT ;  /* 0x10000000090e7812 */ /* 0x000fe400078ef80e */
[----:B------:R-:W-:Y:S01]  /*1260*/  LOP3.LUT R8, R15, 0x10000000, R8, 0xf8, !PT ;  /* 0x100000000f087812 */ /* 0x000fe200078ef808 */
[----:B------:R0:W-:Y:S04]  /*1270*/  STS [R31.X4+0x1860], R12 ;  /* 0x0018600c1f007388 */ /* 0x0001e80000004800 */
[----:B------:R0:W-:Y:S04]  /*1280*/  STS [R31.X4+0x1864], R14 ;  /* 0x0018640e1f007388 */ /* 0x0001e80000004800 */
[----:B------:R0:W-:Y:S04]  /*1290*/  STS [R31.X4+0x1c70], R16 ;  /* 0x001c70101f007388 */ /* 0x0001e80000004800 */
[----:B------:R0:W-:Y:S04]  /*12a0*/  STS [R31.X4+0x1c74], R8 ;  /* 0x001c74081f007388 */ /* 0x0001e80000004800 */
[----:B----4-:R0:W-:Y:S04]  /*12b0*/  STS [R29.X4+0x2080], R10 ;  /* 0x0020800a1d007388 */ /* 0x0101e80000004800 */
[----:B-----5:R0:W-:Y:S01]  /*12c0*/  STS [R6.X4+0x2280], R13 ;  /* 0x0022800d06007388 */ /* 0x0201e20000004800 */
[----:B------:R-:W-:Y:S05]  /*12d0*/  @P0 BRA `(.L_x_638) ;  /* 0x00000e7000000947 */ /* 0x000fea0003800000 */
[----:B0-----:R-:W-:Y:S02]  /*12e0*/  IMAD.IADD R22, R38, 0x1, R3 ;  /* 0x0000000126167824 */ /* 0x001fe400078e0203 */
[----:B------:R-:W-:-:S02]  /*12f0*/  IMAD.MOV.U32 R21, RZ, RZ, 0x24 ;  /* 0x00000024ff157424 */ /* 0x000fc400078e00ff */
[----:B------:R-:W-:Y:S01]  /*1300*/  IMAD.IADD R20, R36, 0x1, R3 ;  /* 0x0000000124147824 */ /* 0x000fe200078e0203 */
        /* <DEDUP_REMOVED lines=15> */
[----:B------:R-:W-:Y:S04]  /*1400*/  LDS R12, [R25+0x10] ;  /* 0x00001000190c7984 */ /* 0x000fe80000000800 */
[----:B------:R-:W-:Y:S01]  /*1410*/  LDS R13, [R25+0x14] ;  /* 0x00001400190d7984 */ /* 0x000fe20000000800 */
[----:B0-----:R-:W-:-:S03]  /*1420*/  IDP.4A.S8.S8 R23, R23, R8, RZ ;  /* 0x0000000817177226 */ /* 0x001fc600000006ff */
[----:B------:R-:W0:Y:S01]  /*1430*/  LDS R8, [R25+0x8] ;  /* 0x0000080019087984 */ /* 0x000e220000000800 */
[----:B-1----:R-:W-:-:S04]  /*1440*/  IDP.4A.S8.S8 R16, R45, R16, R23 ;  /* 0x000000102d107226 */ /* 0x002fc80000000617 */
[----:B0-----:R-:W-:Y:S02]  /*1450*/  IDP.4A.S8.S8 R8, R8, R9, R16 ;  /* 0x0000000908087226 */ /* 0x001fe40000000610 */
[----:B------:R-:W-:Y:S02]  /*1460*/  LDS R9, [R25+0x1c] ;  /* 0x00001c0019097984 */ /* 0x000fe40000000800 */
[----:B------:R-:W-:Y:S02]  /*1470*/  IDP.4A.S8.S8 R17, R14, R17, R8 ;  /* 0x000000110e117226 */ /* 0x000fe40000000608 */
[----:B------:R-:W0:Y:S02]  /*1480*/  LDS R8, [R25+0x18] ;  /* 0x0000180019087984 */ /* 0x000e240000000800 */
[----:B------:R-:W-:Y:S02]  /*1490*/  IDP.4A.S8.S8 R10, R12, R10, R17 ;  /* 0x0000000a0c0a7226 */ /* 0x000fe40000000611 */
[----:B------:R-:W-:Y:S02]  /*14a0*/  LDS R17, [R25+0x20] ;  /* 0x0000200019117984 */ /* 0x000fe40000000800 */
[----:B------:R-:W-:-:S02]  /*14b0*/  IDP.4A.S8.S8 R10, R13, R18, R10 ;  /* 0x000000120d0a7226 */ /* 0x000fc4000000060a */
[----:B------:R-:W1:Y:S02]  /*14c0*/  LDS.128 R12, [R26+0x20] ;  /* 0x000020001a0c7984 */ /* 0x000e640000000c00 */
[----:B0-----:R-:W-:Y:S02]  /*14d0*/  IDP.4A.S8.S8 R8, R8, R11, R10 ;  /* 0x0000000b08087226 */ /* 0x001fe4000000060a */
[----:B------:R-:W-:Y:S01]  /*14e0*/  LDS R10, [R25+0x24] ;  /* 0x00002400190a7984 */ /* 0x000fe20000000800 */
[----:B-1----:R-:W-:Y:S02]  /*14f0*/  IDP.4A.S8.S8 R11, R17, R12, RZ ;  /* 0x0000000c110b7226 */ /* 0x002fe400000006ff */
[----:B------:R-:W-:Y:S02]  /*1500*/  IDP.4A.S8.S8 R12, R9, R19, R8 ;  /* 0x00000013090c7226 */ /* 0x000fe40000000608 */
[----:B------:R-:W0:Y:S04]  /*1510*/  LDS.128 R16, [R26+0x30] ;  /* 0x000030001a107984 */ /* 0x000e280000000c00 */
[----:B------:R-:W1:Y:S04]  /*1520*/  LDS R8, [R25+0x28] ;  /* 0x0000280019087984 */ /* 0x000e680000000800 */
[----:B------:R-:W2:Y:S01]  /*1530*/  LDS R9, [R25+0x2c] ;  /* 0x00002c0019097984 */ /* 0x000ea20000000800 */
[----:B0-----:R-:W-:-:S03]  /*1540*/  IDP.4A.S8.S8 R10, R10, R16, R11 ;  /* 0x000000100a0a7226 */ /* 0x001fc6000000060b */
[----:B------:R-:W-:Y:S01]  /*1550*/  LDS R11, [R25+0x34] ;  /* 0x00003400190b7984 */ /* 0x000fe20000000800 */
[----:B-1----:R-:W-:-:S03]  /*1560*/  IDP.4A.S8.S8 R8, R8, R13, R10 ;  /* 0x0000000d08087226 */ /* 0x002fc6000000060a */
[----:B------:R-:W0:Y:S01]  /*1570*/  LDS R10, [R25+0x30] ;  /* 0x00003000190a7984 */ /* 0x000e220000000800 */
[----:B--2---:R-:W-:-:S03]  /*1580*/  IDP.4A.S8.S8 R9, R9, R17, R8 ;  /* 0x0000001109097226 */ /* 0x004fc60000000608 */
[----:B------:R-:W-:Y:S04]  /*1590*/  LDS R13, [R33.X4+0x2080] ;  /* 0x00208000210d7984 */ /* 0x000fe80000004800 */
[----:B------:R-:W1:Y:S01]  /*15a0*/  LDS R16, [R25+0x38] ;  /* 0x0000380019107984 */ /* 0x000e620000000800 */
[----:B0-----:R-:W-:-:S03]  /*15b0*/  IDP.4A.S8.S8 R9, R10, R14, R9 ;  /* 0x0000000e0a097226 */ /* 0x001fc60000000609 */
[----:B------:R-:W-:Y:S01]  /*15c0*/  LDS R14, [R25+0x3c] ;  /* 0x00003c00190e7984 */ /* 0x000fe20000000800 */
[----:B------:R-:W-:-:S03]  /*15d0*/  IDP.4A.S8.S8 R18, R11, R18, R9 ;  /* 0x000000120b127226 */ /* 0x000fc60000000609 */
[----:B------:R-:W0:Y:S01]  /*15e0*/  LDS.128 R8, [R2.X16+0x26a0] ;  /* 0x0026a00002087984 */ /* 0x000e22000000cc00 */
[----:B------:R-:W2:Y:S01]  /*15f0*/  I2F R12, R12 ;  /* 0x0000000c000c7306 */ /* 0x000ea20000201400 */
[----:B-1----:R-:W-:Y:S01]  /*1600*/  IDP.4A.S8.S8 R18, R16, R15, R18 ;  /* 0x0000000f10127226 */ /* 0x002fe20000000612 */
[----:B0-----:R-:W-:Y:S02]  /*1610*/  HMUL2 R13, R13, R8 ;  /* 0x000000080d0d7232 */ /* 0x001fe40000000000 */
[----:B------:R-:W0:Y:S03]  /*1620*/  LDS R8, [R33.X4+0x2084] ;  /* 0x0020840021087984 */ /* 0x000e260000004800 */
[--C-:B------:R-:W-:Y:S02]  /*1630*/  HADD2.F32 R15, -RZ, R13.reuse.H0_H0 ;  /* 0x2000000dff0f7230 */ /* 0x100fe40000004100 */
[----:B------:R-:W-:Y:S01]  /*1640*/  HADD2.F32 R16, -RZ, R13.H1_H1 ;  /* 0x3000000dff107230 */ /* 0x000fe20000004100 */
[----:B------:R-:W-:Y:S01]  /*1650*/  IDP.4A.S8.S8 R23, R14, R19, R18 ;  /* 0x000000130e177226 */ /* 0x000fe20000000612 */
[----:B------:R-:W-:Y:S03]  /*1660*/  LDS R13, [R25+0x40] ;  /* 0x00004000190d7984 */ /* 0x000fe60000000800 */
[----:B--2---:R-:W-:-:S02]  /*1670*/  FFMA.FTZ R15, R15, R12, R16 ;  /* 0x0000000c0f0f7223 */ /* 0x004fc40000010010 */
[----:B------:R-:W1:Y:S01]  /*1680*/  LDS.128 R16, [R26+0x40] ;  /* 0x000040001a107984 */ /* 0x000e620000000c00 */
[----:B------:R-:W2:Y:S01]  /*1690*/  I2F R23, R23 ;  /* 0x0000001700177306 */ /* 0x000ea20000201400 */
[----:B0-----:R-:W-:-:S10]  /*16a0*/  HFMA2.MMA R8, R8, R9, -RZ ;  /* 0x0000000908087235 */ /* 0x001fd400001000ff */
[--C-:B------:R-:W-:Y:S02]  /*16b0*/  HADD2.F32 R9, -RZ, R8.reuse.H0_H0 ;  /* 0x20000008ff097230 */ /* 0x100fe40000004100 */
[----:B------:R-:W-:Y:S01]  /*16c0*/  HADD2.F32 R8, -RZ, R8.H1_H1 ;  /* 0x30000008ff087230 */ /* 0x000fe20000004100 */
[----:B-1----:R-:W-:Y:S02]  /*16d0*/  IDP.4A.S8.S8 R45, R13, R16, RZ ;  /* 0x000000100d2d7226 */ /* 0x002fe400000006ff */
[----:B------:R-:W-:Y:S02]  /*16e0*/  LDS R16, [R25+0x44] ;  /* 0x0000440019107984 */ /* 0x000fe40000000800 */
[----:B--2---:R-:W-:Y:S02]  /*16f0*/  FFMA.FTZ R9, R9, R23, R8 ;  /* 0x0000001709097223 */ /* 0x004fe40000010008 */
[----:B------:R-:W-:Y:S02]  /*1700*/  FADD.FTZ R8, R44, R15 ;  /* 0x0000000f2c087221 */ /* 0x000fe40000010000 */
[----:B------:R-:W0:Y:S02]  /*1710*/  LDS.128 R12, [R26+0x50] ;  /* 0x000050001a0c7984 */ /* 0x000e240000000c00 */
[----:B------:R-:W-:-:S02]  /*1720*/  FADD.FTZ R8, R8, R9 ;  /* 0x0000000908087221 */ /* 0x000fc40000010000 */
[----:B------:R-:W1:Y:S01]  /*1730*/  LDS R9, [R25+0x48] ;  /* 0x0000480019097984 */ /* 0x000e620000000800 */
[----:B0-----:R-:W-:-:S03]  /*1740*/  IDP.4A.S8.S8 R12, R16, R12, R45 ;  /* 0x0000000c100c7226 */ /* 0x001fc6000000062d */
[----:B------:R-:W0:Y:S01]  /*1750*/  LDS R16, [R25+0x4c] ;  /* 0x00004c0019107984 */ /* 0x000e220000000800 */
[----:B-1----:R-:W-:-:S03]  /*1760*/  IDP.4A.S8.S8 R12, R9, R17, R12 ;  /* 0x00000011090c7226 */ /* 0x002fc6000000060c */
[----:B------:R-:W1:Y:S04]  /*1770*/  LDS R9, [R25+0x50] ;  /* 0x0000500019097984 */ /* 0x000e680000000800 */
[----:B------:R-:W-:Y:S01]  /*1780*/  LDS R17, [R25+0x58] ;  /* 0x0000580019117984 */ /* 0x000fe20000000800 */
[----:B0-----:R-:W-:-:S03]  /*1790*/  IDP.4A.S8.S8 R13, R16, R13, R12 ;  /* 0x0000000d100d7226 */ /* 0x001fc6000000060c */
[----:B------:R-:W0:Y:S04]  /*17a0*/  LDS R16, [R25+0x54] ;  /* 0x0000540019107984 */ /* 0x000e280000000800 */
[----:B------:R-:W2:Y:S01]  /*17b0*/  LDS R12, [R25+0x5c] ;  /* 0x00005c00190c7984 */ /* 0x000ea20000000800 */
[----:B-1----:R-:W-:-:S03]  /*17c0*/  IDP.4A.S8.S8 R13, R9, R18, R13 ;  /* 0x00000012090d7226 */ /* 0x002fc6000000060d */
[----:B------:R-:W1:Y:S01]  /*17d0*/  LDS R9, [R33.X4+0x2088] ;  /* 0x0020880021097984 */ /* 0x000e620000004800 */
[----:B0-----:R-:W-:-:S03]  /*17e0*/  IDP.4A.S8.S8 R14, R16, R14, R13 ;  /* 0x0000000e100e7226 */ /* 0x001fc6000000060d */
[----:B------:R-:W-:Y:S01]  /*17f0*/  LDS R13, [R25+0x60] ;  /* 0x00006000190d7984 */ /* 0x000fe20000000800 */
[----:B------:R-:W-:-:S03]  /*1800*/  IDP.4A.S8.S8 R14, R17, R19, R14 ;  /* 0x00000013110e7226 */ /* 0x000fc6000000060e */
[----:B------:R-:W0:Y:S01]  /*1810*/  LDS.128 R16, [R26+0x60] ;  /* 0x000060001a107984 */ /* 0x000e220000000c00 */
[----:B--2---:R-:W-:Y:S01]  /*1820*/  IDP.4A.S8.S8 R23, R12, R15, R14 ;  /* 0x0000000f0c177226 */ /* 0x004fe2000000060e */
[----:B-1----:R-:W-:-:S05]  /*1830*/  HMUL2 R9, R9, R10 ;  /* 0x0000000a09097232 */ /* 0x002fca0000000000 */
[----:B------:R-:W1:Y:S01]  /*1840*/  I2F R23, R23 ;  /* 0x0000001700177306 */ /* 0x000e620000201400 */
[--C-:B------:R-:W-:Y:S02]  /*1850*/  HADD2.F32 R10, -RZ, R9.reuse.H0_H0 ;  /* 0x20000009ff0a7230 */ /* 0x100fe40000004100 */
[----:B------:R-:W-:-:S05]  /*1860*/  HADD2.F32 R9, -RZ, R9.H1_H1 ;  /* 0x30000009ff097230 */ /* 0x000fca0000004100 */
[----:B-1----:R-:W-:Y:S02]  /*1870*/  FFMA.FTZ R9, R10, R23, R9 ;  /* 0x000000170a097223 */ /* 0x002fe40000010009 */
[----:B------:R-:W-:Y:S01]  /*1880*/  LDS R10, [R25+0x64] ;  /* 0x00006400190a7984 */ /* 0x000fe20000000800 */
[----:B0-----:R-:W-:-:S03]  /*1890*/  IDP.4A.S8.S8 R45, R13, R16, RZ ;  /* 0x000000100d2d7226 */ /* 0x001fc600000006ff */
[----:B------:R-:W0:Y:S04]  /*18a0*/  LDS.128 R12, [R26+0x70] ;  /* 0x000070001a0c7984 */ /* 0x000e280000000c00 */
[----:B------:R-:W-:Y:S01]  /*18b0*/  LDS R16, [R25+0x6c] ;  /* 0x00006c0019107984 */ /* 0x000fe20000000800 */
[----:B0-----:R-:W-:-:S03]  /*18c0*/  IDP.4A.S8.S8 R10, R10, R12, R45 ;  /* 0x0000000c0a0a7226 */ /* 0x001fc6000000062d */
[----:B------:R-:W0:Y:S02]  /*18d0*/  LDS R12, [R25+0x68] ;  /* 0x00006800190c7984 */ /* 0x000e240000000800 */
[----:B0-----:R-:W-:Y:S02]  /*18e0*/  IDP.4A.S8.S8 R10, R12, R17, R10 ;  /* 0x000000110c0a7226 */ /* 0x001fe4000000060a */
[----:B------:R-:W0:Y:S02]  /*18f0*/  LDS R12, [R25+0x70] ;  /* 0x00007000190c7984 */ /* 0x000e240000000800 */
[----:B------:R-:W-:Y:S02]  /*1900*/  IDP.4A.S8.S8 R13, R16, R13, R10 ;  /* 0x0000000d100d7226 */ /* 0x000fe4000000060a */
[----:B------:R-:W1:Y:S04]  /*1910*/  LDS R16, [R25+0x74] ;  /* 0x0000740019107984 */ /* 0x000e680000000800 */
[----:B------:R-:W2:Y:S04]  /*1920*/  LDS R17, [R25+0x78] ;  /* 0x0000780019117984 */ /* 0x000ea80000000800 */
[----:B------:R-:W3:Y:S01]  /*1930*/  LDS R10, [R25+0x7c] ;  /* 0x00007c00190a7984 */ /* 0x000ee20000000800 */
[----:B0-----:R-:W-:-:S03]  /*1940*/  IDP.4A.S8.S8 R13, R12, R18, R13 ;  /* 0x000000120c0d7226 */ /* 0x001fc6000000060d */
[----:B------:R-:W0:Y:S01]  /*1950*/  LDS R12, [R33.X4+0x208c] ;  /* 0x00208c00210c7984 */ /* 0x000e220000004800 */
[----:B-1----:R-:W-:-:S04]  /*1960*/  IDP.4A.S8.S8 R14, R16, R14, R13 ;  /* 0x0000000e100e7226 */ /* 0x002fc8000000060d */
[----:B--2---:R-:W-:-:S04]  /*1970*/  IDP.4A.S8.S8 R14, R17, R19, R14 ;  /* 0x00000013110e7226 */ /* 0x004fc8000000060e */
[----:B---3--:R-:W-:Y:S01]  /*1980*/  IDP.4A.S8.S8 R10, R10, R15, R14 ;  /* 0x0000000f0a0a7226 */ /* 0x008fe2000000060e */
[----:B------:R-:W-:-:S05]  /*1990*/  IADD3 R14, R3, 0x4, RZ ;  /* 0x00000004030e7810 */ /* 0x000fca0007ffe0ff */
[----:B------:R-:W1:Y:S01]  /*19a0*/  I2F R10, R10 ;  /* 0x0000000a000a7306 */ /* 0x000e620000201400 */
[----:B------:R-:W-:Y:S01]  /*19b0*/  BAR.SYNC.DEFER_BLOCKING 0x0 ;  /* 0x0000000000007b1d */ /* 0x000fe20000010000 */
[----:B------:R-:W-:Y:S01]  /*19c0*/  ISETP.GE.AND P0, PT, R14, R43, PT ;  /* 0x0000002b0e00720c */ /* 0x000fe20003f06270 */
[----:B------:R-:W-:Y:S01]  /*19d0*/  FADD.FTZ R8, R8, R9 ;  /* 0x0000000908087221 */ /* 0x000fe20000010000 */
[----:B0-----:R-:W-:-:S10]  /*19e0*/  HFMA2.MMA R11, R12, R11, -RZ ;  /* 0x0000000b0c0b7235 */ /* 0x001fd400001000ff */
[--C-:B------:R-:W-:Y:S02]  /*19f0*/  HADD2.F32 R12, -RZ, R11.reuse.H0_H0 ;  /* 0x2000000bff0c7230 */ /* 0x100fe40000004100 */
[----:B------:R-:W-:-:S05]  /*1a00*/  HADD2.F32 R11, -RZ, R11.H1_H1 ;  /* 0x3000000bff0b7230 */ /* 0x000fca0000004100 */
[----:B-1----:R-:W-:-:S04]  /*1a10*/  FFMA.FTZ R11, R12, R10, R11 ;  /* 0x0000000a0c0b7223 */ /* 0x002fc8000001000b */
[----:B------:R-:W-:Y:S01]  /*1a20*/  FADD.FTZ R44, R8, R11 ;  /* 0x0000000b082c7221 */ /* 0x000fe20000010000 */
[----:B------:R-:W-:Y:S05]  /*1a30*/  @P0 BRA `(.L_x_638) ;  /* 0x0000071000000947 */ /* 0x000fea0003800000 */
[----:B------:R-:W-:Y:S02]  /*1a40*/  LEA.HI R8, R7, R22, RZ, 0x1d ;  /* 0x0000001607087211 */ /* 0x000fe400078fe8ff */
[----:B------:R-:W-:-:S03]  /*1a50*/  IADD3 R10, R20, 0x4, RZ ;  /* 0x00000004140a7810 */ /* 0x000fc60007ffe0ff */
        /* <DEDUP_REMOVED lines=13> */
[----:B------:R-:W2:Y:S04]  /*1b30*/  LDS R18, [R25+0x88] ;  /* 0x0000880019127984 */ /* 0x000ea80000000800 */
[----:B------:R-:W3:Y:S04]  /*1b40*/  LDS R45, [R25+0x8c] ;  /* 0x00008c00192d7984 */ /* 0x000ee80000000800 */
[----:B------:R-:W4:Y:S04]  /*1b50*/  LDS R17, [R25+0x90] ;  /* 0x0000900019117984 */ /* 0x000f280000000800 */
[----:B------:R-:W-:Y:S01]  /*1b60*/  LDS.128 R8, [R26+0x20] ;  /* 0x000020001a087984 */ /* 0x000fe20000000c00 */
[----:B0-----:R-:W-:-:S03]  /*1b70*/  IDP.4A.S8.S8 R19, R19, R20, RZ ;  /* 0x0000001413137226 */ /* 0x001fc600000006ff */
[----:B------:R-:W-:Y:S01]  /*1b80*/  LDS R20, [R25+0xa8] ;  /* 0x0000a80019147984 */ /* 0x000fe20000000800 */
[----:B-1----:R-:W-:-:S04]  /*1b90*/  IDP.4A.S8.S8 R12, R16, R12, R19 ;  /* 0x0000000c100c7226 */ /* 0x002fc80000000613 */
[----:B--2---:R-:W-:Y:S02]  /*1ba0*/  IDP.4A.S8.S8 R12, R18, R21, R12 ;  /* 0x00000015120c7226 */ /* 0x004fe4000000060c */
[----:B------:R-:W0:Y:S02]  /*1bb0*/  LDS R21, [R25+0xa0] ;  /* 0x0000a00019157984 */ /* 0x000e240000000800 */
[----:B---3--:R-:W-:Y:S02]  /*1bc0*/  IDP.4A.S8.S8 R13, R45, R13, R12 ;  /* 0x0000000d2d0d7226 */ /* 0x008fe4000000060c */
[----:B------:R-:W-:Y:S02]  /*1bd0*/  LDS R12, [R25+0xa4] ;  /* 0x0000a400190c7984 */ /* 0x000fe40000000800 */
[----:B----4-:R-:W-:Y:S02]  /*1be0*/  IDP.4A.S8.S8 R13, R17, R22, R13 ;  /* 0x00000016110d7226 */ /* 0x010fe4000000060d */
[----:B------:R-:W1:Y:S01]  /*1bf0*/  LDS.128 R16, [R26+0x30] ;  /* 0x000030001a107984 */ /* 0x000e620000000c00 */
[----:B0-----:R-:W-:-:S03]  /*1c00*/  IDP.4A.S8.S8 R21, R21, R8, RZ ;  /* 0x0000000815157226 */ /* 0x001fc600000006ff */
[----:B------:R-:W0:Y:S01]  /*1c10*/  LDS R8, [R25+0xac] ;  /* 0x0000ac0019087984 */ /* 0x000e220000000800 */
[----:B-1----:R-:W-:-:S03]  /*1c20*/  IDP.4A.S8.S8 R16, R12, R16, R21 ;  /* 0x000000100c107226 */ /* 0x002fc60000000615 */
[----:B------:R-:W1:Y:S04]  /*1c30*/  LDS R12, [R25+0x94] ;  /* 0x00009400190c7984 */ /* 0x000e680000000800 */
[----:B------:R-:W2:Y:S01]  /*1c40*/  LDS R21, [R25+0xb0] ;  /* 0x0000b00019157984 */ /* 0x000ea20000000800 */
[----:B------:R-:W-:-:S03]  /*1c50*/  IDP.4A.S8.S8 R20, R20, R9, R16 ;  /* 0x0000000914147226 */ /* 0x000fc60000000610 */
[----:B------:R-:W3:Y:S04]  /*1c60*/  LDS R16, [R25+0x98] ;  /* 0x0000980019107984 */ /* 0x000ee80000000800 */
[----:B------:R-:W4:Y:S01]  /*1c70*/  LDS R9, [R25+0xb4] ;  /* 0x0000b40019097984 */ /* 0x000f220000000800 */
[----:B0-----:R-:W-:-:S03]  /*1c80*/  IDP.4A.S8.S8 R17, R8, R17, R20 ;  /* 0x0000001108117226 */ /* 0x001fc60000000614 */
[----:B------:R-:W0:Y:S01]  /*1c90*/  LDS R8, [R25+0xb8] ;  /* 0x0000b80019087984 */ /* 0x000e220000000800 */
[----:B-1----:R-:W-:-:S03]  /*1ca0*/  IDP.4A.S8.S8 R13, R12, R14, R13 ;  /* 0x0000000e0c0d7226 */ /* 0x002fc6000000060d */
[----:B------:R-:W1:Y:S04]  /*1cb0*/  LDS R12, [R25+0x9c] ;  /* 0x00009c00190c7984 */ /* 0x000e680000000800 */
[----:B------:R-:W5:Y:S01]  /*1cc0*/  LDS R14, [R25+0xbc] ;  /* 0x0000bc00190e7984 */ /* 0x000f620000000800 */
[----:B--2---:R-:W-:Y:S02]  /*1cd0*/  IDP.4A.S8.S8 R10, R21, R10, R17 ;  /* 0x0000000a150a7226 */ /* 0x004fe40000000611 */
[----:B---3--:R-:W-:Y:S02]  /*1ce0*/  IDP.4A.S8.S8 R13, R16, R23, R13 ;  /* 0x00000017100d7226 */ /* 0x008fe4000000060d */
[----:B------:R-:W-:Y:S01]  /*1cf0*/  LDS.128 R20, [R2.X16+0x26a0] ;  /* 0x0026a00002147984 */ /* 0x000fe2000000cc00 */
[----:B----4-:R-:W-:-:S03]  /*1d00*/  IDP.4A.S8.S8 R18, R9, R18, R10 ;  /* 0x0000001209127226 */ /* 0x010fc6000000060a */
[----:B------:R-:W2:Y:S04]  /*1d10*/  LDS R9, [R33.X4+0x2090] ;  /* 0x0020900021097984 */ /* 0x000ea80000004800 */
[----:B------:R-:W3:Y:S01]  /*1d20*/  LDS R10, [R33.X4+0x2094] ;  /* 0x00209400210a7984 */ /* 0x000ee20000004800 */
[----:B0-----:R-:W-:-:S03]  /*1d30*/  IDP.4A.S8.S8 R11, R8, R11, R18 ;  /* 0x0000000b080b7226 */ /* 0x001fc60000000612 */
[----:B------:R-:W-:Y:S01]  /*1d40*/  LDS R18, [R25+0xc8] ;  /* 0x0000c80019127984 */ /* 0x000fe20000000800 */
[----:B-1----:R-:W-:Y:S02]  /*1d50*/  IDP.4A.S8.S8 R8, R12, R15, R13 ;  /* 0x0000000f0c087226 */ /* 0x002fe4000000060d */
[----:B-----5:R-:W-:Y:S02]  /*1d60*/  IDP.4A.S8.S8 R19, R14, R19, R11 ;  /* 0x000000130e137226 */ /* 0x020fe4000000060b */
[----:B------:R-:W-:Y:S04]  /*1d70*/  LDS R11, [R25+0xc0] ;  /* 0x0000c000190b7984 */ /* 0x000fe80000000800 */
[----:B------:R-:W0:Y:S01]  /*1d80*/  LDS.128 R12, [R26+0x40] ;  /* 0x000040001a0c7984 */ /* 0x000e220000000c00 */
[----:B------:R-:W1:Y:S01]  /*1d90*/  I2F R17, R8 ;  /* 0x0000000800117306 */ /* 0x000e620000201400 */
[----:B--2---:R-:W-:Y:S01]  /*1da0*/  HMUL2 R9, R9, R20 ;  /* 0x0000001409097232 */ /* 0x004fe20000000000 */
[----:B---3--:R-:W-:-:S06]  /*1db0*/  HFMA2.MMA R21, R10, R21, -RZ ;  /* 0x000000150a157235 */ /* 0x008fcc00001000ff */
[----:B------:R2:W3:Y:S01]  /*1dc0*/  I2F R16, R19 ;  /* 0x0000001300107306 */ /* 0x0004e20000201400 */
[--C-:B------:R-:W-:Y:S02]  /*1dd0*/  HADD2.F32 R10, -RZ, R9.reuse.H0_H0 ;  /* 0x20000009ff0a7230 */ /* 0x100fe40000004100 */
[----:B------:R-:W-:-:S05]  /*1de0*/  HADD2.F32 R9, -RZ, R9.H1_H1 ;  /* 0x30000009ff097230 */ /* 0x000fca0000004100 */
[----:B-1----:R-:W-:Y:S01]  /*1df0*/  FFMA.FTZ R17, R10, R17, R9 ;  /* 0x000000110a117223 */ /* 0x002fe20000010009 */
[--C-:B------:R-:W-:Y:S01]  /*1e00*/  HADD2.F32 R9, -RZ, R21.reuse.H0_H0 ;  /* 0x20000015ff097230 */ /* 0x100fe20000004100 */
[----:B--2---:R-:W-:Y:S01]  /*1e10*/  LDS R19, [R25+0xd8] ;  /* 0x0000d80019137984 */ /* 0x004fe20000000800 */
[----:B------:R-:W-:-:S05]  /*1e20*/  HADD2.F32 R21, -RZ, R21.H1_H1 ;  /* 0x30000015ff157230 */ /* 0x000fca0000004100 */
[----:B---3--:R-:W-:Y:S02]  /*1e30*/  FFMA.FTZ R16, R9, R16, R21 ;  /* 0x0000001009107223 */ /* 0x008fe40000010015 */
[----:B0-----:R-:W-:Y:S02]  /*1e40*/  IDP.4A.S8.S8 R45, R11, R12, RZ ;  /* 0x0000000c0b2d7226 */ /* 0x001fe400000006ff */
[----:B------:R-:W-:Y:S04]  /*1e50*/  LDS R12, [R25+0xc4] ;  /* 0x0000c400190c7984 */ /* 0x000fe80000000800 */
[----:B------:R-:W0:Y:S02]  /*1e60*/  LDS.128 R8, [R26+0x50] ;  /* 0x000050001a087984 */ /* 0x000e240000000c00 */
[----:B0-----:R-:W-:-:S02]  /*1e70*/  IDP.4A.S8.S8 R8, R12, R8, R45 ;  /* 0x000000080c087226 */ /* 0x001fc4000000062d */
[----:B------:R-:W0:Y:S02]  /*1e80*/  LDS R12, [R25+0xcc] ;  /* 0x0000cc00190c7984 */ /* 0x000e240000000800 */
[----:B------:R-:W-:Y:S02]  /*1e90*/  IDP.4A.S8.S8 R8, R18, R13, R8 ;  /* 0x0000000d12087226 */ /* 0x000fe40000000608 */
[----:B------:R-:W1:Y:S04]  /*1ea0*/  LDS R13, [R25+0xd0] ;  /* 0x0000d000190d7984 */ /* 0x000e680000000800 */
[----:B------:R-:W2:Y:S01]  /*1eb0*/  LDS R18, [R25+0xd4] ;  /* 0x0000d40019127984 */ /* 0x000ea20000000800 */
[----:B0-----:R-:W-:-:S04]  /*1ec0*/  IDP.4A.S8.S8 R9, R12, R9, R8 ;  /* 0x000000090c097226 */ /* 0x001fc80000000608 */
[----:B-1----:R-:W-:-:S04]  /*1ed0*/  IDP.4A.S8.S8 R9, R13, R14, R9 ;  /* 0x0000000e0d097226 */ /* 0x002fc80000000609 */
[----:B--2---:R-:W-:Y:S02]  /*1ee0*/  IDP.4A.S8.S8 R10, R18, R10, R9 ;  /* 0x0000000a120a7226 */ /* 0x004fe40000000609 */
[----:B------:R-:W0:Y:S02]  /*1ef0*/  LDS R18, [R25+0xdc] ;  /* 0x0000dc0019127984 */ /* 0x000e240000000800 */
[----:B------:R-:W-:Y:S02]  /*1f00*/  IDP.4A.S8.S8 R10, R19, R15, R10 ;  /* 0x0000000f130a7226 */ /* 0x000fe4000000060a */
[----:B------:R-:W-:Y:S04]  /*1f10*/  LDS R19, [R25+0xe0] ;  /* 0x0000e00019137984 */ /* 0x000fe80000000800 */
[----:B------:R-:W1:Y:S04]  /*1f20*/  LDS.128 R12, [R26+0x60] ;  /* 0x000060001a0c7984 */ /* 0x000e680000000c00 */
[----:B------:R-:W2:Y:S01]  /*1f30*/  LDS R9, [R33.X4+0x2098] ;  /* 0x0020980021097984 */ /* 0x000ea20000004800 */
[----:B0-----:R-:W-:-:S02]  /*1f40*/  IDP.4A.S8.S8 R18, R18, R11, R10 ;  /* 0x0000000b12127226 */ /* 0x001fc4000000060a */
[----:B-1----:R-:W-:Y:S02]  /*1f50*/  IDP.4A.S8.S8 R19, R19, R12, RZ ;  /* 0x0000000c13137226 */ /* 0x002fe400000006ff */
[----:B------:R-:W-:Y:S01]  /*1f60*/  LDS R12, [R25+0xe4] ;  /* 0x0000e400190c7984 */ /* 0x000fe20000000800 */
[----:B--2---:R-:W-:-:S03]  /*1f70*/  HMUL2 R22, R9, R22 ;  /* 0x0000001609167232 */ /* 0x004fc60000000000 */
[----:B------:R-:W0:Y:S02]  /*1f80*/  LDS.128 R8, [R26+0x70] ;  /* 0x000070001a087984 */ /* 0x000e240000000c00 */
[----:B0-----:R-:W-:Y:S02]  /*1f90*/  IDP.4A.S8.S8 R8, R12, R8, R19 ;  /* 0x000000080c087226 */ /* 0x001fe40000000613 */
[----:B------:R-:W0:Y:S04]  /*1fa0*/  LDS R12, [R25+0xe8] ;  /* 0x0000e800190c7984 */ /* 0x000e280000000800 */
[----:B------:R-:W1:Y:S01]  /*1fb0*/  LDS R19, [R25+0xec] ;  /* 0x0000ec0019137984 */ /* 0x000e620000000800 */
[----:B0-----:R-:W-:-:S03]  /*1fc0*/  IDP.4A.S8.S8 R8, R12, R13, R8 ;  /* 0x0000000d0c087226 */ /* 0x001fc60000000608 */
[----:B------:R-:W0:Y:S04]  /*1fd0*/  LDS R12, [R25+0xf0] ;  /* 0x0000f000190c7984 */ /* 0x000e280000000800 */
[----:B------:R-:W2:Y:S01]  /*1fe0*/  LDS R13, [R25+0xf4] ;  /* 0x0000f400190d7984 */ /* 0x000ea20000000800 */
[----:B-1----:R-:W-:-:S03]  /*1ff0*/  IDP.4A.S8.S8 R9, R19, R9, R8 ;  /* 0x0000000913097226 */ /* 0x002fc60000000608 */
[----:B------:R-:W1:Y:S04]  /*2000*/  LDS R19, [R25+0xf8] ;  /* 0x0000f80019137984 */ /* 0x000e680000000800 */
[----:B------:R-:W3:Y:S01]  /*2010*/  LDS R8, [R25+0xfc] ;  /* 0x0000fc0019087984 */ /* 0x000ee20000000800 */
[----:B0-----:R-:W-:-:S03]  /*2020*/  IDP.4A.S8.S8 R9, R12, R14, R9 ;  /* 0x0000000e0c097226 */ /* 0x001fc60000000609 */
[----:B------:R-:W0:Y:S01]  /*2030*/  LDS R12, [R33.X4+0x209c] ;  /* 0x00209c00210c7984 */ /* 0x000e220000004800 */
[----:B--2---:R-:W-:-:S04]  /*2040*/  IDP.4A.S8.S8 R10, R13, R10, R9 ;  /* 0x0000000a0d0a7226 */ /* 0x004fc80000000609 */
[----:B-1----:R-:W-:Y:S01]  /*2050*/  IDP.4A.S8.S8 R10, R19, R15, R10 ;  /* 0x0000000f130a7226 */ /* 0x002fe2000000060a */
[----:B------:R-:W1:Y:S03]  /*2060*/  I2F R18, R18 ;  /* 0x0000001200127306 */ /* 0x000e660000201400 */
[----:B---3--:R-:W-:-:S06]  /*2070*/  IDP.4A.S8.S8 R8, R8, R11, R10 ;  /* 0x0000000b08087226 */ /* 0x008fcc000000060a */
[----:B------:R-:W2:Y:S01]  /*2080*/  I2F R8, R8 ;  /* 0x0000000800087306 */ /* 0x000ea20000201400 */
[--C-:B------:R-:W-:Y:S01]  /*2090*/  HADD2.F32 R9, -RZ, R22.reuse.H0_H0 ;  /* 0x20000016ff097230 */ /* 0x100fe20000004100 */
[----:B------:R-:W-:Y:S01]  /*20a0*/  FADD.FTZ R17, R44, R17 ;  /* 0x000000112c117221 */ /* 0x000fe20000010000 */
[----:B------:R-:W-:-:S03]  /*20b0*/  HADD2.F32 R22, -RZ, R22.H1_H1 ;  /* 0x30000016ff167230 */ /* 0x000fc60000004100 */
[----:B------:R-:W-:Y:S02]  /*20c0*/  FADD.FTZ R16, R17, R16 ;  /* 0x0000001011107221 */ /* 0x000fe40000010000 */
[----:B-1----:R-:W-:Y:S01]  /*20d0*/  FFMA.FTZ R9, R9, R18, R22 ;  /* 0x0000001209097223 */ /* 0x002fe20000010016 */
[----:B0-----:R-:W-:-:S03]  /*20e0*/  HFMA2.MMA R12, R12, R23, -RZ ;  /* 0x000000170c0c7235 */ /* 0x001fc600001000ff */
[----:B------:R-:W-:-:S07]  /*20f0*/  FADD.FTZ R9, R16, R9 ;  /* 0x0000000910097221 */ /* 0x000fce0000010000 */
[--C-:B------:R-:W-:Y:S02]  /*2100*/  HADD2.F32 R10, -RZ, R12.reuse.H0_H0 ;  /* 0x2000000cff0a7230 */ /* 0x100fe40000004100 */
[----:B------:R-:W-:-:S05]  /*2110*/  HADD2.F32 R11, -RZ, R12.H1_H1 ;  /* 0x3000000cff0b7230 */ /* 0x000fca0000004100 */
[----:B--2---:R-:W-:-:S04]  /*2120*/  FFMA.FTZ R10, R10, R8, R11 ;  /* 0x000000080a0a7223 */ /* 0x004fc8000001000b */
[----:B------:R-:W-:Y:S01]  /*2130*/  FADD.FTZ R44, R9, R10 ;  /* 0x0000000a092c7221 */ /* 0x000fe20000010000 */
[----:B------:R-:W-:Y:S06]  /*2140*/  BAR.SYNC.DEFER_BLOCKING 0x0 ;  /* 0x0000000000007b1d */ /* 0x000fec0000010000 */
.L_x_638:
[----:B------:R-:W-:-:S04]  /*2150*/  IADD3 R3, R3, 0x8, RZ ;  /* 0x0000000803037810 */ /* 0x000fc80007ffe0ff */
[----:B------:R-:W-:-:S13]  /*2160*/  ISETP.GE.AND P0, PT, R3, R43, PT ;  /* 0x0000002b0300720c */ /* 0x000fda0003f06270 */
[----:B------:R-:W-:Y:S01]  /*2170*/  @P0 CALL.REL.NOINC `(.L_x_637) ;  /* 0x0000001000000944 */ /* 0x000fe20003c00000 */
[----:B------:R-:W-:Y:S05]  /*2180*/  BRA `(.L_x_639) ;  /* 0xffffe2b000007947 */ /* 0x000fea000383ffff */
.L_x_637:
        /* <DEDUP_REMOVED lines=16> */
.L_x_640:
        /* <DEDUP_REMOVED lines=15> */
.L_x_1332:


//--------------------- .text._Z12mul_mat_q5_0IN3c108BFloat16ELb1EEvPKvS3_PT_iiiii --------------------------
	.section	.text._Z12mul_mat_q5_0IN3c108BFloat16ELb1EEvPKvS3_PT_iiiii,"ax",@progbits
	.sectioninfo	@"SHI_REGISTERS=72"
	.align	128
.text._Z12mul_mat_q5_0IN3c108BFloat16ELb1EEvPKvS3_PT_iiiii:
        .type           _Z12mul_mat_q5_0IN3c108BFloat16ELb1EEvPKvS3_PT_iiiii,@function
        .size           _Z12mul_mat_q5_0IN3c108BFloat16ELb1EEvPKvS3_PT_iiiii,(.L_x_1333 - _Z12mul_mat_q5_0IN3c108BFloat16ELb1EEvPKvS3_PT_iiiii)
        .other          _Z12mul_mat_q5_0IN3c108BFloat16ELb1EEvPKvS3_PT_iiiii,@"STO_CUDA_ENTRY STV_DEFAULT"
_Z12mul_mat_q5_0IN3c108BFloat16ELb1EEvPKvS3_PT_iiiii:
        /* <DEDUP_REMOVED lines=12> */
[----:B------:R-:W2:Y:S01]  /*00c0*/  S2R R8, SR_CTAID.Y ;  /* 0x0000000000087919 */ /* 0x000ea20000002600 */
[----:B------:R-:W-:Y:S01]  /*00d0*/  USHF.R.S32.HI UR4, URZ, 0x1f, UR9 ;  /* 0x0000001f3f047899 */ /* 0x000fe20008011409 */
[----:B------:R-:W-:Y:S01]  /*00e0*/  IMAD.MOV.U32 R63, RZ, RZ, RZ ;  /* 0x000000ffff3f7224 */ /* 0x000fe200078e00ff */
[----:B------:R-:W-:Y:S01]  /*00f0*/  UIADD3 UR7, UR8, -0x1, URZ ;  /* 0xffffffff08077890 */ /* 0x000fe2000fffe03f */
[----:B------:R-:W3:Y:S01]  /*0100*/  S2R R3, SR_TID.Y ;  /* 0x0000000000037919 */ /* 0x000ee20000002200 */
        /* <DEDUP_REMOVED lines=9> */
[CC--:B------:R-:W-:Y:S01]  /*01a0*/  LEA.HI R0, R9.reuse, R2.reuse, RZ, 0x2 ;  /* 0x0000000209007211 */ /* 0x0c0fe200078f10ff */
[----:B------:R-:W-:Y:S01]  /*01b0*/  IMAD.SHL.U32 R54, R2, 0x4, RZ ;  /* 0x0000000402367824 */ /* 0x000fe200078e00ff */
[----:B------:R-:W-:Y:S01]  /*01c0*/  LEA.HI R9, R9, R2, RZ, 0x3 ;  /* 0x0000000209097211 */ /* 0x000fe200078f18ff */
[C---:B--2---:R-:W-:Y:S01]  /*01d0*/  IMAD R4, R8.reuse, 0x4, R4 ;  /* 0x0000000408047824 */ /* 0x044fe200078e0204 */
[----:B------:R-:W-:Y:S01]  /*01e0*/  UIADD3 UR6, UR6, UR8, URZ ;  /* 0x0000000806067290 */ /* 0x000fe2000fffe03f */
[C---:B---3--:R-:W-:Y:S01]  /*01f0*/  IMAD.SHL.U32 R10, R3.reuse, 0x4, RZ ;  /* 0x00000004030a7824 */ /* 0x048fe200078e00ff */
[C---:B------:R-:W-:Y:S01]  /*0200*/  IADD3 R12, R3.reuse, 0x8, RZ ;  /* 0x00000008030c7810 */ /* 0x040fe20007ffe0ff */
[----:B------:R-:W-:Y:S01]  /*0210*/  IMAD R8, R8, 0x4, R3 ;  /* 0x0000000408087824 */ /* 0x000fe200078e0203 */
[C---:B------:R-:W-:Y:S01]  /*0220*/  IADD3 R11, R3.reuse, 0x4, RZ ;  /* 0x00000004030b7810 */ /* 0x040fe20007ffe0ff */
[----:B------:R-:W-:Y:S01]  /*0230*/  IMAD.SHL.U32 R13, R3, 0x20, RZ ;  /* 0x00000020030d7824 */ /* 0x000fe200078e00ff */
[----:B------:R-:W-:Y:S01]  /*0240*/  LEA.HI.SX32 R10, R9, R10, 0x1d ;  /* 0x0000000a090a7211 */ /* 0x000fe200078feaff */
[----:B------:R-:W-:Y:S01]  /*0250*/  IMAD R6, R2, 0x104, RZ ;  /* 0x0000010402067824 */ /* 0x000fe200078e02ff */
[----:B------:R-:W-:Y:S01]  /*0260*/  IMNMX.U32 R57, R8, UR7, PT ;  /* 0x0000000708397c17 */ /* 0x000fe2000b800000 */
[----:B------:R-:W-:Y:S01]  /*0270*/  IMAD R60, R62, UR4, RZ ;  /* 0x000000043e3c7c24 */ /* 0x000fe2000f8e02ff */
[----:B------:R-:W-:-:S02]  /*0280*/  LOP3.LUT R8, R13, 0xffffffe0, R2, 0xe2, !PT ;  /* 0xffffffe00d087812 */ /* 0x000fc400078ee202 */
[----:B------:R-:W-:Y:S01]  /*0290*/  IMNMX R13, R12, UR6, PT ;  /* 0x000000060c0d7c17 */ /* 0x000fe2000b800200 */
[----:B------:R-:W-:Y:S01]  /*02a0*/  IMAD R57, R57, UR5, RZ ;  /* 0x0000000539397c24 */ /* 0x000fe2000f8e02ff */
[C---:B------:R-:W-:Y:S02]  /*02b0*/  IMNMX R23, R10.reuse, UR6, PT ;  /* 0x000000060a177c17 */ /* 0x040fe4000b800200 */
[----:B------:R-:W-:Y:S01]  /*02c0*/  IADD3 R10, R10, 0x10, RZ ;  /* 0x000000100a0a7810 */ /* 0x000fe20007ffe0ff */
[----:B------:R-:W-:Y:S01]  /*02d0*/  IMAD R47, R62, R13, RZ ;  /* 0x0000000d3e2f7224 */ /* 0x000fe200078e02ff */
[----:B------:R-:W-:Y:S01]  /*02e0*/  LOP3.LUT R9, R9, 0xfffffff8, RZ, 0xc0, !PT ;  /* 0xfffffff809097812 */ /* 0x000fe200078ec0ff */
[----:B------:R-:W-:Y:S01]  /*02f0*/  IMAD R46, R13, 0x41, R36 ;  /* 0x000000410d2e7824 */ /* 0x000fe200078e0224 */
[----:B------:R-:W-:Y:S02]  /*0300*/  IMNMX R13, R10, UR6, PT ;  /* 0x000000060a0d7c17 */ /* 0x000fe4000b800200 */
[----:B------:R-:W-:Y:S01]  /*0310*/  IMNMX R11, R11, UR6, PT ;  /* 0x000000060b0b7c17 */ /* 0x000fe2000b800200 */
[----:B------:R-:W-:Y:S01]  /*0320*/  IMAD.IADD R58, R2, 0x1, -R9 ;  /* 0x00000001023a7824 */ /* 0x000fe200078e0a09 */
[----:B------:R-:W-:-:S02]  /*0330*/  IMNMX R9, R3, UR6, PT ;  /* 0x0000000603097c17 */ /* 0x000fc4000b800200 */
[----:B------:R-:W-:Y:S01]  /*0340*/  SHF.R.S32.HI R61, RZ, 0x2, R0 ;  /* 0x00000002ff3d7819 */ /* 0x000fe20000011400 */
[----:B------:R-:W-:Y:S01]  /*0350*/  IMAD R49, R62, R11, RZ ;  /* 0x0000000b3e317224 */ /* 0x000fe200078e02ff */
[----:B------:R-:W-:Y:S01]  /*0360*/  LOP3.LUT R59, R0, 0xfffffffc, RZ, 0xc0, !PT ;  /* 0xfffffffc003b7812 */ /* 0x000fe200078ec0ff */
[--C-:B------:R-:W-:Y:S01]  /*0370*/  IMAD R48, R11, 0x41, R36.reuse ;  /* 0x000000410b307824 */ /* 0x100fe200078e0224 */
[----:B------:R-:W-:Y:S01]  /*0380*/  SHF.R.S32.HI R10, RZ, 0x1f, R13 ;  /* 0x0000001fff0a7819 */ /* 0x000fe2000001140d */
[----:B------:R-:W-:Y:S01]  /*0390*/  IMAD R52, R62, R9, RZ ;  /* 0x000000093e347224 */ /* 0x000fe200078e02ff */
[----:B------:R-:W-:Y:S01]  /*03a0*/  SHF.R.S32.HI R0, RZ, 0x1f, R23 ;  /* 0x0000001fff007819 */ /* 0x000fe20000011417 */
[----:B------:R-:W-:Y:S01]  /*03b0*/  IMAD R50, R9, 0x41, R36 ;  /* 0x0000004109327824 */ /* 0x000fe200078e0224 */
[C---:B------:R-:W-:Y:S01]  /*03c0*/  IADD3 R14, R3.reuse, 0xc, RZ ;  /* 0x0000000c030e7810 */ /* 0x040fe20007ffe0ff */
[C---:B------:R-:W-:Y:S01]  /*03d0*/  IMAD.IADD R59, R2.reuse, 0x1, -R59 ;  /* 0x00000001023b7824 */ /* 0x040fe200078e0a3b */
[C---:B------:R-:W-:Y:S01]  /*03e0*/  IADD3 R16, R3.reuse, 0x10, RZ ;  /* 0x0000001003107810 */ /* 0x040fe20007ffe0ff */
[----:B------:R-:W-:Y:S01]  /*03f0*/  IMAD R53, R2, 0x8, R61 ;  /* 0x0000000802357824 */ /* 0x000fe200078e023d */
[----:B------:R-:W-:Y:S01]  /*0400*/  IADD3 R18, R3, 0x14, RZ ;  /* 0x0000001403127810 */ /* 0x000fe20007ffe0ff */
[----:B------:R-:W-:Y:S01]  /*0410*/  IMAD.SHL.U32 R51, R59, 0x4, RZ ;  /* 0x000000043b337824 */ /* 0x000fe200078e00ff */
[----:B------:R-:W-:-:S02]  /*0420*/  IADD3 R20, R3, 0x18, RZ ;  /* 0x0000001803147810 */ /* 0x000fc40007ffe0ff */
[----:B------:R-:W-:Y:S02]  /*0430*/  IADD3 R22, R3, 0x1c, RZ ;  /* 0x0000001c03167810 */ /* 0x000fe40007ffe0ff */
[----:B------:R-:W-:Y:S02]  /*0440*/  LEA.HI R11, R10, R13, RZ, 0x2 ;  /* 0x0000000d0a0b7211 */ /* 0x000fe400078f10ff */
[----:B------:R-:W-:Y:S02]  /*0450*/  LEA.HI R9, R0, R23, RZ, 0x2 ;  /* 0x0000001700097211 */ /* 0x000fe400078f10ff */
[----:B------:R-:W-:Y:S02]  /*0460*/  IMNMX R15, R14, UR6, PT ;  /* 0x000000060e0f7c17 */ /* 0x000fe4000b800200 */
[----:B------:R-:W-:Y:S02]  /*0470*/  IMNMX R17, R16, UR6, PT ;  /* 0x0000000610117c17 */ /* 0x000fe4000b800200 */
[----:B------:R-:W-:Y:S01]  /*0480*/  IMNMX R19, R18, UR6, PT ;  /* 0x0000000612137c17 */ /* 0x000fe2000b800200 */
[--C-:B------:R-:W-:Y:S01]  /*0490*/  IMAD R44, R15, 0x41, R36.reuse ;  /* 0x000000410f2c7824 */ /* 0x100fe200078e0224 */
[----:B------:R-:W-:Y:S01]  /*04a0*/  IMNMX R21, R20, UR6, PT ;  /* 0x0000000614157c17 */ /* 0x000fe2000b800200 */
[--C-:B------:R-:W-:Y:S01]  /*04b0*/  IMAD R42, R17, 0x41, R36.reuse ;  /* 0x00000041112a7824 */ /* 0x100fe200078e0224 */
[----:B------:R-:W-:Y:S01]  /*04c0*/  LOP3.LUT R55, R2, 0x3, RZ, 0xc0, !PT ;  /* 0x0000000302377812 */ /* 0x000fe200078ec0ff */
[--C-:B------:R-:W-:Y:S01]  /*04d0*/  IMAD R40, R19, 0x41, R36.reuse ;  /* 0x0000004113287824 */ /* 0x100fe200078e0224 */
[----:B------:R-:W-:Y:S01]  /*04e0*/  IMNMX R4, R4, UR7, PT ;  /* 0x0000000704047c17 */ /* 0x000fe2000b800200 */
[--C-:B------:R-:W-:Y:S01]  /*04f0*/  IMAD R38, R21, 0x41, R36.reuse ;  /* 0x0000004115267824 */ /* 0x100fe200078e0224 */
        /* <DEDUP_REMOVED lines=11> */
[----:B------:R-:W-:Y:S01]  /*05b0*/  IMAD R43, R62, R17, RZ ;  /* 0x000000113e2b7224 */ /* 0x000fe200078e02ff */
[----:B------:R-:W-:Y:S01]  /*05c0*/  LOP3.LUT R54, R54, 0x3c, RZ, 0xc0, !PT ;  /* 0x0000003c36367812 */ /* 0x000fe200078ec0ff */
[----:B------:R-:W-:-:S02]  /*05d0*/  IMAD R41, R62, R19, RZ ;  /* 0x000000133e297224 */ /* 0x000fc400078e02ff */
[C---:B------:R-:W-:Y:S02]  /*05e0*/  IMAD R39, R62.reuse, R21, RZ ;  /* 0x000000153e277224 */ /* 0x040fe400078e02ff */
[C---:B------:R-:W-:Y:S02]  /*05f0*/  IMAD R37, R62.reuse, R37, RZ ;  /* 0x000000253e257224 */ /* 0x040fe400078e02ff */
[----:B------:R-:W-:Y:S02]  /*0600*/  IMAD R10, R23, 0x8, R10 ;  /* 0x00000008170a7824 */ /* 0x000fe400078e020a */
[C---:B------:R-:W-:Y:S02]  /*0610*/  IMAD R11, R62.reuse, R23, RZ ;  /* 0x000000173e0b7224 */ /* 0x040fe400078e02ff */
[----:B------:R-:W-:Y:S02]  /*0620*/  IMAD R0, R62, R13, RZ ;  /* 0x0000000d3e007224 */ /* 0x000fe400078e02ff */
.L_x_643:
[----:B0-----:R-:W-:Y:S01]  /*0630*/  SHF.R.S32.HI R13, RZ, 0x1f, R4 ;  /* 0x0000001fff0d7819 */ /* 0x001fe20000011404 */
        /* <DEDUP_REMOVED lines=18> */
[----:B------:R-:W-:-:S04]  /*0760*/  IMAD.WIDE.U32 R12, R13, R16, c[0x0][0x160] ;  /* 0x000058000d0c7625 */ /* 0x000fc800078e0010 */
[----:B------:R-:W-:Y:S02]  /*0770*/  IMAD R15, R14, 0x16, RZ ;  /* 0x000000160e0f7824 */ /* 0x000fe400078e02ff */
[----:B------:R-:W-:Y:S02]  /*0780*/  IMAD.MOV.U32 R14, RZ, RZ, R12 ;  /* 0x000000ffff0e7224 */ /* 0x000fe400078e000c */
[----:B------:R-:W-:-:S05]  /*0790*/  IMAD.IADD R15, R13, 0x1, R15 ;  /* 0x000000010d0f7824 */ /* 0x000fca00078e020f */
[----:B------:R1:W4:Y:S04]  /*07a0*/  LDG.E.U16.CONSTANT R30, [R14.64+0x2] ;  /* 0x0000020a0e1e7981 */ /* 0x000328000c1e9500 */
[----:B------:R1:W4:Y:S01]  /*07b0*/  LDG.E.U16.CONSTANT R21, [R14.64+0x4] ;  /* 0x0000040a0e157981 */ /* 0x000322000c1e9500 */
[----:B------:R-:W-:-:S05]  /*07c0*/  IMAD.WIDE R12, R59, 0x4, R14 ;  /* 0x000000043b0c7825 */ /* 0x000fca00078e020e */
[----:B------:R5:W4:Y:S04]  /*07d0*/  LDG.E.U16.CONSTANT R25, [R12.64+0x6] ;  /* 0x0000060a0c197981 */ /* 0x000b28000c1e9500 */
[----:B------:R5:W4:Y:S01]  /*07e0*/  LDG.E.U16.CONSTANT R32, [R12.64+0x8] ;  /* 0x0000080a0c207981 */ /* 0x000b22000c1e9500 */
[----:B--2---:R-:W-:-:S04]  /*07f0*/  PRMT R34, R34, 0x5410, R17 ;  /* 0x0000541022227816 */ /* 0x004fc80000000011 */
[----:B0-----:R-:W-:-:S05]  /*0800*/  SHF.R.S32.HI R23, RZ, R51, R34 ;  /* 0x00000033ff177219 */ /* 0x001fca0000011422 */
[----:B------:R-:W-:Y:S01]  /*0810*/  IMAD.SHL.U32 R17, R23, 0x10, RZ ;  /* 0x0000001017117824 */ /* 0x000fe200078e00ff */
[----:B---3--:R-:W-:Y:S01]  /*0820*/  PRMT R19, R19, 0x5410, R64 ;  /* 0x0000541013137816 */ /* 0x008fe20000000040 */
[C---:B-1----:R-:W-:Y:S02]  /*0830*/  IMAD.SHL.U32 R14, R23.reuse, 0x40000, RZ ;  /* 0x00040000170e7824 */ /* 0x042fe400078e00ff */
[----:B-----5:R-:W-:Y:S01]  /*0840*/  IMAD.SHL.U32 R13, R23, 0x2000000, RZ ;  /* 0x02000000170d7824 */ /* 0x020fe200078e00ff */
[----:B------:R-:W-:Y:S01]  /*0850*/  LOP3.LUT R22, R17, 0x10, RZ, 0xc0, !PT ;  /* 0x0000001011167812 */ /* 0x000fe200078ec0ff */
[----:B------:R-:W-:-:S03]  /*0860*/  IMAD.SHL.U32 R17, R23, 0x800, RZ ;  /* 0x0000080017117824 */ /* 0x000fc600078e00ff */
[----:B------:R-:W-:-:S04]  /*0870*/  LOP3.LUT R22, R22, 0xf0f0f0f, R19, 0xf8, !PT ;  /* 0x0f0f0f0f16167812 */ /* 0x000fc800078ef813 */
[----:B------:R-:W-:-:S04]  /*0880*/  LOP3.LUT R17, R22, 0x1000, R17, 0xf8, !PT ;  /* 0x0000100016117812 */ /* 0x000fc800078ef811 */
[----:B------:R-:W-:-:S04]  /*0890*/  LOP3.LUT R14, R17, 0x100000, R14, 0xf8, !PT ;  /* 0x00100000110e7812 */ /* 0x000fc800078ef80e */
[----:B------:R-:W-:Y:S02]  /*08a0*/  LOP3.LUT R14, R14, 0x10000000, R13, 0xf8, !PT ;  /* 0x100000000e0e7812 */ /* 0x000fe400078ef80d */
[C---:B------:R-:W-:Y:S02]  /*08b0*/  IADD3 R13, P0, R47.reuse, R20, RZ ;  /* 0x000000142f0d7210 */ /* 0x040fe40007f1e0ff */
[----:B------:R-:W-:Y:S02]  /*08c0*/  LOP3.LUT R12, R14, 0x80808080, RZ, 0xfc, !PT ;  /* 0x808080800e0c7812 */ /* 0x000fe400078efcff */
[----:B------:R-:W-:Y:S02]  /*08d0*/  LEA.HI.X.SX32 R15, R47, R18, 0x1, P0 ;  /* 0x000000122f0f7211 */ /* 0x000fe400000f0eff */
[----:B------:R-:W-:Y:S02]  /*08e0*/  IADD3 R12, R12, -0x10101010, RZ ;  /* 0xefefeff00c0c7810 */ /* 0x000fe40007ffe0ff */
[----:B------:R-:W-:Y:S01]  /*08f0*/  PRMT R17, R14, 0xba98, RZ ;  /* 0x0000ba980e117816 */ /* 0x000fe200000000ff */
[----:B------:R-:W-:Y:S01]  /*0900*/  IMAD R27, R15, 0x16, RZ ;  /* 0x000000160f1b7824 */ /* 0x000fe200078e02ff */
[----:B------:R-:W-:Y:S01]  /*0910*/  LOP3.LUT R33, R12, 0x80808080, RZ, 0x3c, !PT ;  /* 0x808080800c217812 */ /* 0x000fe200078e3cff */
[----:B------:R-:W-:-:S03]  /*0920*/  IMAD.WIDE.U32 R12, R13, R16, c[0x0][0x160] ;  /* 0x000058000d0c7625 */ /* 0x000fc600078e0010 */
[----:B------:R-:W-:-:S04]  /*0930*/  LOP3.LUT R15, R14, 0x10101010, R33, 0x18, !PT ;  /* 0x101010100e0f7812 */ /* 0x000fc800078e1821 */
[----:B------:R-:W-:Y:S01]  /*0940*/  PRMT R14, R15, 0xba98, RZ ;  /* 0x0000ba980f0e7816 */ /* 0x000fe200000000ff */
[----:B------:R-:W-:-:S03]  /*0950*/  IMAD.IADD R15, R13, 0x1, R27 ;  /* 0x000000010d0f7824 */ /* 0x000fc600078e021b */
[----:B------:R-:W-:-:S04]  /*0960*/  LOP3.LUT R17, R14, 0x7f7f7f7f, R17, 0x60, !PT ;  /* 0x7f7f7f7f0e117812 */ /* 0x000fc800078e6011 */
[----:B------:R-:W-:Y:S01]  /*0970*/  LOP3.LUT R33, R17, R33, R14, 0xf4, !PT ;  /* 0x0000002111217212 */ /* 0x000fe200078ef40e */
[----:B------:R-:W-:-:S05]  /*0980*/  IMAD.MOV.U32 R14, RZ, RZ, R12 ;  /* 0x000000ffff0e7224 */ /* 0x000fca00078e000c */
[----:B------:R0:W2:Y:S04]  /*0990*/  LDG.E.U16.CONSTANT R17, [R14.64+0x2] ;  /* 0x0000020a0e117981 */ /* 0x0000a8000c1e9500 */
[----:B------:R0:W2:Y:S01]  /*09a0*/  LDG.E.U16.CONSTANT R22, [R14.64+0x4] ;  /* 0x0000040a0e167981 */ /* 0x0000a2000c1e9500 */
[----:B------:R-:W-:Y:S01]  /*09b0*/  SHF.R.U32.HI R28, RZ, 0xc, R23 ;  /* 0x0000000cff1c7819 */ /* 0x000fe20000011617 */
[----:B------:R-:W-:Y:S01]  /*09c0*/  IMAD.WIDE R12, R59, 0x4, R14 ;  /* 0x000000043b0c7825 */ /* 0x000fe200078e020e */
[----:B------:R-:W-:Y:S02]  /*09d0*/  SHF.R.U32.HI R27, RZ, 0x4, R19 ;  /* 0x00000004ff1b7819 */ /* 0x000fe40000011613 */
[----:B------:R-:W-:Y:S02]  /*09e0*/  LOP3.LUT R34, R28, 0x10, RZ, 0xc0, !PT ;  /* 0x000000101c227812 */ /* 0x000fe400078ec0ff */
[----:B------:R1:W3:Y:S02]  /*09f0*/  LDG.E.U16.CONSTANT R19, [R12.64+0x6] ;  /* 0x0000060a0c137981 */ /* 0x0002e4000c1e9500 */
[----:B------:R-:W-:-:S02]  /*0a00*/  LOP3.LUT R27, R34, 0xf0f0f0f, R27, 0xf8, !PT ;  /* 0x0f0f0f0f221b7812 */ /* 0x000fc400078ef81b */
[----:B------:R1:W3:Y:S01]  /*0a10*/  LDG.E.U16.CONSTANT R28, [R12.64+0x8] ;  /* 0x0000080a0c1c7981 */ /* 0x0002e2000c1e9500 */
[----:B0-----:R-:W-:Y:S01]  /*0a20*/  IMAD.SHL.U32 R14, R23, 0x4, RZ ;  /* 0x00000004170e7824 */ /* 0x001fe200078e00ff */
[----:B----4-:R-:W-:Y:S02]  /*0a30*/  PRMT R25, R25, 0x5410, R32 ;  /* 0x0000541019197816 */ /* 0x010fe40000000020 */
[----:B-1----:R-:W-:Y:S02]  /*0a40*/  PRMT R12, R30, 0x5410, R21 ;  /* 0x000054101e0c7816 */ /* 0x002fe40000000015 */
[----:B------:R-:W-:Y:S01]  /*0a50*/  SHF.R.U32.HI R30, RZ, 0x5, R23 ;  /* 0x00000005ff1e7819 */ /* 0x000fe20000011617 */
[----:B------:R-:W-:Y:S01]  /*0a60*/  IMAD.SHL.U32 R23, R23, 0x200, RZ ;  /* 0x0000020017177824 */ /* 0x000fe200078e00ff */
[----:B------:R-:W-:Y:S02]  /*0a70*/  SHF.R.S32.HI R21, RZ, R51, R12 ;  /* 0x00000033ff157219 */ /* 0x000fe4000001140c */
[----:B------:R-:W-:-:S03]  /*0a80*/  LOP3.LUT R27, R27, 0x1000, R30, 0xf8, !PT ;  /* 0x000010001b1b7812 */ /* 0x000fc600078ef81e */
[----:B------:R-:W-:Y:S01]  /*0a90*/  IMAD.SHL.U32 R15, R21, 0x10, RZ ;  /* 0x00000010150f7824 */ /* 0x000fe200078e00ff */
[----:B------:R-:W-:Y:S01]  /*0aa0*/  LOP3.LUT R14, R27, 0x100000, R14, 0xf8, !PT ;  /* 0x001000001b0e7812 */ /* 0x000fe200078ef80e */
[----:B------:R-:W-:Y:S01]  /*0ab0*/  IMAD.SHL.U32 R13, R21, 0x800, RZ ;  /* 0x00000800150d7824 */ /* 0x000fe200078e00ff */
[----:B------:R-:W-:Y:S02]  /*0ac0*/  SHF.R.U32.HI R27, RZ, 0x4, R25 ;  /* 0x00000004ff1b7819 */ /* 0x000fe40000011619 */
[----:B------:R-:W-:Y:S02]  /*0ad0*/  LOP3.LUT R14, R14, 0x10000000, R23, 0xf8, !PT ;  /* 0x100000000e0e7812 */ /* 0x000fe400078ef817 */
[----:B------:R-:W-:Y:S01]  /*0ae0*/  LOP3.LUT R30, R15, 0x10, RZ, 0xc0, !PT ;  /* 0x000000100f1e7812 */ /* 0x000fe200078ec0ff */
[----:B------:R-:W-:Y:S01]  /*0af0*/  IMAD.SHL.U32 R15, R21, 0x2000000, RZ ;  /* 0x02000000150f7824 */ /* 0x000fe200078e00ff */
[----:B------:R-:W-:Y:S02]  /*0b00*/  LOP3.LUT R12, R14, 0x80808080, RZ, 0xfc, !PT ;  /* 0x808080800e0c7812 */ /* 0x000fe400078efcff */
[----:B------:R-:W-:-:S02]  /*0b10*/  LOP3.LUT R30, R30, 0xf0f0f0f, R25, 0xf8, !PT ;  /* 0x0f0f0f0f1e1e7812 */ /* 0x000fc400078ef819 */
[----:B------:R-:W-:Y:S02]  /*0b20*/  IADD3 R12, R12, -0x10101010, RZ ;  /* 0xefefeff00c0c7810 */ /* 0x000fe40007ffe0ff */
[----:B------:R-:W-:Y:S01]  /*0b30*/  LOP3.LUT R13, R30, 0x1000, R13, 0xf8, !PT ;  /* 0x000010001e0d7812 */ /* 0x000fe200078ef80d */
[----:B------:R-:W-:Y:S01]  /*0b40*/  IMAD.SHL.U32 R30, R21, 0x40000, RZ ;  /* 0x00040000151e7824 */ /* 0x000fe200078e00ff */
[----:B------:R-:W-:-:S04]  /*0b50*/  LOP3.LUT R35, R12, 0x80808080, RZ, 0x3c, !PT ;  /* 0x808080800c237812 */ /* 0x000fc800078e3cff */
[C---:B------:R-:W-:Y:S02]  /*0b60*/  LOP3.LUT R12, R14.reuse, 0x10101010, R35, 0x18, !PT ;  /* 0x101010100e0c7812 */ /* 0x040fe400078e1823 */
[----:B------:R-:W-:Y:S02]  /*0b70*/  LOP3.LUT R30, R13, 0x100000, R30, 0xf8, !PT ;  /* 0x001000000d1e7812 */ /* 0x000fe400078ef81e */
[----:B------:R-:W-:Y:S02]  /*0b80*/  PRMT R13, R14, 0xba98, RZ ;  /* 0x0000ba980e0d7816 */ /* 0x000fe400000000ff */
[----:B------:R-:W-:Y:S02]  /*0b90*/  PRMT R12, R12, 0xba98, RZ ;  /* 0x0000ba980c0c7816 */ /* 0x000fe400000000ff */
[----:B------:R-:W-:Y:S02]  /*0ba0*/  LOP3.LUT R15, R30, 0x10000000, R15, 0xf8, !PT ;  /* 0x100000001e0f7812 */ /* 0x000fe400078ef80f */
[----:B------:R-:W-:-:S02]  /*0bb0*/  LOP3.LUT R13, R12, 0x7f7f7f7f, R13, 0x60, !PT ;  /* 0x7f7f7f7f0c0d7812 */ /* 0x000fc400078e600d */
[----:B------:R-:W-:Y:S02]  /*0bc0*/  PRMT R14, R15, 0xba98, RZ ;  /* 0x0000ba980f0e7816 */ /* 0x000fe400000000ff */
[----:B------:R-:W-:Y:S02]  /*0bd0*/  LOP3.LUT R35, R13, R35, R12, 0xf4, !PT ;  /* 0x000000230d237212 */ /* 0x000fe400078ef40c */
[----:B------:R-:W-:-:S04]  /*0be0*/  LOP3.LUT R12, R15, 0x80808080, RZ, 0xfc, !PT ;  /* 0x808080800f0c7812 */ /* 0x000fc800078efcff */
[----:B------:R-:W-:-:S04]  /*0bf0*/  IADD3 R12, R12, -0x10101010, RZ ;  /* 0xefefeff00c0c7810 */ /* 0x000fc80007ffe0ff */
[----:B------:R-:W-:-:S04]  /*0c00*/  LOP3.LUT R12, R12, 0x80808080, RZ, 0x3c, !PT ;  /* 0x808080800c0c7812 */ /* 0x000fc800078e3cff */
[----:B------:R-:W-:Y:S02]  /*0c10*/  LOP3.LUT R13, R15, 0x10101010, R12, 0x18, !PT ;  /* 0x101010100f0d7812 */ /* 0x000fe400078e180c */
[----:B------:R-:W-:Y:S02]  /*0c20*/  IADD3 R15, P0, R45, R20, RZ ;  /* 0x000000142d0f7210 */ /* 0x000fe40007f1e0ff */
[----:B------:R-:W-:-:S04]  /*0c30*/  PRMT R13, R13, 0xba98, RZ ;  /* 0x0000ba980d0d7816 */ /* 0x000fc800000000ff */
[----:B------:R-:W-:-:S04]  /*0c40*/  LOP3.LUT R14, R13, 0x7f7f7f7f, R14, 0x60, !PT ;  /* 0x7f7f7f7f0d0e7812 */ /* 0x000fc800078e600e */
[----:B------:R-:W-:Y:S01]  /*0c50*/  LOP3.LUT R31, R14, R12, R13, 0xf4, !PT ;  /* 0x0000000c0e1f7212 */ /* 0x000fe200078ef40d */
[----:B------:R-:W-:Y:S01]  /*0c60*/  IMAD.WIDE.U32 R14, R15, R16, c[0x0][0x160] ;  /* 0x000058000f0e7625 */ /* 0x000fe200078e0010 */
[----:B------:R-:W-:-:S05]  /*0c70*/  LEA.HI.X.SX32 R12, R45, R18, 0x1, P0 ;  /* 0x000000122d0c7211 */ /* 0x000fca00000f0eff */
[----:B------:R-:W-:Y:S01]  /*0c80*/  IMAD R13, R12, 0x16, RZ ;  /* 0x000000160c0d7824 */ /* 0x000fe200078e02ff */
[----:B------:R-:W-:-:S03]  /*0c90*/  SHF.R.U32.HI R12, RZ, 0xc, R21 ;  /* 0x0000000cff0c7819 */ /* 0x000fc60000011615 */
[----:B------:R-:W-:Y:S01]  /*0ca0*/  IMAD.IADD R15, R15, 0x1, R13 ;  /* 0x000000010f0f7824 */ /* 0x000fe200078e020d */
[----:B------:R-:W-:-:S04]  /*0cb0*/  LOP3.LUT R12, R12, 0x10, RZ, 0xc0, !PT ;  /* 0x000000100c0c7812 */ /* 0x000fc800078ec0ff */
[----:B------:R0:W4:Y:S01]  /*0cc0*/  LDG.E.U16.CONSTANT R25, [R14.64+0x2] ;  /* 0x0000020a0e197981 */ /* 0x000122000c1e9500 */
[----:B------:R-:W-:Y:S01]  /*0cd0*/  LOP3.LUT R27, R12, 0xf0f0f0f, R27, 0xf8, !PT ;  /* 0x0f0f0f0f0c1b7812 */ /* 0x000fe200078ef81b */
[----:B------:R-:W-:Y:S02]  /*0ce0*/  IMAD.WIDE R12, R59, 0x4, R14 ;  /* 0x000000043b0c7825 */ /* 0x000fe400078e020e */
[----:B------:R0:W4:Y:S04]  /*0cf0*/  LDG.E.U16.CONSTANT R32, [R14.64+0x4] ;  /* 0x0000040a0e207981 */ /* 0x000128000c1e9500 */
[----:B------:R2:W5:Y:S04]  /*0d00*/  LDG.E.U16.CONSTANT R23, [R12.64+0x6] ;  /* 0x0000060a0c177981 */ /* 0x000568000c1e9500 */
[----:B------:R2:W5:Y:S02]  /*0d10*/  LDG.E.U16.CONSTANT R30, [R12.64+0x8] ;  /* 0x0000080a0c1e7981 */ /* 0x000564000c1e9500 */
[----:B--2---:R-:W-:-:S02]  /*0d20*/  PRMT R12, R17, 0x5410, R22 ;  /* 0x00005410110c7816 */ /* 0x004fc40000000016 */
[----:B------:R-:W-:Y:S01]  /*0d30*/  SHF.R.U32.HI R22, RZ, 0x5, R21 ;  /* 0x00000005ff167819 */ /* 0x000fe20000011615 */
[----:B------:R-:W-:-:S03]  /*0d40*/  IMAD.SHL.U32 R17, R21, 0x4, RZ ;  /* 0x0000000415117824 */ /* 0x000fc600078e00ff */
[----:B------:R-:W-:-:S04]  /*0d50*/  LOP3.LUT R22, R27, 0x1000, R22, 0xf8, !PT ;  /* 0x000010001b167812 */ /* 0x000fc800078ef816 */
[----:B------:R-:W-:Y:S01]  /*0d60*/  LOP3.LUT R17, R22, 0x100000, R17, 0xf8, !PT ;  /* 0x0010000016117812 */ /* 0x000fe200078ef811 */
[----:B------:R-:W-:Y:S01]  /*0d70*/  IMAD.SHL.U32 R22, R21, 0x200, RZ ;  /* 0x0000020015167824 */ /* 0x000fe200078e00ff */
[----:B------:R-:W-:-:S05]  /*0d80*/  SHF.R.S32.HI R21, RZ, R51, R12 ;  /* 0x00000033ff157219 */ /* 0x000fca000001140c */
[----:B------:R-:W-:Y:S01]  /*0d90*/  IMAD.SHL.U32 R12, R21, 0x10, RZ ;  /* 0x00000010150c7824 */ /* 0x000fe200078e00ff */
[----:B---3--:R-:W-:-:S04]  /*0da0*/  PRMT R28, R19, 0x5410, R28 ;  /* 0x00005410131c7816 */ /* 0x008fc8000000001c */
[----:B------:R-:W-:Y:S01]  /*0db0*/  LOP3.LUT R13, R12, 0x10, RZ, 0xc0, !PT ;  /* 0x000000100c0d7812 */ /* 0x000fe200078ec0ff */
[----:B------:R-:W-:Y:S01]  /*0dc0*/  IMAD.SHL.U32 R12, R21, 0x800, RZ ;  /* 0x00000800150c7824 */ /* 0x000fe200078e00ff */
[----:B------:R-:W-:Y:S02]  /*0dd0*/  LOP3.LUT R17, R17, 0x10000000, R22, 0xf8, !PT ;  /* 0x1000000011117812 */ /* 0x000fe400078ef816 */
[----:B------:R-:W-:Y:S01]  /*0de0*/  LOP3.LUT R13, R13, 0xf0f0f0f, R28, 0xf8, !PT ;  /* 0x0f0f0f0f0d0d7812 */ /* 0x000fe200078ef81c */
[----:B0-----:R-:W-:-:S03]  /*0df0*/  IMAD.SHL.U32 R14, R21, 0x40000, RZ ;  /* 0x00040000150e7824 */ /* 0x001fc600078e00ff */
[----:B------:R-:W-:Y:S02]  /*0e00*/  LOP3.LUT R13, R13, 0x1000, R12, 0xf8, !PT ;  /* 0x000010000d0d7812 */ /* 0x000fe400078ef80c */
[----:B------:R-:W-:Y:S02]  /*0e10*/  LOP3.LUT R12, R17, 0x80808080, RZ, 0xfc, !PT ;  /* 0x80808080110c7812 */ /* 0x000fe400078efcff */
[----:B------:R-:W-:Y:S02]  /*0e20*/  LOP3.LUT R13, R13, 0x100000, R14, 0xf8, !PT ;  /* 0x001000000d0d7812 */ /* 0x000fe400078ef80e */
[----:B------:R-:W-:Y:S01]  /*0e30*/  IADD3 R12, R12, -0x10101010, RZ ;  /* 0xefefeff00c0c7810 */ /* 0x000fe20007ffe0ff */
[----:B------:R-:W-:-:S03]  /*0e40*/  IMAD.SHL.U32 R14, R21, 0x2000000, RZ ;  /* 0x02000000150e7824 */ /* 0x000fc600078e00ff */
[----:B------:R-:W-:Y:S02]  /*0e50*/  LOP3.LUT R12, R12, 0x80808080, RZ, 0x3c, !PT ;  /* 0x808080800c0c7812 */ /* 0x000fe400078e3cff */
[----:B------:R-:W-:Y:S02]  /*0e60*/  LOP3.LUT R13, R13, 0x10000000, R14, 0xf8, !PT ;  /* 0x100000000d0d7812 */ /* 0x000fe400078ef80e */
[C---:B------:R-:W-:Y:S02]  /*0e70*/  LOP3.LUT R14, R17.reuse, 0x10101010, R12, 0x18, !PT ;  /* 0x10101010110e7812 */ /* 0x040fe400078e180c */
[----:B------:R-:W-:Y:S02]  /*0e80*/  PRMT R22, R17, 0xba98, RZ ;  /* 0x0000ba9811167816 */ /* 0x000fe400000000ff */
[----:B------:R-:W-:-:S04]  /*0e90*/  PRMT R17, R14, 0xba98, RZ ;  /* 0x0000ba980e117816 */ /* 0x000fc800000000ff */
        /* <DEDUP_REMOVED lines=10> */
[--C-:B------:R-:W-:Y:S02]  /*0f40*/  SHF.R.U32.HI R12, RZ, 0xc, R21.reuse ;  /* 0x0000000cff0c7819 */ /* 0x100fe40000011615 */
[----:B------:R-:W-:Y:S02]  /*0f50*/  SHF.R.U32.HI R28, RZ, 0x4, R28 ;  /* 0x00000004ff1c7819 */ /* 0x000fe4000001161c */
[----:B------:R-:W-:Y:S02]  /*0f60*/  LOP3.LUT R13, R12, 0x10, RZ, 0xc0, !PT ;  /* 0x000000100c0d7812 */ /* 0x000fe400078ec0ff */
[----:B------:R-:W-:Y:S02]  /*0f70*/  SHF.R.U32.HI R12, RZ, 0x5, R21 ;  /* 0x00000005ff0c7819 */ /* 0x000fe40000011615 */
[----:B------:R-:W-:-:S04]  /*0f80*/  LOP3.LUT R13, R13, 0xf0f0f0f, R28, 0xf8, !PT ;  /* 0x0f0f0f0f0d0d7812 */ /* 0x000fc800078ef81c */
[----:B------:R-:W-:Y:S01]  /*0f90*/  LOP3.LUT R12, R13, 0x1000, R12, 0xf8, !PT ;  /* 0x000010000d0c7812 */ /* 0x000fe200078ef80c */
[----:B------:R-:W-:-:S05]  /*0fa0*/  IMAD.SHL.U32 R13, R21, 0x4, RZ ;  /* 0x00000004150d7824 */ /* 0x000fca00078e00ff */
[----:B------:R-:W-:Y:S02]  /*0fb0*/  LOP3.LUT R12, R12, 0x100000, R13, 0xf8, !PT ;  /* 0x001000000c0c7812 */ /* 0x000fe400078ef80d */
[----:B----4-:R-:W-:-:S04]  /*0fc0*/  PRMT R32, R25, 0x5410, R32 ;  /* 0x0000541019207816 */ /* 0x010fc80000000020 */
[----:B------:R-:W-:-:S04]  /*0fd0*/  SHF.R.S32.HI R13, RZ, R51, R32 ;  /* 0x00000033ff0d7219 */ /* 0x000fc80000011420 */
[----:B------:R-:W-:Y:S01]  /*0fe0*/  SHF.R.U32.HI R15, RZ, 0xc, R13 ;  /* 0x0000000cff0f7819 */ /* 0x000fe2000001160d */
[----:B------:R-:W-:Y:S01]  /*0ff0*/  IMAD.SHL.U32 R14, R13, 0x10, RZ ;  /* 0x000000100d0e7824 */ /* 0x000fe200078e00ff */
[----:B-----5:R-:W-:Y:S02]  /*1000*/  PRMT R23, R23, 0x5410, R30 ;  /* 0x0000541017177816 */ /* 0x020fe4000000001e */
[----:B------:R-:W-:Y:S01]  /*1010*/  LOP3.LUT R22, R15, 0x10, RZ, 0xc0, !PT ;  /* 0x000000100f167812 */ /* 0x000fe200078ec0ff */
[----:B------:R-:W-:Y:S01]  /*1020*/  IMAD.SHL.U32 R21, R21, 0x200, RZ ;  /* 0x0000020015157824 */ /* 0x000fe200078e00ff */
[----:B------:R-:W-:Y:S02]  /*1030*/  SHF.R.U32.HI R15, RZ, 0x4, R23 ;  /* 0x00000004ff0f7819 */ /* 0x000fe40000011617 */
[----:B------:R-:W-:Y:S02]  /*1040*/  LOP3.LUT R14, R14, 0x10, RZ, 0xc0, !PT ;  /* 0x000000100e0e7812 */ /* 0x000fe400078ec0ff */
[----:B------:R-:W-:Y:S01]  /*1050*/  LOP3.LUT R22, R22, 0xf0f0f0f, R15, 0xf8, !PT ;  /* 0x0f0f0f0f16167812 */ /* 0x000fe200078ef80f */
[----:B------:R-:W-:Y:S01]  /*1060*/  IMAD.SHL.U32 R15, R13, 0x800, RZ ;  /* 0x000008000d0f7824 */ /* 0x000fe200078e00ff */
[----:B------:R-:W-:-:S02]  /*1070*/  LOP3.LUT R12, R12, 0x10000000, R21, 0xf8, !PT ;  /* 0x100000000c0c7812 */ /* 0x000fc400078ef815 */
[----:B------:R-:W-:Y:S02]  /*1080*/  LOP3.LUT R14, R14, 0xf0f0f0f, R23, 0xf8, !PT ;  /* 0x0f0f0f0f0e0e7812 */ /* 0x000fe400078ef817 */
[----:B------:R-:W-:Y:S02]  /*1090*/  SHF.R.U32.HI R21, RZ, 0x5, R13 ;  /* 0x00000005ff157819 */ /* 0x000fe4000001160d */
[----:B------:R-:W-:Y:S01]  /*10a0*/  LOP3.LUT R14, R14, 0x1000, R15, 0xf8, !PT ;  /* 0x000010000e0e7812 */ /* 0x000fe200078ef80f */
[C---:B------:R-:W-:Y:S01]  /*10b0*/  IMAD.SHL.U32 R15, R13.reuse, 0x40000, RZ ;  /* 0x000400000d0f7824 */ /* 0x040fe200078e00ff */
[----:B------:R-:W-:Y:S01]  /*10c0*/  LOP3.LUT R21, R22, 0x1000, R21, 0xf8, !PT ;  /* 0x0000100016157812 */ /* 0x000fe200078ef815 */
[----:B------:R-:W-:-:S03]  /*10d0*/  IMAD.SHL.U32 R22, R13, 0x4, RZ ;  /* 0x000000040d167824 */ /* 0x000fc600078e00ff */
[----:B------:R-:W-:Y:S02]  /*10e0*/  LOP3.LUT R15, R14, 0x100000, R15, 0xf8, !PT ;  /* 0x001000000e0f7812 */ /* 0x000fe400078ef80f */
[----:B------:R-:W-:Y:S02]  /*10f0*/  LOP3.LUT R14, R12, 0x80808080, RZ, 0xfc, !PT ;  /* 0x808080800c0e7812 */ /* 0x000fe400078efcff */
[----:B------:R-:W-:Y:S01]  /*1100*/  LOP3.LUT R23, R21, 0x100000, R22, 0xf8, !PT ;  /* 0x0010000015177812 */ /* 0x000fe200078ef816 */
[----:B------:R-:W-:Y:S01]  /*1110*/  IMAD.SHL.U32 R22, R13, 0x2000000, RZ ;  /* 0x020000000d167824 */ /* 0x000fe200078e00ff */
[----:B------:R-:W-:-:S04]  /*1120*/  IADD3 R21, R14, -0x10101010, RZ ;  /* 0xefefeff00e157810 */ /* 0x000fc80007ffe0ff */
[----:B------:R-:W-:Y:S01]  /*1130*/  LOP3.LUT R14, R15, 0x10000000, R22, 0xf8, !PT ;  /* 0x100000000f0e7812 */ /* 0x000fe200078ef816 */
[----:B------:R-:W-:Y:S01]  /*1140*/  IMAD.SHL.U32 R22, R13, 0x200, RZ ;  /* 0x000002000d167824 */ /* 0x000fe200078e00ff */
[----:B------:R-:W-:-:S04]  /*1150*/  LOP3.LUT R21, R21, 0x80808080, RZ, 0x3c, !PT ;  /* 0x8080808015157812 */ /* 0x000fc800078e3cff */
[----:B------:R-:W-:Y:S02]  /*1160*/  LOP3.LUT R13, R23, 0x10000000, R22, 0xf8, !PT ;  /* 0x10000000170d7812 */ /* 0x000fe400078ef816 */
[----:B------:R-:W-:Y:S02]  /*1170*/  LOP3.LUT R15, R12, 0x10101010, R21, 0x18, !PT ;  /* 0x101010100c0f7812 */ /* 0x000fe400078e1815 */
[----:B------:R-:W-:Y:S02]  /*1180*/  LOP3.LUT R22, R14, 0x80808080, RZ, 0xfc, !PT ;  /* 0x808080800e167812 */ /* 0x000fe400078efcff */
[----:B------:R-:W-:Y:S02]  /*1190*/  PRMT R23, R12, 0xba98, RZ ;  /* 0x0000ba980c177816 */ /* 0x000fe400000000ff */
[----:B------:R-:W-:Y:S02]  /*11a0*/  PRMT R12, R15, 0xba98, RZ ;  /* 0x0000ba980f0c7816 */ /* 0x000fe400000000ff */
[----:B------:R-:W-:-:S02]  /*11b0*/  IADD3 R22, R22, -0x10101010, RZ ;  /* 0xefefeff016167810 */ /* 0x000fc40007ffe0ff */
[----:B------:R-:W-:Y:S02]  /*11c0*/  LOP3.LUT R15, R12, 0x7f7f7f7f, R23, 0x60, !PT ;  /* 0x7f7f7f7f0c0f7812 */ /* 0x000fe400078e6017 */
[----:B------:R-:W-:Y:S02]  /*11d0*/  LOP3.LUT R23, R22, 0x80808080, RZ, 0x3c, !PT ;  /* 0x8080808016177812 */ /* 0x000fe400078e3cff */
[----:B------:R-:W-:Y:S02]  /*11e0*/  LOP3.LUT R21, R15, R21, R12, 0xf4, !PT ;  /* 0x000000150f157212 */ /* 0x000fe400078ef40c */
[C---:B------:R-:W-:Y:S02]  /*11f0*/  LOP3.LUT R12, R14.reuse, 0x10101010, R23, 0x18, !PT ;  /* 0x101010100e0c7812 */ /* 0x040fe400078e1817 */
[----:B------:R-:W-:Y:S02]  /*1200*/  LOP3.LUT R22, R13, 0x80808080, RZ, 0xfc, !PT ;  /* 0x808080800d167812 */ /* 0x000fe400078efcff */
[----:B------:R-:W-:-:S02]  /*1210*/  PRMT R15, R14, 0xba98, RZ ;  /* 0x0000ba980e0f7816 */ /* 0x000fc400000000ff */
        /* <DEDUP_REMOVED lines=8> */
[----:B------:R-:W-:Y:S02]  /*12a0*/  IADD3 R13, P0, R43, R20, RZ ;  /* 0x000000142b0d7210 */ /* 0x000fe40007f1e0ff */
[----:B------:R-:W-:Y:S02]  /*12b0*/  LOP3.LUT R22, R25, 0x7f7f7f7f, R22, 0x60, !PT ;  /* 0x7f7f7f7f19167812 */ /* 0x000fe400078e6016 */
[----:B------:R-:W-:Y:S02]  /*12c0*/  LEA.HI.X.SX32 R14, R43, R18, 0x1, P0 ;  /* 0x000000122b0e7211 */ /* 0x000fe400000f0eff */
[----:B------:R-:W-:Y:S01]  /*12d0*/  LOP3.LUT R25, R22, R12, R25, 0xf4, !PT ;  /* 0x0000000c16197212 */ /* 0x000fe200078ef419 */
[----:B------:R-:W-:-:S04]  /*12e0*/  IMAD.WIDE.U32 R12, R13, R16, c[0x0][0x160] ;  /* 0x000058000d0c7625 */ /* 0x000fc800078e0010 */
[----:B------:R-:W-:Y:S02]  /*12f0*/  IMAD R15, R14, 0x16, RZ ;  /* 0x000000160e0f7824 */ /* 0x000fe400078e02ff */
[----:B------:R-:W-:Y:S02]  /*1300*/  IMAD.MOV.U32 R14, RZ, RZ, R12 ;  /* 0x000000ffff0e7224 */ /* 0x000fe400078e000c */
        /* <DEDUP_REMOVED lines=15> */
[----:B------:R-:W-:Y:S01]  /*1400*/  IMAD.SHL.U32 R12, R27, 0x2000000, RZ ;  /* 0x020000001b0c7824 */ /* 0x000fe200078e00ff */
[----:B------:R-:W-:Y:S02]  /*1410*/  SHF.R.U32.HI R13, RZ, 0xc, R27 ;  /* 0x0000000cff0d7819 */ /* 0x000fe4000001161b */
[----:B------:R-:W-:Y:S02]  /*1420*/  LOP3.LUT R15, R28, 0x100000, R15, 0xf8, !PT ;  /* 0x001000001c0f7812 */ /* 0x000fe400078ef80f */
[----:B------:R-:W-:Y:S02]  /*1430*/  SHF.R.U32.HI R22, RZ, 0x4, R22 ;  /* 0x00000004ff167819 */ /* 0x000fe40000011616 */
[----:B------:R-:W-:Y:S02]  /*1440*/  LOP3.LUT R13, R13, 0x10, RZ, 0xc0, !PT ;  /* 0x000000100d0d7812 */ /* 0x000fe400078ec0ff */
[----:B------:R-:W-:-:S02]  /*1450*/  LOP3.LUT R12, R15, 0x10000000, R12, 0xf8, !PT ;  /* 0x100000000f0c7812 */ /* 0x000fc400078ef80c */
[----:B------:R-:W-:Y:S02]  /*1460*/  LOP3.LUT R22, R13, 0xf0f0f0f, R22, 0xf8, !PT ;  /* 0x0f0f0f0f0d167812 */ /* 0x000fe400078ef816 */
[----:B------:R-:W-:Y:S02]  /*1470*/  LOP3.LUT R13, R12, 0x80808080, RZ, 0xfc, !PT ;  /* 0x808080800c0d7812 */ /* 0x000fe400078efcff */
[----:B------:R-:W-:Y:S02]  /*1480*/  SHF.R.U32.HI R15, RZ, 0x5, R27 ;  /* 0x00000005ff0f7819 */ /* 0x000fe4000001161b */
[----:B------:R-:W-:Y:S01]  /*1490*/  IADD3 R13, R13, -0x10101010, RZ ;  /* 0xefefeff00d0d7810 */ /* 0x000fe20007ffe0ff */
[----:B------:R-:W-:Y:S01]  /*14a0*/  IMAD.SHL.U32 R14, R27, 0x4, RZ ;  /* 0x000000041b0e7824 */ /* 0x000fe200078e00ff */
[----:B------:R-:W-:Y:S02]  /*14b0*/  LOP3.LUT R15, R22, 0x1000, R15, 0xf8, !PT ;  /* 0x00001000160f7812 */ /* 0x000fe400078ef80f */
[----:B------:R-:W-:-:S02]  /*14c0*/  LOP3.LUT R13, R13, 0x80808080, RZ, 0x3c, !PT ;  /* 0x808080800d0d7812 */ /* 0x000fc400078e3cff */
        /* <DEDUP_REMOVED lines=18> */
[----:B------:R-:W-:-:S04]  /*15f0*/  IMAD.WIDE.U32 R14, R15, R16, c[0x0][0x160] ;  /* 0x000058000f0e7625 */ /* 0x000fc800078e0010 */
[----:B------:R-:W-:-:S04]  /*1600*/  IMAD R13, R12, 0x16, RZ ;  /* 0x000000160c0d7824 */ /* 0x000fc800078e02ff */
[----:B------:R-:W-:-:S05]  /*1610*/  IMAD.IADD R15, R15, 0x1, R13 ;  /* 0x000000010f0f7824 */ /* 0x000fca00078e020d */
[----:B------:R-:W2:Y:S04]  /*1620*/  LDG.E.U16.CONSTANT R22, [R14.64+0x2] ;  /* 0x0000020a0e167981 */ /* 0x000ea8000c1e9500 */
[----:B------:R-:W2:Y:S01]  /*1630*/  LDG.E.U16.CONSTANT R67, [R14.64+0x4] ;  /* 0x0000040a0e437981 */ /* 0x000ea2000c1e9500 */
[----:B------:R-:W-:-:S05]  /*1640*/  IMAD.WIDE R12, R59, 0x4, R14 ;  /* 0x000000043b0c7825 */ /* 0x000fca00078e020e */
[----:B------:R-:W3:Y:S04]  /*1650*/  LDG.E.U16.CONSTANT R28, [R12.64+0x6] ;  /* 0x0000060a0c1c7981 */ /* 0x000ee8000c1e9500 */
[----:B------:R-:W3:Y:S04]  /*1660*/  LDG.E.U16.CONSTANT R65, [R12.64+0x8] ;  /* 0x0000080a0c417981 */ /* 0x000ee8000c1e9500 */
[----:B------:R0:W-:Y:S01]  /*1670*/  STS [R50.X4], R33 ;  /* 0x0000002132007388 */ /* 0x0001e20000004800 */
[----:B------:R-:W-:-:S04]  /*1680*/  IADD3 R26, P0, R58, R26, RZ ;  /* 0x0000001a3a1a7210 */ /* 0x000fc80007f1e0ff */
[----:B------:R-:W-:Y:S01]  /*1690*/  LEA.HI.X.SX32 R24, R58, R24, 0x1, P0 ;  /* 0x000000183a187211 */ /* 0x000fe200000f0eff */
[----:B------:R1:W-:Y:S04]  /*16a0*/  STS [R50.X4+0x4], R35 ;  /* 0x0000042332007388 */ /* 0x0003e80000004800 */
[----:B------:R4:W-:Y:S01]  /*16b0*/  STS [R48.X4], R31 ;  /* 0x0000001f30007388 */ /* 0x0009e20000004800 */
[----:B--2---:R-:W-:-:S04]  /*16c0*/  PRMT R22, R22, 0x5410, R67 ;  /* 0x0000541016167816 */ /* 0x004fc80000000043 */
[----:B------:R-:W-:-:S05]  /*16d0*/  SHF.R.S32.HI R22, RZ, R51, R22 ;  /* 0x00000033ff167219 */ /* 0x000fca0000011416 */
[----:B------:R-:W-:Y:S01]  /*16e0*/  IMAD.SHL.U32 R30, R22, 0x10, RZ ;  /* 0x00000010161e7824 */ /* 0x000fe200078e00ff */
[----:B---3--:R-:W-:Y:S01]  /*16f0*/  PRMT R14, R28, 0x5410, R65 ;  /* 0x000054101c0e7816 */ /* 0x008fe20000000041 */
[----:B------:R-:W-:-:S03]  /*1700*/  IMAD.SHL.U32 R28, R22, 0x800, RZ ;  /* 0x00000800161c7824 */ /* 0x000fc600078e00ff */
[----:B------:R-:W-:Y:S01]  /*1710*/  LOP3.LUT R67, R30, 0x10, RZ, 0xc0, !PT ;  /* 0x000000101e437812 */ /* 0x000fe200078ec0ff */
        /* <DEDUP_REMOVED lines=10> */
[----:B0-----:R-:W-:Y:S02]  /*17c0*/  PRMT R33, R12, 0xba98, RZ ;  /* 0x0000ba980c217816 */ /* 0x001fe400000000ff */
[----:B------:R-:W-:-:S04]  /*17d0*/  PRMT R12, R15, 0xba98, RZ ;  /* 0x0000ba980f0c7816 */ /* 0x000fc800000000ff */
[----:B------:R-:W-:-:S04]  /*17e0*/  LOP3.LUT R33, R12, 0x7f7f7f7f, R33, 0x60, !PT ;  /* 0x7f7f7f7f0c217812 */ /* 0x000fc800078e6021 */
[----:B------:R-:W-:Y:S02]  /*17f0*/  LOP3.LUT R33, R33, R13, R12, 0xf4, !PT ;  /* 0x0000000d21217212 */ /* 0x000fe400078ef40c */
[----:B------:R-:W-:-:S04]  /*1800*/  IADD3 R13, P0, R11, R26, RZ ;  /* 0x0000001a0b0d7210 */ /* 0x000fc80007f1e0ff */
[----:B------:R-:W-:-:S05]  /*1810*/  LEA.HI.X.SX32 R12, R11, R24, 0x1, P0 ;  /* 0x000000180b0c7211 */ /* 0x000fca00000f0eff */
[----:B------:R-:W-:Y:S02]  /*1820*/  IMAD R15, R12, 0x16, RZ ;  /* 0x000000160c0f7824 */ /* 0x000fe400078e02ff */
[----:B------:R-:W-:-:S04]  /*1830*/  IMAD.WIDE.U32 R12, R13, R16, c[0x0][0x160] ;  /* 0x000058000d0c7625 */ /* 0x000fc800078e0010 */
[----:B------:R-:W-:Y:S01]  /*1840*/  IMAD.IADD R13, R13, 0x1, R15 ;  /* 0x000000010d0d7824 */ /* 0x000fe200078e020f */
[----:B------:R-:W-:Y:S02]  /*1850*/  SHF.R.U32.HI R15, RZ, 0xc, R22 ;  /* 0x0000000cff0f7819 */ /* 0x000fe40000011616 */
[----:B------:R-:W-:Y:S02]  /*1860*/  SHF.R.U32.HI R14, RZ, 0x4, R14 ;  /* 0x00000004ff0e7819 */ /* 0x000fe4000001160e */
[----:B------:R-:W-:Y:S01]  /*1870*/  LOP3.LUT R15, R15, 0x10, RZ, 0xc0, !PT ;  /* 0x000000100f0f7812 */ /* 0x000fe200078ec0ff */
[----:B------:R0:W2:Y:S03]  /*1880*/  LDG.E.U16.CONSTANT R28, [R12.64] ;  /* 0x0000000a0c1c7981 */ /* 0x0000a6000c1e9500 */
[----:B------:R-:W-:Y:S02]  /*1890*/  LOP3.LUT R14, R15, 0xf0f0f0f, R14, 0xf8, !PT ;  /* 0x0f0f0f0f0f0e7812 */ /* 0x000fe400078ef80e */
[----:B------:R-:W-:-:S02]  /*18a0*/  SHF.R.U32.HI R15, RZ, 0x5, R22 ;  /* 0x00000005ff0f7819 */ /* 0x000fc40000011616 */
[C---:B-1----:R-:W-:Y:S02]  /*18b0*/  IADD3 R35, P0, R39.reuse, R20, RZ ;  /* 0x0000001427237210 */ /* 0x042fe40007f1e0ff */
[----:B------:R-:W-:Y:S01]  /*18c0*/  LOP3.LUT R14, R14, 0x1000, R15, 0xf8, !PT ;  /* 0x000010000e0e7812 */ /* 0x000fe200078ef80f */
[----:B------:R-:W-:Y:S01]  /*18d0*/  IMAD.SHL.U32 R15, R22, 0x4, RZ ;  /* 0x00000004160f7824 */ /* 0x000fe200078e00ff */
[----:B------:R-:W-:Y:S02]  /*18e0*/  LEA.HI.X.SX32 R32, R39, R18, 0x1, P0 ;  /* 0x0000001227207211 */ /* 0x000fe400000f0eff */
[----:B0-----:R-:W-:Y:S02]  /*18f0*/  IADD3 R13, P0, R37, R20, RZ ;  /* 0x00000014250d7210 */ /* 0x001fe40007f1e0ff */
[----:B------:R-:W-:Y:S01]  /*1900*/  LOP3.LUT R30, R14, 0x100000, R15, 0xf8, !PT ;  /* 0x001000000e1e7812 */ /* 0x000fe200078ef80f */
[----:B----4-:R-:W-:Y:S02]  /*1910*/  IMAD R31, R32, 0x16, RZ ;  /* 0x00000016201f7824 */ /* 0x010fe400078e02ff */
[----:B------:R-:W-:Y:S01]  /*1920*/  IMAD.WIDE.U32 R14, R35, R16, c[0x0][0x160] ;  /* 0x00005800230e7625 */ /* 0x000fe200078e0010 */
[----:B------:R-:W-:-:S02]  /*1930*/  LEA.HI.X.SX32 R18, R37, R18, 0x1, P0 ;  /* 0x0000001225127211 */ /* 0x000fc400000f0eff */
[----:B------:R-:W-:Y:S01]  /*1940*/  IADD3 R35, P1, R0, R26, RZ ;  /* 0x0000001a00237210 */ /* 0x000fe20007f3e0ff */
[----:B------:R-:W-:Y:S02]  /*1950*/  IMAD.IADD R15, R15, 0x1, R31 ;  /* 0x000000010f0f7824 */ /* 0x000fe400078e021f */
[----:B------:R-:W-:Y:S01]  /*1960*/  IMAD R31, R18, 0x16, RZ ;  /* 0x00000016121f7824 */ /* 0x000fe200078e02ff */
[----:B------:R-:W-:Y:S02]  /*1970*/  LEA.HI.X.SX32 R24, R0, R24, 0x1, P1 ;  /* 0x0000001800187211 */ /* 0x000fe400008f0eff */
[----:B------:R0:W3:Y:S04]  /*1980*/  LDG.E.U16.CONSTANT R18, [R14.64+0x2] ;  /* 0x0000020a0e127981 */ /* 0x0000e8000c1e9500 */
[----:B------:R0:W3:Y:S01]  /*1990*/  LDG.E.U16.CONSTANT R69, [R14.64+0x4] ;  /* 0x0000040a0e457981 */ /* 0x0000e2000c1e9500 */
[----:B------:R-:W-:-:S04]  /*19a0*/  IMAD.WIDE.U32 R34, R35, R16, c[0x0][0x160] ;  /* 0x0000580023227625 */ /* 0x000fc800078e0010 */
[----:B------:R-:W-:Y:S02]  /*19b0*/  IMAD R65, R24, 0x16, RZ ;  /* 0x0000001618417824 */ /* 0x000fe400078e02ff */
[----:B------:R-:W-:-:S04]  /*19c0*/  IMAD.WIDE.U32 R12, R13, R16, c[0x0][0x160] ;  /* 0x000058000d0c7625 */ /* 0x000fc800078e0010 */
[----:B------:R-:W-:Y:S02]  /*19d0*/  IMAD.IADD R35, R35, 0x1, R65 ;  /* 0x0000000123237824 */ /* 0x000fe400078e0241 */
[----:B------:R-:W-:-:S03]  /*19e0*/  IMAD.WIDE R64, R59, 0x4, R14 ;  /* 0x000000043b407825 */ /* 0x000fc600078e020e */
[----:B------:R1:W4:Y:S01]  /*19f0*/  LDG.E.U16.CONSTANT R34, [R34.64] ;  /* 0x0000000a22227981 */ /* 0x000322000c1e9500 */
[----:B------:R-:W-:-:S03]  /*1a00*/  IMAD.IADD R13, R13, 0x1, R31 ;  /* 0x000000010d0d7824 */ /* 0x000fc600078e021f */
[----:B------:R-:W5:Y:S04]  /*1a10*/  LDG.E.U16.CONSTANT R16, [R64.64+0x6] ;  /* 0x0000060a40107981 */ /* 0x000f68000c1e9500 */
[----:B------:R-:W5:Y:S01]  /*1a20*/  LDG.E.U16.CONSTANT R67, [R64.64+0x8] ;  /* 0x0000080a40437981 */ /* 0x000f62000c1e9500 */
[----:B------:R-:W-:-:S03]  /*1a30*/  IMAD.SHL.U32 R31, R22, 0x200, RZ ;  /* 0x00000200161f7824 */ /* 0x000fc600078e00ff */
[----:B------:R3:W2:Y:S04]  /*1a40*/  LDG.E.U16.CONSTANT R24, [R12.64+0x2] ;  /* 0x0000020a0c187981 */ /* 0x0006a8000c1e9500 */
[----:B------:R3:W2:Y:S01]  /*1a50*/  LDG.E.U16.CONSTANT R26, [R12.64+0x4] ;  /* 0x0000040a0c1a7981 */ /* 0x0006a2000c1e9500 */
[----:B------:R-:W-:Y:S01]  /*1a60*/  LOP3.LUT R22, R30, 0x10000000, R31, 0xf8, !PT ;  /* 0x100000001e167812 */ /* 0x000fe200078ef81f */
[----:B------:R-:W-:-:S05]  /*1a70*/  IMAD.WIDE R30, R59, 0x4, R12 ;  /* 0x000000043b1e7825 */ /* 0x000fca00078e020c */
[----:B------:R-:W4:Y:S04]  /*1a80*/  LDG.E.U16.CONSTANT R20, [R30.64+0x6] ;  /* 0x0000060a1e147981 */ /* 0x000f28000c1e9500 */
[----:B-1----:R-:W4:Y:S01]  /*1a90*/  LDG.E.U16.CONSTANT R35, [R30.64+0x8] ;  /* 0x0000080a1e237981 */ /* 0x002f22000c1e9500 */
[----:B0-----:R-:W-:-:S04]  /*1aa0*/  LOP3.LUT R14, R22, 0x80808080, RZ, 0xfc, !PT ;  /* 0x80808080160e7812 */ /* 0x001fc800078efcff */
[----:B------:R-:W-:-:S04]  /*1ab0*/  IADD3 R14, R14, -0x10101010, RZ ;  /* 0xefefeff00e0e7810 */ /* 0x000fc80007ffe0ff */
[----:B------:R-:W-:Y:S01]  /*1ac0*/  LOP3.LUT R15, R14, 0x80808080, RZ, 0x3c, !PT ;  /* 0x808080800e0f7812 */ /* 0x000fe200078e3cff */
[----:B------:R0:W-:Y:S03]  /*1ad0*/  STS [R48.X4+0x4], R17 ;  /* 0x0000041130007388 */ /* 0x0001e60000004800 */
[----:B------:R-:W-:-:S04]  /*1ae0*/  LOP3.LUT R14, R22, 0x10101010, R15, 0x18, !PT ;  /* 0x10101010160e7812 */ /* 0x000fc800078e180f */
[----:B------:R-:W-:Y:S02]  /*1af0*/  PRMT R14, R14, 0xba98, RZ ;  /* 0x0000ba980e0e7816 */ /* 0x000fe400000000ff */
[----:B0-----:R-:W-:-:S04]  /*1b00*/  PRMT R17, R22, 0xba98, RZ ;  /* 0x0000ba9816117816 */ /* 0x001fc800000000ff */
[----:B------:R-:W-:-:S04]  /*1b10*/  LOP3.LUT R17, R14, 0x7f7f7f7f, R17, 0x60, !PT ;  /* 0x7f7f7f7f0e117812 */ /* 0x000fc800078e6011 */
[----:B------:R-:W-:Y:S01]  /*1b20*/  LOP3.LUT R15, R17, R15, R14, 0xf4, !PT ;  /* 0x0000000f110f7212 */ /* 0x000fe200078ef40e */
[----:B------:R0:W-:Y:S04]  /*1b30*/  STS [R46.X4], R19 ;  /* 0x000000132e007388 */ /* 0x0001e80000004800 */
[----:B------:R-:W-:Y:S04]  /*1b40*/  STS [R46.X4+0x4], R21 ;  /* 0x000004152e007388 */ /* 0x000fe80000004800 */
[----:B------:R1:W-:Y:S04]  /*1b50*/  STS [R44.X4], R23 ;  /* 0x000000172c007388 */ /* 0x0003e80000004800 */
[----:B------:R0:W-:Y:S04]  /*1b60*/  STS [R44.X4+0x4], R25 ;  /* 0x000004192c007388 */ /* 0x0001e80000004800 */
[----:B------:R0:W-:Y:S04]  /*1b70*/  STS [R42.X4], R27 ;  /* 0x0000001b2a007388 */ /* 0x0001e80000004800 */
[----:B------:R0:W-:Y:S04]  /*1b80*/  STS [R42.X4+0x4], R29 ;  /* 0x0000041d2a007388 */ /* 0x0001e80000004800 */
[----:B------:R0:W-:Y:S04]  /*1b90*/  STS [R40.X4], R33 ;  /* 0x0000002128007388 */ /* 0x0001e80000004800 */
[----:B------:R0:W-:Y:S01]  /*1ba0*/  STS [R40.X4+0x4], R15 ;  /* 0x0000040f28007388 */ /* 0x0001e20000004800 */
[----:B------:R-:W-:-:S02]  /*1bb0*/  ISETP.GE.AND P0, PT, R4, R62, PT ;  /* 0x0000003e0400720c */ /* 0x000fc40003f06270 */
[----:B---3--:R-:W-:-:S04]  /*1bc0*/  PRMT R12, R18, 0x5410, R69 ;  /* 0x00005410120c7816 */ /* 0x008fc80000000045 */
[----:B------:R-:W-:-:S05]  /*1bd0*/  SHF.R.S32.HI R12, RZ, R51, R12 ;  /* 0x00000033ff0c7219 */ /* 0x000fca000001140c */
[C---:B------:R-:W-:Y:S01]  /*1be0*/  IMAD.SHL.U32 R13, R12.reuse, 0x10, RZ ;  /* 0x000000100c0d7824 */ /* 0x040fe200078e00ff */
[----:B------:R-:W-:Y:S01]  /*1bf0*/  SHF.R.U32.HI R17, RZ, 0xc, R12 ;  /* 0x0000000cff117819 */ /* 0x000fe2000001160c */
[----:B------:R-:W-:-:S03]  /*1c00*/  IMAD.SHL.U32 R14, R12, 0x800, RZ ;  /* 0x000008000c0e7824 */ /* 0x000fc600078e00ff */
[----:B------:R-:W-:Y:S02]  /*1c10*/  LOP3.LUT R13, R13, 0x10, RZ, 0xc0, !PT ;  /* 0x000000100d0d7812 */ /* 0x000fe400078ec0ff */
[----:B0-----:R-:W-:Y:S02]  /*1c20*/  LOP3.LUT R19, R17, 0x10, RZ, 0xc0, !PT ;  /* 0x0000001011137812 */ /* 0x001fe400078ec0ff */
[----:B-----5:R-:W-:-:S04]  /*1c30*/  PRMT R16, R16, 0x5410, R67 ;  /* 0x0000541010107816 */ /* 0x020fc80000000043 */
[----:B------:R-:W-:Y:S02]  /*1c40*/  LOP3.LUT R13, R13, 0xf0f0f0f, R16, 0xf8, !PT ;  /* 0x0f0f0f0f0d0d7812 */ /* 0x000fe400078ef810 */
[----:B--2---:R-:W-:Y:S01]  /*1c50*/  PRMT R24, R24, 0x5410, R26 ;  /* 0x0000541018187816 */ /* 0x004fe2000000001a */
[----:B------:R-:W-:Y:S01]  /*1c60*/  IMAD.SHL.U32 R17, R12, 0x40000, RZ ;  /* 0x000400000c117824 */ /* 0x000fe200078e00ff */
[----:B------:R-:W-:Y:S02]  /*1c70*/  LOP3.LUT R14, R13, 0x1000, R14, 0xf8, !PT ;  /* 0x000010000d0e7812 */ /* 0x000fe400078ef80e */
[----:B------:R-:W-:Y:S02]  /*1c80*/  SHF.R.S32.HI R13, RZ, R51, R24 ;  /* 0x00000033ff0d7219 */ /* 0x000fe40000011418 */
[----:B------:R-:W-:Y:S02]  /*1c90*/  SHF.R.U32.HI R16, RZ, 0x4, R16 ;  /* 0x00000004ff107819 */ /* 0x000fe40000011610 */
[----:B------:R-:W-:Y:S01]  /*1ca0*/  LOP3.LUT R14, R14, 0x100000, R17, 0xf8, !PT ;  /* 0x001000000e0e7812 */ /* 0x000fe200078ef811 */
[----:B------:R-:W-:-:S02]  /*1cb0*/  IMAD.SHL.U32 R18, R13, 0x10, RZ ;  /* 0x000000100d127824 */ /* 0x000fc400078e00ff */
[----:B------:R-:W-:Y:S01]  /*1cc0*/  IMAD.SHL.U32 R17, R12, 0x2000000, RZ ;  /* 0x020000000c117824 */ /* 0x000fe200078e00ff */
[----:B------:R-:W-:Y:S02]  /*1cd0*/  LOP3.LUT R16, R19, 0xf0f0f0f, R16, 0xf8, !PT ;  /* 0x0f0f0f0f13107812 */ /* 0x000fe400078ef810 */
[----:B----4-:R-:W-:Y:S02]  /*1ce0*/  PRMT R20, R20, 0x5410, R35 ;  /* 0x0000541014147816 */ /* 0x010fe40000000023 */
[----:B-1----:R-:W-:Y:S02]  /*1cf0*/  SHF.R.U32.HI R23, RZ, 0xc, R13 ;  /* 0x0000000cff177819 */ /* 0x002fe4000001160d */
[----:B------:R-:W-:Y:S02]  /*1d00*/  SHF.R.U32.HI R19, RZ, 0x5, R12 ;  /* 0x00000005ff137819 */ /* 0x000fe4000001160c */
[----:B------:R-:W-:Y:S02]  /*1d10*/  LOP3.LUT R21, R18, 0x10, RZ, 0xc0, !PT ;  /* 0x0000001012157812 */ /* 0x000fe400078ec0ff */
[----:B------:R-:W-:-:S02]  /*1d20*/  LOP3.LUT R14, R14, 0x10000000, R17, 0xf8, !PT ;  /* 0x100000000e0e7812 */ /* 0x000fc400078ef811 */
[--C-:B------:R-:W-:Y:S02]  /*1d30*/  SHF.R.U32.HI R22, RZ, 0x4, R20.reuse ;  /* 0x00000004ff167819 */ /* 0x100fe40000011614 */
[----:B------:R-:W-:Y:S02]  /*1d40*/  LOP3.LUT R23, R23, 0x10, RZ, 0xc0, !PT ;  /* 0x0000001017177812 */ /* 0x000fe400078ec0ff */
[----:B------:R-:W-:Y:S02]  /*1d50*/  LOP3.LUT R19, R16, 0x1000, R19, 0xf8, !PT ;  /* 0x0000100010137812 */ /* 0x000fe400078ef813 */
[----:B------:R-:W-:Y:S01]  /*1d60*/  LOP3.LUT R21, R21, 0xf0f0f0f, R20, 0xf8, !PT ;  /* 0x0f0f0f0f15157812 */ /* 0x000fe200078ef814 */
[----:B------:R-:W-:Y:S01]  /*1d70*/  IMAD.SHL.U32 R20, R13, 0x800, RZ ;  /* 0x000008000d147824 */ /* 0x000fe200078e00ff */
[----:B------:R-:W-:Y:S01]  /*1d80*/  LOP3.LUT R16, R14, 0x80808080, RZ, 0xfc, !PT ;  /* 0x808080800e107812 */ /* 0x000fe200078efcff */
[----:B------:R-:W-:Y:S01]  /*1d90*/  IMAD.SHL.U32 R18, R12, 0x4, RZ ;  /* 0x000000040c127824 */ /* 0x000fe200078e00ff */
[----:B------:R-:W-:-:S02]  /*1da0*/  LOP3.LUT R22, R23, 0xf0f0f0f, R22, 0xf8, !PT ;  /* 0x0f0f0f0f17167812 */ /* 0x000fc400078ef816 */
        /* <DEDUP_REMOVED lines=8> */
[----:B------:R-:W-:-:S02]  /*1e30*/  LOP3.LUT R17, R16, 0x80808080, RZ, 0x3c, !PT ;  /* 0x8080808010117812 */ /* 0x000fc400078e3cff */
[----:B------:R-:W-:Y:S01]  /*1e40*/  LOP3.LUT R20, R20, 0x100000, R21, 0xf8, !PT ;  /* 0x0010000014147812 */ /* 0x000fe200078ef815 */
[C---:B------:R-:W-:Y:S01]  /*1e50*/  IMAD.SHL.U32 R21, R13.reuse, 0x2000000, RZ ;  /* 0x020000000d157824 */ /* 0x040fe200078e00ff */
[----:B------:R-:W-:Y:S01]  /*1e60*/  LOP3.LUT R16, R14, 0x10101010, R17, 0x18, !PT ;  /* 0x101010100e107812 */ /* 0x000fe200078e1811 */
[----:B------:R-:W-:Y:S01]  /*1e70*/  IMAD.SHL.U32 R13, R13, 0x200, RZ ;  /* 0x000002000d0d7824 */ /* 0x000fe200078e00ff */
[----:B------:R-:W-:Y:S02]  /*1e80*/  LOP3.LUT R12, R18, 0x10000000, R19, 0xf8, !PT ;  /* 0x10000000120c7812 */ /* 0x000fe400078ef813 */
[----:B------:R-:W-:Y:S02]  /*1e90*/  LOP3.LUT R22, R22, 0x100000, R23, 0xf8, !PT ;  /* 0x0010000016167812 */ /* 0x000fe400078ef817 */
[----:B------:R-:W-:Y:S02]  /*1ea0*/  PRMT R19, R14, 0xba98, RZ ;  /* 0x0000ba980e137816 */ /* 0x000fe400000000ff */
[----:B------:R-:W-:-:S02]  /*1eb0*/  PRMT R16, R16, 0xba98, RZ ;  /* 0x0000ba9810107816 */ /* 0x000fc400000000ff */
[----:B------:R-:W-:Y:S02]  /*1ec0*/  LOP3.LUT R18, R12, 0x80808080, RZ, 0xfc, !PT ;  /* 0x808080800c127812 */ /* 0x000fe400078efcff */
[----:B------:R-:W-:Y:S02]  /*1ed0*/  LOP3.LUT R14, R20, 0x10000000, R21, 0xf8, !PT ;  /* 0x10000000140e7812 */ /* 0x000fe400078ef815 */
[----:B------:R-:W-:Y:S02]  /*1ee0*/  LOP3.LUT R13, R22, 0x10000000, R13, 0xf8, !PT ;  /* 0x10000000160d7812 */ /* 0x000fe400078ef80d */
[----:B------:R-:W-:Y:S02]  /*1ef0*/  LOP3.LUT R19, R16, 0x7f7f7f7f, R19, 0x60, !PT ;  /* 0x7f7f7f7f10137812 */ /* 0x000fe400078e6013 */
[----:B------:R-:W-:Y:S02]  /*1f00*/  IADD3 R18, R18, -0x10101010, RZ ;  /* 0xefefeff012127810 */ /* 0x000fe40007ffe0ff */
[----:B------:R-:W-:-:S02]  /*1f10*/  LOP3.LUT R20, R14, 0x80808080, RZ, 0xfc, !PT ;  /* 0x808080800e147812 */ /* 0x000fc400078efcff */
[----:B------:R-:W-:Y:S02]  /*1f20*/  LOP3.LUT R21, R13, 0x80808080, RZ, 0xfc, !PT ;  /* 0x808080800d157812 */ /* 0x000fe400078efcff */
[----:B------:R-:W-:Y:S02]  /*1f30*/  LOP3.LUT R17, R19, R17, R16, 0xf4, !PT ;  /* 0x0000001113117212 */ /* 0x000fe400078ef410 */
[----:B------:R-:W-:Y:S02]  /*1f40*/  LOP3.LUT R19, R18, 0x80808080, RZ, 0x3c, !PT ;  /* 0x8080808012137812 */ /* 0x000fe400078e3cff */
[----:B------:R-:W-:Y:S02]  /*1f50*/  IADD3 R20, R20, -0x10101010, RZ ;  /* 0xefefeff014147810 */ /* 0x000fe40007ffe0ff */
[----:B------:R-:W-:Y:S02]  /*1f60*/  IADD3 R18, R21, -0x10101010, RZ ;  /* 0xefefeff015127810 */ /* 0x000fe40007ffe0ff */
[----:B------:R-:W-:-:S02]  /*1f70*/  PRMT R23, R12, 0xba98, RZ ;  /* 0x0000ba980c177816 */ /* 0x000fc400000000ff */
[----:B------:R-:W-:Y:S02]  /*1f80*/  LOP3.LUT R16, R12, 0x10101010, R19, 0x18, !PT ;  /* 0x101010100c107812 */ /* 0x000fe400078e1813 */
[----:B------:R-:W-:Y:S02]  /*1f90*/  LOP3.LUT R21, R20, 0x80808080, RZ, 0x3c, !PT ;  /* 0x8080808014157812 */ /* 0x000fe400078e3cff */
[----:B------:R-:W-:Y:S02]  /*1fa0*/  LOP3.LUT R12, R18, 0x80808080, RZ, 0x3c, !PT ;  /* 0x80808080120c7812 */ /* 0x000fe400078e3cff */
        /* <DEDUP_REMOVED lines=10> */
[----:B------:R-:W-:Y:S01]  /*2050*/  LOP3.LUT R23, R23, R19, R16, 0xf4, !PT ;  /* 0x0000001317177212 */ /* 0x000fe200078ef410 */
[----:B------:R-:W-:Y:S01]  /*2060*/  HADD2.F32 R19, -RZ, R28.H0_H0 ;  /* 0x2000001cff137230 */ /* 0x000fe20000004100 */
        /* <DEDUP_REMOVED lines=10> */
[----:B0-----:R-:W-:Y:S02]  /*2110*/  IMAD.IADD R34, R57, 0x1, R4 ;  /* 0x0000000139227824 */ /* 0x001fe400078e0204 */
[----:B------:R-:W-:-:S02]  /*2120*/  IMAD.MOV.U32 R33, RZ, RZ, 0x24 ;  /* 0x00000024ff217424 */ /* 0x000fc400078e00ff */
[----:B------:R-:W-:Y:S01]  /*2130*/  IMAD.IADD R32, R55, 0x1, R4 ;  /* 0x0000000137207824 */ /* 0x000fe200078e0204 */
[----:B------:R-:W-:-:S03]  /*2140*/  LEA.HI R12, R2, R34, RZ, 0x1d ;  /* 0x00000022020c7211 */ /* 0x000fc600078fe8ff */
[----:B------:R-:W-:-:S04]  /*2150*/  IMAD.WIDE.U32 R18, R32, R33, c[0x0][0x168] ;  /* 0x00005a0020127625 */ /* 0x000fc800078e0021 */
[----:B------:R-:W-:Y:S02]  /*2160*/  IMAD.WIDE R12, R12, R33, c[0x0][0x168] ;  /* 0x00005a000c0c7625 */ /* 0x000fe400078e0221 */
[----:B------:R-:W2:Y:S03]  /*2170*/  LDG.E.U16.CONSTANT R18, [R18.64] ;  /* 0x0000000a12127981 */ /* 0x000ea6000c1e9500 */
[----:B------:R-:W-:-:S05]  /*2180*/  IADD3 R16, P0, R56, R12, RZ ;  /* 0x0000000c38107210 */ /* 0x000fca0007f1e0ff */
[----:B------:R-:W-:-:S06]  /*2190*/  IMAD.X R17, RZ, RZ, R13, P0 ;  /* 0x000000ffff117224 */ /* 0x000fcc00000e060d */
[----:B------:R-:W3:Y:S01]  /*21a0*/  LDG.E.CONSTANT R17, [R16.64+0x4] ;  /* 0x0000040a10117981 */ /* 0x000ee2000c1e9900 */
[----:B--2---:R-:W-:-:S03]  /*21b0*/  HADD2.F32 R21, -RZ, R18.H0_H0 ;  /* 0x20000012ff157230 */ /* 0x004fc60000004100 */
[----:B---3--:R-:W-:Y:S04]  /*21c0*/  STS [R8.X4+0x24a0], R17 ;  /* 0x0024a01108007388 */ /* 0x008fe80000004800 */
[----:B------:R-:W-:Y:S04]  /*21d0*/  STS [R54+0x26a0], R21 ;  /* 0x0026a01536007388 */ /* 0x000fe80000000800 */
[----:B------:R-:W-:Y:S06]  /*21e0*/  BAR.SYNC.DEFER_BLOCKING 0x0 ;  /* 0x0000000000007b1d */ /* 0x000fec0000010000 */
[----:B------:R-:W-:Y:S04]  /*21f0*/  LDS R23, [R6] ;  /* 0x0000000006177984 */ /* 0x000fe80000000800 */
[----:B------:R-:W0:Y:S04]  /*2200*/  LDS.128 R28, [R5] ;  /* 0x00000000051c7984 */ /* 0x000e280000000c00 */
[----:B------:R-:W-:Y:S04]  /*2210*/  LDS R22, [R6+0x4] ;  /* 0x0000040006167984 */ /* 0x000fe80000000800 */
[----:B------:R-:W1:Y:S04]  /*2220*/  LDS.128 R12, [R5+0x10] ;  /* 0x00001000050c7984 */ /* 0x000e680000000c00 */
[----:B------:R-:W2:Y:S04]  /*2230*/  LDS R24, [R6+0x8] ;  /* 0x0000080006187984 */ /* 0x000ea80000000800 */
[----:B------:R-:W3:Y:S04]  /*2240*/  LDS R20, [R6+0xc] ;  /* 0x00000c0006147984 */ /* 0x000ee80000000800 */
[----:B------:R-:W-:Y:S04]  /*2250*/  LDS R25, [R6+0x20] ;  /* 0x0000200006197984 */ /* 0x000fe80000000800 */
[----:B------:R-:W4:Y:S01]  /*2260*/  LDS.128 R16, [R5+0x20] ;  /* 0x0000200005107984 */ /* 0x000f220000000c00 */
[----:B0-----:R-:W-:-:S04]  /*2270*/  IDP.4A.S8.S8 R23, R23, R28, RZ ;  /* 0x0000001c17177226 */ /* 0x001fc800000006ff */
[----:B-1----:R-:W-:-:S04]  /*2280*/  IDP.4A.S8.S8 R12, R22, R12, R23 ;  /* 0x0000000c160c7226 */ /* 0x002fc80000000617 */
[----:B--2---:R-:W-:Y:S02]  /*2290*/  IDP.4A.S8.S8 R12, R24, R29, R12 ;  /* 0x0000001d180c7226 */ /* 0x004fe4000000060c */
[----:B------:R-:W0:Y:S02]  /*22a0*/  LDS R24, [R6+0x10] ;  /* 0x0000100006187984 */ /* 0x000e240000000800 */
[----:B---3--:R-:W-:Y:S02]  /*22b0*/  IDP.4A.S8.S8 R13, R20, R13, R12 ;  /* 0x0000000d140d7226 */ /* 0x008fe4000000060c */
[----:B------:R-:W-:Y:S04]  /*22c0*/  LDS R12, [R6+0x24] ;  /* 0x00002400060c7984 */ /* 0x000fe80000000800 */
[----:B------:R-:W1:Y:S01]  /*22d0*/  LDS.128 R20, [R5+0x30] ;  /* 0x0000300005147984 */ /* 0x000e620000000c00 */
[----:B----4-:R-:W-:-:S03]  /*22e0*/  IDP.4A.S8.S8 R25, R25, R16, RZ ;  /* 0x0000001019197226 */ /* 0x010fc600000006ff */
[----:B------:R-:W2:Y:S04]  /*22f0*/  LDS R16, [R6+0x28] ;  /* 0x0000280006107984 */ /* 0x000ea80000000800 */
[----:B------:R-:W-:Y:S01]  /*2300*/  LDS R29, [R6+0x30] ;  /* 0x00003000061d7984 */ /* 0x000fe20000000800 */
[----:B0-----:R-:W-:-:S03]  /*2310*/  IDP.4A.S8.S8 R24, R24, R30, R13 ;  /* 0x0000001e18187226 */ /* 0x001fc6000000060d */
[----:B------:R-:W-:Y:S01]  /*2320*/  LDS R13, [R6+0x34] ;  /* 0x00003400060d7984 */ /* 0x000fe20000000800 */
[----:B-1----:R-:W-:-:S03]  /*2330*/  IDP.4A.S8.S8 R20, R12, R20, R25 ;  /* 0x000000140c147226 */ /* 0x002fc60000000619 */
[----:B------:R-:W0:Y:S04]  /*2340*/  LDS R12, [R6+0x2c] ;  /* 0x00002c00060c7984 */ /* 0x000e280000000800 */
[----:B------:R-:W1:Y:S01]  /*2350*/  LDS R25, [R6+0x14] ;  /* 0x0000140006197984 */ /* 0x000e620000000800 */
[----:B--2---:R-:W-:-:S03]  /*2360*/  IDP.4A.S8.S8 R17, R16, R17, R20 ;  /* 0x0000001110117226 */ /* 0x004fc60000000614 */
[----:B------:R-:W2:Y:S04]  /*2370*/  LDS R16, [R6+0x18] ;  /* 0x0000180006107984 */ /* 0x000ea80000000800 */
[----:B------:R-:W-:Y:S01]  /*2380*/  LDS R20, [R6+0x58] ;  /* 0x0000580006147984 */ /* 0x000fe20000000800 */
[----:B0-----:R-:W-:-:S03]  /*2390*/  IDP.4A.S8.S8 R12, R12, R21, R17 ;  /* 0x000000150c0c7226 */ /* 0x001fc60000000611 */
[----:B------:R-:W-:Y:S01]  /*23a0*/  LDS R17, [R6+0x40] ;  /* 0x0000400006117984 */ /* 0x000fe20000000800 */
[----:B-1----:R-:W-:Y:S02]  /*23b0*/  IDP.4A.S8.S8 R14, R25, R14, R24 ;  /* 0x0000000e190e7226 */ /* 0x002fe40000000618 */
[----:B------:R-:W-:Y:S01]  /*23c0*/  IDP.4A.S8.S8 R18, R29, R18, R12 ;  /* 0x000000121d127226 */ /* 0x000fe2000000060c */
[----:B------:R-:W0:Y:S01]  /*23d0*/  LDS.128 R24, [R5+0x40] ;  /* 0x0000400005187984 */ /* 0x000e220000000c00 */
[----:B--2---:R-:W-:Y:S02]  /*23e0*/  IDP.4A.S8.S8 R12, R16, R31, R14 ;  /* 0x0000001f100c7226 */ /* 0x004fe4000000060e */
[----:B------:R-:W-:Y:S01]  /*23f0*/  IDP.4A.S8.S8 R18, R13, R22, R18 ;  /* 0x000000160d127226 */ /* 0x000fe20000000612 */
[----:B------:R-:W-:Y:S04]  /*2400*/  LDS R16, [R6+0x44] ;  /* 0x0000440006107984 */ /* 0x000fe80000000800 */
[----:B------:R-:W1:Y:S04]  /*2410*/  LDS R13, [R6+0x38] ;  /* 0x00003800060d7984 */ /* 0x000e680000000800 */
[----:B------:R-:W2:Y:S04]  /*2420*/  LDS.128 R28, [R5+0x50] ;  /* 0x00005000051c7984 */ /* 0x000ea80000000c00 */
[----:B------:R-:W3:Y:S04]  /*2430*/  LDS R14, [R6+0x48] ;  /* 0x00004800060e7984 */ /* 0x000ee80000000800 */
[----:B------:R-:W-:Y:S01]  /*2440*/  LDS R21, [R53.X4+0x2080] ;  /* 0x0020800035157984 */ /* 0x000fe20000004800 */
[----:B0-----:R-:W-:-:S02]  /*2450*/  IDP.4A.S8.S8 R17, R17, R24, RZ ;  /* 0x0000001811117226 */ /* 0x001fc400000006ff */
[----:B-1----:R-:W-:Y:S02]  /*2460*/  IDP.4A.S8.S8 R24, R13, R19, R18 ;  /* 0x000000130d187226 */ /* 0x002fe40000000612 */
[----:B------:R-:W0:Y:S01]  /*2470*/  LDS R13, [R6+0x1c] ;  /* 0x00001c00060d7984 */ /* 0x000e220000000800 */
[----:B--2---:R-:W-:-:S03]  /*2480*/  IDP.4A.S8.S8 R17, R16, R28, R17 ;  /* 0x0000001c10117226 */ /* 0x004fc60000000611 */
[----:B------:R-:W1:Y:S01]  /*2490*/  LDS R16, [R6+0x4c] ;  /* 0x00004c0006107984 */ /* 0x000e620000000800 */
[----:B---3--:R-:W-:-:S03]  /*24a0*/  IDP.4A.S8.S8 R14, R14, R25, R17 ;  /* 0x000000190e0e7226 */ /* 0x008fc60000000611 */
[----:B------:R-:W2:Y:S04]  /*24b0*/  LDS R17, [R6+0x50] ;  /* 0x0000500006117984 */ /* 0x000ea80000000800 */
[----:B------:R-:W3:Y:S04]  /*24c0*/  LDS R18, [R6+0x3c] ;  /* 0x00003c0006127984 */ /* 0x000ee80000000800 */
[----:B------:R-:W4:Y:S01]  /*24d0*/  LDS R19, [R6+0x54] ;  /* 0x0000540006137984 */ /* 0x000f220000000800 */
[----:B0-----:R-:W-:Y:S02]  /*24e0*/  IDP.4A.S8.S8 R25, R13, R15, R12 ;  /* 0x0000000f0d197226 */ /* 0x001fe4000000060c */
[----:B-1----:R-:W-:-:S02]  /*24f0*/  IDP.4A.S8.S8 R16, R16, R29, R14 ;  /* 0x0000001d10107226 */ /* 0x002fc4000000060e */
[----:B------:R-:W0:Y:S02]  /*2500*/  LDS.128 R12, [R3.X16+0x26a0] ;  /* 0x0026a000030c7984 */ /* 0x000e24000000cc00 */
[----:B------:R-:W1:Y:S01]  /*2510*/  I2F R25, R25 ;  /* 0x0000001900197306 */ /* 0x000e620000201400 */
[----:B--2---:R-:W-:Y:S01]  /*2520*/  IDP.4A.S8.S8 R16, R17, R26, R16 ;  /* 0x0000001a11107226 */ /* 0x004fe20000000610 */
[----:B------:R-:W-:Y:S01]  /*2530*/  LDS R29, [R6+0x60] ;  /* 0x00006000061d7984 */ /* 0x000fe20000000800 */
[----:B---3--:R-:W-:-:S03]  /*2540*/  IDP.4A.S8.S8 R24, R18, R23, R24 ;  /* 0x0000001712187226 */ /* 0x008fc60000000618 */
[----:B------:R-:W-:Y:S01]  /*2550*/  LDS R26, [R6+0x64] ;  /* 0x00006400061a7984 */ /* 0x000fe20000000800 */
[----:B----4-:R-:W-:-:S03]  /*2560*/  IDP.4A.S8.S8 R30, R19, R30, R16 ;  /* 0x0000001e131e7226 */ /* 0x010fc60000000610 */
[----:B------:R-:W2:Y:S01]  /*2570*/  LDS.128 R16, [R5+0x60] ;  /* 0x0000600005107984 */ /* 0x000ea20000000c00 */
[----:B0-----:R-:W-:-:S04]  /*2580*/  FMUL.FTZ R12, R12, R21 ;  /* 0x000000150c0c7220 */ /* 0x001fc80000410000 */
[----:B-1----:R-:W-:Y:S02]  /*2590*/  FFMA.FTZ R63, R12, R25, R63 ;  /* 0x000000190c3f7223 */ /* 0x002fe4000001003f */
[----:B------:R-:W-:Y:S01]  /*25a0*/  IDP.4A.S8.S8 R12, R20, R27, R30 ;  /* 0x0000001b140c7226 */ /* 0x000fe2000000061e */
[----:B------:R-:W-:Y:S04]  /*25b0*/  LDS R25, [R6+0x74] ;  /* 0x0000740006197984 */ /* 0x000fe80000000800 */
[----:B------:R-:W0:Y:S04]  /*25c0*/  LDS.128 R20, [R5+0x70] ;  /* 0x0000700005147984 */ /* 0x000e280000000c00 */
[----:B------:R-:W1:Y:S01]  /*25d0*/  LDS R27, [R6+0x68] ;  /* 0x00006800061b7984 */ /* 0x000e620000000800 */
[----:B--2---:R-:W-:-:S03]  /*25e0*/  IDP.4A.S8.S8 R29, R29, R16, RZ ;  /* 0x000000101d1d7226 */ /* 0x004fc600000006ff */
[----:B------:R-:W2:Y:S01]  /*25f0*/  LDS R16, [R6+0x5c] ;  /* 0x00005c0006107984 */ /* 0x000ea20000000800 */
[----:B0-----:R-:W-:-:S03]  /*2600*/  IDP.4A.S8.S8 R20, R26, R20, R29 ;  /* 0x000000141a147226 */ /* 0x001fc6000000061d */
[----:B------:R-:W0:Y:S01]  /*2610*/  LDS R26, [R6+0x6c] ;  /* 0x00006c00061a7984 */ /* 0x000e220000000800 */
[----:B-1----:R-:W-:-:S03]  /*2620*/  IDP.4A.S8.S8 R20, R27, R17, R20 ;  /* 0x000000111b147226 */ /* 0x002fc60000000614 */
[----:B------:R-:W1:Y:S01]  /*2630*/  LDS R17, [R6+0x70] ;  /* 0x0000700006117984 */ /* 0x000e620000000800 */
[----:B--2---:R-:W-:-:S03]  /*2640*/  IDP.4A.S8.S8 R12, R16, R31, R12 ;  /* 0x0000001f100c7226 */ /* 0x004fc6000000060c */
[----:B------:R-:W-:Y:S01]  /*2650*/  LDS R16, [R53.X4+0x208c] ;  /* 0x00208c0035107984 */ /* 0x000fe20000004800 */
[----:B0-----:R-:W-:-:S03]  /*2660*/  IDP.4A.S8.S8 R21, R26, R21, R20 ;  /* 0x000000151a157226 */ /* 0x001fc60000000614 */
[----:B------:R-:W0:Y:S01]  /*2670*/  LDS R26, [R6+0x78] ;  /* 0x00007800061a7984 */ /* 0x000e220000000800 */
[----:B-1----:R-:W-:-:S03]  /*2680*/  IDP.4A.S8.S8 R21, R17, R18, R21 ;  /* 0x0000001211157226 */ /* 0x002fc60000000615 */
[----:B------:R-:W1:Y:S04]  /*2690*/  LDS R20, [R6+0x7c] ;  /* 0x00007c0006147984 */ /* 0x000e680000000800 */
[----:B------:R-:W2:Y:S04]  /*26a0*/  LDS R18, [R53.X4+0x2084] ;  /* 0x0020840035127984 */ /* 0x000ea80000004800 */
[----:B------:R-:W3:Y:S01]  /*26b0*/  LDS R17, [R53.X4+0x2088] ;  /* 0x0020880035117984 */ /* 0x000ee20000004800 */
[----:B------:R-:W-:Y:S01]  /*26c0*/  IDP.4A.S8.S8 R21, R25, R22, R21 ;  /* 0x0000001619157226 */ /* 0x000fe20000000615 */
[----:B------:R-:W4:Y:S08]  /*26d0*/  I2F R24, R24 ;  /* 0x0000001800187306 */ /* 0x000f300000201400 */
[----:B------:R-:W5:Y:S01]  /*26e0*/  I2F R12, R12 ;  /* 0x0000000c000c7306 */ /* 0x000f620000201400 */
[----:B0-----:R-:W-:-:S04]  /*26f0*/  IDP.4A.S8.S8 R19, R26, R19, R21 ;  /* 0x000000131a137226 */ /* 0x001fc80000000615 */
[----:B-1----:R-:W-:Y:S02]  /*2700*/  IDP.4A.S8.S8 R19, R20, R23, R19 ;  /* 0x0000001714137226 */ /* 0x002fe40000000613 */
[----:B--2---:R-:W-:Y:S01]  /*2710*/  FMUL.FTZ R18, R18, R13 ;  /* 0x0000000d12127220 */ /* 0x004fe20000410000 */
[----:B------:R-:W-:-:S03]  /*2720*/  IADD3 R13, R4, 0x4, RZ ;  /* 0x00000004040d7810 */ /* 0x000fc60007ffe0ff */
[----:B------:R-:W0:Y:S01]  /*2730*/  I2F R19, R19 ;  /* 0x0000001300137306 */ /* 0x000e220000201400 */
[----:B------:R-:W-:Y:S01]  /*2740*/  BAR.SYNC.DEFER_BLOCKING 0x0 ;  /* 0x0000000000007b1d */ /* 0x000fe20000010000 */
[----:B------:R-:W-:Y:S01]  /*2750*/  ISETP.GE.AND P0, PT, R13, R62, PT ;  /* 0x0000003e0d00720c */ /* 0x000fe20003f06270 */
[----:B----4-:R-:W-:Y:S02]  /*2760*/  FFMA.FTZ R18, R18, R24, R63 ;  /* 0x0000001812127223 */ /* 0x010fe4000001003f */
[----:B---3--:R-:W-:Y:S02]  /*2770*/  FMUL.FTZ R17, R17, R14 ;  /* 0x0000000e11117220 */ /* 0x008fe40000410000 */
[----:B------:R-:W-:Y:S02]  /*2780*/  FMUL.FTZ R16, R16, R15 ;  /* 0x0000000f10107220 */ /* 0x000fe40000410000 */
[----:B-----5:R-:W-:-:S04]  /*2790*/  FFMA.FTZ R17, R17, R12, R18 ;  /* 0x0000000c11117223 */ /* 0x020fc80000010012 */
[----:B0-----:R-:W-:Y:S02]  /*27a0*/  FFMA.FTZ R63, R16, R19, R17 ;  /* 0x00000013103f7223 */ /* 0x001fe40000010011 */
[----:B------:R-:W-:Y:S05]  /*27b0*/  @P0 BRA `(.L_x_642) ;  /* 0x0000066000000947 */ /* 0x000fea0003800000 */
        /* <DEDUP_REMOVED lines=8> */
[----:B--2---:R-:W-:-:S03]  /*2840*/  HADD2.F32 R27, -RZ, R20.H0_H0 ;  /* 0x20000014ff1b7230 */ /* 0x004fc60000004100 */
[----:B---3--:R-:W-:Y:S04]  /*2850*/  STS [R8.X4+0x24a0], R25 ;  /* 0x0024a01908007388 */ /* 0x008fe80000004800 */
[----:B------:R-:W-:Y:S04]  /*2860*/  STS [R54+0x26a0], R27 ;  /* 0x0026a01b36007388 */ /* 0x000fe80000000800 */
        /* <DEDUP_REMOVED lines=8> */
[----:B------:R-:W-:Y:S01]  /*28f0*/  LDS R33, [R6+0xc0] ;  /* 0x0000c00006217984 */ /* 0x000fe20000000800 */
[----:B0-----:R-:W-:-:S03]  /*2900*/  IDP.4A.S8.S8 R29, R29, R12, RZ ;  /* 0x0000000c1d1d7226 */ /* 0x001fc600000006ff */
[----:B------:R-:W-:Y:S01]  /*2910*/  LDS R12, [R6+0x8c] ;  /* 0x00008c00060c7984 */ /* 0x000fe20000000800 */
[----:B-1----:R-:W-:-:S03]  /*2920*/  IDP.4A.S8.S8 R20, R26, R20, R29 ;  /* 0x000000141a147226 */ /* 0x002fc6000000061d */
[----:B------:R-:W0:Y:S04]  /*2930*/  LDS.128 R24, [R5+0x30] ;  /* 0x0000300005187984 */ /* 0x000e280000000c00 */
[----:B------:R-:W-:Y:S01]  /*2940*/  LDS R29, [R6+0xa8] ;  /* 0x0000a800061d7984 */ /* 0x000fe20000000800 */
[----:B--2---:R-:W-:-:S03]  /*2950*/  IDP.4A.S8.S8 R31, R31, R16, RZ ;  /* 0x000000101f1f7226 */ /* 0x004fc600000006ff */
[----:B------:R-:W1:Y:S01]  /*2960*/  LDS R16, [R6+0x88] ;  /* 0x0000880006107984 */ /* 0x000e620000000800 */
[----:B0-----:R-:W-:Y:S02]  /*2970*/  IDP.4A.S8.S8 R24, R28, R24, R31 ;  /* 0x000000181c187226 */ /* 0x001fe4000000061f */
[----:B-1----:R-:W-:Y:S02]  /*2980*/  IDP.4A.S8.S8 R13, R16, R13, R20 ;  /* 0x0000000d100d7226 */ /* 0x002fe40000000614 */
[----:B------:R-:W-:Y:S01]  /*2990*/  IDP.4A.S8.S8 R16, R29, R17, R24 ;  /* 0x000000111d107226 */ /* 0x000fe20000000618 */
[----:B------:R-:W-:Y:S01]  /*29a0*/  LDS R20, [R6+0xac] ;  /* 0x0000ac0006147984 */ /* 0x000fe20000000800 */
[----:B------:R-:W-:-:S03]  /*29b0*/  IDP.4A.S8.S8 R13, R12, R21, R13 ;  /* 0x000000150c0d7226 */ /* 0x000fc6000000060d */
[----:B------:R-:W0:Y:S04]  /*29c0*/  LDS R17, [R6+0x90] ;  /* 0x0000900006117984 */ /* 0x000e280000000800 */
[----:B------:R-:W1:Y:S04]  /*29d0*/  LDS.128 R28, [R5+0x40] ;  /* 0x00004000051c7984 */ /* 0x000e680000000c00 */
[----:B------:R-:W2:Y:S04]  /*29e0*/  LDS R12, [R6+0x94] ;  /* 0x00009400060c7984 */ /* 0x000ea80000000800 */
[----:B------:R-:W-:Y:S01]  /*29f0*/  LDS R24, [R6+0x9c] ;  /* 0x00009c0006187984 */ /* 0x000fe20000000800 */
[----:B0-----:R-:W-:-:S02]  /*2a00*/  IDP.4A.S8.S8 R21, R17, R14, R13 ;  /* 0x0000000e11157226 */ /* 0x001fc4000000060d */
[----:B------:R-:W-:Y:S01]  /*2a10*/  IDP.4A.S8.S8 R13, R20, R25, R16 ;  /* 0x00000019140d7226 */ /* 0x000fe20000000610 */
[----:B------:R-:W0:Y:S01]  /*2a20*/  LDS R14, [R6+0x98] ;  /* 0x00009800060e7984 */ /* 0x000e220000000800 */
[----:B-1----:R-:W-:-:S03]  /*2a30*/  IDP.4A.S8.S8 R17, R33, R28, RZ ;  /* 0x0000001c21117226 */ /* 0x002fc600000006ff */
[----:B------:R-:W1:Y:S01]  /*2a40*/  LDS R16, [R6+0xb0] ;  /* 0x0000b00006107984 */ /* 0x000e620000000800 */
[----:B--2---:R-:W-:-:S03]  /*2a50*/  IDP.4A.S8.S8 R12, R12, R22, R21 ;  /* 0x000000160c0c7226 */ /* 0x004fc60000000615 */
[----:B------:R-:W-:Y:S04]  /*2a60*/  LDS R20, [R6+0xc4] ;  /* 0x0000c40006147984 */ /* 0x000fe80000000800 */
[----:B------:R-:W2:Y:S04]  /*2a70*/  LDS.128 R32, [R5+0x50] ;  /* 0x0000500005207984 */ /* 0x000ea80000000c00 */
[----:B------:R-:W-:Y:S04]  /*2a80*/  LDS R22, [R6+0xd4] ;  /* 0x0000d40006167984 */ /* 0x000fe80000000800 */
[----:B------:R-:W-:Y:S01]  /*2a90*/  LDS R25, [R6+0xe4] ;  /* 0x0000e40006197984 */ /* 0x000fe20000000800 */
[----:B0-----:R-:W-:-:S03]  /*2aa0*/  IDP.4A.S8.S8 R14, R14, R15, R12 ;  /* 0x0000000f0e0e7226 */ /* 0x001fc6000000060c */
[----:B------:R-:W0:Y:S01]  /*2ab0*/  LDS R15, [R6+0xb4] ;  /* 0x0000b400060f7984 */ /* 0x000e220000000800 */
[----:B-1----:R-:W-:-:S03]  /*2ac0*/  IDP.4A.S8.S8 R13, R16, R18, R13 ;  /* 0x00000012100d7226 */ /* 0x002fc6000000060d */
[----:B------:R-:W1:Y:S01]  /*2ad0*/  LDS R18, [R6+0xc8] ;  /* 0x0000c80006127984 */ /* 0x000e620000000800 */
[----:B------:R-:W-:-:S03]  /*2ae0*/  IDP.4A.S8.S8 R24, R24, R23, R14 ;  /* 0x0000001718187226 */ /* 0x000fc6000000060e */
[----:B------:R-:W3:Y:S01]  /*2af0*/  LDS R12, [R6+0xcc] ;  /* 0x0000cc00060c7984 */ /* 0x000ee20000000800 */
[----:B--2---:R-:W-:Y:S02]  /*2b00*/  IDP.4A.S8.S8 R32, R20, R32, R17 ;  /* 0x0000002014207226 */ /* 0x004fe40000000611 */
[----:B------:R-:W2:Y:S01]  /*2b10*/  I2F R24, R24 ;  /* 0x0000001800187306 */ /* 0x000ea20000201400 */
[----:B------:R-:W4:Y:S04]  /*2b20*/  LDS R16, [R6+0xb8] ;  /* 0x0000b80006107984 */ /* 0x000f280000000800 */
[----:B------:R-:W5:Y:S04]  /*2b30*/  LDS R17, [R6+0xd0] ;  /* 0x0000d00006117984 */ /* 0x000f680000000800 */
[----:B------:R-:W-:Y:S01]  /*2b40*/  LDS R23, [R6+0xe0] ;  /* 0x0000e00006177984 */ /* 0x000fe20000000800 */
[----:B0-----:R-:W-:-:S02]  /*2b50*/  IDP.4A.S8.S8 R20, R15, R26, R13 ;  /* 0x0000001a0f147226 */ /* 0x001fc4000000060d */
[----:B-1----:R-:W-:Y:S02]  /*2b60*/  IDP.4A.S8.S8 R18, R18, R29, R32 ;  /* 0x0000001d12127226 */ /* 0x002fe40000000620 */
[----:B------:R-:W-:Y:S02]  /*2b70*/  LDS R29, [R53.X4+0x2090] ;  /* 0x00209000351d7984 */ /* 0x000fe40000004800 */
[----:B---3--:R-:W-:Y:S02]  /*2b80*/  IDP.4A.S8.S8 R18, R12, R33, R18 ;  /* 0x000000210c127226 */ /* 0x008fe40000000612 */
[----:B------:R-:W0:Y:S01]  /*2b90*/  LDS.128 R12, [R5+0x60] ;  /* 0x00006000050c7984 */ /* 0x000e220000000c00 */
[----:B----4-:R-:W-:Y:S02]  /*2ba0*/  IDP.4A.S8.S8 R20, R16, R19, R20 ;  /* 0x0000001310147226 */ /* 0x010fe40000000614 */
[----:B-----5:R-:W-:Y:S02]  /*2bb0*/  IDP.4A.S8.S8 R21, R17, R30, R18 ;  /* 0x0000001e11157226 */ /* 0x020fe40000000612 */
[----:B------:R-:W1:Y:S02]  /*2bc0*/  LDS.128 R16, [R5+0x70] ;  /* 0x0000700005107984 */ /* 0x000e640000000c00 */
[----:B------:R-:W-:-:S02]  /*2bd0*/  IDP.4A.S8.S8 R34, R22, R34, R21 ;  /* 0x0000002216227226 */ /* 0x000fc40000000615 */
[----:B------:R-:W-:Y:S01]  /*2be0*/  LDS R22, [R6+0xdc] ;  /* 0x0000dc0006167984 */ /* 0x000fe20000000800 */
[----:B0-----:R-:W-:-:S03]  /*2bf0*/  IDP.4A.S8.S8 R21, R23, R12, RZ ;  /* 0x0000000c17157226 */ /* 0x001fc600000006ff */
[----:B------:R-:W0:Y:S04]  /*2c00*/  LDS R12, [R6+0xe8] ;  /* 0x0000e800060c7984 */ /* 0x000e280000000800 */
[----:B------:R-:W3:Y:S01]  /*2c10*/  LDS R23, [R6+0xd8] ;  /* 0x0000d80006177984 */ /* 0x000ee20000000800 */
[----:B-1----:R-:W-:-:S03]  /*2c20*/  IDP.4A.S8.S8 R26, R25, R16, R21 ;  /* 0x00000010191a7226 */ /* 0x002fc60000000615 */
[----:B------:R-:W1:Y:S04]  /*2c30*/  LDS R16, [R6+0xec] ;  /* 0x0000ec0006107984 */ /* 0x000e680000000800 */
[----:B------:R-:W4:Y:S04]  /*2c40*/  LDS R21, [R6+0xbc] ;  /* 0x0000bc0006157984 */ /* 0x000f280000000800 */
[----:B------:R-:W5:Y:S01]  /*2c50*/  LDS R25, [R6+0xf0] ;  /* 0x0000f00006197984 */ /* 0x000f620000000800 */
[----:B0-----:R-:W-:-:S03]  /*2c60*/  IDP.4A.S8.S8 R26, R12, R13, R26 ;  /* 0x0000000d0c1a7226 */ /* 0x001fc6000000061a */
[----:B------:R-:W0:Y:S01]  /*2c70*/  LDS R13, [R6+0xf4] ;  /* 0x0000f400060d7984 */ /* 0x000e220000000800 */
[----:B---3--:R-:W-:-:S03]  /*2c80*/  IDP.4A.S8.S8 R23, R23, R31, R34 ;  /* 0x0000001f17177226 */ /* 0x008fc60000000622 */
[----:B------:R-:W3:Y:S01]  /*2c90*/  LDS R12, [R6+0xf8] ;  /* 0x0000f800060c7984 */ /* 0x000ee20000000800 */
[----:B-1----:R-:W-:-:S03]  /*2ca0*/  IDP.4A.S8.S8 R17, R16, R17, R26 ;  /* 0x0000001110117226 */ /* 0x002fc6000000061a */
[----:B------:R-:W1:Y:S01]  /*2cb0*/  LDS R16, [R6+0xfc] ;  /* 0x0000fc0006107984 */ /* 0x000e620000000800 */
[----:B------:R-:W-:Y:S02]  /*2cc0*/  IDP.4A.S8.S8 R35, R22, R35, R23 ;  /* 0x0000002316237226 */ /* 0x000fe40000000617 */
[----:B----4-:R-:W-:Y:S01]  /*2cd0*/  IDP.4A.S8.S8 R27, R21, R27, R20 ;  /* 0x0000001b151b7226 */ /* 0x010fe20000000614 */
[----:B------:R-:W-:Y:S01]  /*2ce0*/  LDS R26, [R53.X4+0x2094] ;  /* 0x00209400351a7984 */ /* 0x000fe20000004800 */
[----:B-----5:R-:W-:Y:S02]  /*2cf0*/  IDP.4A.S8.S8 R25, R25, R14, R17 ;  /* 0x0000000e19197226 */ /* 0x020fe40000000611 */
[----:B------:R-:W-:Y:S01]  /*2d00*/  I2F R35, R35 ;  /* 0x0000002300237306 */ /* 0x000fe20000201400 */
[----:B------:R-:W4:Y:S04]  /*2d10*/  LDS.128 R20, [R3.X16+0x26a0] ;  /* 0x0026a00003147984 */ /* 0x000f28000000cc00 */
[----:B------:R-:W5:Y:S03]  /*2d20*/  LDS R17, [R53.X4+0x2098] ;  /* 0x0020980035117984 */ /* 0x000f660000004800 */
[----:B------:R-:W0:Y:S01]  /*2d30*/  I2F R27, R27 ;  /* 0x0000001b001b7306 */ /* 0x000e220000201400 */
[----:B------:R-:W5:Y:S01]  /*2d40*/  LDS R14, [R53.X4+0x209c] ;  /* 0x00209c00350e7984 */ /* 0x000f620000004800 */
[----:B0-----:R-:W-:-:S04]  /*2d50*/  IDP.4A.S8.S8 R13, R13, R18, R25 ;  /* 0x000000120d0d7226 */ /* 0x001fc80000000619 */
[----:B---3--:R-:W-:-:S04]  /*2d60*/  IDP.4A.S8.S8 R12, R12, R15, R13 ;  /* 0x0000000f0c0c7226 */ /* 0x008fc8000000060d */
[----:B-1----:R-:W-:-:S06]  /*2d70*/  IDP.4A.S8.S8 R12, R16, R19, R12 ;  /* 0x00000013100c7226 */ /* 0x002fcc000000060c */
[----:B------:R-:W0:Y:S01]  /*2d80*/  I2F R12, R12 ;  /* 0x0000000c000c7306 */ /* 0x000e220000201400 */
[----:B----4-:R-:W-:Y:S02]  /*2d90*/  FMUL.FTZ R20, R20, R29 ;  /* 0x0000001d14147220 */ /* 0x010fe40000410000 */
[----:B------:R-:W-:Y:S02]  /*2da0*/  FMUL.FTZ R21, R26, R21 ;  /* 0x000000151a157220 */ /* 0x000fe40000410000 */
[----:B--2---:R-:W-:Y:S02]  /*2db0*/  FFMA.FTZ R20, R20, R24, R63 ;  /* 0x0000001814147223 */ /* 0x004fe4000001003f */
[----:B-----5:R-:W-:Y:S02]  /*2dc0*/  FMUL.FTZ R17, R17, R22 ;  /* 0x0000001611117220 */ /* 0x020fe40000410000 */
[----:B------:R-:W-:Y:S02]  /*2dd0*/  FFMA.FTZ R20, R21, R27, R20 ;  /* 0x0000001b15147223 */ /* 0x000fe40000010014 */
[----:B------:R-:W-:-:S02]  /*2de0*/  FMUL.FTZ R14, R14, R23 ;  /* 0x000000170e0e7220 */ /* 0x000fc40000410000 */
[----:B------:R-:W-:-:S04]  /*2df0*/  FFMA.FTZ R17, R17, R35, R20 ;  /* 0x0000002311117223 */ /* 0x000fc80000010014 */
[----:B0-----:R-:W-:Y:S01]  /*2e00*/  FFMA.FTZ R63, R14, R12, R17 ;  /* 0x0000000c0e3f7223 */ /* 0x001fe20000010011 */
[----:B------:R-:W-:Y:S06]  /*2e10*/  BAR.SYNC.DEFER_BLOCKING 0x0 ;  /* 0x0000000000007b1d */ /* 0x000fec0000010000 */
.L_x_642:
[----:B------:R-:W-:-:S04]  /*2e20*/  IADD3 R4, R4, 0x8, RZ ;  /* 0x0000000804047810 */ /* 0x000fc80007ffe0ff */
[----:B------:R-:W-:-:S13]  /*2e30*/  ISETP.GE.AND P0, PT, R4, R62, PT ;  /* 0x0000003e0400720c */ /* 0x000fda0003f06270 */
[----:B------:R-:W-:Y:S01]  /*2e40*/  @P0 CALL.REL.NOINC `(.L_x_641) ;  /* 0x0000001000000944 */ /* 0x000fe20003c00000 */
[----:B------:R-:W-:Y:S05]  /*2e50*/  BRA `(.L_x_643) ;  /* 0xffffd7d000007947 */ /* 0x000fea000383ffff */
.L_x_641:
        /* <DEDUP_REMOVED lines=16> */
.L_x_644:
        /* <DEDUP_REMOVED lines=10> */
.L_x_1333:


//--------------------- .text._Z12mul_mat_q5_0IN3c108BFloat16ELb0EEvPKvS3_PT_iiiii --------------------------
	.section	.text._Z12mul_mat_q5_0IN3c108BFloat16ELb0EEvPKvS3_PT_iiiii,"ax",@progbits
	.sectioninfo	@"SHI_REGISTERS=48"
	.align	128
.text._Z12mul_mat_q5_0IN3c108BFloat16ELb0EEvPKvS3_PT_iiiii:
        .type           _Z12mul_mat_q5_0IN3c108BFloat16ELb0EEvPKvS3_PT_iiiii,@function
        .size           _Z12mul_mat_q5_0IN3c108BFloat16ELb0EEvPKvS3_PT_iiiii,(.L_x_1334 - _Z12mul_mat_q5_0IN3c108BFloat16ELb0EEvPKvS3_PT_iiiii)
        .other          _Z12mul_mat_q5_0IN3c108BFloat16ELb0EEvPKvS3_PT_iiiii,@"STO_CUDA_ENTRY STV_DEFAULT"
_Z12mul_mat_q5_0IN3c108BFloat16ELb0EEvPKvS3_PT_iiiii:
        /* <DEDUP_REMOVED lines=14> */
[----:B------:R-:W-:Y:S01]  /*00e0*/  IMAD.MOV.U32 R44, RZ, RZ, RZ ;  /* 0x000000ffff2c7224 */ /* 0x000fe200078e00ff */
        /* <DEDUP_REMOVED lines=11> */
[----:B------:R-:W-:Y:S01]  /*01a0*/  IMAD.SHL.U32 R27, R2, 0x20, RZ ;  /* 0x00000020021b7824 */ /* 0x000fe200078e00ff */
[C---:B------:R-:W-:Y:S01]  /*01b0*/  LOP3.LUT R39, R8.reuse, 0xfffffff8, RZ, 0xc0, !PT ;  /* 0xfffffff808277812 */ /* 0x040fe200078ec0ff */
[----:B------:R-:W-:Y:S01]  /*01c0*/  IMAD R33, R43, R2, RZ ;  /* 0x000000022b217224 */ /* 0x000fe200078e02ff */
[----:B------:R-:W-:Y:S01]  /*01d0*/  LEA.HI.SX32 R30, R8, R3, 0x1d ;  /* 0x00000003081e7211 */ /* 0x000fe200078feaff */
[C---:B---3--:R-:W-:Y:S01]  /*01e0*/  IMAD R4, R9.reuse, 0x4, R4 ;  /* 0x0000000409047824 */ /* 0x048fe200078e0204 */
[----:B------:R-:W-:Y:S01]  /*01f0*/  LOP3.LUT R36, R0, 0x3, RZ, 0xc0, !PT ;  /* 0x0000000300247812 */ /* 0x000fe200078ec0ff */
[----:B------:R-:W-:Y:S01]  /*0200*/  IMAD R9, R9, 0x4, R2 ;  /* 0x0000000409097824 */ /* 0x000fe200078e0202 */
[----:B------:R-:W-:Y:S01]  /*0210*/  IADD3 R6, R30, 0x10, RZ ;  /* 0x000000101e067810 */ /* 0x000fe20007ffe0ff */
[----:B------:R-:W-:Y:S01]  /*0220*/  IMAD.IADD R39, R0, 0x1, -R39 ;  /* 0x0000000100277824 */ /* 0x000fe200078e0a27 */
[----:B------:R-:W-:Y:S01]  /*0230*/  IMNMX R3, R4, UR6, PT ;  /* 0x0000000604037c17 */ /* 0x000fe2000b800200 */
[C---:B------:R-:W-:Y:S01]  /*0240*/  IMAD.SHL.U32 R31, R0.reuse, 0x2, RZ ;  /* 0x00000002001f7824 */ /* 0x040fe200078e00ff */
[----:B------:R-:W-:Y:S01]  /*0250*/  SHF.R.S32.HI R7, RZ, 0x1f, R6 ;  /* 0x0000001fff077819 */ /* 0x000fe20000011406 */
[----:B------:R-:W-:Y:S01]  /*0260*/  IMAD R25, R0, 0x104, RZ ;  /* 0x0000010400197824 */ /* 0x000fe200078e02ff */
[----:B------:R-:W-:Y:S01]  /*0270*/  IMNMX.U32 R38, R9, UR6, PT ;  /* 0x0000000609267c17 */ /* 0x000fe2000b800000 */
[----:B------:R-:W-:Y:S01]  /*0280*/  IMAD R36, R3, UR5, R36 ;  /* 0x0000000503247c24 */ /* 0x000fe2000f8e0224 */
[----:B------:R-:W-:Y:S01]  /*0290*/  LEA.HI R10, R7, R6, RZ, 0x2 ;  /* 0x00000006070a7211 */ /* 0x000fe200078f10ff */
[----:B------:R-:W-:Y:S01]  /*02a0*/  IMAD.MOV.U32 R3, RZ, RZ, RZ ;  /* 0x000000ffff037224 */ /* 0x000fe200078e00ff */
[----:B------:R-:W-:Y:S01]  /*02b0*/  LEA.HI R6, R5, R0, RZ, 0x2 ;  /* 0x0000000005067211 */ /* 0x000fe200078f10ff */
[C---:B------:R-:W-:Y:S01]  /*02c0*/  IMAD.SHL.U32 R4, R43.reuse, 0x4, RZ ;  /* 0x000000042b047824 */ /* 0x040fe200078e00ff */
[----:B------:R-:W-:Y:S01]  /*02d0*/  SHF.R.S32.HI R5, RZ, 0x1f, R30 ;  /* 0x0000001fff057819 */ /* 0x000fe2000001141e */
[----:B------:R-:W-:Y:S01]  /*02e0*/  IMAD R31, R2, 0x41, R31 ;  /* 0x00000041021f7824 */ /* 0x000fe200078e021f */
[----:B------:R-:W-:Y:S01]  /*02f0*/  LEA.HI R11, R10, R39, RZ, 0x1e ;  /* 0x000000270a0b7211 */ /* 0x000fe200078ff0ff */
[----:B------:R-:W-:Y:S01]  /*0300*/  IMAD R42, R43, UR4, RZ ;  /* 0x000000042b2a7c24 */ /* 0x000fe2000f8e02ff */
[----:B------:R-:W-:Y:S01]  /*0310*/  LEA.HI R8, R5, R30, RZ, 0x2 ;  /* 0x0000001e05087211 */ /* 0x000fe200078f10ff */
[----:B------:R-:W-:Y:S01]  /*0320*/  IMAD R38, R38, UR5, RZ ;  /* 0x0000000526267c24 */ /* 0x000fe2000f8e02ff */
[----:B------:R-:W-:-:S02]  /*0330*/  LOP3.LUT R9, R6, 0xfffffffc, RZ, 0xc0, !PT ;  /* 0xfffffffc06097812 */ /* 0x000fc400078ec0ff */
[----:B------:R-:W-:Y:S02]  /*0340*/  LEA.HI R29, R8, R39, RZ, 0x1e ;  /* 0x00000027081d7211 */ /* 0x000fe400078ff0ff */
[----:B------:R-:W-:Y:S01]  /*0350*/  SHF.R.S32.HI R41, RZ, 0x2, R6 ;  /* 0x00000002ff297819 */ /* 0x000fe20000011406 */
[C---:B------:R-:W-:Y:S01]  /*0360*/  IMAD R6, R30.reuse, 0x8, R11 ;  /* 0x000000081e067824 */ /* 0x040fe200078e020b */
[----:B------:R-:W-:Y:S01]  /*0370*/  LOP3.LUT R37, R35, 0x1c, RZ, 0xc0, !PT ;  /* 0x0000001c23257812 */ /* 0x000fe200078ec0ff */
[----:B------:R-:W-:Y:S01]  /*0380*/  IMAD R29, R30, 0x8, R29 ;  /* 0x000000081e1d7824 */ /* 0x000fe200078e021d */
[----:B------:R-:W-:Y:S01]  /*0390*/  LEA R26, R2, 0x24a0, 0x7 ;  /* 0x000024a0021a7811 */ /* 0x000fe200078e38ff */
[----:B------:R-:W-:Y:S01]  /*03a0*/  IMAD R30, R43, R30, RZ ;  /* 0x0000001e2b1e7224 */ /* 0x000fe200078e02ff */
[C---:B------:R-:W-:Y:S01]  /*03b0*/  IADD3 R7, R0.reuse, 0x20, RZ ;  /* 0x0000002000077810 */ /* 0x040fe20007ffe0ff */
[C---:B------:R-:W-:Y:S01]  /*03c0*/  IMAD.IADD R40, R0.reuse, 0x1, -R9 ;  /* 0x0000000100287824 */ /* 0x040fe200078e0a09 */
[----:B------:R-:W-:Y:S01]  /*03d0*/  LOP3.LUT R35, R35, 0x3c, RZ, 0xc0, !PT ;  /* 0x0000003c23237812 */ /* 0x000fe200078ec0ff */
[----:B------:R-:W-:Y:S01]  /*03e0*/  IMAD R34, R0, 0x8, R41 ;  /* 0x0000000800227824 */ /* 0x000fe200078e0229 */
[----:B------:R-:W-:Y:S01]  /*03f0*/  LOP3.LUT R27, R27, 0xffffffe0, R0, 0xe2, !PT ;  /* 0xffffffe01b1b7812 */ /* 0x000fe200078ee200 */
[----:B------:R-:W-:Y:S01]  /*0400*/  IMAD.SHL.U32 R32, R40, 0x4, RZ ;  /* 0x0000000428207824 */ /* 0x000fe200078e00ff */
[----:B------:R-:W-:Y:S01]  /*0410*/  SHF.R.S32.HI R5, RZ, 0x1f, R33 ;  /* 0x0000001fff057819 */ /* 0x000fe20000011421 */
[----:B------:R-:W-:Y:S01]  /*0420*/  IMAD R28, R43, 0x10, R30 ;  /* 0x000000102b1c7824 */ /* 0x000fe200078e021e */
[----:B------:R-:W-:-:S02]  /*0430*/  SHF.R.S32.HI R24, RZ, 0x1f, R41 ;  /* 0x0000001fff187819 */ /* 0x000fc40000011429 */
.L_x_647:
[----:B-1----:R-:W-:Y:S01]  /*0440*/  IADD3 R18, P0, R42, R3, RZ ;  /* 0x000000032a127210 */ /* 0x002fe20007f1e0ff */
[----:B------:R-:W-:Y:S01]  /*0450*/  IMAD.MOV.U32 R8, RZ, RZ, 0x16 ;  /* 0x00000016ff087424 */ /* 0x000fe200078e00ff */
[----:B------:R-:W-:-:S04]  /*0460*/  SHF.R.S32.HI R9, RZ, 0x1f, R3 ;  /* 0x0000001fff097819 */ /* 0x000fc80000011403 */
[----:B------:R-:W-:Y:S02]  /*0470*/  LEA.HI.X.SX32 R14, R42, R9, 0x1, P0 ;  /* 0x000000092a0e7211 */ /* 0x000fe400000f0eff */
[----:B------:R-:W-:-:S04]  /*0480*/  IADD3 R11, P0, P1, R33, R18, R41 ;  /* 0x00000012210b7210 */ /* 0x000fc8000791e029 */
[----:B------:R-:W-:Y:S01]  /*0490*/  IADD3.X R9, R5, R14, R24, P0, P1 ;  /* 0x0000000e05097210 */ /* 0x000fe200007e2418 */
[----:B------:R-:W-:-:S04]  /*04a0*/  IMAD.WIDE.U32 R10, R11, R8, c[0x0][0x160] ;  /* 0x000058000b0a7625 */ /* 0x000fc800078e0008 */
[----:B------:R-:W-:-:S04]  /*04b0*/  IMAD R9, R9, 0x16, RZ ;  /* 0x0000001609097824 */ /* 0x000fc800078e02ff */
[----:B------:R-:W-:-:S05]  /*04c0*/  IMAD.IADD R11, R11, 0x1, R9 ;  /* 0x000000010b0b7824 */ /* 0x000fca00078e0209 */
[----:B------:R0:W2:Y:S04]  /*04d0*/  LDG.E.U16.CONSTANT R15, [R10.64+0x2] ;  /* 0x0000020a0a0f7981 */ /* 0x0000a8000c1e9500 */
[----:B------:R0:W2:Y:S01]  /*04e0*/  LDG.E.U16.CONSTANT R16, [R10.64+0x4] ;  /* 0x0000040a0a107981 */ /* 0x0000a2000c1e9500 */
[----:B------:R-:W-:-:S05]  /*04f0*/  IMAD.WIDE R12, R40, 0x4, R10 ;  /* 0x00000004280c7825 */ /* 0x000fca00078e020a */
[----:B------:R1:W3:Y:S04]  /*0500*/  LDG.E.U16.CONSTANT R9, [R12.64+0x6] ;  /* 0x0000060a0c097981 */ /* 0x0002e8000c1e9500 */
[----:B------:R1:W3:Y:S01]  /*0510*/  LDG.E.U16.CONSTANT R20, [R12.64+0x8] ;  /* 0x0000080a0c147981 */ /* 0x0002e2000c1e9500 */
[----:B------:R-:W-:Y:S01]  /*0520*/  IADD3 R17, P0, R39, R18, RZ ;  /* 0x0000001227117210 */ /* 0x000fe20007f1e0ff */
[----:B0-----:R-:W-:-:S03]  /*0530*/  IMAD.WIDE R10, R4, 0x16, R10 ;  /* 0x00000016040a7825 */ /* 0x001fc600078e020a */
[----:B------:R-:W-:Y:S02]  /*0540*/  LEA.HI.X.SX32 R19, R39, R14, 0x1, P0 ;  /* 0x0000000e27137211 */ /* 0x000fe400000f0eff */
[----:B------:R-:W-:-:S04]  /*0550*/  IADD3 R21, P0, R30, R17, RZ ;  /* 0x000000111e157210 */ /* 0x000fc80007f1e0ff */
[----:B------:R-:W-:-:S05]  /*0560*/  LEA.HI.X.SX32 R14, R30, R19, 0x1, P0 ;  /* 0x000000131e0e7211 */ /* 0x000fca00000f0eff */
[----:B------:R-:W-:Y:S02]  /*0570*/  IMAD R23, R14, 0x16, RZ ;  /* 0x000000160e177824 */ /* 0x000fe400078e02ff */
[----:B-1----:R-:W-:Y:S01]  /*0580*/  IMAD.WIDE R12, R4, 0x16, R12 ;  /* 0x00000016040c7825 */ /* 0x002fe200078e020c */
[----:B--2---:R-:W-:-:S04]  /*0590*/  PRMT R15, R15, 0x5410, R16 ;  /* 0x000054100f0f7816 */ /* 0x004fc80000000010 */
[----:B------:R-:W-:-:S05]  /*05a0*/  SHF.R.S32.HI R16, RZ, R32, R15 ;  /* 0x00000020ff107219 */ /* 0x000fca000001140f */
[C---:B------:R-:W-:Y:S01]  /*05b0*/  IMAD.SHL.U32 R15, R16.reuse, 0x10, RZ ;  /* 0x00000010100f7824 */ /* 0x040fe200078e00ff */
[----:B---3--:R-:W-:Y:S01]  /*05c0*/  PRMT R9, R9, 0x5410, R20 ;  /* 0x0000541009097816 */ /* 0x008fe20000000014 */
[----:B------:R-:W-:-:S03]  /*05d0*/  IMAD.SHL.U32 R18, R16, 0x40000, RZ ;  /* 0x0004000010127824 */ /* 0x000fc600078e00ff */
[----:B------:R-:W-:Y:S01]  /*05e0*/  LOP3.LUT R22, R15, 0x10, RZ, 0xc0, !PT ;  /* 0x000000100f167812 */ /* 0x000fe200078ec0ff */
[----:B------:R-:W-:-:S03]  /*05f0*/  IMAD.SHL.U32 R15, R16, 0x800, RZ ;  /* 0x00000800100f7824 */ /* 0x000fc600078e00ff */
[--C-:B------:R-:W-:Y:S02]  /*0600*/  LOP3.LUT R22, R22, 0xf0f0f0f, R9.reuse, 0xf8, !PT ;  /* 0x0f0f0f0f16167812 */ /* 0x100fe400078ef809 */
[----:B------:R-:W-:Y:S02]  /*0610*/  SHF.R.U32.HI R9, RZ, 0x4, R9 ;  /* 0x00000004ff097819 */ /* 0x000fe40000011609 */
[----:B------:R-:W-:-:S04]  /*0620*/  LOP3.LUT R15, R22, 0x1000, R15, 0xf8, !PT ;  /* 0x00001000160f7812 */ /* 0x000fc800078ef80f */
[----:B------:R-:W-:Y:S01]  /*0630*/  LOP3.LUT R18, R15, 0x100000, R18, 0xf8, !PT ;  /* 0x001000000f127812 */ /* 0x000fe200078ef812 */
[----:B------:R-:W-:-:S05]  /*0640*/  IMAD.SHL.U32 R15, R16, 0x2000000, RZ ;  /* 0x02000000100f7824 */ /* 0x000fca00078e00ff */
[----:B------:R-:W-:Y:S01]  /*0650*/  LOP3.LUT R18, R18, 0x10000000, R15, 0xf8, !PT ;  /* 0x1000000012127812 */ /* 0x000fe200078ef80f */
[----:B------:R-:W-:-:S03]  /*0660*/  IMAD.WIDE.U32 R14, R21, R8, c[0x0][0x160] ;  /* 0x00005800150e7625 */ /* 0x000fc600078e0008 */
[C---:B------:R-:W-:Y:S01]  /*0670*/  LOP3.LUT R20, R18.reuse, 0x80808080, RZ, 0xfc, !PT ;  /* 0x8080808012147812 */ /* 0x040fe200078efcff */
[----:B------:R-:W-:Y:S01]  /*0680*/  IMAD.IADD R15, R15, 0x1, R23 ;  /* 0x000000010f0f7824 */ /* 0x000fe200078e0217 */
[----:B------:R-:W-:Y:S02]  /*0690*/  PRMT R23, R18, 0xba98, RZ ;  /* 0x0000ba9812177816 */ /* 0x000fe400000000ff */
[----:B------:R-:W-:-:S03]  /*06a0*/  IADD3 R20, R20, -0x10101010, RZ ;  /* 0xefefeff014147810 */ /* 0x000fc60007ffe0ff */
[----:B------:R0:W2:Y:S01]  /*06b0*/  LDG.E.U16.CONSTANT R15, [R14.64] ;  /* 0x0000000a0e0f7981 */ /* 0x0000a2000c1e9500 */
[----:B------:R-:W-:-:S04]  /*06c0*/  LOP3.LUT R21, R20, 0x80808080, RZ, 0x3c, !PT ;  /* 0x8080808014157812 */ /* 0x000fc800078e3cff */
[----:B------:R-:W-:Y:S02]  /*06d0*/  LOP3.LUT R20, R18, 0x10101010, R21, 0x18, !PT ;  /* 0x1010101012147812 */ /* 0x000fe400078e1815 */
[----:B------:R-:W-:Y:S02]  /*06e0*/  SHF.R.U32.HI R18, RZ, 0xc, R16 ;  /* 0x0000000cff127819 */ /* 0x000fe40000011610 */
[----:B------:R-:W-:Y:S02]  /*06f0*/  PRMT R20, R20, 0xba98, RZ ;  /* 0x0000ba9814147816 */ /* 0x000fe400000000ff */
[----:B------:R-:W-:Y:S02]  /*0700*/  LOP3.LUT R18, R18, 0x10, RZ, 0xc0, !PT ;  /* 0x0000001012127812 */ /* 0x000fe400078ec0ff */
[----:B------:R-:W-:Y:S02]  /*0710*/  LOP3.LUT R22, R20, 0x7f7f7f7f, R23, 0x60, !PT ;  /* 0x7f7f7f7f14167812 */ /* 0x000fe400078e6017 */
[----:B------:R-:W-:-:S02]  /*0720*/  LOP3.LUT R9, R18, 0xf0f0f0f, R9, 0xf8, !PT ;  /* 0x0f0f0f0f12097812 */ /* 0x000fc400078ef809 */
[----:B------:R-:W-:Y:S02]  /*0730*/  SHF.R.U32.HI R18, RZ, 0x5, R16 ;  /* 0x00000005ff127819 */ /* 0x000fe40000011610 */
[----:B------:R-:W-:Y:S02]  /*0740*/  LOP3.LUT R22, R22, R21, R20, 0xf4, !PT ;  /* 0x0000001516167212 */ /* 0x000fe400078ef414 */
[----:B------:R-:W-:Y:S01]  /*0750*/  LOP3.LUT R9, R9, 0x1000, R18, 0xf8, !PT ;  /* 0x0000100009097812 */ /* 0x000fe200078ef812 */
[C---:B------:R-:W-:Y:S02]  /*0760*/  IMAD.SHL.U32 R18, R16.reuse, 0x4, RZ ;  /* 0x0000000410127824 */ /* 0x040fe400078e00ff */
[----:B------:R-:W-:-:S03]  /*0770*/  IMAD.SHL.U32 R16, R16, 0x200, RZ ;  /* 0x0000020010107824 */ /* 0x000fc600078e00ff */
[----:B------:R-:W-:-:S04]  /*0780*/  LOP3.LUT R9, R9, 0x100000, R18, 0xf8, !PT ;  /* 0x0010000009097812 */ /* 0x000fc800078ef812 */
[----:B------:R-:W-:-:S04]  /*0790*/  LOP3.LUT R9, R9, 0x10000000, R16, 0xf8, !PT ;  /* 0x1000000009097812 */ /* 0x000fc800078ef810 */
[C---:B------:R-:W-:Y:S02]  /*07a0*/  LOP3.LUT R16, R9.reuse, 0x80808080, RZ, 0xfc, !PT ;  /* 0x8080808009107812 */ /* 0x040fe400078efcff */
[----:B------:R-:W-:Y:S02]  /*07b0*/  PRMT R20, R9, 0xba98, RZ ;  /* 0x0000ba9809147816 */ /* 0x000fe400000000ff */
[----:B------:R-:W-:-:S04]  /*07c0*/  IADD3 R16, R16, -0x10101010, RZ ;  /* 0xefefeff010107810 */ /* 0x000fc80007ffe0ff */
[----:B------:R-:W-:-:S04]  /*07d0*/  LOP3.LUT R16, R16, 0x80808080, RZ, 0x3c, !PT ;  /* 0x8080808010107812 */ /* 0x000fc800078e3cff */
[----:B------:R-:W-:-:S04]  /*07e0*/  LOP3.LUT R18, R9, 0x10101010, R16, 0x18, !PT ;  /* 0x1010101009127812 */ /* 0x000fc800078e1810 */
[----:B------:R-:W-:Y:S02]  /*07f0*/  PRMT R9, R18, 0xba98, RZ ;  /* 0x0000ba9812097816 */ /* 0x000fe400000000ff */
[----:B------:R1:W3:Y:S02]  /*0800*/  LDG.E.U16.CONSTANT R18, [R10.64+0x4] ;  /* 0x0000040a0a127981 */ /* 0x0002e4000c1e9500 */
[----:B------:R-:W-:-:S04]  /*0810*/  LOP3.LUT R20, R9, 0x7f7f7f7f, R20, 0x60, !PT ;  /* 0x7f7f7f7f09147812 */ /* 0x000fc800078e6014 */
[----:B------:R-:W-:Y:S02]  /*0820*/  LOP3.LUT R16, R20, R16, R9, 0xf4, !PT ;  /* 0x0000001014107212 */ /* 0x000fe400078ef409 */
[C---:B------:R-:W-:Y:S01]  /*0830*/  IADD3 R9, P0, R28.reuse, R17, RZ ;  /* 0x000000111c097210 */ /* 0x040fe20007f1e0ff */
[----:B------:R4:W5:Y:S03]  /*0840*/  LDG.E.U16.CONSTANT R20, [R12.64+0x8] ;  /* 0x0000080a0c147981 */ /* 0x000966000c1e9500 */
[----:B------:R-:W-:Y:S01]  /*0850*/  LEA.HI.X.SX32 R19, R28, R19, 0x1, P0 ;  /* 0x000000131c137211 */ /* 0x000fe200000f0eff */
[----:B------:R1:W3:Y:S01]  /*0860*/  LDG.E.U16.CONSTANT R17, [R10.64+0x2] ;  /* 0x0000020a0a117981 */ /* 0x0002e2000c1e9500 */
[----:B------:R-:W-:-:S04]  /*0870*/  IMAD.WIDE.U32 R8, R9, R8, c[0x0][0x160] ;  /* 0x0000580009087625 */ /* 0x000fc800078e0008 */
[----:B------:R-:W-:-:S04]  /*0880*/  IMAD R19, R19, 0x16, RZ ;  /* 0x0000001613137824 */ /* 0x000fc800078e02ff */
[----:B------:R-:W-:Y:S02]  /*0890*/  IMAD.IADD R9, R9, 0x1, R19 ;  /* 0x0000000109097824 */ /* 0x000fe400078e0213 */
[----:B------:R4:W5:Y:S01]  /*08a0*/  LDG.E.U16.CONSTANT R19, [R12.64+0x6] ;  /* 0x0000060a0c137981 */ /* 0x000962000c1e9500 */
[----:B-1----:R-:W-:-:S04]  /*08b0*/  IMAD.WIDE R10, R4, 0x16, R10 ;  /* 0x00000016040a7825 */ /* 0x002fc800078e020a */
[----:B----4-:R-:W-:-:S05]  /*08c0*/  IMAD.WIDE R12, R4, 0x16, R12 ;  /* 0x00000016040c7825 */ /* 0x010fca00078e020c */
[----:B------:R1:W4:Y:S01]  /*08d0*/  LDG.E.U16.CONSTANT R23, [R12.64+0x8] ;  /* 0x0000080a0c177981 */ /* 0x000322000c1e9500 */
[----:B---3--:R-:W-:-:S04]  /*08e0*/  PRMT R17, R17, 0x5410, R18 ;  /* 0x0000541011117816 */ /* 0x008fc80000000012 */
[----:B------:R-:W-:-:S05]  /*08f0*/  SHF.R.S32.HI R18, RZ, R32, R17 ;  /* 0x00000020ff127219 */ /* 0x000fca0000011411 */
[----:B------:R-:W-:Y:S01]  /*0900*/  IMAD.SHL.U32 R17, R18, 0x10, RZ ;  /* 0x0000001012117824 */ /* 0x000fe200078e00ff */
[----:B-----5:R-:W-:-:S04]  /*0910*/  PRMT R19, R19, 0x5410, R20 ;  /* 0x0000541013137816 */ /* 0x020fc80000000014 */
[----:B------:R-:W-:Y:S01]  /*0920*/  LOP3.LUT R17, R17, 0x10, RZ, 0xc0, !PT ;  /* 0x0000001011117812 */ /* 0x000fe200078ec0ff */
[----:B------:R-:W-:-:S03]  /*0930*/  IMAD.SHL.U32 R20, R18, 0x800, RZ ;  /* 0x0000080012147824 */ /* 0x000fc600078e00ff */
        /* <DEDUP_REMOVED lines=14> */
[----:B------:R-:W-:Y:S01]  /*0a20*/  SHF.R.U32.HI R20, RZ, 0xc, R18 ;  /* 0x0000000cff147819 */ /* 0x000fe20000011612 */
[----:B0-----:R-:W-:Y:S01]  /*0a30*/  IMAD.SHL.U32 R14, R18, 0x4, RZ ;  /* 0x00000004120e7824 */ /* 0x001fe200078e00ff */
[----:B------:R-:W-:Y:S01]  /*0a40*/  SHF.R.U32.HI R19, RZ, 0x4, R19 ;  /* 0x00000004ff137819 */ /* 0x000fe20000011613 */
[----:B------:R1:W4:Y:S01]  /*0a50*/  LDG.E.U16.CONSTANT R21, [R12.64+0x6] ;  /* 0x0000060a0c157981 */ /* 0x000322000c1e9500 */
[----:B------:R-:W-:-:S04]  /*0a60*/  LOP3.LUT R20, R20, 0x10, RZ, 0xc0, !PT ;  /* 0x0000001014147812 */ /* 0x000fc800078ec0ff */
[----:B------:R-:W-:Y:S02]  /*0a70*/  LOP3.LUT R19, R20, 0xf0f0f0f, R19, 0xf8, !PT ;  /* 0x0f0f0f0f14137812 */ /* 0x000fe400078ef813 */
[----:B------:R-:W-:-:S04]  /*0a80*/  SHF.R.U32.HI R20, RZ, 0x5, R18 ;  /* 0x00000005ff147819 */ /* 0x000fc80000011612 */
[----:B------:R-:W-:-:S04]  /*0a90*/  LOP3.LUT R19, R19, 0x1000, R20, 0xf8, !PT ;  /* 0x0000100013137812 */ /* 0x000fc800078ef814 */
        /* <DEDUP_REMOVED lines=8> */
[----:B------:R-:W-:Y:S02]  /*0b20*/  PRMT R19, R14, 0xba98, RZ ;  /* 0x0000ba980e137816 */ /* 0x000fe400000000ff */
[----:B------:R0:W3:Y:S02]  /*0b30*/  LDG.E.U16.CONSTANT R14, [R8.64] ;  /* 0x0000000a080e7981 */ /* 0x0000e4000c1e9500 */
[----:B------:R-:W-:-:S04]  /*0b40*/  LOP3.LUT R20, R19, 0x7f7f7f7f, R20, 0x60, !PT ;  /* 0x7f7f7f7f13147812 */ /* 0x000fc800078e6014 */
[----:B------:R-:W-:Y:S02]  /*0b50*/  LOP3.LUT R18, R20, R18, R19, 0xf4, !PT ;  /* 0x0000001214127212 */ /* 0x000fe400078ef413 */
[----:B------:R5:W2:Y:S04]  /*0b60*/  LDG.E.U16.CONSTANT R19, [R10.64+0x2] ;  /* 0x0000020a0a137981 */ /* 0x000aa8000c1e9500 */
[----:B------:R5:W2:Y:S04]  /*0b70*/  LDG.E.U16.CONSTANT R20, [R10.64+0x4] ;  /* 0x0000040a0a147981 */ /* 0x000aa8000c1e9500 */
[----:B------:R0:W-:Y:S01]  /*0b80*/  STS [R31.X4], R22 ;  /* 0x000000161f007388 */ /* 0x0001e20000004800 */
[----:B-----5:R-:W-:-:S04]  /*0b90*/  IMAD.WIDE R10, R4, 0x16, R10 ;  /* 0x00000016040a7825 */ /* 0x020fc800078e020a */
[----:B-1----:R-:W-:Y:S01]  /*0ba0*/  IMAD.WIDE R12, R4, 0x16, R12 ;  /* 0x00000016040c7825 */ /* 0x002fe200078e020c */
[----:B----4-:R-:W-:Y:S02]  /*0bb0*/  PRMT R21, R21, 0x5410, R23 ;  /* 0x0000541015157816 */ /* 0x010fe40000000017 */
[----:B--2---:R-:W-:-:S04]  /*0bc0*/  PRMT R19, R19, 0x5410, R20 ;  /* 0x0000541013137816 */ /* 0x004fc80000000014 */
[----:B------:R-:W-:-:S05]  /*0bd0*/  SHF.R.S32.HI R19, RZ, R32, R19 ;  /* 0x00000020ff137219 */ /* 0x000fca0000011413 */
[C---:B------:R-:W-:Y:S02]  /*0be0*/  IMAD.SHL.U32 R20, R19.reuse, 0x10, RZ ;  /* 0x0000001013147824 */ /* 0x040fe400078e00ff */
[----:B------:R-:W-:-:S03]  /*0bf0*/  IMAD.SHL.U32 R23, R19, 0x800, RZ ;  /* 0x0000080013177824 */ /* 0x000fc600078e00ff */
[----:B------:R-:W-:Y:S01]  /*0c00*/  LOP3.LUT R20, R20, 0x10, RZ, 0xc0, !PT ;  /* 0x0000001014147812 */ /* 0x000fe200078ec0ff */
[----:B0-----:R-:W-:-:S03]  /*0c10*/  IMAD.SHL.U32 R9, R19, 0x40000, RZ ;  /* 0x0004000013097824 */ /* 0x001fc600078e00ff */
        /* <DEDUP_REMOVED lines=17> */
[----:B------:R-:W-:Y:S01]  /*0d30*/  SHF.R.U32.HI R9, RZ, 0x5, R19 ;  /* 0x00000005ff097819 */ /* 0x000fe20000011613 */
[----:B------:R0:W2:Y:S03]  /*0d40*/  LDG.E.U16.CONSTANT R21, [R10.64+0x4] ;  /* 0x0000040a0a157981 */ /* 0x0000a6000c1e9500 */
[----:B------:R-:W-:Y:S01]  /*0d50*/  LOP3.LUT R8, R8, 0x1000, R9, 0xf8, !PT ;  /* 0x0000100008087812 */ /* 0x000fe200078ef809 */
[----:B------:R-:W-:-:S02]  /*0d60*/  IMAD.SHL.U32 R9, R19, 0x4, RZ ;  /* 0x0000000413097824 */ /* 0x000fc400078e00ff */
        /* <DEDUP_REMOVED lines=8> */
[----:B------:R-:W-:Y:S01]  /*0df0*/  PRMT R9, R9, 0xba98, RZ ;  /* 0x0000ba9809097816 */ /* 0x000fe200000000ff */
[----:B------:R1:W4:Y:S03]  /*0e00*/  LDG.E.U16.CONSTANT R19, [R12.64+0x6] ;  /* 0x0000060a0c137981 */ /* 0x000326000c1e9500 */
[----:B------:R-:W-:-:S04]  /*0e10*/  LOP3.LUT R22, R9, 0x7f7f7f7f, R22, 0x60, !PT ;  /* 0x7f7f7f7f09167812 */ /* 0x000fc800078e6016 */
[----:B------:R-:W-:Y:S02]  /*0e20*/  LOP3.LUT R8, R22, R8, R9, 0xf4, !PT ;  /* 0x0000000816087212 */ /* 0x000fe400078ef409 */
[----:B------:R0:W2:Y:S04]  /*0e30*/  LDG.E.U16.CONSTANT R9, [R10.64+0x2] ;  /* 0x0000020a0a097981 */ /* 0x0000a8000c1e9500 */
[----:B------:R1:W4:Y:S04]  /*0e40*/  LDG.E.U16.CONSTANT R22, [R12.64+0x8] ;  /* 0x0000080a0c167981 */ /* 0x000328000c1e9500 */
[----:B------:R5:W-:Y:S04]  /*0e50*/  STS [R31.X4+0x4], R16 ;  /* 0x000004101f007388 */ /* 0x000be80000004800 */
[----:B------:R2:W-:Y:S01]  /*0e60*/  STS [R31.X4+0x410], R17 ;  /* 0x000410111f007388 */ /* 0x0005e20000004800 */
[----:B0-----:R-:W-:-:S04]  /*0e70*/  IMAD.WIDE R10, R4, 0x16, R10 ;  /* 0x00000016040a7825 */ /* 0x001fc800078e020a */
[----:B-1----:R-:W-:Y:S01]  /*0e80*/  IMAD.WIDE R12, R4, 0x16, R12 ;  /* 0x00000016040c7825 */ /* 0x002fe200078e020c */
[----:B--2---:R-:W-:-:S04]  /*0e90*/  PRMT R9, R9, 0x5410, R21 ;  /* 0x0000541009097816 */ /* 0x004fc80000000015 */
[----:B------:R-:W-:-:S05]  /*0ea0*/  SHF.R.S32.HI R9, RZ, R32, R9 ;  /* 0x00000020ff097219 */ /* 0x000fca0000011409 */
[----:B------:R-:W-:Y:S01]  /*0eb0*/  IMAD.SHL.U32 R21, R9, 0x10, RZ ;  /* 0x0000001009157824 */ /* 0x000fe200078e00ff */
[----:B----4-:R-:W-:Y:S01]  /*0ec0*/  PRMT R19, R19, 0x5410, R22 ;  /* 0x0000541013137816 */ /* 0x010fe20000000016 */
[----:B------:R-:W-:-:S03]  /*0ed0*/  IMAD.SHL.U32 R22, R9, 0x800, RZ ;  /* 0x0000080009167824 */ /* 0x000fc600078e00ff */
[----:B------:R-:W-:Y:S01]  /*0ee0*/  LOP3.LUT R21, R21, 0x10, RZ, 0xc0, !PT ;  /* 0x0000001015157812 */ /* 0x000fe200078ec0ff */
[----:B-----5:R-:W-:-:S03]  /*0ef0*/  IMAD.SHL.U32 R16, R9, 0x40000, RZ ;  /* 0x0004000009107824 */ /* 0x020fc600078e00ff */
[----:B------:R-:W-:-:S04]  /*0f00*/  LOP3.LUT R21, R21, 0xf0f0f0f, R19, 0xf8, !PT ;  /* 0x0f0f0f0f15157812 */ /* 0x000fc800078ef813 */
        /* <DEDUP_REMOVED lines=11> */
[----:B------:R-:W-:Y:S02]  /*0fc0*/  SHF.R.U32.HI R19, RZ, 0x4, R19 ;  /* 0x00000004ff137819 */ /* 0x000fe40000011613 */
[----:B------:R-:W-:-:S04]  /*0fd0*/  LOP3.LUT R16, R16, 0x10, RZ, 0xc0, !PT ;  /* 0x0000001010107812 */ /* 0x000fc800078ec0ff */
[----:B------:R-:W-:Y:S02]  /*0fe0*/  LOP3.LUT R16, R16, 0xf0f0f0f, R19, 0xf8, !PT ;  /* 0x0f0f0f0f10107812 */ /* 0x000fe400078ef813 */
[----:B------:R-:W-:Y:S01]  /*0ff0*/  SHF.R.U32.HI R19, RZ, 0x5, R9 ;  /* 0x00000005ff137819 */ /* 0x000fe20000011609 */
[----:B------:R-:W-:-:S03]  /*1000*/  IMAD.SHL.U32 R17, R9, 0x4, RZ ;  /* 0x0000000409117824 */ /* 0x000fc600078e00ff */
[----:B------:R-:W-:Y:S01]  /*1010*/  LOP3.LUT R16, R16, 0x1000, R19, 0xf8, !PT ;  /* 0x0000100010107812 */ /* 0x000fe200078ef813 */
[----:B------:R-:W-:Y:S01]  /*1020*/  IMAD.SHL.U32 R9, R9, 0x200, RZ ;  /* 0x0000020009097824 */ /* 0x000fe200078e00ff */
[----:B------:R-:W-:Y:S01]  /*1030*/  LOP3.LUT R23, R21, 0x7f7f7f7f, R23, 0x60, !PT ;  /* 0x7f7f7f7f15177812 */ /* 0x000fe200078e6017 */
[----:B------:R0:W2:Y:S01]  /*1040*/  LDG.E.U16.CONSTANT R19, [R12.64+0x8] ;  /* 0x0000080a0c137981 */ /* 0x0000a2000c1e9500 */
        /* <DEDUP_REMOVED lines=8> */
[----:B------:R-:W-:Y:S02]  /*10d0*/  LOP3.LUT R9, R17, 0x7f7f7f7f, R9, 0x60, !PT ;  /* 0x7f7f7f7f11097812 */ /* 0x000fe400078e6009 */
[----:B------:R-:W-:Y:S02]  /*10e0*/  LOP3.LUT R22, R23, R22, R21, 0xf4, !PT ;  /* 0x0000001617167212 */ /* 0x000fe400078ef415 */
[----:B------:R-:W-:Y:S01]  /*10f0*/  LOP3.LUT R16, R9, R16, R17, 0xf4, !PT ;  /* 0x0000001009107212 */ /* 0x000fe200078ef411 */
[----:B------:R1:W4:Y:S04]  /*1100*/  LDG.E.U16.CONSTANT R21, [R10.64+0x4] ;  /* 0x0000040a0a157981 */ /* 0x000328000c1e9500 */
[----:B------:R1:W4:Y:S04]  /*1110*/  LDG.E.U16.CONSTANT R9, [R10.64+0x2] ;  /* 0x0000020a0a097981 */ /* 0x000328000c1e9500 */
[----:B------:R0:W2:Y:S04]  /*1120*/  LDG.E.U16.CONSTANT R17, [R12.64+0x6] ;  /* 0x0000060a0c117981 */ /* 0x0000a8000c1e9500 */
[----:B------:R5:W-:Y:S04]  /*1130*/  STS [R31.X4+0x414], R18 ;  /* 0x000414121f007388 */ /* 0x000be80000004800 */
[----:B------:R2:W-:Y:S01]  /*1140*/  STS [R31.X4+0x820], R20 ;  /* 0x000820141f007388 */ /* 0x0005e20000004800 */
[----:B-1----:R-:W-:-:S04]  /*1150*/  IMAD.WIDE R10, R4, 0x16, R10 ;  /* 0x00000016040a7825 */ /* 0x002fc800078e020a */
[----:B0-----:R-:W-:Y:S01]  /*1160*/  IMAD.WIDE R12, R4, 0x16, R12 ;  /* 0x00000016040c7825 */ /* 0x001fe200078e020c */
[----:B----4-:R-:W-:-:S04]  /*1170*/  PRMT R9, R9, 0x5410, R21 ;  /* 0x0000541009097816 */ /* 0x010fc80000000015 */
[----:B------:R-:W-:-:S05]  /*1180*/  SHF.R.S32.HI R9, RZ, R32, R9 ;  /* 0x00000020ff097219 */ /* 0x000fca0000011409 */
[----:B------:R-:W-:Y:S01]  /*1190*/  IMAD.SHL.U32 R21, R9, 0x10, RZ ;  /* 0x0000001009157824 */ /* 0x000fe200078e00ff */
[----:B--2---:R-:W-:Y:S01]  /*11a0*/  PRMT R17, R17, 0x5410, R19 ;  /* 0x0000541011117816 */ /* 0x004fe20000000013 */
        /* <DEDUP_REMOVED lines=17> */
[----:B------:R-:W-:Y:S01]  /*12c0*/  IMAD.SHL.U32 R20, R9, 0x4, RZ ;  /* 0x0000000409147824 */ /* 0x000fe200078e00ff */
[----:B------:R-:W-:Y:S01]  /*12d0*/  SHF.R.U32.HI R17, RZ, 0x4, R17 ;  /* 0x00000004ff117819 */ /* 0x000fe20000011611 */
[----:B------:R0:W2:Y:S01]  /*12e0*/  LDG.E.U16.CONSTANT R21, [R10.64+0x4] ;  /* 0x0000040a0a157981 */ /* 0x0000a2000c1e9500 */
[----:B------:R-:W-:-:S04]  /*12f0*/  LOP3.LUT R19, R19, 0x10, RZ, 0xc0, !PT ;  /* 0x0000001013137812 */ /* 0x000fc800078ec0ff */
[----:B------:R-:W-:Y:S02]  /*1300*/  LOP3.LUT R17, R19, 0xf0f0f0f, R17, 0xf8, !PT ;  /* 0x0f0f0f0f13117812 */ /* 0x000fe400078ef811 */
[----:B------:R-:W-:-:S04]  /*1310*/  SHF.R.U32.HI R19, RZ, 0x5, R9 ;  /* 0x00000005ff137819 */ /* 0x000fc80000011609 */
[----:B------:R-:W-:Y:S02]  /*1320*/  LOP3.LUT R17, R17, 0x1000, R19, 0xf8, !PT ;  /* 0x0000100011117812 */ /* 0x000fe400078ef813 */
[----:B------:R1:W4:Y:S02]  /*1330*/  LDG.E.U16.CONSTANT R19, [R12.64+0x8] ;  /* 0x0000080a0c137981 */ /* 0x000324000c1e9500 */
        /* <DEDUP_REMOVED lines=11> */
[----:B------:R0:W2:Y:S04]  /*13f0*/  LDG.E.U16.CONSTANT R9, [R10.64+0x2] ;  /* 0x0000020a0a097981 */ /* 0x0000a8000c1e9500 */
[----:B------:R1:W4:Y:S04]  /*1400*/  LDG.E.U16.CONSTANT R17, [R12.64+0x6] ;  /* 0x0000060a0c117981 */ /* 0x000328000c1e9500 */
[----:B------:R-:W-:Y:S01]  /*1410*/  STS [R31.X4+0x824], R8 ;  /* 0x000824081f007388 */ /* 0x000fe20000004800 */
[----:B0-----:R-:W-:-:S03]  /*1420*/  IMAD.WIDE R10, R4, 0x16, R10 ;  /* 0x00000016040a7825 */ /* 0x001fc600078e020a */
[----:B------:R-:W-:Y:S04]  /*1430*/  STS [R31.X4+0xc30], R22 ;  /* 0x000c30161f007388 */ /* 0x000fe80000004800 */
[----:B------:R0:W-:Y:S01]  /*1440*/  STS [R31.X4+0xc34], R16 ;  /* 0x000c34101f007388 */ /* 0x0001e20000004800 */
[----:B-1----:R-:W-:-:S03]  /*1450*/  IMAD.WIDE R12, R4, 0x16, R12 ;  /* 0x00000016040c7825 */ /* 0x002fc600078e020c */
[----:B0-----:R0:W5:Y:S01]  /*1460*/  LDG.E.U16.CONSTANT R16, [R10.64+0x4] ;  /* 0x0000040a0a107981 */ /* 0x001162000c1e9500 */
[----:B--2---:R-:W-:-:S04]  /*1470*/  PRMT R9, R9, 0x5410, R21 ;  /* 0x0000541009097816 */ /* 0x004fc80000000015 */
[----:B------:R-:W-:-:S05]  /*1480*/  SHF.R.S32.HI R9, RZ, R32, R9 ;  /* 0x00000020ff097219 */ /* 0x000fca0000011409 */
[----:B------:R-:W-:Y:S01]  /*1490*/  IMAD.SHL.U32 R21, R9, 0x10, RZ ;  /* 0x0000001009157824 */ /* 0x000fe200078e00ff */
[----:B----4-:R-:W-:Y:S01]  /*14a0*/  PRMT R19, R17, 0x5410, R19 ;  /* 0x0000541011137816 */ /* 0x010fe20000000013 */
[----:B------:R-:W-:-:S03]  /*14b0*/  IMAD.SHL.U32 R17, R9, 0x800, RZ ;  /* 0x0000080009117824 */ /* 0x000fc600078e00ff */
[----:B------:R-:W-:Y:S01]  /*14c0*/  LOP3.LUT R21, R21, 0x10, RZ, 0xc0, !PT ;  /* 0x0000001015157812 */ /* 0x000fe200078ec0ff */
[----:B------:R-:W-:-:S03]  /*14d0*/  IMAD.SHL.U32 R8, R9, 0x40000, RZ ;  /* 0x0004000009087824 */ /* 0x000fc600078e00ff */
        /* <DEDUP_REMOVED lines=11> */
[----:B------:R-:W-:Y:S01]  /*1590*/  SHF.R.U32.HI R19, RZ, 0x4, R19 ;  /* 0x00000004ff137819 */ /* 0x000fe20000011613 */
[----:B------:R1:W2:Y:S01]  /*15a0*/  LDG.E.U16.CONSTANT R21, [R12.64+0x6] ;  /* 0x0000060a0c157981 */ /* 0x0002a2000c1e9500 */
[----:B------:R-:W-:-:S04]  /*15b0*/  LOP3.LUT R23, R8, 0x7f7f7f7f, R23, 0x60, !PT ;  /* 0x7f7f7f7f08177812 */ /* 0x000fc800078e6017 */
[----:B------:R-:W-:Y:S02]  /*15c0*/  LOP3.LUT R17, R23, R17, R8, 0xf4, !PT ;  /* 0x0000001117117212 */ /* 0x000fe400078ef408 */
[----:B------:R-:W-:Y:S01]  /*15d0*/  SHF.R.U32.HI R8, RZ, 0xc, R9 ;  /* 0x0000000cff087819 */ /* 0x000fe20000011609 */
[----:B------:R0:W5:Y:S03]  /*15e0*/  LDG.E.U16.CONSTANT R23, [R10.64+0x2] ;  /* 0x0000020a0a177981 */ /* 0x000166000c1e9500 */
        /* <DEDUP_REMOVED lines=16> */
[----:B------:R1:W2:Y:S01]  /*16f0*/  LDG.E.U16.CONSTANT R19, [R12.64+0x8] ;  /* 0x0000080a0c137981 */ /* 0x0002a2000c1e9500 */
[----:B------:R-:W-:-:S05]  /*1700*/  IMAD.WIDE R8, R4, 0x16, R12 ;  /* 0x0000001604087825 */ /* 0x000fca00078e020c */
[----:B------:R4:W3:Y:S04]  /*1710*/  LDG.E.U16.CONSTANT R45, [R8.64+0x6] ;  /* 0x0000060a082d7981 */ /* 0x0008e8000c1e9500 */
[----:B----4-:R4:W3:Y:S01]  /*1720*/  LDG.E.U16.CONSTANT R8, [R8.64+0x8] ;  /* 0x0000080a08087981 */ /* 0x0108e2000c1e9500 */
[----:B0-----:R-:W-:Y:S01]  /*1730*/  IMAD.WIDE R10, R4, 0x16, R10 ;  /* 0x00000016040a7825 */ /* 0x001fe200078e020a */
[----:B-----5:R-:W-:-:S04]  /*1740*/  PRMT R23, R23, 0x5410, R16 ;  /* 0x0000541017177816 */ /* 0x020fc80000000010 */
[----:B------:R-:W-:-:S05]  /*1750*/  SHF.R.S32.HI R23, RZ, R32, R23 ;  /* 0x00000020ff177219 */ /* 0x000fca0000011417 */
[C---:B-1----:R-:W-:Y:S02]  /*1760*/  IMAD.SHL.U32 R12, R23.reuse, 0x10, RZ ;  /* 0x00000010170c7824 */ /* 0x042fe400078e00ff */
[----:B------:R-:W-:-:S03]  /*1770*/  IMAD.SHL.U32 R13, R23, 0x800, RZ ;  /* 0x00000800170d7824 */ /* 0x000fc600078e00ff */
[----:B------:R-:W-:Y:S01]  /*1780*/  LOP3.LUT R12, R12, 0x10, RZ, 0xc0, !PT ;  /* 0x000000100c0c7812 */ /* 0x000fe200078ec0ff */
[----:B----4-:R-:W-:Y:S01]  /*1790*/  IMAD.SHL.U32 R9, R23, 0x40000, RZ ;  /* 0x0004000017097824 */ /* 0x010fe200078e00ff */
[----:B--2---:R-:W-:-:S04]  /*17a0*/  PRMT R19, R21, 0x5410, R19 ;  /* 0x0000541015137816 */ /* 0x004fc80000000013 */
[----:B------:R-:W-:-:S04]  /*17b0*/  LOP3.LUT R12, R12, 0xf0f0f0f, R19, 0xf8, !PT ;  /* 0x0f0f0f0f0c0c7812 */ /* 0x000fc800078ef813 */
[----:B------:R-:W-:-:S04]  /*17c0*/  LOP3.LUT R12, R12, 0x1000, R13, 0xf8, !PT ;  /* 0x000010000c0c7812 */ /* 0x000fc800078ef80d */
[----:B------:R-:W-:Y:S01]  /*17d0*/  LOP3.LUT R9, R12, 0x100000, R9, 0xf8, !PT ;  /* 0x001000000c097812 */ /* 0x000fe200078ef809 */
[----:B------:R-:W-:-:S05]  /*17e0*/  IMAD.SHL.U32 R12, R23, 0x2000000, RZ ;  /* 0x02000000170c7824 */ /* 0x000fca00078e00ff */
[----:B------:R-:W-:-:S04]  /*17f0*/  LOP3.LUT R9, R9, 0x10000000, R12, 0xf8, !PT ;  /* 0x1000000009097812 */ /* 0x000fc800078ef80c */
[----:B------:R-:W-:-:S04]  /*1800*/  LOP3.LUT R12, R9, 0x80808080, RZ, 0xfc, !PT ;  /* 0x80808080090c7812 */ /* 0x000fc800078efcff */
[----:B------:R-:W-:-:S04]  /*1810*/  IADD3 R12, R12, -0x10101010, RZ ;  /* 0xefefeff00c0c7810 */ /* 0x000fc80007ffe0ff */
[----:B------:R-:W-:Y:S02]  /*1820*/  LOP3.LUT R12, R12, 0x80808080, RZ, 0x3c, !PT ;  /* 0x808080800c0c7812 */ /* 0x000fe400078e3cff */
[----:B---3--:R-:W-:Y:S02]  /*1830*/  PRMT R45, R45, 0x5410, R8 ;  /* 0x000054102d2d7816 */ /* 0x008fe40000000008 */
[C---:B------:R-:W-:Y:S02]  /*1840*/  LOP3.LUT R8, R9.reuse, 0x10101010, R12, 0x18, !PT ;  /* 0x1010101009087812 */ /* 0x040fe400078e180c */
[----:B------:R-:W-:Y:S02]  /*1850*/  PRMT R16, R9, 0xba98, RZ ;  /* 0x0000ba9809107816 */ /* 0x000fe400000000ff */
[----:B------:R-:W-:-:S04]  /*1860*/  PRMT R9, R8, 0xba98, RZ ;  /* 0x0000ba9808097816 */ /* 0x000fc800000000ff */
[----:B------:R-:W-:-:S04]  /*1870*/  LOP3.LUT R8, R9, 0x7f7f7f7f, R16, 0x60, !PT ;  /* 0x7f7f7f7f09087812 */ /* 0x000fc800078e6010 */
[----:B------:R-:W-:Y:S02]  /*1880*/  LOP3.LUT R8, R8, R12, R9, 0xf4, !PT ;  /* 0x0000000c08087212 */ /* 0x000fe400078ef409 */
[----:B------:R0:W2:Y:S04]  /*1890*/  LDG.E.U16.CONSTANT R9, [R10.64+0x2] ;  /* 0x0000020a0a097981 */ /* 0x0000a8000c1e9500 */
[----:B------:R0:W2:Y:S01]  /*18a0*/  LDG.E.U16.CONSTANT R12, [R10.64+0x4] ;  /* 0x0000040a0a0c7981 */ /* 0x0000a2000c1e9500 */
[----:B------:R-:W-:Y:S02]  /*18b0*/  SHF.R.U32.HI R13, RZ, 0xc, R23 ;  /* 0x0000000cff0d7819 */ /* 0x000fe40000011617 */
[----:B------:R-:W-:Y:S02]  /*18c0*/  SHF.R.U32.HI R19, RZ, 0x4, R19 ;  /* 0x00000004ff137819 */ /* 0x000fe40000011613 */
[----:B------:R-:W-:-:S02]  /*18d0*/  LOP3.LUT R16, R13, 0x10, RZ, 0xc0, !PT ;  /* 0x000000100d107812 */ /* 0x000fc400078ec0ff */
[----:B------:R-:W-:Y:S02]  /*18e0*/  SHF.R.U32.HI R13, RZ, 0x5, R23 ;  /* 0x00000005ff0d7819 */ /* 0x000fe40000011617 */
[----:B------:R-:W-:-:S04]  /*18f0*/  LOP3.LUT R16, R16, 0xf0f0f0f, R19, 0xf8, !PT ;  /* 0x0f0f0f0f10107812 */ /* 0x000fc800078ef813 */
[----:B------:R-:W-:Y:S01]  /*1900*/  LOP3.LUT R13, R16, 0x1000, R13, 0xf8, !PT ;  /* 0x00001000100d7812 */ /* 0x000fe200078ef80d */
[----:B------:R-:W-:-:S05]  /*1910*/  IMAD.SHL.U32 R16, R23, 0x4, RZ ;  /* 0x0000000417107824 */ /* 0x000fca00078e00ff */
[----:B------:R-:W-:Y:S01]  /*1920*/  LOP3.LUT R13, R13, 0x100000, R16, 0xf8, !PT ;  /* 0x001000000d0d7812 */ /* 0x000fe200078ef810 */
[----:B------:R-:W-:-:S05]  /*1930*/  IMAD.SHL.U32 R16, R23, 0x200, RZ ;  /* 0x0000020017107824 */ /* 0x000fca00078e00ff */
[----:B------:R-:W-:-:S04]  /*1940*/  LOP3.LUT R13, R13, 0x10000000, R16, 0xf8, !PT ;  /* 0x100000000d0d7812 */ /* 0x000fc800078ef810 */
[----:B0-----:R-:W-:-:S04]  /*1950*/  LOP3.LUT R10, R13, 0x80808080, RZ, 0xfc, !PT ;  /* 0x808080800d0a7812 */ /* 0x001fc800078efcff */
[----:B------:R-:W-:-:S04]  /*1960*/  IADD3 R10, R10, -0x10101010, RZ ;  /* 0xefefeff00a0a7810 */ /* 0x000fc80007ffe0ff */
[----:B------:R-:W-:-:S04]  /*1970*/  LOP3.LUT R10, R10, 0x80808080, RZ, 0x3c, !PT ;  /* 0x808080800a0a7812 */ /* 0x000fc800078e3cff */
[C---:B------:R-:W-:Y:S02]  /*1980*/  LOP3.LUT R11, R13.reuse, 0x10101010, R10, 0x18, !PT ;  /* 0x101010100d0b7812 */ /* 0x040fe400078e180a */
[----:B------:R-:W-:Y:S02]  /*1990*/  PRMT R16, R13, 0xba98, RZ ;  /* 0x0000ba980d107816 */ /* 0x000fe400000000ff */
[----:B------:R-:W-:-:S04]  /*19a0*/  PRMT R11, R11, 0xba98, RZ ;  /* 0x0000ba980b0b7816 */ /* 0x000fc800000000ff */
[----:B------:R-:W-:-:S04]  /*19b0*/  LOP3.LUT R16, R11, 0x7f7f7f7f, R16, 0x60, !PT ;  /* 0x7f7f7f7f0b107812 */ /* 0x000fc800078e6010 */
[----:B------:R-:W-:Y:S01]  /*19c0*/  LOP3.LUT R10, R16, R10, R11, 0xf4, !PT ;  /* 0x0000000a100a7212 */ /* 0x000fe200078ef40b */
[----:B------:R0:W-:Y:S04]  /*19d0*/  STS [R31.X4+0x1040], R18 ;  /* 0x001040121f007388 */ /* 0x0001e80000004800 */
[----:B------:R1:W-:Y:S04]  /*19e0*/  STS [R31.X4+0x1044], R20 ;  /* 0x001044141f007388 */ /* 0x0003e80000004800 */
[----:B------:R1:W-:Y:S04]  /*19f0*/  STS [R31.X4+0x1450], R17 ;  /* 0x001450111f007388 */ /* 0x0003e80000004800 */
[----:B------:R1:W-:Y:S04]  /*1a00*/  STS [R31.X4+0x1454], R22 ;  /* 0x001454161f007388 */ /* 0x0003e80000004800 */
[----:B------:R1:W-:Y:S04]  /*1a10*/  STS [R31.X4+0x1860], R8 ;  /* 0x001860081f007388 */ /* 0x0003e80000004800 */
[----:B------:R1:W-:Y:S01]  /*1a20*/  STS [R31.X4+0x1864], R10 ;  /* 0x0018640a1f007388 */ /* 0x0003e20000004800 */
[----:B------:R-:W-:-:S02]  /*1a30*/  ISETP.GE.AND P0, PT, R3, R43, PT ;  /* 0x0000002b0300720c */ /* 0x000fc40003f06270 */
[----:B--2---:R-:W-:-:S04]  /*1a40*/  PRMT R9, R9, 0x5410, R12 ;  /* 0x0000541009097816 */ /* 0x004fc8000000000c */
[----:B------:R-:W-:-:S05]  /*1a50*/  SHF.R.S32.HI R9, RZ, R32, R9 ;  /* 0x00000020ff097219 */ /* 0x000fca0000011409 */
[----:B------:R-:W-:-:S05]  /*1a60*/  IMAD.SHL.U32 R11, R9, 0x10, RZ ;  /* 0x00000010090b7824 */ /* 0x000fca00078e00ff */
[----:B------:R-:W-:Y:S02]  /*1a70*/  LOP3.LUT R12, R11, 0x10, RZ, 0xc0, !PT ;  /* 0x000000100b0c7812 */ /* 0x000fe400078ec0ff */
[----:B------:R-:W-:Y:S02]  /*1a80*/  SHF.R.U32.HI R11, RZ, 0xc, R9 ;  /* 0x0000000cff0b7819 */ /* 0x000fe40000011609 */
[--C-:B------:R-:W-:Y:S02]  /*1a90*/  LOP3.LUT R12, R12, 0xf0f0f0f, R45.reuse, 0xf8, !PT ;  /* 0x0f0f0f0f0c0c7812 */ /* 0x100fe400078ef82d */
[----:B------:R-:W-:Y:S01]  /*1aa0*/  LOP3.LUT R16, R11, 0x10, RZ, 0xc0, !PT ;  /* 0x000000100b107812 */ /* 0x000fe200078ec0ff */
[----:B------:R-:W-:Y:S01]  /*1ab0*/  IMAD.SHL.U32 R11, R9, 0x800, RZ ;  /* 0x00000800090b7824 */ /* 0x000fe200078e00ff */
[----:B------:R-:W-:-:S04]  /*1ac0*/  SHF.R.U32.HI R45, RZ, 0x4, R45 ;  /* 0x00000004ff2d7819 */ /* 0x000fc8000001162d */
[----:B------:R-:W-:Y:S01]  /*1ad0*/  LOP3.LUT R11, R12, 0x1000, R11, 0xf8, !PT ;  /* 0x000010000c0b7812 */ /* 0x000fe200078ef80b */
[----:B------:R-:W-:Y:S01]  /*1ae0*/  IMAD.SHL.U32 R12, R9, 0x40000, RZ ;  /* 0x00040000090c7824 */ /* 0x000fe200078e00ff */
[----:B------:R-:W-:Y:S02]  /*1af0*/  LOP3.LUT R16, R16, 0xf0f0f0f, R45, 0xf8, !PT ;  /* 0x0f0f0f0f10107812 */ /* 0x000fe400078ef82d */
[----:B------:R-:W-:Y:S02]  /*1b00*/  SHF.R.U32.HI R13, RZ, 0x5, R9 ;  /* 0x00000005ff0d7819 */ /* 0x000fe40000011609 */
[----:B------:R-:W-:Y:S01]  /*1b10*/  LOP3.LUT R11, R11, 0x100000, R12, 0xf8, !PT ;  /* 0x001000000b0b7812 */ /* 0x000fe200078ef80c */
[C---:B------:R-:W-:Y:S01]  /*1b20*/  IMAD.SHL.U32 R12, R9.reuse, 0x4, RZ ;  /* 0x00000004090c7824 */ /* 0x040fe200078e00ff */
[----:B------:R-:W-:Y:S01]  /*1b30*/  LOP3.LUT R13, R16, 0x1000, R13, 0xf8, !PT ;  /* 0x00001000100d7812 */ /* 0x000fe200078ef80d */
[----:B------:R-:W-:-:S03]  /*1b40*/  IMAD.SHL.U32 R16, R9, 0x200, RZ ;  /* 0x0000020009107824 */ /* 0x000fc600078e00ff */
[----:B------:R-:W-:Y:S01]  /*1b50*/  LOP3.LUT R13, R13, 0x100000, R12, 0xf8, !PT ;  /* 0x001000000d0d7812 */ /* 0x000fe200078ef80c */
[----:B------:R-:W-:-:S03]  /*1b60*/  IMAD.SHL.U32 R12, R9, 0x2000000, RZ ;  /* 0x02000000090c7824 */ /* 0x000fc600078e00ff */
[----:B------:R-:W-:Y:S02]  /*1b70*/  LOP3.LUT R9, R13, 0x10000000, R16, 0xf8, !PT ;  /* 0x100000000d097812 */ /* 0x000fe400078ef810 */
[----:B------:R-:W-:Y:S02]  /*1b80*/  LOP3.LUT R11, R11, 0x10000000, R12, 0xf8, !PT ;  /* 0x100000000b0b7812 */ /* 0x000fe400078ef80c */
[----:B------:R-:W-:Y:S02]  /*1b90*/  LOP3.LUT R13, R9, 0x80808080, RZ, 0xfc, !PT ;  /* 0x80808080090d7812 */ /* 0x000fe400078efcff */
[----:B------:R-:W-:Y:S02]  /*1ba0*/  LOP3.LUT R12, R11, 0x80808080, RZ, 0xfc, !PT ;  /* 0x808080800b0c7812 */ /* 0x000fe400078efcff */
[----:B------:R-:W-:Y:S02]  /*1bb0*/  IADD3 R13, R13, -0x10101010, RZ ;  /* 0xefefeff00d0d7810 */ /* 0x000fe40007ffe0ff */
[----:B------:R-:W-:-:S04]  /*1bc0*/  IADD3 R12, R12, -0x10101010, RZ ;  /* 0xefefeff00c0c7810 */ /* 0x000fc80007ffe0ff */
[----:B------:R-:W-:Y:S02]  /*1bd0*/  LOP3.LUT R16, R12, 0x80808080, RZ, 0x3c, !PT ;  /* 0x808080800c107812 */ /* 0x000fe400078e3cff */
[----:B------:R-:W-:Y:S02]  /*1be0*/  LOP3.LUT R12, R13, 0x80808080, RZ, 0x3c, !PT ;  /* 0x808080800d0c7812 */ /* 0x000fe400078e3cff */
[----:B------:R-:W-:Y:S02]  /*1bf0*/  LOP3.LUT R13, R11, 0x10101010, R16, 0x18, !PT ;  /* 0x101010100b0d7812 */ /* 0x000fe400078e1810 */
[----:B------:R-:W-:Y:S02]  /*1c00*/  LOP3.LUT R19, R9, 0x10101010, R12, 0x18, !PT ;  /* 0x1010101009137812 */ /* 0x000fe400078e180c */
[----:B------:R-:W-:Y:S02]  /*1c10*/  PRMT R11, R11, 0xba98, RZ ;  /* 0x0000ba980b0b7816 */ /* 0x000fe400000000ff */
[----:B------:R-:W-:-:S02]  /*1c20*/  PRMT R13, R13, 0xba98, RZ ;  /* 0x0000ba980d0d7816 */ /* 0x000fc400000000ff */
[----:B0-----:R-:W-:Y:S02]  /*1c30*/  PRMT R18, R9, 0xba98, RZ ;  /* 0x0000ba9809127816 */ /* 0x001fe400000000ff */
[----:B------:R-:W-:Y:S02]  /*1c40*/  PRMT R19, R19, 0xba98, RZ ;  /* 0x0000ba9813137816 */ /* 0x000fe400000000ff */
[----:B------:R-:W-:Y:S02]  /*1c50*/  LOP3.LUT R11, R13, 0x7f7f7f7f, R11, 0x60, !PT ;  /* 0x7f7f7f7f0d0b7812 */ /* 0x000fe400078e600b */
[----:B------:R-:W-:Y:S02]  /*1c60*/  LOP3.LUT R18, R19, 0x7f7f7f7f, R18, 0x60, !PT ;  /* 0x7f7f7f7f13127812 */ /* 0x000fe400078e6012 */
[----:B------:R-:W-:Y:S02]  /*1c70*/  LOP3.LUT R16, R11, R16, R13, 0xf4, !PT ;  /* 0x000000100b107212 */ /* 0x000fe400078ef40d */
[----:B------:R-:W-:Y:S01]  /*1c80*/  LOP3.LUT R18, R18, R12, R19, 0xf4, !PT ;  /* 0x0000000c12127212 */ /* 0x000fe200078ef413 */
[----:B------:R-:W-:-:S02]  /*1c90*/  HADD2.F32 R12, -RZ, R15.H0_H0 ;  /* 0x2000000fff0c7230 */ /* 0x000fc40000004100 */
[----:B------:R-:W-:Y:S01]  /*1ca0*/  HADD2.F32 R9, -RZ, R14.H0_H0 ;  /* 0x2000000eff097230 */ /* 0x000fe20000004100 */
[----:B------:R1:W-:Y:S04]  /*1cb0*/  STS [R31.X4+0x1c70], R16 ;  /* 0x001c70101f007388 */ /* 0x0003e80000004800 */
[----:B------:R1:W-:Y:S04]  /*1cc0*/  STS [R31.X4+0x1c74], R18 ;  /* 0x001c74121f007388 */ /* 0x0003e80000004800 */
[----:B------:R1:W-:Y:S04]  /*1cd0*/  STS [R29.X4+0x2080], R12 ;  /* 0x0020800c1d007388 */ /* 0x0003e80000004800 */
[----:B------:R1:W-:Y:S01]  /*1ce0*/  STS [R6.X4+0x2280], R9 ;  /* 0x0022800906007388 */ /* 0x0003e20000004800 */
[----:B------:R-:W-:Y:S05]  /*1cf0*/  @P0 BRA `(.L_x_646) ;  /* 0x00000d1000000947 */ /* 0x000fea0003800000 */
[----:B-1----:R-:W-:Y:S02]  /*1d00*/  IMAD.IADD R22, R38, 0x1, R3 ;  /* 0x0000000126167824 */ /* 0x002fe400078e0203 */
[----:B------:R-:W-:-:S02]  /*1d10*/  IMAD.MOV.U32 R21, RZ, RZ, 0x24 ;  /* 0x00000024ff157424 */ /* 0x000fc400078e00ff */
[----:B------:R-:W-:Y:S01]  /*1d20*/  IMAD.IADD R20, R36, 0x1, R3 ;  /* 0x0000000124147824 */ /* 0x000fe200078e0203 */
[----:B------:R-:W-:-:S03]  /*1d30*/  LEA.HI R8, R0, R22, RZ, 0x1d ;  /* 0x0000001600087211 */ /* 0x000fc600078fe8ff */
[----:B------:R-:W-:-:S04]  /*1d40*/  IMAD.WIDE.U32 R10, R20, R21, c[0x0][0x168] ;  /* 0x00005a00140a7625 */ /* 0x000fc800078e0015 */
[----:B------:R-:W-:Y:S02]  /*1d50*/  IMAD.WIDE R8, R8, R21, c[0x0][0x168] ;  /* 0x00005a0008087625 */ /* 0x000fe400078e0215 */
[----:B------:R-:W2:Y:S03]  /*1d60*/  LDG.E.U16.CONSTANT R10, [R10.64] ;  /* 0x0000000a0a0a7981 */ /* 0x000ea6000c1e9500 */
[----:B------:R-:W-:-:S05]  /*1d70*/  IADD3 R8, P0, R37, R8, RZ ;  /* 0x0000000825087210 */ /* 0x000fca0007f1e0ff */
[----:B------:R-:W-:-:S05]  /*1d80*/  IMAD.X R9, RZ, RZ, R9, P0 ;  /* 0x000000ffff097224 */ /* 0x000fca00000e0609 */
        /* <DEDUP_REMOVED lines=11> */
[----:B------:R-:W4:Y:S04]  /*1e40*/  LDS R8, [R25+0x10] ;  /* 0x0000100019087984 */ /* 0x000f280000000800 */
[----:B------:R-:W-:Y:S01]  /*1e50*/  LDS R23, [R25+0x1c] ;  /* 0x00001c0019177984 */ /* 0x000fe20000000800 */
[----:B0-----:R-:W-:-:S03]  /*1e60*/  IDP.4A.S8.S8 R45, R45, R12, RZ ;  /* 0x0000000c2d2d7226 */ /* 0x001fc600000006ff */
[----:B------:R-:W-:Y:S01]  /*1e70*/  LDS R12, [R25+0x18] ;  /* 0x00001800190c7984 */ /* 0x000fe20000000800 */
[----:B-1----:R-:W-:-:S03]  /*1e80*/  IDP.4A.S8.S8 R16, R9, R16, R45 ;  /* 0x0000001009107226 */ /* 0x002fc6000000062d */
[----:B------:R-:W0:Y:S01]  /*1e90*/  LDS R9, [R25+0x14] ;  /* 0x0000140019097984 */ /* 0x000e220000000800 */
[----:B--2---:R-:W-:-:S03]  /*1ea0*/  IDP.4A.S8.S8 R10, R10, R13, R16 ;  /* 0x0000000d0a0a7226 */ /* 0x004fc60000000610 */
[----:B------:R-:W-:Y:S01]  /*1eb0*/  LDS R13, [R25+0x20] ;  /* 0x00002000190d7984 */ /* 0x000fe20000000800 */
[----:B---3--:R-:W-:-:S04]  /*1ec0*/  IDP.4A.S8.S8 R11, R11, R17, R10 ;  /* 0x000000110b0b7226 */ /* 0x008fc8000000060a */
[----:B----4-:R-:W-:-:S04]  /*1ed0*/  IDP.4A.S8.S8 R8, R8, R14, R11 ;  /* 0x0000000e08087226 */ /* 0x010fc8000000060b */
[----:B0-----:R-:W-:Y:S02]  /*1ee0*/  IDP.4A.S8.S8 R18, R9, R18, R8 ;  /* 0x0000001209127226 */ /* 0x001fe40000000608 */
[----:B------:R-:W0:Y:S02]  /*1ef0*/  LDS.128 R8, [R26+0x20] ;  /* 0x000020001a087984 */ /* 0x000e240000000c00 */
[----:B------:R-:W-:-:S04]  /*1f00*/  IDP.4A.S8.S8 R12, R12, R15, R18 ;  /* 0x0000000f0c0c7226 */ /* 0x000fc80000000612 */
[----:B------:R-:W-:Y:S02]  /*1f10*/  IDP.4A.S8.S8 R23, R23, R19, R12 ;  /* 0x0000001317177226 */ /* 0x000fe4000000060c */
[----:B------:R-:W-:Y:S04]  /*1f20*/  LDS.128 R16, [R26+0x30] ;  /* 0x000030001a107984 */ /* 0x000fe80000000c00 */
[----:B------:R-:W-:Y:S01]  /*1f30*/  LDS R12, [R25+0x28] ;  /* 0x00002800190c7984 */ /* 0x000fe20000000800 */
[----:B0-----:R-:W-:-:S03]  /*1f40*/  IDP.4A.S8.S8 R13, R13, R8, RZ ;  /* 0x000000080d0d7226 */ /* 0x001fc600000006ff */
[----:B------:R-:W0:Y:S02]  /*1f50*/  LDS R8, [R25+0x24] ;  /* 0x0000240019087984 */ /* 0x000e240000000800 */
[----:B0-----:R-:W-:Y:S02]  /*1f60*/  IDP.4A.S8.S8 R8, R8, R16, R13 ;  /* 0x0000001008087226 */ /* 0x001fe4000000060d */
[----:B------:R-:W-:Y:S02]  /*1f70*/  LDS R13, [R25+0x34] ;  /* 0x00003400190d7984 */ /* 0x000fe40000000800 */
[----:B------:R-:W-:Y:S02]  /*1f80*/  IDP.4A.S8.S8 R8, R12, R9, R8 ;  /* 0x000000090c087226 */ /* 0x000fe40000000608 */
[----:B------:R-:W0:Y:S04]  /*1f90*/  LDS R9, [R25+0x2c] ;  /* 0x00002c0019097984 */ /* 0x000e280000000800 */
[----:B------:R-:W1:Y:S01]  /*1fa0*/  LDS R12, [R25+0x30] ;  /* 0x00003000190c7984 */ /* 0x000e620000000800 */
[----:B0-----:R-:W-:-:S03]  /*1fb0*/  IDP.4A.S8.S8 R9, R9, R17, R8 ;  /* 0x0000001109097226 */ /* 0x001fc60000000608 */
[----:B------:R-:W0:Y:S01]  /*1fc0*/  LDS R8, [R25+0x38] ;  /* 0x0000380019087984 */ /* 0x000e220000000800 */
[----:B-1----:R-:W-:-:S03]  /*1fd0*/  IDP.4A.S8.S8 R9, R12, R10, R9 ;  /* 0x0000000a0c097226 */ /* 0x002fc60000000609 */
[----:B------:R-:W1:Y:S01]  /*1fe0*/  LDS R10, [R25+0x3c] ;  /* 0x00003c00190a7984 */ /* 0x000e620000000800 */
[----:B------:R-:W-:-:S03]  /*1ff0*/  IDP.4A.S8.S8 R18, R13, R18, R9 ;  /* 0x000000120d127226 */ /* 0x000fc60000000609 */
[----:B------:R-:W-:Y:S04]  /*2000*/  LDS R9, [R34.X4+0x2080] ;  /* 0x0020800022097984 */ /* 0x000fe80000004800 */
[----:B------:R-:W2:Y:S01]  /*2010*/  LDS.128 R12, [R2.X16+0x26a0] ;  /* 0x0026a000020c7984 */ /* 0x000ea2000000cc00 */
[----:B------:R-:W3:Y:S03]  /*2020*/  I2F R23, R23 ;  /* 0x0000001700177306 */ /* 0x000ee60000201400 */
[----:B------:R-:W-:Y:S01]  /*2030*/  LDS R17, [R25+0x40] ;  /* 0x0000400019117984 */ /* 0x000fe20000000800 */
[----:B0-----:R-:W-:-:S04]  /*2040*/  IDP.4A.S8.S8 R8, R8, R11, R18 ;  /* 0x0000000b08087226 */ /* 0x001fc80000000612 */
[----:B-1----:R-:W-:Y:S02]  /*2050*/  IDP.4A.S8.S8 R45, R10, R19, R8 ;  /* 0x000000130a2d7226 */ /* 0x002fe40000000608 */
[----:B--2---:R-:W-:Y:S02]  /*2060*/  FMUL.FTZ R9, R12, R9 ;  /* 0x000000090c097220 */ /* 0x004fe40000410000 */
[----:B------:R-:W0:Y:S02]  /*2070*/  LDS R12, [R34.X4+0x2084] ;  /* 0x00208400220c7984 */ /* 0x000e240000004800 */
[----:B---3--:R-:W-:Y:S02]  /*2080*/  FFMA.FTZ R44, R9, R23, R44 ;  /* 0x00000017092c7223 */ /* 0x008fe4000001002c */
[----:B------:R-:W1:Y:S01]  /*2090*/  LDS.128 R8, [R26+0x40] ;  /* 0x000040001a087984 */ /* 0x000e620000000c00 */
[----:B------:R-:W2:Y:S03]  /*20a0*/  I2F R45, R45 ;  /* 0x0000002d002d7306 */ /* 0x000ea60000201400 */
[----:B------:R-:W-:Y:S01]  /*20b0*/  LDS R23, [R25+0x44] ;  /* 0x0000440019177984 */ /* 0x000fe20000000800 */
[----:B0-----:R-:W-:-:S04]  /*20c0*/  FMUL.FTZ R13, R12, R13 ;  /* 0x0000000d0c0d7220 */ /* 0x001fc80000410000 */
[----:B--2---:R-:W-:Y:S02]  /*20d0*/  FFMA.FTZ R12, R13, R45, R44 ;  /* 0x0000002d0d0c7223 */ /* 0x004fe4000001002c */
[----:B-1----:R-:W-:Y:S01]  /*20e0*/  IDP.4A.S8.S8 R13, R17, R8, RZ ;  /* 0x00000008110d7226 */ /* 0x002fe200000006ff */
[----:B------:R-:W-:Y:S04]  /*20f0*/  LDS R45, [R25+0x60] ;  /* 0x00006000192d7984 */ /* 0x000fe80000000800 */
[----:B------:R-:W0:Y:S04]  /*2100*/  LDS.128 R16, [R26+0x50] ;  /* 0x000050001a107984 */ /* 0x000e280000000c00 */
[----:B------:R-:W1:Y:S01]  /*2110*/  LDS R8, [R25+0x48] ;  /* 0x0000480019087984 */ /* 0x000e620000000800 */
[----:B0-----:R-:W-:-:S03]  /*2120*/  IDP.4A.S8.S8 R16, R23, R16, R13 ;  /* 0x0000001017107226 */ /* 0x001fc6000000060d */
[----:B------:R-:W0:Y:S01]  /*2130*/  LDS R13, [R25+0x4c] ;  /* 0x00004c00190d7984 */ /* 0x000e220000000800 */
[----:B-1----:R-:W-:-:S03]  /*2140*/  IDP.4A.S8.S8 R8, R8, R9, R16 ;  /* 0x0000000908087226 */ /* 0x002fc60000000610 */
[----:B------:R-:W1:Y:S04]  /*2150*/  LDS R9, [R25+0x50] ;  /* 0x0000500019097984 */ /* 0x000e680000000800 */
[----:B------:R-:W2:Y:S04]  /*2160*/  LDS R16, [R25+0x54] ;  /* 0x0000540019107984 */ /* 0x000ea80000000800 */
[----:B------:R-:W3:Y:S01]  /*2170*/  LDS R23, [R34.X4+0x2088] ;  /* 0x0020880022177984 */ /* 0x000ee20000004800 */
[----:B0-----:R-:W-:-:S03]  /*2180*/  IDP.4A.S8.S8 R13, R13, R17, R8 ;  /* 0x000000110d0d7226 */ /* 0x001fc60000000608 */
[----:B------:R-:W0:Y:S04]  /*2190*/  LDS R17, [R25+0x58] ;  /* 0x0000580019117984 */ /* 0x000e280000000800 */
[----:B------:R-:W4:Y:S01]  /*21a0*/  LDS R8, [R25+0x5c] ;  /* 0x00005c0019087984 */ /* 0x000f220000000800 */
[----:B-1----:R-:W-:-:S04]  /*21b0*/  IDP.4A.S8.S8 R9, R9, R10, R13 ;  /* 0x0000000a09097226 */ /* 0x002fc8000000060d */
[----:B--2---:R-:W-:Y:S02]  /*21c0*/  IDP.4A.S8.S8 R16, R16, R18, R9 ;  /* 0x0000001210107226 */ /* 0x004fe40000000609 */
[----:B---3--:R-:W-:Y:S02]  /*21d0*/  FMUL.FTZ R23, R23, R14 ;  /* 0x0000000e17177220 */ /* 0x008fe40000410000 */
[----:B------:R-:W-:Y:S01]  /*21e0*/  LDS R14, [R25+0x64] ;  /* 0x00006400190e7984 */ /* 0x000fe20000000800 */
[----:B0-----:R-:W-:-:S04]  /*21f0*/  IDP.4A.S8.S8 R11, R17, R11, R16 ;  /* 0x0000000b110b7226 */ /* 0x001fc80000000610 */
[----:B----4-:R-:W-:Y:S02]  /*2200*/  IDP.4A.S8.S8 R13, R8, R19, R11 ;  /* 0x00000013080d7226 */ /* 0x010fe4000000060b */
[----:B------:R-:W0:Y:S04]  /*2210*/  LDS.128 R8, [R26+0x60] ;  /* 0x000060001a087984 */ /* 0x000e280000000c00 */
[----:B------:R-:W1:Y:S01]  /*2220*/  LDS.128 R16, [R26+0x70] ;  /* 0x000070001a107984 */ /* 0x000e620000000c00 */
[----:B------:R-:W2:Y:S01]  /*2230*/  I2F R13, R13 ;  /* 0x0000000d000d7306 */ /* 0x000ea20000201400 */
[----:B0-----:R-:W-:Y:S02]  /*2240*/  IDP.4A.S8.S8 R45, R45, R8, RZ ;  /* 0x000000082d2d7226 */ /* 0x001fe400000006ff */
[----:B------:R-:W0:Y:S02]  /*2250*/  LDS R8, [R25+0x68] ;  /* 0x0000680019087984 */ /* 0x000e240000000800 */
[----:B-1----:R-:W-:-:S02]  /*2260*/  IDP.4A.S8.S8 R14, R14, R16, R45 ;  /* 0x000000100e0e7226 */ /* 0x002fc4000000062d */
[----:B------:R-:W1:Y:S01]  /*2270*/  LDS R16, [R25+0x6c] ;  /* 0x00006c0019107984 */ /* 0x000e620000000800 */
[----:B--2---:R-:W-:-:S03]  /*2280*/  FFMA.FTZ R12, R23, R13, R12 ;  /* 0x0000000d170c7223 */ /* 0x004fc6000001000c */
[----:B------:R-:W-:Y:S01]  /*2290*/  LDS R13, [R25+0x74] ;  /* 0x00007400190d7984 */ /* 0x000fe20000000800 */
[----:B0-----:R-:W-:-:S03]  /*22a0*/  IDP.4A.S8.S8 R8, R8, R9, R14 ;  /* 0x0000000908087226 */ /* 0x001fc6000000060e */
[----:B------:R-:W0:Y:S04]  /*22b0*/  LDS R9, [R25+0x70] ;  /* 0x0000700019097984 */ /* 0x000e280000000800 */
[----:B------:R-:W2:Y:S01]  /*22c0*/  LDS R14, [R25+0x78] ;  /* 0x00007800190e7984 */ /* 0x000ea20000000800 */
[----:B-1----:R-:W-:-:S03]  /*22d0*/  IDP.4A.S8.S8 R17, R16, R17, R8 ;  /* 0x0000001110117226 */ /* 0x002fc60000000608 */
[----:B------:R-:W1:Y:S04]  /*22e0*/  LDS R16, [R25+0x7c] ;  /* 0x00007c0019107984 */ /* 0x000e680000000800 */
[----:B------:R-:W3:Y:S01]  /*22f0*/  LDS R8, [R34.X4+0x208c] ;  /* 0x00208c0022087984 */ /* 0x000ee20000004800 */
[----:B0-----:R-:W-:-:S04]  /*2300*/  IDP.4A.S8.S8 R9, R9, R10, R17 ;  /* 0x0000000a09097226 */ /* 0x001fc80000000611 */
[----:B------:R-:W-:-:S04]  /*2310*/  IDP.4A.S8.S8 R18, R13, R18, R9 ;  /* 0x000000120d127226 */ /* 0x000fc80000000609 */
[----:B--2---:R-:W-:Y:S01]  /*2320*/  IDP.4A.S8.S8 R14, R14, R11, R18 ;  /* 0x0000000b0e0e7226 */ /* 0x004fe20000000612 */
[----:B------:R-:W-:-:S03]  /*2330*/  IADD3 R10, R3, 0x4, RZ ;  /* 0x00000004030a7810 */ /* 0x000fc60007ffe0ff */
[----:B-1----:R-:W-:Y:S01]  /*2340*/  IDP.4A.S8.S8 R14, R16, R19, R14 ;  /* 0x00000013100e7226 */ /* 0x002fe2000000060e */
[----:B------:R-:W-:Y:S01]  /*2350*/  BAR.SYNC.DEFER_BLOCKING 0x0 ;  /* 0x0000000000007b1d */ /* 0x000fe20000010000 */
[----:B------:R-:W-:-:S05]  /*2360*/  ISETP.GE.AND P0, PT, R10, R43, PT ;  /* 0x0000002b0a00720c */ /* 0x000fca0003f06270 */
[----:B------:R-:W0:Y:S01]  /*2370*/  I2F R14, R14 ;  /* 0x0000000e000e7306 */ /* 0x000e220000201400 */
[----:B---3--:R-:W-:-:S04]  /*2380*/  FMUL.FTZ R15, R8, R15 ;  /* 0x0000000f080f7220 */ /* 0x008fc80000410000 */
[----:B0-----:R-:W-:-:S03]  /*2390*/  FFMA.FTZ R44, R15, R14, R12 ;  /* 0x0000000e0f2c7223 */ /* 0x001fc6000001000c */
        /* <DEDUP_REMOVED lines=17> */
[----:B------:R-:W2:Y:S04]  /*24b0*/  LDS R45, [R25+0x88] ;  /* 0x00008800192d7984 */ /* 0x000ea80000000800 */
[----:B------:R-:W3:Y:S04]  /*24c0*/  LDS R10, [R25+0x8c] ;  /* 0x00008c00190a7984 */ /* 0x000ee80000000800 */
[----:B------:R-:W4:Y:S01]  /*24d0*/  LDS R13, [R25+0x90] ;  /* 0x00009000190d7984 */ /* 0x000f220000000800 */
[----:B0-----:R-:W-:-:S03]  /*24e0*/  IDP.4A.S8.S8 R15, R15, R16, RZ ;  /* 0x000000100f0f7226 */ /* 0x001fc600000006ff */
[----:B------:R-:W-:Y:S01]  /*24f0*/  LDS R16, [R25+0xa4] ;  /* 0x0000a40019107984 */ /* 0x000fe20000000800 */
[----:B-1----:R-:W-:-:S03]  /*2500*/  IDP.4A.S8.S8 R14, R14, R20, R15 ;  /* 0x000000140e0e7226 */ /* 0x002fc6000000060f */
[----:B------:R-:W-:Y:S01]  /*2510*/  LDS R20, [R25+0xbc] ;  /* 0x0000bc0019147984 */ /* 0x000fe20000000800 */
[----:B--2---:R-:W-:-:S04]  /*2520*/  IDP.4A.S8.S8 R14, R45, R17, R14 ;  /* 0x000000112d0e7226 */ /* 0x004fc8000000060e */
[----:B---3--:R-:W-:Y:S02]  /*2530*/  IDP.4A.S8.S8 R14, R10, R21, R14 ;  /* 0x000000150a0e7226 */ /* 0x008fe4000000060e */
[----:B------:R-:W-:Y:S02]  /*2540*/  LDS R21, [R25+0xa0] ;  /* 0x0000a00019157984 */ /* 0x000fe40000000800 */
[----:B----4-:R-:W-:Y:S02]  /*2550*/  IDP.4A.S8.S8 R17, R13, R18, R14 ;  /* 0x000000120d117226 */ /* 0x010fe4000000060e */
[----:B------:R-:W0:Y:S04]  /*2560*/  LDS.128 R8, [R26+0x20] ;  /* 0x000020001a087984 */ /* 0x000e280000000c00 */
[----:B------:R-:W1:Y:S01]  /*2570*/  LDS.128 R12, [R26+0x30] ;  /* 0x000030001a0c7984 */ /* 0x000e620000000c00 */
[----:B0-----:R-:W-:-:S03]  /*2580*/  IDP.4A.S8.S8 R21, R21, R8, RZ ;  /* 0x0000000815157226 */ /* 0x001fc600000006ff */
[----:B------:R-:W0:Y:S01]  /*2590*/  LDS R8, [R25+0x94] ;  /* 0x0000940019087984 */ /* 0x000e220000000800 */
[----:B-1----:R-:W-:-:S03]  /*25a0*/  IDP.4A.S8.S8 R12, R16, R12, R21 ;  /* 0x0000000c100c7226 */ /* 0x002fc60000000615 */
[----:B------:R-:W1:Y:S04]  /*25b0*/  LDS R16, [R25+0xa8] ;  /* 0x0000a80019107984 */ /* 0x000e680000000800 */
[----:B------:R-:W-:Y:S01]  /*25c0*/  LDS R21, [R34.X4+0x2090] ;  /* 0x0020900022157984 */ /* 0x000fe20000004800 */
[----:B0-----:R-:W-:-:S03]  /*25d0*/  IDP.4A.S8.S8 R8, R8, R22, R17 ;  /* 0x0000001608087226 */ /* 0x001fc60000000611 */
[----:B------:R-:W0:Y:S01]  /*25e0*/  LDS R17, [R25+0xac] ;  /* 0x0000ac0019117984 */ /* 0x000e220000000800 */
[----:B-1----:R-:W-:-:S03]  /*25f0*/  IDP.4A.S8.S8 R18, R16, R9, R12 ;  /* 0x0000000910127226 */ /* 0x002fc6000000060c */
[----:B------:R-:W1:Y:S04]  /*2600*/  LDS R12, [R25+0x98] ;  /* 0x00009800190c7984 */ /* 0x000e680000000800 */
[----:B------:R-:W2:Y:S04]  /*2610*/  LDS R16, [R25+0x9c] ;  /* 0x00009c0019107984 */ /* 0x000ea80000000800 */
[----:B------:R-:W3:Y:S01]  /*2620*/  LDS R9, [R25+0xb0] ;  /* 0x0000b00019097984 */ /* 0x000ee20000000800 */
[----:B0-----:R-:W-:-:S03]  /*2630*/  IDP.4A.S8.S8 R17, R17, R13, R18 ;  /* 0x0000000d11117226 */ /* 0x001fc60000000612 */
[----:B------:R-:W0:Y:S01]  /*2640*/  LDS R13, [R25+0xb4] ;  /* 0x0000b400190d7984 */ /* 0x000e220000000800 */
[----:B-1----:R-:W-:-:S04]  /*2650*/  IDP.4A.S8.S8 R8, R12, R19, R8 ;  /* 0x000000130c087226 */ /* 0x002fc80000000608 */
[----:B--2---:R-:W-:Y:S02]  /*2660*/  IDP.4A.S8.S8 R12, R16, R23, R8 ;  /* 0x00000017100c7226 */ /* 0x004fe40000000608 */
[----:B------:R-:W1:Y:S01]  /*2670*/  LDS R8, [R25+0xb8] ;  /* 0x0000b80019087984 */ /* 0x000e620000000800 */
[----:B---3--:R-:W-:-:S03]  /*2680*/  IDP.4A.S8.S8 R10, R9, R10, R17 ;  /* 0x0000000a090a7226 */ /* 0x008fc60000000611 */
[----:B------:R-:W2:Y:S01]  /*2690*/  LDS.128 R16, [R2.X16+0x26a0] ;  /* 0x0026a00002107984 */ /* 0x000ea2000000cc00 */
[----:B------:R3:W4:Y:S03]  /*26a0*/  I2F R9, R12 ;  /* 0x0000000c00097306 */ /* 0x0007260000201400 */
[----:B---3--:R-:W-:Y:S01]  /*26b0*/  LDS R12, [R25+0xc8] ;  /* 0x0000c800190c7984 */ /* 0x008fe20000000800 */
[----:B0-----:R-:W-:-:S03]  /*26c0*/  IDP.4A.S8.S8 R10, R13, R14, R10 ;  /* 0x0000000e0d0a7226 */ /* 0x001fc6000000060a */
[----:B------:R-:W-:Y:S04]  /*26d0*/  LDS R13, [R25+0xc0] ;  /* 0x0000c000190d7984 */ /* 0x000fe80000000800 */
[----:B------:R-:W-:Y:S01]  /*26e0*/  LDS R14, [R25+0xc4] ;  /* 0x0000c400190e7984 */ /* 0x000fe20000000800 */
[----:B-1----:R-:W-:Y:S02]  /*26f0*/  IDP.4A.S8.S8 R10, R8, R11, R10 ;  /* 0x0000000b080a7226 */ /* 0x002fe4000000060a */
[----:B--2---:R-:W-:Y:S02]  /*2700*/  FMUL.FTZ R8, R16, R21 ;  /* 0x0000001510087220 */ /* 0x004fe40000410000 */
[----:B------:R-:W-:Y:S02]  /*2710*/  IDP.4A.S8.S8 R16, R20, R15, R10 ;  /* 0x0000000f14107226 */ /* 0x000fe4000000060a */
[----:B------:R-:W0:Y:S01]  /*2720*/  LDS.128 R20, [R26+0x40] ;  /* 0x000040001a147984 */ /* 0x000e220000000c00 */
[----:B----4-:R-:W-:-:S03]  /*2730*/  FFMA.FTZ R44, R8, R9, R44 ;  /* 0x00000009082c7223 */ /* 0x010fc6000001002c */
[----:B------:R-:W1:Y:S01]  /*2740*/  LDS.128 R8, [R26+0x50] ;  /* 0x000050001a087984 */ /* 0x000e620000000c00 */
[----:B------:R-:W2:Y:S01]  /*2750*/  I2F R16, R16 ;  /* 0x0000001000107306 */ /* 0x000ea20000201400 */
[----:B0-----:R-:W-:Y:S02]  /*2760*/  IDP.4A.S8.S8 R13, R13, R20, RZ ;  /* 0x000000140d0d7226 */ /* 0x001fe400000006ff */
[----:B------:R-:W-:Y:S02]  /*2770*/  LDS R20, [R25+0xd8] ;  /* 0x0000d80019147984 */ /* 0x000fe40000000800 */
[----:B-1----:R-:W-:Y:S02]  /*2780*/  IDP.4A.S8.S8 R8, R14, R8, R13 ;  /* 0x000000080e087226 */ /* 0x002fe4000000060d */
[----:B------:R-:W0:Y:S02]  /*2790*/  LDS R13, [R25+0xcc] ;  /* 0x0000cc00190d7984 */ /* 0x000e240000000800 */
[----:B------:R-:W-:-:S02]  /*27a0*/  IDP.4A.S8.S8 R8, R12, R21, R8 ;  /* 0x000000150c087226 */ /* 0x000fc40000000608 */
[----:B------:R-:W1:Y:S02]  /*27b0*/  LDS R12, [R25+0xd0] ;  /* 0x0000d000190c7984 */ /* 0x000e640000000800 */
[----:B0-----:R-:W-:Y:S02]  /*27c0*/  IDP.4A.S8.S8 R9, R13, R9, R8 ;  /* 0x000000090d097226 */ /* 0x001fe40000000608 */
[----:B------:R-:W0:Y:S02]  /*27d0*/  LDS R8, [R34.X4+0x2094] ;  /* 0x0020940022087984 */ /* 0x000e240000004800 */
[----:B-1----:R-:W-:Y:S02]  /*27e0*/  IDP.4A.S8.S8 R9, R12, R22, R9 ;  /* 0x000000160c097226 */ /* 0x002fe40000000609 */
[----:B------:R-:W1:Y:S01]  /*27f0*/  LDS R13, [R25+0xd4] ;  /* 0x0000d400190d7984 */ /* 0x000e620000000800 */
[----:B0-----:R-:W-:Y:S02]  /*2800*/  FMUL.FTZ R17, R8, R17 ;  /* 0x0000001108117220 */ /* 0x001fe40000410000 */
[----:B-1----:R-:W-:-:S02]  /*2810*/  IDP.4A.S8.S8 R10, R13, R10, R9 ;  /* 0x0000000a0d0a7226 */ /* 0x002fc40000000609 */
[----:B------:R-:W-:Y:S01]  /*2820*/  LDS R9, [R25+0xe0] ;  /* 0x0000e00019097984 */ /* 0x000fe20000000800 */
[----:B--2---:R-:W-:Y:S02]  /*2830*/  FFMA.FTZ R8, R17, R16, R44 ;  /* 0x0000001011087223 */ /* 0x004fe4000001002c */
[----:B------:R-:W-:Y:S01]  /*2840*/  IDP.4A.S8.S8 R10, R20, R23, R10 ;  /* 0x00000017140a7226 */ /* 0x000fe2000000060a */
[----:B------:R-:W0:Y:S04]  /*2850*/  LDS.128 R12, [R26+0x60] ;  /* 0x000060001a0c7984 */ /* 0x000e280000000c00 */
[----:B------:R-:W-:Y:S04]  /*2860*/  LDS R17, [R25+0xe4] ;  /* 0x0000e40019117984 */ /* 0x000fe80000000800 */
[----:B------:R-:W1:Y:S04]  /*2870*/  LDS.128 R20, [R26+0x70] ;  /* 0x000070001a147984 */ /* 0x000e680000000c00 */
[----:B------:R-:W2:Y:S01]  /*2880*/  LDS R16, [R25+0xe8] ;  /* 0x0000e80019107984 */ /* 0x000ea20000000800 */
[----:B0-----:R-:W-:-:S03]  /*2890*/  IDP.4A.S8.S8 R9, R9, R12, RZ ;  /* 0x0000000c09097226 */ /* 0x001fc600000006ff */
[----:B------:R-:W0:Y:S01]  /*28a0*/  LDS R12, [R25+0xec] ;  /* 0x0000ec00190c7984 */ /* 0x000e220000000800 */
[----:B-1----:R-:W-:-:S03]  /*28b0*/  IDP.4A.S8.S8 R20, R17, R20, R9 ;  /* 0x0000001411147226 */ /* 0x002fc60000000609 */
[----:B------:R-:W1:Y:S01]  /*28c0*/  LDS R9, [R25+0xdc] ;  /* 0x0000dc0019097984 */ /* 0x000e620000000800 */
[----:B--2---:R-:W-:-:S03]  /*28d0*/  IDP.4A.S8.S8 R13, R16, R13, R20 ;  /* 0x0000000d100d7226 */ /* 0x004fc60000000614 */
[----:B------:R-:W2:Y:S04]  /*28e0*/  LDS R17, [R25+0xf0] ;  /* 0x0000f00019117984 */ /* 0x000ea80000000800 */
[----:B------:R-:W-:Y:S04]  /*28f0*/  LDS R20, [R25+0xf8] ;  /* 0x0000f80019147984 */ /* 0x000fe80000000800 */
[----:B------:R-:W-:Y:S01]  /*2900*/  LDS R16, [R25+0xfc] ;  /* 0x0000fc0019107984 */ /* 0x000fe20000000800 */
[----:B0-----:R-:W-:-:S03]  /*2910*/  IDP.4A.S8.S8 R13, R12, R21, R13 ;  /* 0x000000150c0d7226 */ /* 0x001fc6000000060d */
[----:B------:R-:W0:Y:S01]  /*2920*/  LDS R12, [R34.X4+0x209c] ;  /* 0x00209c00220c7984 */ /* 0x000e220000004800 */
[----:B-1----:R-:W-:-:S03]  /*2930*/  IDP.4A.S8.S8 R10, R9, R11, R10 ;  /* 0x0000000b090a7226 */ /* 0x002fc6000000060a */
[----:B------:R-:W1:Y:S01]  /*2940*/  LDS R9, [R25+0xf4] ;  /* 0x0000f40019097984 */ /* 0x000e620000000800 */
[----:B--2---:R-:W-:-:S03]  /*2950*/  IDP.4A.S8.S8 R13, R17, R14, R13 ;  /* 0x0000000e110d7226 */ /* 0x004fc6000000060d */
[----:B------:R-:W2:Y:S01]  /*2960*/  LDS R11, [R34.X4+0x2098] ;  /* 0x00209800220b7984 */ /* 0x000ea20000004800 */
[----:B------:R-:W3:Y:S01]  /*2970*/  I2F R10, R10 ;  /* 0x0000000a000a7306 */ /* 0x000ee20000201400 */
[----:B0-----:R-:W-:Y:S02]  /*2980*/  FMUL.FTZ R19, R12, R19 ;  /* 0x000000130c137220 */ /* 0x001fe40000410000 */
[----:B-1----:R-:W-:-:S04]  /*2990*/  IDP.4A.S8.S8 R9, R9, R22, R13 ;  /* 0x0000001609097226 */ /* 0x002fc8000000060d */
[----:B------:R-:W-:Y:S02]  /*29a0*/  IDP.4A.S8.S8 R9, R20, R15, R9 ;  /* 0x0000000f14097226 */ /* 0x000fe40000000609 */
[----:B--2---:R-:W-:Y:S02]  /*29b0*/  FMUL.FTZ R11, R11, R18 ;  /* 0x000000120b0b7220 */ /* 0x004fe40000410000 */
[----:B------:R-:W-:Y:S02]  /*29c0*/  IDP.4A.S8.S8 R9, R16, R23, R9 ;  /* 0x0000001710097226 */ /* 0x000fe40000000609 */
[----:B---3--:R-:W-:-:S04]  /*29d0*/  FFMA.FTZ R8, R11, R10, R8 ;  /* 0x0000000a0b087223 */ /* 0x008fc80000010008 */
[----:B------:R-:W0:Y:S02]  /*29e0*/  I2F R9, R9 ;  /* 0x0000000900097306 */ /* 0x000e240000201400 */
[----:B0-----:R-:W-:Y:S01]  /*29f0*/  FFMA.FTZ R44, R19, R9, R8 ;  /* 0x00000009132c7223 */ /* 0x001fe20000010008 */
[----:B------:R-:W-:Y:S06]  /*2a00*/  BAR.SYNC.DEFER_BLOCKING 0x0 ;  /* 0x0000000000007b1d */ /* 0x000fec0000010000 */
.L_x_646:
[----:B------:R-:W-:-:S04]  /*2a10*/  IADD3 R3, R3, 0x8, RZ ;  /* 0x0000000803037810 */ /* 0x000fc80007ffe0ff */
[----:B------:R-:W-:-:S13]  /*2a20*/  ISETP.GE.AND P0, PT, R3, R43, PT ;  /* 0x0000002b0300720c */ /* 0x000fda0003f06270 */
[----:B------:R-:W-:Y:S01]  /*2a30*/  @P0 CALL.REL.NOINC `(.L_x_645) ;  /* 0x0000001000000944 */ /* 0x000fe20003c00000 */
[----:B------:R-:W-:Y:S05]  /*2a40*/  BRA `(.L_x_647) ;  /* 0xffffd9f000007947 */ /* 0x000fea000383ffff */
.L_x_645:
        /* <DEDUP_REMOVED lines=16> */
.L_x_648:
        /* <DEDUP_REMOVED lines=11> */
.L_x_1334:


//--------------------- .text._Z12mul_mat_q4_1IN3c108BFloat16ELb1EEvPKvS3_PT_iiiii --------------------------
	.section	.text._Z12mul_mat_q4_1IN3c108BFloat16ELb1EEvPKvS3_PT_iiiii,"ax",@progbits
	.sectioninfo	@"SHI_REGISTERS=72"
	.align	128
.text._Z12mul_mat_q4_1IN3c108BFloat16ELb1EEvPKvS3_PT_iiiii:
        .type           _Z12mul_mat_q4_1IN3c108BFloat16ELb1EEvPKvS3_PT_iiiii,@function
        .size           _Z12mul_mat_q4_1IN3c108BFloat16ELb1EEvPKvS3_PT_iiiii,(.L_x_1335 - _Z12mul_mat_q4_1IN3c108BFloat16ELb1EEvPKvS3_PT_iiiii)
        .other          _Z12mul_mat_q4_1IN3c108BFloat16ELb1EEvPKvS3_PT_iiiii,@"STO_CUDA_ENTRY STV_DEFAULT"
_Z12mul_mat_q4_1IN3c108BFloat16ELb1EEvPKvS3_PT_iiiii:
[----:B------:R-:W-:Y:S02]  /*0000*/  IMAD.MOV.U32 R1, RZ, RZ, c[0x0][0x28] ;  /* 0x00000a00ff017624 */ /* 0x000fe400078e00ff */
[----:B------:R-:W0:Y:S01]  /*0010*/  S2UR UR4, SR_CTAID.X ;  /* 0x00000000000479c3 */ /* 0x000e220000002500 */
[----:B------:R-:W-:Y:S01]  /*0020*/  IMAD.MOV.U32 R0, RZ, RZ, c[0x0][0x178] ;  /* 0x00005e00ff007624 */ /* 0x000fe200078e00ff */
[----:B------:R-:W1:Y:S01]  /*0030*/  S2R R30, SR_CTAID.Y ;  /* 0x00000000001e7919 */ /* 0x000e620000002600 */
[----:B------:R-:W-:-:S03]  /*0040*/  ULDC.64 UR10, c[0x0][0x118] ;  /* 0x00004600000a7ab9 */ /* 0x000fc60000000a00 */
[----:B------:R-:W-:Y:S02]  /*0050*/  ISETP.GT.AND P0, PT, R0, 0x1f, PT ;  /* 0x0000001f0000780c */ /* 0x000fe40003f04270 */
[----:B------:R-:W-:-:S04]  /*0060*/  SHF.R.S32.HI R0, RZ, 0x1f, R0 ;  /* 0x0000001fff007819 */ /* 0x000fc80000011400 */
[----:B------:R-:W-:-:S07]  /*0070*/  LEA.HI R0, R0, c[0x0][0x178], RZ, 0x5 ;  /* 0x00005e0000007a11 */ /* 0x000fce00078f28ff */
[----:B------:R-:W-:Y:S01]  /*0080*/  @!P0 IMAD.MOV.U32 R48, RZ, RZ, RZ ;  /* 0x000000ffff308224 */ /* 0x000fe200078e00ff */
[----:B0-----:R-:W-:Y:S01]  /*0090*/  USHF.L.U32 UR4, UR4, 0x5, URZ ;  /* 0x0000000504047899 */ /* 0x001fe2000800063f */
[----:B------:R-:W-:Y:S05]  /*00a0*/  @!P0 BRA `(.L_x_649) ;  /* 0x00001f0000008947 */ /* 0x000fea0003800000 */
[----:B------:R-:W0:Y:S01]  /*00b0*/  S2R R32, SR_TID.X ;  /* 0x0000000000207919 */ /* 0x000e220000002100 */
[----:B------:R-:W-:Y:S01]  /*00c0*/  ULDC.64 UR8, c[0x0][0x180] ;  /* 0x0000600000087ab9 */ /* 0x000fe20000000a00 */
[----:B------:R-:W-:Y:S01]  /*00d0*/  SHF.R.S32.HI R47, RZ, 0x5, R0 ;  /* 0x00000005ff2f7819 */ /* 0x000fe20000011400 */
[----:B------:R-:W-:Y:S01]  /*00e0*/  ULOP3.LUT UR6, URZ, UR4, URZ, 0x33, !UPT ;  /* 0x000000043f067292 */ /* 0x000fe2000f8e333f */
[----:B------:R-:W2:Y:S01]  /*00f0*/  S2R R29, SR_TID.Y ;  /* 0x00000000001d7919 */ /* 0x000ea20000002200 */
[----:B------:R-:W-:Y:S01]  /*0100*/  USHF.R.S32.HI UR5, URZ, 0x1f, UR9 ;  /* 0x0000001f3f057899 */ /* 0x000fe20008011409 */
[----:B------:R-:W-:Y:S01]  /*0110*/  IMAD.MOV.U32 R48, RZ, RZ, RZ ;  /* 0x000000ffff307224 */ /* 0x000fe200078e00ff */
[----:B------:R-:W-:Y:S01]  /*0120*/  UIADD3 UR7, UR8, -0x1, URZ ;  /* 0xffffffff08077890 */ /* 0x000fe2000fffe03f */
[----:B------:R-:W-:Y:S01]  /*0130*/  IMAD R0, R47, UR4, RZ ;  /* 0x000000042f007c24 */ /* 0x000fe2000f8e02ff */
[----:B------:R-:W-:-:S02]  /*0140*/  ULEA.HI UR5, UR5, UR9, URZ, 0x5 ;  /* 0x0000000905057291 */ /* 0x000fc4000f8f283f */
[----:B------:R-:W-:Y:S02]  /*0150*/  ULDC UR8, c[0x0][0x17c] ;  /* 0x00005f0000087ab9 */ /* 0x000fe40000000800 */
[----:B------:R-:W-:Y:S02]  /*0160*/  UIADD3 UR6, UR6, UR8, URZ ;  /* 0x0000000806067290 */ /* 0x000fe4000fffe03f */
[----:B------:R-:W-:Y:S02]  /*0170*/  USHF.R.S32.HI UR5, URZ, 0x5, UR5 ;  /* 0x000000053f057899 */ /* 0x000fe40008011405 */
[----:B------:R-:W-:Y:S01]  /*0180*/  ULDC.64 UR12, c[0x0][0x160] ;  /* 0x00005800000c7ab9 */ /* 0x000fe20000000a00 */
[--C-:B0-----:R-:W-:Y:S01]  /*0190*/  SHF.R.U32.HI R2, RZ, 0x2, R32.reuse ;  /* 0x00000002ff027819 */ /* 0x101fe20000011620 */
[----:B------:R-:W-:Y:S01]  /*01a0*/  IMAD.SHL.U32 R46, R32, 0x4, RZ ;  /* 0x00000004202e7824 */ /* 0x000fe200078e00ff */
[----:B------:R-:W-:Y:S02]  /*01b0*/  SHF.R.S32.HI R5, RZ, 0x1f, R32 ;  /* 0x0000001fff057819 */ /* 0x000fe40000011420 */
[----:B------:R-:W-:Y:S01]  /*01c0*/  LOP3.LUT R3, R2, 0x3, RZ, 0xc0, !PT ;  /* 0x0000000302037812 */ /* 0x000fe200078ec0ff */
[C---:B-12---:R-:W-:Y:S01]  /*01d0*/  IMAD R6, R30.reuse, 0x4, R29 ;  /* 0x000000041e067824 */ /* 0x046fe200078e021d */
[C---:B------:R-:W-:Y:S01]  /*01e0*/  IADD3 R37, R29.reuse, 0x1c, RZ ;  /* 0x0000001c1d257810 */ /* 0x040fe20007ffe0ff */
[----:B------:R-:W-:Y:S01]  /*01f0*/  IMAD.SHL.U32 R14, R29, 0x4, RZ ;  /* 0x000000041d0e7824 */ /* 0x000fe200078e00ff */
[----:B------:R-:W-:Y:S01]  /*0200*/  LEA.HI R4, R5, R32, RZ, 0x2 ;  /* 0x0000002005047211 */ /* 0x000fe200078f10ff */
[----:B------:R-:W-:Y:S01]  /*0210*/  IMAD R3, R30, 0x4, R3 ;  /* 0x000000041e037824 */ /* 0x000fe200078e0203 */
[----:B------:R-:W-:-:S02]  /*0220*/  LOP3.LUT R31, R32, 0x3, RZ, 0xc0, !PT ;  /* 0x00000003201f7812 */ /* 0x000fc400078ec0ff */
[----:B------:R-:W-:Y:S02]  /*0230*/  IADD3 R38, R29, 0x18, RZ ;  /* 0x000000181d267810 */ /* 0x000fe40007ffe0ff */
[----:B------:R-:W-:Y:S02]  /*0240*/  IMNMX R2, R3, UR7, PT ;  /* 0x0000000703027c17 */ /* 0x000fe4000b800200 */
[C---:B------:R-:W-:Y:S02]  /*0250*/  IADD3 R39, R29.reuse, 0x14, RZ ;  /* 0x000000141d277810 */ /* 0x040fe40007ffe0ff */
[C---:B------:R-:W-:Y:S01]  /*0260*/  IADD3 R40, R29.reuse, 0x10, RZ ;  /* 0x000000101d287810 */ /* 0x040fe20007ffe0ff */
[----:B------:R-:W-:Y:S01]  /*0270*/  IMAD R31, R2, UR5, R31 ;  /* 0x00000005021f7c24 */ /* 0x000fe2000f8e021f */
[C---:B------:R-:W-:Y:S02]  /*0280*/  IADD3 R41, R29.reuse, 0xc, RZ ;  /* 0x0000000c1d297810 */ /* 0x040fe40007ffe0ff */
[----:B------:R-:W-:-:S02]  /*0290*/  IADD3 R42, R29, 0x8, RZ ;  /* 0x000000081d2a7810 */ /* 0x000fc40007ffe0ff */
[----:B------:R-:W-:Y:S02]  /*02a0*/  IADD3 R43, R29, 0x4, RZ ;  /* 0x000000041d2b7810 */ /* 0x000fe40007ffe0ff */
[----:B------:R-:W-:Y:S02]  /*02b0*/  IMNMX R37, R37, UR6, PT ;  /* 0x0000000625257c17 */ /* 0x000fe4000b800200 */
[----:B------:R-:W-:Y:S02]  /*02c0*/  SHF.R.S32.HI R45, RZ, 0x2, R4 ;  /* 0x00000002ff2d7819 */ /* 0x000fe40000011404 */
[----:B------:R-:W-:Y:S01]  /*02d0*/  IMNMX R38, R38, UR6, PT ;  /* 0x0000000626267c17 */ /* 0x000fe2000b800200 */
[----:B------:R-:W-:Y:S01]  /*02e0*/  IMAD R13, R47, R37, RZ ;  /* 0x000000252f0d7224 */ /* 0x000fe200078e02ff */
[----:B------:R-:W-:Y:S01]  /*02f0*/  IMNMX R39, R39, UR6, PT ;  /* 0x0000000627277c17 */ /* 0x000fe2000b800200 */
[----:B------:R-:W-:Y:S01]  /*0300*/  IMAD R37, R37, 0x21, R32 ;  /* 0x0000002125257824 */ /* 0x000fe200078e0220 */
[----:B------:R-:W-:Y:S01]  /*0310*/  IMNMX R40, R40, UR6, PT ;  /* 0x0000000628287c17 */ /* 0x000fe2000b800200 */
[----:B------:R-:W-:Y:S01]  /*0320*/  IMAD R12, R47, R38, RZ ;  /* 0x000000262f0c7224 */ /* 0x000fe200078e02ff */
[----:B------:R-:W-:Y:S01]  /*0330*/  IMNMX R41, R41, UR6, PT ;  /* 0x0000000629297c17 */ /* 0x000fe2000b800200 */
[C---:B------:R-:W-:Y:S01]  /*0340*/  IMAD R16, R47.reuse, R39, RZ ;  /* 0x000000272f107224 */ /* 0x040fe200078e02ff */
[----:B------:R-:W-:Y:S01]  /*0350*/  IMNMX R42, R42, UR6, PT ;  /* 0x000000062a2a7c17 */ /* 0x000fe2000b800200 */
[----:B------:R-:W-:Y:S01]  /*0360*/  IMAD R17, R47, R40, RZ ;  /* 0x000000282f117224 */ /* 0x000fe200078e02ff */
[----:B------:R-:W-:Y:S01]  /*0370*/  IMNMX R43, R43, UR6, PT ;  /* 0x000000062b2b7c17 */ /* 0x000fe2000b800200 */
[----:B------:R-:W-:Y:S01]  /*0380*/  IMAD R8, R47, R41, RZ ;  /* 0x000000292f087224 */ /* 0x000fe200078e02ff */
[----:B------:R-:W-:Y:S01]  /*0390*/  IMNMX R44, R29, UR6, PT ;  /* 0x000000061d2c7c17 */ /* 0x000fe2000b800200 */
[C---:B------:R-:W-:Y:S01]  /*03a0*/  IMAD R9, R47.reuse, R42, RZ ;  /* 0x0000002a2f097224 */ /* 0x040fe200078e02ff */
[----:B------:R-:W-:Y:S01]  /*03b0*/  SHF.R.S32.HI R2, RZ, 0x1f, R0 ;  /* 0x0000001fff027819 */ /* 0x000fe20000011400 */
[C---:B------:R-:W-:Y:S01]  /*03c0*/  IMAD R10, R47.reuse, R43, RZ ;  /* 0x0000002b2f0a7224 */ /* 0x040fe200078e02ff */
[----:B------:R-:W-:Y:S01]  /*03d0*/  IADD3 R3, P0, R0, R45, RZ ;  /* 0x0000002d00037210 */ /* 0x000fe20007f1e0ff */
[----:B------:R-:W-:Y:S01]  /*03e0*/  IMAD R11, R47, R44, RZ ;  /* 0x0000002c2f0b7224 */ /* 0x000fe200078e02ff */
[----:B------:R-:W-:Y:S01]  /*03f0*/  IMNMX.U32 R15, R6, UR7, PT ;  /* 0x00000007060f7c17 */ /* 0x000fe2000b800000 */
[--C-:B------:R-:W-:Y:S01]  /*0400*/  IMAD R38, R38, 0x21, R32.reuse ;  /* 0x0000002126267824 */ /* 0x100fe200078e0220 */
[----:B------:R-:W-:Y:S01]  /*0410*/  LEA.HI.X.SX32 R7, R45, R2, 0x1, P0 ;  /* 0x000000022d077211 */ /* 0x000fe200000f0eff */
[--C-:B------:R-:W-:Y:S01]  /*0420*/  IMAD R39, R39, 0x21, R32.reuse ;  /* 0x0000002127277824 */ /* 0x100fe200078e0220 */
[-C--:B------:R-:W-:Y:S01]  /*0430*/  IADD3 R67, P6, R13, R3.reuse, RZ ;  /* 0x000000030d437210 */ /* 0x080fe20007fde0ff */
[----:B------:R-:W-:Y:S01]  /*0440*/  IMAD R19, R15, UR5, RZ ;  /* 0x000000050f137c24 */ /* 0x000fe2000f8e02ff */
[-C--:B------:R-:W-:Y:S01]  /*0450*/  IADD3 R65, P5, R12, R3.reuse, RZ ;  /* 0x000000030c417210 */ /* 0x080fe20007fbe0ff */
[--C-:B------:R-:W-:Y:S01]  /*0460*/  IMAD R40, R40, 0x21, R32.reuse ;  /* 0x0000002128287824 */ /* 0x100fe200078e0220 */
[-C--:B------:R-:W-:Y:S01]  /*0470*/  IADD3 R63, P4, R16, R3.reuse, RZ ;  /* 0x00000003103f7210 */ /* 0x080fe20007f9e0ff */
[--C-:B------:R-:W-:Y:S01]  /*0480*/  IMAD R41, R41, 0x21, R32.reuse ;  /* 0x0000002129297824 */ /* 0x100fe200078e0220 */
[-C--:B------:R-:W-:Y:S01]  /*0490*/  IADD3 R61, P3, R17, R3.reuse, RZ ;  /* 0x00000003113d7210 */ /* 0x080fe20007f7e0ff */
[--C-:B------:R-:W-:Y:S01]  /*04a0*/  IMAD R42, R42, 0x21, R32.reuse ;  /* 0x000000212a2a7824 */ /* 0x100fe200078e0220 */
[-C--:B------:R-:W-:Y:S01]  /*04b0*/  IADD3 R59, P2, R8, R3.reuse, RZ ;  /* 0x00000003083b7210 */ /* 0x080fe20007f5e0ff */
[--C-:B------:R-:W-:Y:S01]  /*04c0*/  IMAD R43, R43, 0x21, R32.reuse ;  /* 0x000000212b2b7824 */ /* 0x100fe200078e0220 */
[-C--:B------:R-:W-:Y:S01]  /*04d0*/  IADD3 R57, P1, R9, R3.reuse, RZ ;  /* 0x0000000309397210 */ /* 0x080fe20007f3e0ff */
[----:B------:R-:W-:Y:S01]  /*04e0*/  IMAD R44, R44, 0x21, R32 ;  /* 0x000000212c2c7824 */ /* 0x000fe200078e0220 */
[----:B------:R-:W-:Y:S01]  /*04f0*/  IADD3 R55, P0, R10, R3, RZ ;  /* 0x000000030a377210 */ /* 0x000fe20007f1e0ff */
[----:B------:R-:W-:Y:S01]  /*0500*/  IMAD R45, R32, 0x8, R45 ;  /* 0x00000008202d7824 */ /* 0x000fe200078e022d */
[----:B------:R-:W-:Y:S01]  /*0510*/  LEA.HI.X.SX32 R13, R13, R7, 0x1, P6 ;  /* 0x000000070d0d7211 */ /* 0x000fe200030f0eff */
[----:B------:R-:W-:Y:S01]  /*0520*/  UMOV UR5, 0x4 ;  /* 0x0000000400057882 */ /* 0x000fe20000000000 */
[----:B------:R-:W-:-:S02]  /*0530*/  IADD3 R3, P6, R11, R3, RZ ;  /* 0x000000030b037210 */ /* 0x000fc40007fde0ff */
[-C--:B------:R-:W-:Y:S01]  /*0540*/  LEA.HI.X.SX32 R12, R12, R7.reuse, 0x1, P5 ;  /* 0x000000070c0c7211 */ /* 0x080fe200028f0eff */
[----:B------:R-:W-:Y:S01]  /*0550*/  IMAD R13, R13, 0x14, RZ ;  /* 0x000000140d0d7824 */ /* 0x000fe200078e02ff */
[-C--:B------:R-:W-:Y:S02]  /*0560*/  LEA.HI.X.SX32 R16, R16, R7.reuse, 0x1, P4 ;  /* 0x0000000710107211 */ /* 0x080fe400020f0eff */
[-C--:B------:R-:W-:Y:S02]  /*0570*/  LEA.HI.X.SX32 R17, R17, R7.reuse, 0x1, P3 ;  /* 0x0000000711117211 */ /* 0x080fe400018f0eff */
[-C--:B------:R-:W-:Y:S02]  /*0580*/  LEA.HI.X.SX32 R8, R8, R7.reuse, 0x1, P2 ;  /* 0x0000000708087211 */ /* 0x080fe400010f0eff */
[-C--:B------:R-:W-:Y:S01]  /*0590*/  LEA.HI.X.SX32 R9, R9, R7.reuse, 0x1, P1 ;  /* 0x0000000709097211 */ /* 0x080fe200008f0eff */
[----:B------:R-:W-:Y:S01]  /*05a0*/  IMAD R17, R17, 0x14, RZ ;  /* 0x0000001411117824 */ /* 0x000fe200078e02ff */
[----:B------:R-:W-:-:S02]  /*05b0*/  LEA.HI.X.SX32 R10, R10, R7, 0x1, P0 ;  /* 0x000000070a0a7211 */ /* 0x000fc400000f0eff */
[----:B------:R-:W-:Y:S01]  /*05c0*/  LEA.HI.X.SX32 R11, R11, R7, 0x1, P6 ;  /* 0x000000070b0b7211 */ /* 0x000fe200030f0eff */
[----:B------:R-:W-:Y:S01]  /*05d0*/  IMAD R23, R9, 0x14, RZ ;  /* 0x0000001409177824 */ /* 0x000fe200078e02ff */
[----:B------:R-:W-:Y:S01]  /*05e0*/  LEA.HI R7, R5, R32, RZ, 0x3 ;  /* 0x0000002005077211 */ /* 0x000fe200078f18ff */
[----:B------:R-:W-:Y:S01]  /*05f0*/  IMAD R25, R10, 0x14, RZ ;  /* 0x000000140a197824 */ /* 0x000fe200078e02ff */
[----:B------:R-:W-:Y:S01]  /*0600*/  LOP3.LUT R5, R4, 0xfffffffc, RZ, 0xc0, !PT ;  /* 0xfffffffc04057812 */ /* 0x000fe200078ec0ff */
[----:B------:R-:W-:Y:S01]  /*0610*/  IMAD R27, R11, 0x14, RZ ;  /* 0x000000140b1b7824 */ /* 0x000fe200078e02ff */
[C---:B------:R-:W-:Y:S02]  /*0620*/  IADD3 R18, R32.reuse, 0x20, RZ ;  /* 0x0000002020127810 */ /* 0x040fe40007ffe0ff */
[----:B------:R-:W-:Y:S01]  /*0630*/  LEA.HI.SX32 R14, R7, R14, 0x1d ;  /* 0x0000000e070e7211 */ /* 0x000fe200078feaff */
[----:B------:R-:W-:Y:S01]  /*0640*/  IMAD.IADD R5, R32, 0x1, -R5 ;  /* 0x0000000120057824 */ /* 0x000fe200078e0a05 */
[----:B------:R-:W-:-:S02]  /*0650*/  LOP3.LUT R6, R46, 0x1c, RZ, 0xc0, !PT ;  /* 0x0000001c2e067812 */ /* 0x000fc400078ec0ff */
[----:B------:R-:W-:Y:S01]  /*0660*/  LOP3.LUT R15, R7, 0xfffffff8, RZ, 0xc0, !PT ;  /* 0xfffffff8070f7812 */ /* 0x000fe200078ec0ff */
[----:B------:R-:W-:Y:S01]  /*0670*/  IMAD.MOV.U32 R7, RZ, RZ, RZ ;  /* 0x000000ffff077224 */ /* 0x000fe200078e00ff */
[-C--:B------:R-:W-:Y:S01]  /*0680*/  LEA.HI R21, R18, R19.reuse, RZ, 0x1d ;  /* 0x0000001312157211 */ /* 0x080fe200078fe8ff */
[----:B------:R-:W-:Y:S01]  /*0690*/  IMAD.WIDE R52, R5, 0x4, RZ ;  /* 0x0000000405347825 */ /* 0x000fe200078e02ff */
[----:B------:R-:W-:Y:S02]  /*06a0*/  LEA.HI R19, R32, R19, RZ, 0x1d ;  /* 0x0000001320137211 */ /* 0x000fe400078fe8ff */
[C---:B------:R-:W-:Y:S01]  /*06b0*/  IMNMX R36, R14.reuse, UR6, PT ;  /* 0x000000060e247c17 */ /* 0x040fe2000b800200 */
[--C-:B------:R-:W-:Y:S01]  /*06c0*/  IMAD.WIDE R4, R21, 0x24, R6.reuse ;  /* 0x0000002415047825 */ /* 0x100fe200078e0206 */
[----:B------:R-:W-:Y:S02]  /*06d0*/  IADD3 R18, R14, 0x10, RZ ;  /* 0x000000100e127810 */ /* 0x000fe40007ffe0ff */
[----:B------:R-:W-:Y:S01]  /*06e0*/  LEA R33, R29, 0x14a0, 0x7 ;  /* 0x000014a01d217811 */ /* 0x000fe200078e38ff */
[----:B------:R-:W-:Y:S01]  /*06f0*/  IMAD.WIDE R6, R19, 0x24, R6 ;  /* 0x0000002413067825 */ /* 0x000fe200078e0206 */
[----:B------:R-:W-:-:S02]  /*0700*/  IMNMX R18, R18, UR6, PT ;  /* 0x0000000612127c17 */ /* 0x000fc4000b800200 */
[----:B------:R-:W-:Y:S01]  /*0710*/  SHF.R.S32.HI R19, RZ, 0x1f, R36 ;  /* 0x0000001fff137819 */ /* 0x000fe20000011424 */
[----:B------:R-:W-:Y:S01]  /*0720*/  IMAD.IADD R15, R32, 0x1, -R15 ;  /* 0x00000001200f7824 */ /* 0x000fe200078e0a0f */
[----:B------:R-:W-:Y:S01]  /*0730*/  SHF.R.S32.HI R21, RZ, 0x1f, R18 ;  /* 0x0000001fff157819 */ /* 0x000fe20000011412 */
[----:B------:R-:W-:Y:S01]  /*0740*/  IMAD R20, R47, R18, RZ ;  /* 0x000000122f147224 */ /* 0x000fe200078e02ff */
[----:B------:R-:W-:Y:S01]  /*0750*/  LEA.HI R14, R19, R36, RZ, 0x2 ;  /* 0x00000024130e7211 */ /* 0x000fe200078f10ff */
[--C-:B------:R-:W-:Y:S01]  /*0760*/  IMAD.WIDE.U32 R66, R67, 0x14, R52.reuse ;  /* 0x0000001443427825 */ /* 0x100fe200078e0034 */
[-C--:B------:R-:W-:Y:S02]  /*0770*/  IADD3 R22, P0, R0, R15.reuse, RZ ;  /* 0x0000000f00167210 */ /* 0x080fe40007f1e0ff */
[----:B------:R-:W-:Y:S01]  /*0780*/  LEA.HI R0, R21, R18, RZ, 0x2 ;  /* 0x0000001215007211 */ /* 0x000fe200078f10ff */
[----:B------:R-:W-:Y:S01]  /*0790*/  IMAD.WIDE.U32 R64, R65, 0x14, R52 ;  /* 0x0000001441407825 */ /* 0x000fe200078e0034 */
[----:B------:R-:W-:-:S02]  /*07a0*/  LEA.HI R19, R14, R15, RZ, 0x1e ;  /* 0x0000000f0e137211 */ /* 0x000fc400078ff0ff */
[----:B------:R-:W-:Y:S01]  /*07b0*/  LEA.HI.X.SX32 R21, R15, R2, 0x1, P0 ;  /* 0x000000020f157211 */ /* 0x000fe200000f0eff */
[--C-:B------:R-:W-:Y:S01]  /*07c0*/  IMAD.WIDE.U32 R62, R63, 0x14, R52.reuse ;  /* 0x000000143f3e7825 */ /* 0x100fe200078e0034 */
[----:B------:R-:W-:Y:S02]  /*07d0*/  IADD3 R2, P0, R20, R22, RZ ;  /* 0x0000001614027210 */ /* 0x000fe40007f1e0ff */
[----:B------:R-:W-:Y:S01]  /*07e0*/  IADD3 R28, P3, R6, c[0x0][0x168], RZ ;  /* 0x00005a00061c7a10 */ /* 0x000fe20007f7e0ff */
[--C-:B------:R-:W-:Y:S01]  /*07f0*/  IMAD.WIDE.U32 R60, R61, 0x14, R52.reuse ;  /* 0x000000143d3c7825 */ /* 0x100fe200078e0034 */
[----:B------:R-:W-:Y:S02]  /*0800*/  IADD3 R14, P2, R4, c[0x0][0x168], RZ ;  /* 0x00005a00040e7a10 */ /* 0x000fe40007f5e0ff */
[----:B------:R-:W-:Y:S01]  /*0810*/  LEA.HI R35, R0, R15, RZ, 0x1e ;  /* 0x0000000f00237211 */ /* 0x000fe200078ff0ff */
[----:B------:R-:W-:Y:S01]  /*0820*/  IMAD.WIDE.U32 R58, R59, 0x14, R52 ;  /* 0x000000143b3a7825 */ /* 0x000fe200078e0034 */
[----:B------:R-:W-:-:S02]  /*0830*/  LEA.HI.X.SX32 R4, R20, R21, 0x1, P0 ;  /* 0x0000001514047211 */ /* 0x000fc400000f0eff */
[----:B------:R-:W-:Y:S01]  /*0840*/  IADD3 R28, P0, R28, 0x4, RZ ;  /* 0x000000041c1c7810 */ /* 0x000fe20007f1e0ff */
[----:B------:R-:W-:Y:S01]  /*0850*/  IMAD.WIDE.U32 R56, R57, 0x14, R52 ;  /* 0x0000001439387825 */ /* 0x000fe200078e0034 */
[----:B------:R-:W-:Y:S02]  /*0860*/  LOP3.LUT R46, R46, 0x3c, RZ, 0xc0, !PT ;  /* 0x0000003c2e2e7812 */ /* 0x000fe400078ec0ff */
[----:B------:R-:W-:Y:S01]  /*0870*/  IADD3.X R15, RZ, c[0x0][0x16c], R7, P0, P3 ;  /* 0x00005b00ff0f7a10 */ /* 0x000fe200007e6407 */
[----:B------:R-:W-:-:S04]  /*0880*/  IMAD.WIDE.U32 R54, R55, 0x14, R52 ;  /* 0x0000001437367825 */ /* 0x000fc800078e0034 */
[----:B------:R-:W-:-:S04]  /*0890*/  IMAD.WIDE.U32 R52, R3, 0x14, R52 ;  /* 0x0000001403347825 */ /* 0x000fc800078e0034 */
[----:B------:R-:W-:Y:S02]  /*08a0*/  IMAD R3, R47, R36, RZ ;  /* 0x000000242f037224 */ /* 0x000fe400078e02ff */
[----:B------:R-:W-:Y:S02]  /*08b0*/  IMAD R36, R36, 0x8, R19 ;  /* 0x0000000824247824 */ /* 0x000fe400078e0213 */
[----:B------:R-:W-:Y:S01]  /*08c0*/  IMAD.SHL.U32 R19, R29, 0x20, RZ ;  /* 0x000000201d137824 */ /* 0x000fe200078e00ff */
[----:B------:R-:W-:Y:S01]  /*08d0*/  IADD3 R0, P1, R3, R22, RZ ;  /* 0x0000001603007210 */ /* 0x000fe20007f3e0ff */
[----:B------:R-:W-:Y:S02]  /*08e0*/  IMAD R7, R12, 0x14, RZ ;  /* 0x000000140c077824 */ /* 0x000fe400078e02ff */
[----:B------:R-:W-:Y:S01]  /*08f0*/  IMAD.IADD R6, R67, 0x1, R13 ;  /* 0x0000000143067824 */ /* 0x000fe200078e020d */
[----:B------:R-:W-:Y:S01]  /*0900*/  LEA.HI.X.SX32 R3, R3, R21, 0x1, P1 ;  /* 0x0000001503037211 */ /* 0x000fe200008f0eff */
[----:B------:R-:W-:Y:S01]  /*0910*/  IMAD R21, R8, 0x14, RZ ;  /* 0x0000001408157824 */ /* 0x000fe200078e02ff */
[----:B------:R-:W-:Y:S01]  /*0920*/  LOP3.LUT R34, R19, 0xffffffe0, R32, 0xe2, !PT ;  /* 0xffffffe013227812 */ /* 0x000fe200078ee220 */
[----:B------:R-:W-:Y:S01]  /*0930*/  IMAD R19, R16, 0x14, RZ ;  /* 0x0000001410137824 */ /* 0x000fe200078e02ff */
[----:B------:R-:W-:Y:S01]  /*0940*/  IADD3 R14, P1, R14, 0x4, RZ ;  /* 0x000000040e0e7810 */ /* 0x000fe20007f3e0ff */
[----:B------:R-:W-:-:S02]  /*0950*/  IMAD R35, R18, 0x8, R35 ;  /* 0x0000000812237824 */ /* 0x000fc400078e0223 */
[----:B------:R-:W-:Y:S01]  /*0960*/  IMAD R32, R32, 0x84, RZ ;  /* 0x0000008420207824 */ /* 0x000fe200078e02ff */
[----:B------:R-:W-:Y:S01]  /*0970*/  IADD3.X R5, RZ, c[0x0][0x16c], R5, P1, P2 ;  /* 0x00005b00ff057a10 */ /* 0x000fe20000fe4405 */
[----:B------:R-:W-:Y:S02]  /*0980*/  IMAD.IADD R7, R65, 0x1, R7 ;  /* 0x0000000141077824 */ /* 0x000fe400078e0207 */
[----:B------:R-:W-:Y:S02]  /*0990*/  IMAD.IADD R8, R63, 0x1, R19 ;  /* 0x000000013f087824 */ /* 0x000fe400078e0213 */
[----:B------:R-:W-:Y:S02]  /*09a0*/  IMAD.IADD R9, R61, 0x1, R17 ;  /* 0x000000013d097824 */ /* 0x000fe400078e0211 */
[----:B------:R-:W-:Y:S02]  /*09b0*/  IMAD.IADD R10, R59, 0x1, R21 ;  /* 0x000000013b0a7824 */ /* 0x000fe400078e0215 */
[----:B------:R-:W-:-:S02]  /*09c0*/  IMAD.IADD R11, R57, 0x1, R23 ;  /* 0x00000001390b7824 */ /* 0x000fc400078e0217 */
[----:B------:R-:W-:Y:S02]  /*09d0*/  IMAD.IADD R12, R55, 0x1, R25 ;  /* 0x00000001370c7824 */ /* 0x000fe400078e0219 */
[----:B------:R-:W-:Y:S02]  /*09e0*/  IMAD.IADD R13, R53, 0x1, R27 ;  /* 0x00000001350d7824 */ /* 0x000fe400078e021b */
.L_x_651:
[----:B0-----:R-:W-:Y:S02]  /*09f0*/  IADD3 R20, P0, R52, UR12, RZ ;  /* 0x0000000c34147c10 */ /* 0x001fe4000ff1e0ff */
[----:B------:R-:W-:Y:S02]  /*0a00*/  IADD3 R50, P1, R54, UR12, RZ ;  /* 0x0000000c36327c10 */ /* 0x000fe4000ff3e0ff */
[----:B------:R-:W-:Y:S02]  /*0a10*/  IADD3.X R21, R13, UR13, RZ, P0, !PT ;  /* 0x0000000d0d157c10 */ /* 0x000fe400087fe4ff */
[----:B------:R-:W-:Y:S02]  /*0a20*/  IADD3 R16, P0, R56, UR12, RZ ;  /* 0x0000000c38107c10 */ /* 0x000fe4000ff1e0ff */
[----:B------:R-:W-:-:S02]  /*0a30*/  IADD3.X R51, R12, UR13, RZ, P1, !PT ;  /* 0x0000000d0c337c10 */ /* 0x000fc40008ffe4ff */
[----:B------:R-:W-:Y:S01]  /*0a40*/  IADD3 R24, P1, R58, UR12, RZ ;  /* 0x0000000c3a187c10 */ /* 0x000fe2000ff3e0ff */
[----:B------:R-:W-:Y:S01]  /*0a50*/  IMAD R49, R3, 0x14, RZ ;  /* 0x0000001403317824 */ /* 0x000fe200078e02ff */
[----:B------:R-:W-:Y:S01]  /*0a60*/  IADD3.X R17, R11, UR13, RZ, P0, !PT ;  /* 0x0000000d0b117c10 */ /* 0x000fe200087fe4ff */
[----:B------:R0:W2:Y:S01]  /*0a70*/  LDG.E.CONSTANT R26, [R50.64+0x4] ;  /* 0x0000040a321a7981 */ /* 0x0000a2000c1e9900 */
[----:B------:R-:W-:Y:S02]  /*0a80*/  IADD3 R18, P0, R60, UR12, RZ ;  /* 0x0000000c3c127c10 */ /* 0x000fe4000ff1e0ff */
[----:B------:R-:W-:Y:S01]  /*0a90*/  IADD3.X R25, R10, UR13, RZ, P1, !PT ;  /* 0x0000000d0a197c10 */ /* 0x000fe20008ffe4ff */
[----:B------:R1:W3:Y:S01]  /*0aa0*/  LDG.E.CONSTANT R27, [R16.64+0x4] ;  /* 0x0000040a101b7981 */ /* 0x0002e2000c1e9900 */
[----:B------:R-:W-:Y:S02]  /*0ab0*/  IADD3.X R19, R9, UR13, RZ, P0, !PT ;  /* 0x0000000d09137c10 */ /* 0x000fe400087fe4ff */
[----:B------:R-:W-:Y:S01]  /*0ac0*/  IADD3 R22, P1, R62, UR12, RZ ;  /* 0x0000000c3e167c10 */ /* 0x000fe2000ff3e0ff */
[----:B------:R4:W5:Y:S04]  /*0ad0*/  LDG.E.CONSTANT R24, [R24.64+0x4] ;  /* 0x0000040a18187981 */ /* 0x000968000c1e9900 */
[----:B------:R0:W2:Y:S01]  /*0ae0*/  LDG.E.CONSTANT R21, [R20.64+0x4] ;  /* 0x0000040a14157981 */ /* 0x0000a2000c1e9900 */
[----:B-1----:R-:W-:-:S02]  /*0af0*/  IMAD.U32 R16, RZ, RZ, UR12 ;  /* 0x0000000cff107e24 */ /* 0x002fc4000f8e00ff */
[----:B------:R-:W-:Y:S01]  /*0b00*/  IMAD.U32 R17, RZ, RZ, UR13 ;  /* 0x0000000dff117e24 */ /* 0x000fe2000f8e00ff */
[----:B----4-:R1:W4:Y:S01]  /*0b10*/  LDG.E.CONSTANT R25, [R18.64+0x4] ;  /* 0x0000040a12197981 */ /* 0x010322000c1e9900 */
[----:B------:R-:W-:Y:S02]  /*0b20*/  IADD3.X R23, R8, UR13, RZ, P1, !PT ;  /* 0x0000000d08177c10 */ /* 0x000fe40008ffe4ff */
[----:B------:R-:W-:Y:S02]  /*0b30*/  IADD3 R68, P0, R64, UR12, RZ ;  /* 0x0000000c40447c10 */ /* 0x000fe4000ff1e0ff */
[----:B0-----:R-:W-:Y:S01]  /*0b40*/  IADD3 R50, P1, R66, UR12, RZ ;  /* 0x0000000c42327c10 */ /* 0x001fe2000ff3e0ff */
[----:B------:R0:W4:Y:S01]  /*0b50*/  LDG.E.CONSTANT R22, [R22.64+0x4] ;  /* 0x0000040a16167981 */ /* 0x000122000c1e9900 */
[----:B-1----:R-:W-:Y:S01]  /*0b60*/  IMAD.WIDE.U32 R18, R0, 0x14, R16 ;  /* 0x0000001400127825 */ /* 0x002fe200078e0010 */
[----:B------:R-:W-:-:S03]  /*0b70*/  IADD3.X R69, R7, UR13, RZ, P0, !PT ;  /* 0x0000000d07457c10 */ /* 0x000fc600087fe4ff */
[----:B------:R-:W-:Y:S02]  /*0b80*/  IMAD.IADD R19, R19, 0x1, R49 ;  /* 0x0000000113137824 */ /* 0x000fe400078e0231 */
[----:B------:R-:W-:Y:S01]  /*0b90*/  IMAD.WIDE.U32 R16, R2, 0x14, R16 ;  /* 0x0000001402107825 */ /* 0x000fe200078e0010 */
[----:B------:R-:W-:Y:S01]  /*0ba0*/  IADD3.X R51, R6, UR13, RZ, P1, !PT ;  /* 0x0000000d06337c10 */ /* 0x000fe20008ffe4ff */
[----:B0-----:R-:W4:Y:S02]  /*0bb0*/  LDG.E.CONSTANT R23, [R68.64+0x4] ;  /* 0x0000040a44177981 */ /* 0x001f24000c1e9900 */
[----:B------:R-:W-:Y:S02]  /*0bc0*/  IMAD R49, R4, 0x14, RZ ;  /* 0x0000001404317824 */ /* 0x000fe400078e02ff */
[----:B------:R-:W4:Y:S02]  /*0bd0*/  LDG.E.CONSTANT R20, [R50.64+0x4] ;  /* 0x0000040a32147981 */ /* 0x000f24000c1e9900 */
[----:B------:R-:W-:-:S02]  /*0be0*/  IMAD.IADD R17, R17, 0x1, R49 ;  /* 0x0000000111117824 */ /* 0x000fc400078e0231 */
[----:B------:R-:W4:Y:S04]  /*0bf0*/  LDG.E.CONSTANT R19, [R18.64] ;  /* 0x0000000a12137981 */ /* 0x000f28000c1e9900 */
[----:B------:R-:W4:Y:S01]  /*0c00*/  LDG.E.CONSTANT R16, [R16.64] ;  /* 0x0000000a10107981 */ /* 0x000f22000c1e9900 */
[----:B------:R-:W-:-:S06]  /*0c10*/  UIADD3 UR7, UR5, -0x4, URZ ;  /* 0xfffffffc05077890 */ /* 0x000fcc000fffe03f */
[C---:B------:R-:W-:Y:S01]  /*0c20*/  ISETP.LE.AND P0, PT, R47.reuse, UR7, PT ;  /* 0x000000072f007c0c */ /* 0x040fe2000bf03270 */
[----:B------:R-:W-:Y:S02]  /*0c30*/  UIADD3 UR8, UR5, 0x4, URZ ;  /* 0x0000000405087890 */ /* 0x000fe4000fffe03f */
[----:B------:R-:W-:Y:S02]  /*0c40*/  UIADD3 UR6, UR5, 0x8, URZ ;  /* 0x0000000805067890 */ /* 0x000fe4000fffe03f */
[----:B------:R-:W-:Y:S02]  /*0c50*/  UIADD3 UR12, UP0, UR12, 0xa0, URZ ;  /* 0x000000a00c0c7890 */ /* 0x000fe4000ff1e03f */
[----:B------:R-:W-:Y:S01]  /*0c60*/  ISETP.LE.AND P1, PT, R47, UR8, PT ;  /* 0x000000082f007c0c */ /* 0x000fe2000bf23270 */
[----:B--2---:R0:W-:Y:S04]  /*0c70*/  STS [R44.X4], R21 ;  /* 0x000000152c007388 */ /* 0x0041e80000004800 */
[----:B------:R0:W-:Y:S04]  /*0c80*/  STS [R43.X4], R26 ;  /* 0x0000001a2b007388 */ /* 0x0001e80000004800 */
[----:B---3--:R0:W-:Y:S04]  /*0c90*/  STS [R42.X4], R27 ;  /* 0x0000001b2a007388 */ /* 0x0081e80000004800 */
[----:B-----5:R0:W-:Y:S04]  /*0ca0*/  STS [R41.X4], R24 ;  /* 0x0000001829007388 */ /* 0x0201e80000004800 */
[----:B----4-:R0:W-:Y:S04]  /*0cb0*/  STS [R40.X4], R25 ;  /* 0x0000001928007388 */ /* 0x0101e80000004800 */
[----:B------:R0:W-:Y:S04]  /*0cc0*/  STS [R39.X4], R22 ;  /* 0x0000001627007388 */ /* 0x0001e80000004800 */
[----:B------:R0:W-:Y:S04]  /*0cd0*/  STS [R38.X4], R23 ;  /* 0x0000001726007388 */ /* 0x0001e80000004800 */
[----:B------:R0:W-:Y:S04]  /*0ce0*/  STS [R37.X4], R20 ;  /* 0x0000001425007388 */ /* 0x0001e80000004800 */
[----:B------:R0:W-:Y:S04]  /*0cf0*/  STS [R36.X4+0x1080], R19 ;  /* 0x0010801324007388 */ /* 0x0001e80000004800 */
[----:B------:R0:W-:Y:S01]  /*0d00*/  STS [R35.X4+0x1080], R16 ;  /* 0x0010801023007388 */ /* 0x0001e20000004800 */
[----:B------:R-:W-:Y:S05]  /*0d10*/  @P0 BRA `(.L_x_650) ;  /* 0x0000120000000947 */ /* 0x000fea0003800000 */
[----:B------:R-:W-:Y:S02]  /*0d20*/  IMAD.MOV.U32 R50, RZ, RZ, 0x24 ;  /* 0x00000024ff327424 */ /* 0x000fe400078e00ff */
[----:B0-----:R-:W-:-:S02]  /*0d30*/  IMAD.MOV.U32 R21, RZ, RZ, R15 ;  /* 0x000000ffff157224 */ /* 0x001fc400078e000f */
[----:B------:R-:W-:-:S04]  /*0d40*/  IMAD.WIDE.U32 R22, R31, R50, c[0x0][0x168] ;  /* 0x00005a001f167625 */ /* 0x000fc800078e0032 */
[----:B------:R-:W-:Y:S02]  /*0d50*/  IMAD.MOV.U32 R20, RZ, RZ, R28 ;  /* 0x000000ffff147224 */ /* 0x000fe400078e001c */
[----:B------:R-:W2:Y:S04]  /*0d60*/  LDG.E.CONSTANT R23, [R22.64] ;  /* 0x0000000a16177981 */ /* 0x000ea8000c1e9900 */
[----:B------:R-:W3:Y:S04]  /*0d70*/  LDG.E.CONSTANT R21, [R20.64] ;  /* 0x0000000a14157981 */ /* 0x000ee8000c1e9900 */
[----:B---3--:R-:W-:Y:S04]  /*0d80*/  STS [R34.X4+0x14a0], R21 ;  /* 0x0014a01522007388 */ /* 0x008fe80000004800 */
[----:B--2---:R-:W-:Y:S04]  /*0d90*/  STS [R46+0x16a0], R23 ;  /* 0x0016a0172e007388 */ /* 0x004fe80000000800 */
        /* <DEDUP_REMOVED lines=10> */
[----:B--2---:R-:W-:Y:S02]  /*0e40*/  LOP3.LUT R20, R51, 0xf0f0f0f, RZ, 0xc0, !PT ;  /* 0x0f0f0f0f33147812 */ /* 0x004fe400078ec0ff */
[----:B------:R-:W-:Y:S01]  /*0e50*/  SHF.R.U32.HI R51, RZ, 0x4, R51 ;  /* 0x00000004ff337819 */ /* 0x000fe20000011633 */
[----:B---3--:R-:W-:Y:S02]  /*0e60*/  IDP.4A.S8.S8 R16, R21, R24, R16 ;  /* 0x0000001815107226 */ /* 0x008fe40000000610 */
[----:B------:R-:W0:Y:S02]  /*0e70*/  LDS R24, [R32+0xc] ;  /* 0x00000c0020187984 */ /* 0x000e240000000800 */
[----:B------:R-:W-:Y:S01]  /*0e80*/  IDP.4A.S8.S8 R17, R20, R17, R16 ;  /* 0x0000001114117226 */ /* 0x000fe20000000610 */
[----:B------:R-:W-:Y:S01]  /*0e90*/  LOP3.LUT R16, R51, 0xf0f0f0f, RZ, 0xc0, !PT ;  /* 0x0f0f0f0f33107812 */ /* 0x000fe200078ec0ff */
[----:B------:R-:W-:Y:S04]  /*0ea0*/  LDS.128 R20, [R33+0x20] ;  /* 0x0000200021147984 */ /* 0x000fe80000000c00 */
[----:B------:R-:W-:Y:S01]  /*0eb0*/  IDP.4A.S8.S8 R17, R16, R25, R17 ;  /* 0x0000001910117226 */ /* 0x000fe20000000611 */
[----:B------:R-:W-:Y:S04]  /*0ec0*/  LDS R51, [R45.X4+0x1080] ;  /* 0x001080002d337984 */ /* 0x000fe80000004800 */
[----:B------:R-:W1:Y:S01]  /*0ed0*/  LDS R25, [R32+0x10] ;  /* 0x0000100020197984 */ /* 0x000e620000000800 */
[----:B----4-:R-:W-:-:S02]  /*0ee0*/  LOP3.LUT R16, R49, 0xf0f0f0f, RZ, 0xc0, !PT ;  /* 0x0f0f0f0f31107812 */ /* 0x010fc400078ec0ff */
[----:B------:R-:W-:-:S03]  /*0ef0*/  SHF.R.U32.HI R49, RZ, 0x4, R49 ;  /* 0x00000004ff317819 */ /* 0x000fc60000011631 */
[----:B------:R-:W-:Y:S01]  /*0f00*/  IDP.4A.S8.S8 R16, R16, R18, R17 ;  /* 0x0000001210107226 */ /* 0x000fe20000000611 */
[----:B------:R-:W-:-:S05]  /*0f10*/  LOP3.LUT R49, R49, 0xf0f0f0f, RZ, 0xc0, !PT ;  /* 0x0f0f0f0f31317812 */ /* 0x000fca00078ec0ff */
[----:B------:R-:W-:Y:S02]  /*0f20*/  IDP.4A.S8.S8 R26, R49, R26, R16 ;  /* 0x0000001a311a7226 */ /* 0x000fe40000000610 */
[----:B------:R-:W-:Y:S01]  /*0f30*/  LDS R49, [R32+0x20] ;  /* 0x0000200020317984 */ /* 0x000fe20000000800 */
[----:B0-----:R-:W-:-:S05]  /*0f40*/  LOP3.LUT R16, R24, 0xf0f0f0f, RZ, 0xc0, !PT ;  /* 0x0f0f0f0f18107812 */ /* 0x001fca00078ec0ff */
[----:B------:R-:W-:Y:S01]  /*0f50*/  IDP.4A.S8.S8 R26, R16, R19, R26 ;  /* 0x00000013101a7226 */ /* 0x000fe2000000061a */
[----:B-1----:R-:W-:-:S05]  /*0f60*/  LOP3.LUT R17, R25, 0xf0f0f0f, RZ, 0xc0, !PT ;  /* 0x0f0f0f0f19117812 */ /* 0x002fca00078ec0ff */
[----:B------:R-:W-:Y:S02]  /*0f70*/  IDP.4A.S8.S8 R20, R17, R20, RZ ;  /* 0x0000001411147226 */ /* 0x000fe400000006ff */
[----:B------:R-:W0:Y:S01]  /*0f80*/  LDS.128 R16, [R33+0x30] ;  /* 0x0000300021107984 */ /* 0x000e220000000c00 */
[----:B------:R-:W-:-:S04]  /*0f90*/  SHF.R.U32.HI R25, RZ, 0x4, R25 ;  /* 0x00000004ff197819 */ /* 0x000fc80000011619 */
        /* <DEDUP_REMOVED lines=8> */
[----:B------:R-:W-:Y:S02]  /*1020*/  LOP3.LUT R68, R25, 0xf0f0f0f, RZ, 0xc0, !PT ;  /* 0x0f0f0f0f19447812 */ /* 0x000fe400078ec0ff */
[----:B------:R-:W-:-:S03]  /*1030*/  SHF.R.U32.HI R24, RZ, 0x4, R24 ;  /* 0x00000004ff187819 */ /* 0x000fc60000011618 */
[----:B------:R-:W-:Y:S01]  /*1040*/  IDP.4A.S8.S8 R21, R68, R17, R21 ;  /* 0x0000001144157226 */ /* 0x000fe20000000615 */
[----:B0-----:R-:W-:Y:S02]  /*1050*/  LOP3.LUT R17, R20, 0xf0f0f0f, RZ, 0xc0, !PT ;  /* 0x0f0f0f0f14117812 */ /* 0x001fe400078ec0ff */
[----:B------:R-:W-:-:S03]  /*1060*/  SHF.R.U32.HI R20, RZ, 0x4, R20 ;  /* 0x00000004ff147819 */ /* 0x000fc60000011614 */
[----:B------:R-:W-:Y:S01]  /*1070*/  IDP.4A.S8.S8 R21, R17, R22, R21 ;  /* 0x0000001611157226 */ /* 0x000fe20000000615 */
[----:B------:R-:W-:Y:S02]  /*1080*/  LOP3.LUT R17, R24, 0xf0f0f0f, RZ, 0xc0, !PT ;  /* 0x0f0f0f0f18117812 */ /* 0x000fe400078ec0ff */
[----:B------:R-:W-:-:S03]  /*1090*/  LOP3.LUT R20, R20, 0xf0f0f0f, RZ, 0xc0, !PT ;  /* 0x0f0f0f0f14147812 */ /* 0x000fc600078ec0ff */
[----:B------:R-:W-:Y:S02]  /*10a0*/  IDP.4A.S8.S8 R17, R17, R27, R26 ;  /* 0x0000001b11117226 */ /* 0x000fe4000000061a */
[----:B------:R-:W0:Y:S01]  /*10b0*/  LDS.128 R24, [R29.X16+0x16a0] ;  /* 0x0016a0001d187984 */ /* 0x000e22000000cc00 */
[----:B------:R-:W-:Y:S01]  /*10c0*/  IDP.4A.S8.S8 R18, R20, R18, R21 ;  /* 0x0000001214127226 */ /* 0x000fe20000000615 */
[----:B-1----:R-:W-:-:S05]  /*10d0*/  LOP3.LUT R20, R16, 0xf0f0f0f, RZ, 0xc0, !PT ;  /* 0x0f0f0f0f10147812 */ /* 0x002fca00078ec0ff */
[----:B------:R-:W-:Y:S02]  /*10e0*/  IDP.4A.S8.S8 R20, R20, R23, R18 ;  /* 0x0000001714147226 */ /* 0x000fe40000000612 */
[----:B------:R-:W1:Y:S01]  /*10f0*/  LDS R18, [R45.X4+0x1084] ;  /* 0x001084002d127984 */ /* 0x000e620000004800 */
[----:B------:R-:W-:Y:S01]  /*1100*/  SHF.R.U32.HI R16, RZ, 0x4, R16 ;  /* 0x00000004ff107819 */ /* 0x000fe20000011610 */
[----:B------:R-:W2:Y:S03]  /*1110*/  I2F R17, R17 ;  /* 0x0000001100117306 */ /* 0x000ea60000201400 */
[----:B------:R-:W-:-:S05]  /*1120*/  LOP3.LUT R16, R16, 0xf0f0f0f, RZ, 0xc0, !PT ;  /* 0x0f0f0f0f10107812 */ /* 0x000fca00078ec0ff */
[----:B------:R-:W-:Y:S02]  /*1130*/  IDP.4A.S8.S8 R19, R16, R19, R20 ;  /* 0x0000001310137226 */ /* 0x000fe40000000614 */
[----:B------:R-:W3:Y:S01]  /*1140*/  LDS.128 R20, [R33+0x40] ;  /* 0x0000400021147984 */ /* 0x000ee20000000c00 */
[----:B0-----:R-:W-:Y:S02]  /*1150*/  HFMA2.MMA R51, R51, R24, -RZ ;  /* 0x0000001833337235 */ /* 0x001fe400001000ff */
[----:B------:R-:W0:Y:S08]  /*1160*/  I2F R24, R19 ;  /* 0x0000001300187306 */ /* 0x000e300000201400 */
[----:B------:R-:W-:-:S02]  /*1170*/  HADD2.F32 R16, -RZ, R51.H0_H0 ;  /* 0x20000033ff107230 */ /* 0x000fc40000004100 */
[----:B------:R-:W-:Y:S02]  /*1180*/  HADD2.F32 R51, -RZ, R51.H1_H1 ;  /* 0x30000033ff337230 */ /* 0x000fe40000004100 */
[----:B-1----:R-:W-:-:S03]  /*1190*/  HMUL2 R18, R18, R25 ;  /* 0x0000001912127232 */ /* 0x002fc60000000000 */
[----:B--2---:R-:W-:Y:S02]  /*11a0*/  FFMA.FTZ R25, R16, R17, R51 ;  /* 0x0000001110197223 */ /* 0x004fe40000010033 */
[--C-:B------:R-:W-:Y:S02]  /*11b0*/  HADD2.F32 R51, -RZ, R18.reuse.H0_H0 ;  /* 0x20000012ff337230 */ /* 0x100fe40000004100 */
[----:B------:R-:W-:Y:S01]  /*11c0*/  HADD2.F32 R18, -RZ, R18.H1_H1 ;  /* 0x30000012ff127230 */ /* 0x000fe20000004100 */
[----:B------:R-:W-:Y:S02]  /*11d0*/  FADD.FTZ R25, R48, R25 ;  /* 0x0000001930197221 */ /* 0x000fe40000010000 */
[----:B------:R-:W-:Y:S02]  /*11e0*/  LDS R48, [R32+0x24] ;  /* 0x0000240020307984 */ /* 0x000fe40000000800 */
[----:B0-----:R-:W-:Y:S02]  /*11f0*/  FFMA.FTZ R24, R51, R24, R18 ;  /* 0x0000001833187223 */ /* 0x001fe40000010012 */
[----:B------:R-:W0:Y:S01]  /*1200*/  LDS.128 R16, [R33+0x50] ;  /* 0x0000500021107984 */ /* 0x000e220000000c00 */
[----:B------:R-:W-:-:S02]  /*1210*/  LOP3.LUT R51, R49, 0xf0f0f0f, RZ, 0xc0, !PT ;  /* 0x0f0f0f0f31337812 */ /* 0x000fc400078ec0ff */
[----:B------:R-:W-:-:S03]  /*1220*/  SHF.R.U32.HI R49, RZ, 0x4, R49 ;  /* 0x00000004ff317819 */ /* 0x000fc60000011631 */
[----:B---3--:R-:W-:Y:S01]  /*1230*/  IDP.4A.S8.S8 R20, R51, R20, RZ ;  /* 0x0000001433147226 */ /* 0x008fe200000006ff */
[----:B------:R-:W-:-:S05]  /*1240*/  LOP3.LUT R49, R49, 0xf0f0f0f, RZ, 0xc0, !PT ;  /* 0x0f0f0f0f31317812 */ /* 0x000fca00078ec0ff */
[----:B0-----:R-:W-:Y:S01]  /*1250*/  IDP.4A.S8.S8 R16, R49, R16, R20 ;  /* 0x0000001031107226 */ /* 0x001fe20000000614 */
[----:B------:R-:W-:-:S05]  /*1260*/  LOP3.LUT R20, R48, 0xf0f0f0f, RZ, 0xc0, !PT ;  /* 0x0f0f0f0f30147812 */ /* 0x000fca00078ec0ff */
[----:B------:R-:W-:Y:S02]  /*1270*/  IDP.4A.S8.S8 R21, R20, R21, R16 ;  /* 0x0000001514157226 */ /* 0x000fe40000000610 */
[----:B------:R-:W0:Y:S01]  /*1280*/  LDS R20, [R32+0x28] ;  /* 0x0000280020147984 */ /* 0x000e220000000800 */
[----:B------:R-:W-:-:S03]  /*1290*/  SHF.R.U32.HI R48, RZ, 0x4, R48 ;  /* 0x00000004ff307819 */ /* 0x000fc60000011630 */
[----:B------:R-:W1:Y:S01]  /*12a0*/  LDS R16, [R32+0x2c] ;  /* 0x00002c0020107984 */ /* 0x000e620000000800 */
[----:B------:R-:W-:-:S05]  /*12b0*/  LOP3.LUT R48, R48, 0xf0f0f0f, RZ, 0xc0, !PT ;  /* 0x0f0f0f0f30307812 */ /* 0x000fca00078ec0ff */
[----:B------:R-:W-:Y:S02]  /*12c0*/  IDP.4A.S8.S8 R17, R48, R17, R21 ;  /* 0x0000001130117226 */ /* 0x000fe40000000615 */
[----:B------:R-:W-:Y:S01]  /*12d0*/  LDS R48, [R32+0x30] ;  /* 0x0000300020307984 */ /* 0x000fe20000000800 */
[----:B0-----:R-:W-:Y:S02]  /*12e0*/  LOP3.LUT R21, R20, 0xf0f0f0f, RZ, 0xc0, !PT ;  /* 0x0f0f0f0f14157812 */ /* 0x001fe400078ec0ff */
[----:B------:R-:W-:-:S03]  /*12f0*/  SHF.R.U32.HI R20, RZ, 0x4, R20 ;  /* 0x00000004ff147819 */ /* 0x000fc60000011614 */
[----:B------:R-:W-:Y:S01]  /*1300*/  IDP.4A.S8.S8 R21, R21, R22, R17 ;  /* 0x0000001615157226 */ /* 0x000fe20000000611 */
[----:B------:R-:W-:-:S05]  /*1310*/  LOP3.LUT R17, R20, 0xf0f0f0f, RZ, 0xc0, !PT ;  /* 0x0f0f0f0f14117812 */ /* 0x000fca00078ec0ff */
[----:B------:R-:W-:Y:S02]  /*1320*/  IDP.4A.S8.S8 R18, R17, R18, R21 ;  /* 0x0000001211127226 */ /* 0x000fe40000000615 */
[----:B------:R-:W0:Y:S01]  /*1330*/  LDS R17, [R45.X4+0x1088] ;  /* 0x001088002d117984 */ /* 0x000e220000004800 */
[----:B-1----:R-:W-:-:S05]  /*1340*/  LOP3.LUT R20, R16, 0xf0f0f0f, RZ, 0xc0, !PT ;  /* 0x0f0f0f0f10147812 */ /* 0x002fca00078ec0ff */
[----:B------:R-:W-:Y:S02]  /*1350*/  IDP.4A.S8.S8 R18, R20, R23, R18 ;  /* 0x0000001714127226 */ /* 0x000fe40000000612 */
[----:B------:R-:W1:Y:S01]  /*1360*/  LDS.128 R20, [R33+0x60] ;  /* 0x0000600021147984 */ /* 0x000e620000000c00 */
[----:B------:R-:W-:-:S04]  /*1370*/  SHF.R.U32.HI R16, RZ, 0x4, R16 ;  /* 0x00000004ff107819 */ /* 0x000fc80000011610 */
[----:B------:R-:W-:-:S05]  /*1380*/  LOP3.LUT R16, R16, 0xf0f0f0f, RZ, 0xc0, !PT ;  /* 0x0f0f0f0f10107812 */ /* 0x000fca00078ec0ff */
[----:B------:R-:W-:-:S06]  /*1390*/  IDP.4A.S8.S8 R49, R16, R19, R18 ;  /* 0x0000001310317226 */ /* 0x000fcc0000000612 */
[----:B------:R-:W2:Y:S01]  /*13a0*/  I2F R49, R49 ;  /* 0x0000003100317306 */ /* 0x000ea20000201400 */
[----:B0-----:R-:W-:-:S10]  /*13b0*/  HFMA2.MMA R17, R17, R26, -RZ ;  /* 0x0000001a11117235 */ /* 0x001fd400001000ff */
[--C-:B------:R-:W-:Y:S02]  /*13c0*/  HADD2.F32 R26, -RZ, R17.reuse.H0_H0 ;  /* 0x20000011ff1a7230 */ /* 0x100fe40000004100 */
[----:B------:R-:W-:-:S05]  /*13d0*/  HADD2.F32 R17, -RZ, R17.H1_H1 ;  /* 0x30000011ff117230 */ /* 0x000fca0000004100 */
[----:B--2---:R-:W-:Y:S01]  /*13e0*/  FFMA.FTZ R26, R26, R49, R17 ;  /* 0x000000311a1a7223 */ /* 0x004fe20000010011 */
[----:B------:R-:W-:Y:S02]  /*13f0*/  LOP3.LUT R17, R48, 0xf0f0f0f, RZ, 0xc0, !PT ;  /* 0x0f0f0f0f30117812 */ /* 0x000fe400078ec0ff */
[----:B------:R-:W-:-:S03]  /*1400*/  SHF.R.U32.HI R48, RZ, 0x4, R48 ;  /* 0x00000004ff307819 */ /* 0x000fc60000011630 */
[----:B-1----:R-:W-:Y:S01]  /*1410*/  IDP.4A.S8.S8 R20, R17, R20, RZ ;  /* 0x0000001411147226 */ /* 0x002fe200000006ff */
[----:B------:R-:W-:Y:S01]  /*1420*/  LOP3.LUT R51, R48, 0xf0f0f0f, RZ, 0xc0, !PT ;  /* 0x0f0f0f0f30337812 */ /* 0x000fe200078ec0ff */
[----:B------:R-:W0:Y:S04]  /*1430*/  LDS.128 R16, [R33+0x70] ;  /* 0x0000700021107984 */ /* 0x000e280000000c00 */
[----:B------:R-:W1:Y:S01]  /*1440*/  LDS R48, [R32+0x34] ;  /* 0x0000340020307984 */ /* 0x000e620000000800 */
[----:B0-----:R-:W-:Y:S01]  /*1450*/  IDP.4A.S8.S8 R16, R51, R16, R20 ;  /* 0x0000001033107226 */ /* 0x001fe20000000614 */
[----:B-1----:R-:W-:-:S05]  /*1460*/  LOP3.LUT R20, R48, 0xf0f0f0f, RZ, 0xc0, !PT ;  /* 0x0f0f0f0f30147812 */ /* 0x002fca00078ec0ff */
[----:B------:R-:W-:Y:S02]  /*1470*/  IDP.4A.S8.S8 R21, R20, R21, R16 ;  /* 0x0000001514157226 */ /* 0x000fe40000000610 */
[----:B------:R-:W0:Y:S04]  /*1480*/  LDS R16, [R32+0x38] ;  /* 0x0000380020107984 */ /* 0x000e280000000800 */
[----:B------:R-:W1:Y:S01]  /*1490*/  LDS R20, [R32+0x3c] ;  /* 0x00003c0020147984 */ /* 0x000e620000000800 */
[----:B------:R-:W-:-:S04]  /*14a0*/  SHF.R.U32.HI R48, RZ, 0x4, R48 ;  /* 0x00000004ff307819 */ /* 0x000fc80000011630 */
[----:B------:R-:W-:-:S05]  /*14b0*/  LOP3.LUT R48, R48, 0xf0f0f0f, RZ, 0xc0, !PT ;  /* 0x0f0f0f0f30307812 */ /* 0x000fca00078ec0ff */
[----:B------:R-:W-:Y:S01]  /*14c0*/  IDP.4A.S8.S8 R17, R48, R17, R21 ;  /* 0x0000001130117226 */ /* 0x000fe20000000615 */
[----:B0-----:R-:W-:-:S05]  /*14d0*/  LOP3.LUT R21, R16, 0xf0f0f0f, RZ, 0xc0, !PT ;  /* 0x0f0f0f0f10157812 */ /* 0x001fca00078ec0ff */
[----:B------:R-:W-:Y:S02]  /*14e0*/  IDP.4A.S8.S8 R21, R21, R22, R17 ;  /* 0x0000001615157226 */ /* 0x000fe40000000611 */
[----:B------:R-:W0:Y:S01]  /*14f0*/  LDS R22, [R45.X4+0x108c] ;  /* 0x00108c002d167984 */ /* 0x000e220000004800 */
[----:B------:R-:W-:-:S04]  /*1500*/  SHF.R.U32.HI R16, RZ, 0x4, R16 ;  /* 0x00000004ff107819 */ /* 0x000fc80000011610 */
[----:B------:R-:W-:Y:S02]  /*1510*/  LOP3.LUT R17, R16, 0xf0f0f0f, RZ, 0xc0, !PT ;  /* 0x0f0f0f0f10117812 */ /* 0x000fe400078ec0ff */
[----:B-1----:R-:W-:Y:S02]  /*1520*/  LOP3.LUT R16, R20, 0xf0f0f0f, RZ, 0xc0, !PT ;  /* 0x0f0f0f0f14107812 */ /* 0x002fe400078ec0ff */
[----:B------:R-:W-:Y:S01]  /*1530*/  SHF.R.U32.HI R20, RZ, 0x4, R20 ;  /* 0x00000004ff147819 */ /* 0x000fe20000011614 */
[----:B------:R-:W-:-:S03]  /*1540*/  IDP.4A.S8.S8 R18, R17, R18, R21 ;  /* 0x0000001211127226 */ /* 0x000fc60000000615 */
[----:B------:R-:W-:Y:S01]  /*1550*/  LOP3.LUT R20, R20, 0xf0f0f0f, RZ, 0xc0, !PT ;  /* 0x0f0f0f0f14147812 */ /* 0x000fe200078ec0ff */
[----:B------:R-:W-:-:S04]  /*1560*/  IDP.4A.S8.S8 R16, R16, R23, R18 ;  /* 0x0000001710107226 */ /* 0x000fc80000000612 */
[----:B------:R-:W-:Y:S01]  /*1570*/  IDP.4A.S8.S8 R16, R20, R19, R16 ;  /* 0x0000001314107226 */ /* 0x000fe20000000610 */
[----:B------:R-:W-:Y:S01]  /*1580*/  BAR.SYNC.DEFER_BLOCKING 0x0 ;  /* 0x0000000000007b1d */ /* 0x000fe20000010000 */
[----:B------:R-:W-:-:S05]  /*1590*/  ISETP.LE.AND P0, PT, R47, UR5, PT ;  /* 0x000000052f007c0c */ /* 0x000fca000bf03270 */
[----:B------:R-:W1:Y:S01]  /*15a0*/  I2F R16, R16 ;  /* 0x0000001000107306 */ /* 0x000e620000201400 */
[----:B------:R-:W-:Y:S01]  /*15b0*/  FADD.FTZ R25, R25, R24 ;  /* 0x0000001819197221 */ /* 0x000fe20000010000 */
[----:B0-----:R-:W-:-:S05]  /*15c0*/  HMUL2 R22, R22, R27 ;  /* 0x0000001b16167232 */ /* 0x001fca0000000000 */
[--C-:B------:R-:W-:Y:S02]  /*15d0*/  HADD2.F32 R17, -RZ, R22.reuse.H0_H0 ;  /* 0x20000016ff117230 */ /* 0x100fe40000004100 */
[----:B------:R-:W-:Y:S01]  /*15e0*/  HADD2.F32 R22, -RZ, R22.H1_H1 ;  /* 0x30000016ff167230 */ /* 0x000fe20000004100 */
[----:B------:R-:W-:-:S04]  /*15f0*/  FADD.FTZ R25, R25, R26 ;  /* 0x0000001a19197221 */ /* 0x000fc80000010000 */
[----:B-1----:R-:W-:-:S04]  /*1600*/  FFMA.FTZ R22, R17, R16, R22 ;  /* 0x0000001011167223 */ /* 0x002fc80000010016 */
[----:B------:R-:W-:Y:S01]  /*1610*/  FADD.FTZ R48, R25, R22 ;  /* 0x0000001619307221 */ /* 0x000fe20000010000 */
[----:B------:R-:W-:Y:S05]  /*1620*/  @P0 BRA `(.L_x_650) ;  /* 0x000008f000000947 */ /* 0x000fea0003800000 */
[----:B------:R-:W-:Y:S01]  /*1630*/  IADD3 R51, R31, 0x4, RZ ;  /* 0x000000041f337810 */ /* 0x000fe20007ffe0ff */
[----:B------:R-:W-:Y:S02]  /*1640*/  IMAD.MOV.U32 R21, RZ, RZ, R5 ;  /* 0x000000ffff157224 */ /* 0x000fe400078e0005 */
[----:B------:R-:W-:Y:S02]  /*1650*/  IMAD.MOV.U32 R20, RZ, RZ, R14 ;  /* 0x000000ffff147224 */ /* 0x000fe400078e000e */
[----:B------:R-:W-:-:S03]  /*1660*/  IMAD.WIDE.U32 R50, R51, R50, c[0x0][0x168] ;  /* 0x00005a0033327625 */ /* 0x000fc600078e0032 */
[----:B------:R-:W2:Y:S04]  /*1670*/  LDG.E.CONSTANT R21, [R20.64] ;  /* 0x0000000a14157981 */ /* 0x000ea8000c1e9900 */
[----:B------:R-:W3:Y:S04]  /*1680*/  LDG.E.CONSTANT R51, [R50.64] ;  /* 0x0000000a32337981 */ /* 0x000ee8000c1e9900 */
[----:B--2---:R-:W-:Y:S04]  /*1690*/  STS [R34.X4+0x14a0], R21 ;  /* 0x0014a01522007388 */ /* 0x004fe80000004800 */
[----:B---3--:R-:W-:Y:S04]  /*16a0*/  STS [R46+0x16a0], R51 ;  /* 0x0016a0332e007388 */ /* 0x008fe80000000800 */
[----:B------:R-:W-:Y:S06]  /*16b0*/  BAR.SYNC.DEFER_BLOCKING 0x0 ;  /* 0x0000000000007b1d */ /* 0x000fec0000010000 */
[----:B------:R-:W0:Y:S04]  /*16c0*/  LDS R23, [R32+0x40] ;  /* 0x0000400020177984 */ /* 0x000e280000000800 */
[----:B------:R-:W1:Y:S04]  /*16d0*/  LDS.128 R16, [R33] ;  /* 0x0000000021107984 */ /* 0x000e680000000c00 */
[----:B------:R-:W2:Y:S04]  /*16e0*/  LDS.128 R24, [R33+0x10] ;  /* 0x0000100021187984 */ /* 0x000ea80000000c00 */
[----:B------:R-:W3:Y:S04]  /*16f0*/  LDS R22, [R32+0x44] ;  /* 0x0000440020167984 */ /* 0x000ee80000000800 */
[----:B------:R-:W4:Y:S01]  /*1700*/  LDS R68, [R32+0x48] ;  /* 0x0000480020447984 */ /* 0x000f220000000800 */
[----:B0-----:R-:W-:-:S02]  /*1710*/  LOP3.LUT R49, R23, 0xf0f0f0f, RZ, 0xc0, !PT ;  /* 0x0f0f0f0f17317812 */ /* 0x001fc400078ec0ff */
[----:B------:R-:W-:-:S03]  /*1720*/  SHF.R.U32.HI R23, RZ, 0x4, R23 ;  /* 0x00000004ff177819 */ /* 0x000fc60000011617 */
[----:B-1----:R-:W-:Y:S01]  /*1730*/  IDP.4A.S8.S8 R16, R49, R16, RZ ;  /* 0x0000001031107226 */ /* 0x002fe200000006ff */
[----:B------:R-:W-:Y:S01]  /*1740*/  LOP3.LUT R23, R23, 0xf0f0f0f, RZ, 0xc0, !PT ;  /* 0x0f0f0f0f17177812 */ /* 0x000fe200078ec0ff */
[----:B------:R-:W0:Y:S04]  /*1750*/  LDS R49, [R32+0x50] ;  /* 0x0000500020317984 */ /* 0x000e280000000800 */
[----:B--2---:R-:W-:Y:S01]  /*1760*/  IDP.4A.S8.S8 R16, R23, R24, R16 ;  /* 0x0000001817107226 */ /* 0x004fe20000000610 */
[----:B---3--:R-:W-:Y:S01]  /*1770*/  LOP3.LUT R20, R22, 0xf0f0f0f, RZ, 0xc0, !PT ;  /* 0x0f0f0f0f16147812 */ /* 0x008fe200078ec0ff */
[----:B------:R-:W1:Y:S01]  /*1780*/  LDS R24, [R32+0x4c] ;  /* 0x00004c0020187984 */ /* 0x000e620000000800 */
[----:B------:R-:W-:-:S03]  /*1790*/  SHF.R.U32.HI R22, RZ, 0x4, R22 ;  /* 0x00000004ff167819 */ /* 0x000fc60000011616 */
[----:B------:R-:W-:Y:S01]  /*17a0*/  IDP.4A.S8.S8 R16, R20, R17, R16 ;  /* 0x0000001114107226 */ /* 0x000fe20000000610 */
[----:B------:R-:W-:-:S05]  /*17b0*/  LOP3.LUT R22, R22, 0xf0f0f0f, RZ, 0xc0, !PT ;  /* 0x0f0f0f0f16167812 */ /* 0x000fca00078ec0ff */
[----:B------:R-:W-:Y:S01]  /*17c0*/  IDP.4A.S8.S8 R25, R22, R25, R16 ;  /* 0x0000001916197226 */ /* 0x000fe20000000610 */
[----:B----4-:R-:W-:Y:S01]  /*17d0*/  LOP3.LUT R16, R68, 0xf0f0f0f, RZ, 0xc0, !PT ;  /* 0x0f0f0f0f44107812 */ /* 0x010fe200078ec0ff */
[----:B------:R-:W2:Y:S01]  /*17e0*/  LDS.128 R20, [R33+0x20] ;  /* 0x0000200021147984 */ /* 0x000ea20000000c00 */
[----:B------:R-:W-:-:S03]  /*17f0*/  SHF.R.U32.HI R68, RZ, 0x4, R68 ;  /* 0x00000004ff447819 */ /* 0x000fc60000011644 */
[----:B------:R-:W-:Y:S01]  /*1800*/  IDP.4A.S8.S8 R16, R16, R18, R25 ;  /* 0x0000001210107226 */ /* 0x000fe20000000619 */
[----:B------:R-:W-:-:S05]  /*1810*/  LOP3.LUT R17, R68, 0xf0f0f0f, RZ, 0xc0, !PT ;  /* 0x0f0f0f0f44117812 */ /* 0x000fca00078ec0ff */
[----:B------:R-:W-:Y:S01]  /*1820*/  IDP.4A.S8.S8 R26, R17, R26, R16 ;  /* 0x0000001a111a7226 */ /* 0x000fe20000000610 */
[----:B0-----:R-:W-:Y:S02]  /*1830*/  LOP3.LUT R25, R49, 0xf0f0f0f, RZ, 0xc0, !PT ;  /* 0x0f0f0f0f31197812 */ /* 0x001fe400078ec0ff */
[----:B------:R-:W-:Y:S02]  /*1840*/  SHF.R.U32.HI R49, RZ, 0x4, R49 ;  /* 0x00000004ff317819 */ /* 0x000fe40000011631 */
[----:B-1----:R-:W-:Y:S02]  /*1850*/  LOP3.LUT R16, R24, 0xf0f0f0f, RZ, 0xc0, !PT ;  /* 0x0f0f0f0f18107812 */ /* 0x002fe400078ec0ff */
[----:B------:R-:W-:Y:S02]  /*1860*/  LOP3.LUT R49, R49, 0xf0f0f0f, RZ, 0xc0, !PT ;  /* 0x0f0f0f0f31317812 */ /* 0x000fe400078ec0ff */
[----:B------:R-:W-:Y:S01]  /*1870*/  SHF.R.U32.HI R24, RZ, 0x4, R24 ;  /* 0x00000004ff187819 */ /* 0x000fe20000011618 */
[----:B------:R-:W-:-:S02]  /*1880*/  IDP.4A.S8.S8 R26, R16, R19, R26 ;  /* 0x00000013101a7226 */ /* 0x000fc4000000061a */
[----:B------:R-:W0:Y:S01]  /*1890*/  LDS.128 R16, [R33+0x30] ;  /* 0x0000300021107984 */ /* 0x000e220000000c00 */
[----:B------:R-:W-:Y:S01]  /*18a0*/  LOP3.LUT R24, R24, 0xf0f0f0f, RZ, 0xc0, !PT ;  /* 0x0f0f0f0f18187812 */ /* 0x000fe200078ec0ff */
[----:B--2---:R-:W-:Y:S02]  /*18b0*/  IDP.4A.S8.S8 R25, R25, R20, RZ ;  /* 0x0000001419197226 */ /* 0x004fe400000006ff */
[----:B------:R-:W1:Y:S02]  /*18c0*/  LDS R20, [R32+0x54] ;  /* 0x0000540020147984 */ /* 0x000e640000000800 */
[----:B------:R-:W-:-:S06]  /*18d0*/  IDP.4A.S8.S8 R50, R24, R27, R26 ;  /* 0x0000001b18327226 */ /* 0x000fcc000000061a */
[----:B------:R-:W2:Y:S01]  /*18e0*/  I2F R50, R50 ;  /* 0x0000003200327306 */ /* 0x000ea20000201400 */
[----:B0-----:R-:W-:Y:S02]  /*18f0*/  IDP.4A.S8.S8 R16, R49, R16, R25 ;  /* 0x0000001031107226 */ /* 0x001fe40000000619 */
[----:B------:R-:W0:Y:S01]  /*1900*/  LDS R25, [R32+0x58] ;  /* 0x0000580020197984 */ /* 0x000e220000000800 */
[----:B-1----:R-:W-:Y:S02]  /*1910*/  LOP3.LUT R49, R20, 0xf0f0f0f, RZ, 0xc0, !PT ;  /* 0x0f0f0f0f14317812 */ /* 0x002fe400078ec0ff */
[----:B------:R-:W-:-:S03]  /*1920*/  SHF.R.U32.HI R20, RZ, 0x4, R20 ;  /* 0x00000004ff147819 */ /* 0x000fc60000011614 */
[----:B------:R-:W-:Y:S01]  /*1930*/  IDP.4A.S8.S8 R21, R49, R21, R16 ;  /* 0x0000001531157226 */ /* 0x000fe20000000610 */
[----:B------:R-:W-:Y:S01]  /*1940*/  LOP3.LUT R20, R20, 0xf0f0f0f, RZ, 0xc0, !PT ;  /* 0x0f0f0f0f14147812 */ /* 0x000fe200078ec0ff */
[----:B------:R-:W1:Y:S04]  /*1950*/  LDS R16, [R32+0x5c] ;  /* 0x00005c0020107984 */ /* 0x000e680000000800 */
[----:B------:R-:W-:Y:S01]  /*1960*/  IDP.4A.S8.S8 R17, R20, R17, R21 ;  /* 0x0000001114117226 */ /* 0x000fe20000000615 */
[----:B------:R-:W-:Y:S01]  /*1970*/  LDS R49, [R32+0x60] ;  /* 0x0000600020317984 */ /* 0x000fe20000000800 */
        /* <DEDUP_REMOVED lines=9> */
[----:B------:R-:W-:Y:S04]  /*1a10*/  LDS R17, [R45.X4+0x1090] ;  /* 0x001090002d117984 */ /* 0x000fe80000004800 */
[----:B------:R-:W0:Y:S01]  /*1a20*/  LDS.128 R20, [R29.X16+0x16a0] ;  /* 0x0016a0001d147984 */ /* 0x000e22000000cc00 */
[----:B------:R-:W-:-:S03]  /*1a30*/  IDP.4A.S8.S8 R51, R16, R19, R25 ;  /* 0x0000001310337226 */ /* 0x000fc60000000619 */
[----:B------:R-:W1:Y:S04]  /*1a40*/  LDS R18, [R45.X4+0x1094] ;  /* 0x001094002d127984 */ /* 0x000e680000004800 */
[----:B------:R-:W3:Y:S01]  /*1a50*/  LDS.128 R24, [R33+0x40] ;  /* 0x0000400021187984 */ /* 0x000ee20000000c00 */
[----:B0-----:R-:W-:Y:S02]  /*1a60*/  HFMA2.MMA R17, R17, R20, -RZ ;  /* 0x0000001411117235 */ /* 0x001fe400001000ff */
[----:B------:R-:W0:Y:S01]  /*1a70*/  I2F R20, R51 ;  /* 0x0000003300147306 */ /* 0x000e220000201400 */
[----:B-1----:R-:W-:-:S07]  /*1a80*/  HMUL2 R18, R18, R21 ;  /* 0x0000001512127232 */ /* 0x002fce0000000000 */
[--C-:B------:R-:W-:Y:S02]  /*1a90*/  HADD2.F32 R21, -RZ, R17.reuse.H0_H0 ;  /* 0x20000011ff157230 */ /* 0x100fe40000004100 */
[----:B------:R-:W-:-:S05]  /*1aa0*/  HADD2.F32 R17, -RZ, R17.H1_H1 ;  /* 0x30000011ff117230 */ /* 0x000fca0000004100 */
[----:B--2---:R-:W-:Y:S01]  /*1ab0*/  FFMA.FTZ R21, R21, R50, R17 ;  /* 0x0000003215157223 */ /* 0x004fe20000010011 */
[--C-:B------:R-:W-:Y:S02]  /*1ac0*/  HADD2.F32 R17, -RZ, R18.reuse.H0_H0 ;  /* 0x20000012ff117230 */ /* 0x100fe40000004100 */
[----:B------:R-:W-:Y:S01]  /*1ad0*/  HADD2.F32 R18, -RZ, R18.H1_H1 ;  /* 0x30000012ff127230 */ /* 0x000fe20000004100 */
[----:B------:R-:W-:Y:S02]  /*1ae0*/  FADD.FTZ R21, R48, R21 ;  /* 0x0000001530157221 */ /* 0x000fe40000010000 */
[----:B------:R-:W-:Y:S02]  /*1af0*/  LDS R48, [R32+0x74] ;  /* 0x0000740020307984 */ /* 0x000fe40000000800 */
[----:B0-----:R-:W-:Y:S01]  /*1b00*/  FFMA.FTZ R20, R17, R20, R18 ;  /* 0x0000001411147223 */ /* 0x001fe20000010012 */
[----:B------:R-:W-:Y:S02]  /*1b10*/  LOP3.LUT R17, R49, 0xf0f0f0f, RZ, 0xc0, !PT ;  /* 0x0f0f0f0f31117812 */ /* 0x000fe400078ec0ff */
[----:B------:R-:W-:Y:S01]  /*1b20*/  SHF.R.U32.HI R49, RZ, 0x4, R49 ;  /* 0x00000004ff317819 */ /* 0x000fe20000011631 */
[----:B------:R-:W-:-:S02]  /*1b30*/  FADD.FTZ R20, R21, R20 ;  /* 0x0000001415147221 */ /* 0x000fc40000010000 */
[----:B---3--:R-:W-:Y:S01]  /*1b40*/  IDP.4A.S8.S8 R24, R17, R24, RZ ;  /* 0x0000001811187226 */ /* 0x008fe200000006ff */
[----:B------:R-:W-:Y:S01]  /*1b50*/  LOP3.LUT R49, R49, 0xf0f0f0f, RZ, 0xc0, !PT ;  /* 0x0f0f0f0f31317812 */ /* 0x000fe200078ec0ff */
[----:B------:R-:W0:Y:S04]  /*1b60*/  LDS.128 R16, [R33+0x50] ;  /* 0x0000500021107984 */ /* 0x000e280000000c00 */
[----:B0-----:R-:W-:Y:S02]  /*1b70*/  IDP.4A.S8.S8 R16, R49, R16, R24 ;  /* 0x0000001031107226 */ /* 0x001fe40000000618 */
[----:B------:R-:W0:Y:S02]  /*1b80*/  LDS R49, [R32+0x64] ;  /* 0x0000640020317984 */ /* 0x000e240000000800 */
[----:B0-----:R-:W-:-:S02]  /*1b90*/  LOP3.LUT R24, R49, 0xf0f0f0f, RZ, 0xc0, !PT ;  /* 0x0f0f0f0f31187812 */ /* 0x001fc400078ec0ff */
[----:B------:R-:W-:-:S03]  /*1ba0*/  SHF.R.U32.HI R49, RZ, 0x4, R49 ;  /* 0x00000004ff317819 */ /* 0x000fc60000011631 */
[----:B------:R-:W-:Y:S01]  /*1bb0*/  IDP.4A.S8.S8 R25, R24, R25, R16 ;  /* 0x0000001918197226 */ /* 0x000fe20000000610 */
[----:B------:R-:W-:Y:S01]  /*1bc0*/  LOP3.LUT R50, R49, 0xf0f0f0f, RZ, 0xc0, !PT ;  /* 0x0f0f0f0f31327812 */ /* 0x000fe200078ec0ff */
[----:B------:R-:W0:Y:S04]  /*1bd0*/  LDS R24, [R32+0x68] ;  /* 0x0000680020187984 */ /* 0x000e280000000800 */
[----:B------:R-:W1:Y:S01]  /*1be0*/  LDS R16, [R32+0x6c] ;  /* 0x00006c0020107984 */ /* 0x000e620000000800 */
[----:B------:R-:W-:-:S03]  /*1bf0*/  IDP.4A.S8.S8 R17, R50, R17, R25 ;  /* 0x0000001132117226 */ /* 0x000fc60000000619 */
[----:B------:R-:W2:Y:S01]  /*1c00*/  LDS R49, [R32+0x70] ;  /* 0x0000700020317984 */ /* 0x000ea20000000800 */
        /* <DEDUP_REMOVED lines=9> */
[----:B------:R-:W0:Y:S04]  /*1ca0*/  LDS R17, [R45.X4+0x1098] ;  /* 0x001098002d117984 */ /* 0x000e280000004800 */
[----:B------:R-:W1:Y:S01]  /*1cb0*/  LDS.128 R24, [R33+0x60] ;  /* 0x0000600021187984 */ /* 0x000e620000000c00 */
[----:B------:R-:W-:Y:S01]  /*1cc0*/  IDP.4A.S8.S8 R50, R16, R19, R18 ;  /* 0x0000001310327226 */ /* 0x000fe20000000612 */
[----:B--2---:R-:W-:Y:S02]  /*1cd0*/  LOP3.LUT R19, R49, 0xf0f0f0f, RZ, 0xc0, !PT ;  /* 0x0f0f0f0f31137812 */ /* 0x004fe400078ec0ff */
[----:B------:R-:W-:-:S03]  /*1ce0*/  SHF.R.U32.HI R49, RZ, 0x4, R49 ;  /* 0x00000004ff317819 */ /* 0x000fc60000011631 */
[----:B------:R-:W2:Y:S01]  /*1cf0*/  I2F R50, R50 ;  /* 0x0000003200327306 */ /* 0x000ea20000201400 */
[----:B------:R-:W-:Y:S01]  /*1d00*/  LOP3.LUT R49, R49, 0xf0f0f0f, RZ, 0xc0, !PT ;  /* 0x0f0f0f0f31317812 */ /* 0x000fe200078ec0ff */
[----:B0-----:R-:W-:Y:S01]  /*1d10*/  HFMA2.MMA R22, R17, R22, -RZ ;  /* 0x0000001611167235 */ /* 0x001fe200001000ff */
[----:B-1----:R-:W-:Y:S02]  /*1d20*/  IDP.4A.S8.S8 R24, R19, R24, RZ ;  /* 0x0000001813187226 */ /* 0x002fe400000006ff */
[----:B------:R-:W0:Y:S02]  /*1d30*/  LDS.128 R16, [R33+0x70] ;  /* 0x0000700021107984 */ /* 0x000e240000000c00 */
[----:B0-----:R-:W-:Y:S01]  /*1d40*/  IDP.4A.S8.S8 R16, R49, R16, R24 ;  /* 0x0000001031107226 */ /* 0x001fe20000000618 */
[----:B------:R-:W-:Y:S02]  /*1d50*/  LOP3.LUT R24, R48, 0xf0f0f0f, RZ, 0xc0, !PT ;  /* 0x0f0f0f0f30187812 */ /* 0x000fe400078ec0ff */
[----:B------:R-:W-:-:S03]  /*1d60*/  SHF.R.U32.HI R48, RZ, 0x4, R48 ;  /* 0x00000004ff307819 */ /* 0x000fc60000011630 */
[----:B------:R-:W-:Y:S01]  /*1d70*/  IDP.4A.S8.S8 R25, R24, R25, R16 ;  /* 0x0000001918197226 */ /* 0x000fe20000000610 */
[----:B------:R-:W-:Y:S01]  /*1d80*/  LOP3.LUT R48, R48, 0xf0f0f0f, RZ, 0xc0, !PT ;  /* 0x0f0f0f0f30307812 */ /* 0x000fe200078ec0ff */
[----:B------:R-:W0:Y:S04]  /*1d90*/  LDS R24, [R32+0x78] ;  /* 0x0000780020187984 */ /* 0x000e280000000800 */
[----:B------:R-:W1:Y:S01]  /*1da0*/  LDS R16, [R32+0x7c] ;  /* 0x00007c0020107984 */ /* 0x000e620000000800 */
[----:B------:R-:W-:Y:S01]  /*1db0*/  IDP.4A.S8.S8 R17, R48, R17, R25 ;  /* 0x0000001130117226 */ /* 0x000fe20000000619 */
[----:B0-----:R-:W-:Y:S02]  /*1dc0*/  LOP3.LUT R25, R24, 0xf0f0f0f, RZ, 0xc0, !PT ;  /* 0x0f0f0f0f18197812 */ /* 0x001fe400078ec0ff */
[----:B------:R-:W-:-:S03]  /*1dd0*/  SHF.R.U32.HI R24, RZ, 0x4, R24 ;  /* 0x00000004ff187819 */ /* 0x000fc60000011618 */
[----:B------:R-:W-:Y:S01]  /*1de0*/  IDP.4A.S8.S8 R25, R25, R26, R17 ;  /* 0x0000001a19197226 */ /* 0x000fe20000000611 */
[----:B------:R-:W-:Y:S01]  /*1df0*/  LOP3.LUT R17, R24, 0xf0f0f0f, RZ, 0xc0, !PT ;  /* 0x0f0f0f0f18117812 */ /* 0x000fe200078ec0ff */
[----:B------:R-:W0:Y:S04]  /*1e00*/  LDS R26, [R45.X4+0x109c] ;  /* 0x00109c002d1a7984 */ /* 0x000e280000004800 */
[----:B------:R-:W-:Y:S01]  /*1e10*/  IDP.4A.S8.S8 R18, R17, R18, R25 ;  /* 0x0000001211127226 */ /* 0x000fe20000000619 */
[----:B-1----:R-:W-:Y:S02]  /*1e20*/  LOP3.LUT R17, R16, 0xf0f0f0f, RZ, 0xc0, !PT ;  /* 0x0f0f0f0f10117812 */ /* 0x002fe400078ec0ff */
[----:B------:R-:W-:-:S03]  /*1e30*/  SHF.R.U32.HI R16, RZ, 0x4, R16 ;  /* 0x00000004ff107819 */ /* 0x000fc60000011610 */
[----:B------:R-:W-:Y:S01]  /*1e40*/  IDP.4A.S8.S8 R17, R17, R27, R18 ;  /* 0x0000001b11117226 */ /* 0x000fe20000000612 */
[----:B------:R-:W-:-:S05]  /*1e50*/  LOP3.LUT R16, R16, 0xf0f0f0f, RZ, 0xc0, !PT ;  /* 0x0f0f0f0f10107812 */ /* 0x000fca00078ec0ff */
[----:B------:R-:W-:Y:S01]  /*1e60*/  IDP.4A.S8.S8 R19, R16, R19, R17 ;  /* 0x0000001310137226 */ /* 0x000fe20000000611 */
[--C-:B------:R-:W-:Y:S02]  /*1e70*/  HADD2.F32 R16, -RZ, R22.reuse.H0_H0 ;  /* 0x20000016ff107230 */ /* 0x100fe40000004100 */
[----:B------:R-:W-:-:S03]  /*1e80*/  HADD2.F32 R17, -RZ, R22.H1_H1 ;  /* 0x30000016ff117230 */ /* 0x000fc60000004100 */
[----:B------:R-:W1:Y:S02]  /*1e90*/  I2F R19, R19 ;  /* 0x0000001300137306 */ /* 0x000e640000201400 */
[----:B--2---:R-:W-:-:S04]  /*1ea0*/  FFMA.FTZ R17, R16, R50, R17 ;  /* 0x0000003210117223 */ /* 0x004fc80000010011 */
[----:B------:R-:W-:Y:S01]  /*1eb0*/  FADD.FTZ R17, R20, R17 ;  /* 0x0000001114117221 */ /* 0x000fe20000010000 */
[----:B0-----:R-:W-:-:S05]  /*1ec0*/  HMUL2 R23, R26, R23 ;  /* 0x000000171a177232 */ /* 0x001fca0000000000 */
[--C-:B------:R-:W-:Y:S02]  /*1ed0*/  HADD2.F32 R18, -RZ, R23.reuse.H0_H0 ;  /* 0x20000017ff127230 */ /* 0x100fe40000004100 */
[----:B------:R-:W-:-:S05]  /*1ee0*/  HADD2.F32 R23, -RZ, R23.H1_H1 ;  /* 0x30000017ff177230 */ /* 0x000fca0000004100 */
[----:B-1----:R-:W-:-:S04]  /*1ef0*/  FFMA.FTZ R18, R18, R19, R23 ;  /* 0x0000001312127223 */ /* 0x002fc80000010017 */
[----:B------:R-:W-:Y:S01]  /*1f00*/  FADD.FTZ R48, R17, R18 ;  /* 0x0000001211307221 */ /* 0x000fe20000010000 */
[----:B------:R-:W-:Y:S06]  /*1f10*/  BAR.SYNC.DEFER_BLOCKING 0x0 ;  /* 0x0000000000007b1d */ /* 0x000fec0000010000 */
.L_x_650:
[----:B------:R-:W-:Y:S01]  /*1f20*/  IADD3 R14, P0, R14, 0x120, RZ ;  /* 0x000001200e0e7810 */ /* 0x000fe20007f1e0ff */
[----:B------:R-:W-:Y:S01]  /*1f30*/  UIADD3.X UR13, URZ, UR13, URZ, UP0, !UPT ;  /* 0x0000000d3f0d7290 */ /* 0x000fe200087fe43f */
[----:B------:R-:W-:Y:S01]  /*1f40*/  IADD3 R28, P2, R28, 0x120, RZ ;  /* 0x000001201c1c7810 */ /* 0x000fe20007f5e0ff */
[----:B------:R-:W-:Y:S01]  /*1f50*/  UMOV UR5, UR6 ;  /* 0x0000000600057c82 */ /* 0x000fe20008000000 */
[----:B------:R-:W-:Y:S01]  /*1f60*/  IADD3 R31, R31, 0x8, RZ ;  /* 0x000000081f1f7810 */ /* 0x000fe20007ffe0ff */
[----:B------:R-:W-:Y:S02]  /*1f70*/  IMAD.X R5, RZ, RZ, R5, P0 ;  /* 0x000000ffff057224 */ /* 0x000fe400000e0605 */
[----:B------:R-:W-:Y:S01]  /*1f80*/  IMAD.X R15, RZ, RZ, R15, P2 ;  /* 0x000000ffff0f7224 */ /* 0x000fe200010e060f */
[----:B------:R-:W-:Y:S01]  /*1f90*/  @P1 CALL.REL.NOINC `(.L_x_649) ;  /* 0x0000001000001944 */ /* 0x000fe20003c00000 */
[----:B------:R-:W-:Y:S05]  /*1fa0*/  BRA `(.L_x_651) ;  /* 0xffffea4000007947 */ /* 0x000fea000383ffff */
.L_x_649:
[----:B------:R-:W2:Y:S02]  /*1fb0*/  S2R R3, SR_TID.Y ;  /* 0x0000000000037919 */ /* 0x000ea40000002200 */
[----:B-12---:R-:W-:-:S05]  /*1fc0*/  IMAD R5, R30, 0x4, R3 ;  /* 0x000000041e057824 */ /* 0x006fca00078e0203 */
[----:B------:R-:W-:-:S13]  /*1fd0*/  ISETP.GE.U32.AND P0, PT, R5, c[0x0][0x180], PT ;  /* 0x0000600005007a0c */ /* 0x000fda0003f06070 */
[----:B------:R-:W-:Y:S05]  /*1fe0*/  @P0 EXIT ;  /* 0x000000000000094d */ /* 0x000fea0003800000 */
[----:B------:R-:W1:Y:S02]  /*1ff0*/  S2R R0, SR_TID.X ;  /* 0x0000000000007919 */ /* 0x000e640000002100 */
[----:B-1----:R-:W-:-:S04]  /*2000*/  IADD3 R0, R0, UR4, RZ ;  /* 0x0000000400007c10 */ /* 0x002fc8000fffe0ff */
        /* <DEDUP_REMOVED lines=8> */
.L_x_652:
        /* <DEDUP_REMOVED lines=15> */
.L_x_1335:


//--------------------- .text._Z12mul_mat_q4_1IN3c108BFloat16ELb0EEvPKvS3_PT_iiiii --------------------------
	.section	.text._Z12mul_mat_q4_1IN3c108BFloat16ELb0EEvPKvS3_PT_iiiii,"ax",@progbits
	.sectioninfo	@"SHI_REGISTERS=48"
	.align	128
.text._Z12mul_mat_q4_1IN3c108BFloat16ELb0EEvPKvS3_PT_iiiii:
        .type           _Z12mul_mat_q4_1IN3c108BFloat16ELb0EEvPKvS3_PT_iiiii,@function
        .size           _Z12mul_mat_q4_1IN3c108BFloat16ELb0EEvPKvS3_PT_iiiii,(.L_x_1336 - _Z12mul_mat_q4_1IN3c108BFloat16ELb0EEvPKvS3_PT_iiiii)
        .other          _Z12mul_mat_q4_1IN3c108BFloat16ELb0EEvPKvS3_PT_iiiii,@"STO_CUDA_ENTRY STV_DEFAULT"
_Z12mul_mat_q4_1IN3c108BFloat16ELb0EEvPKvS3_PT_iiiii:
        /* <DEDUP_REMOVED lines=14> */
[----:B------:R-:W-:Y:S01]  /*00e0*/  USHF.R.S32.HI UR5, URZ, 0x1f, UR7 ;  /* 0x0000001f3f057899 */ /* 0x000fe20008011407 */
[----:B------:R-:W2:Y:S01]  /*00f0*/  S2R R6, SR_TID.Y ;  /* 0x0000000000067919 */ /* 0x000ea20000002200 */
[----:B------:R-:W-:Y:S01]  /*0100*/  UIADD3 UR6, UR6, -0x1, URZ ;  /* 0xffffffff06067890 */ /* 0x000fe2000fffe03f */
[----:B------:R-:W-:Y:S01]  /*0110*/  IMAD.MOV.U32 R22, RZ, RZ, 0x14 ;  /* 0x00000014ff167424 */ /* 0x000fe200078e00ff */
[----:B------:R-:W-:Y:S01]  /*0120*/  ULEA.HI UR5, UR5, UR7, URZ, 0x5 ;  /* 0x0000000705057291 */ /* 0x000fe2000f8f283f */
[----:B------:R-:W-:-:S02]  /*0130*/  IMAD R7, R37, UR4, RZ ;  /* 0x0000000425077c24 */ /* 0x000fc4000f8e02ff */
[C---:B------:R-:W-:Y:S01]  /*0140*/  IMAD.SHL.U32 R32, R37.reuse, 0x4, RZ ;  /* 0x0000000425207824 */ /* 0x040fe200078e00ff */
[----:B------:R-:W-:Y:S01]  /*0150*/  USHF.R.S32.HI UR5, URZ, 0x5, UR5 ;  /* 0x000000053f057899 */ /* 0x000fe20008011405 */
[----:B------:R-:W-:Y:S01]  /*0160*/  IMAD.MOV.U32 R24, RZ, RZ, RZ ;  /* 0x000000ffff187224 */ /* 0x000fe200078e00ff */
[----:B------:R-:W-:Y:S01]  /*0170*/  SHF.R.S32.HI R9, RZ, 0x1f, R7 ;  /* 0x0000001fff097819 */ /* 0x000fe20000011407 */
[----:B------:R-:W-:Y:S01]  /*0180*/  IMAD.SHL.U32 R27, R37, 0x10, RZ ;  /* 0x00000010251b7824 */ /* 0x000fe200078e00ff */
[--C-:B0-----:R-:W-:Y:S01]  /*0190*/  SHF.R.U32.HI R5, RZ, 0x2, R11.reuse ;  /* 0x00000002ff057819 */ /* 0x101fe2000001160b */
[C---:B------:R-:W-:Y:S01]  /*01a0*/  IMAD.SHL.U32 R35, R11.reuse, 0x4, RZ ;  /* 0x000000040b237824 */ /* 0x040fe200078e00ff */
[----:B------:R-:W-:Y:S01]  /*01b0*/  SHF.R.S32.HI R2, RZ, 0x1f, R11 ;  /* 0x0000001fff027819 */ /* 0x000fe2000001140b */
[----:B------:R-:W-:Y:S01]  /*01c0*/  IMAD R28, R11, 0x84, RZ ;  /* 0x000000840b1c7824 */ /* 0x000fe200078e02ff */
[----:B------:R-:W-:Y:S01]  /*01d0*/  LOP3.LUT R8, R5, 0x3, RZ, 0xc0, !PT ;  /* 0x0000000305087812 */ /* 0x000fe200078ec0ff */
[C---:B-12---:R-:W-:Y:S01]  /*01e0*/  IMAD R4, R25.reuse, 0x4, R6 ;  /* 0x0000000419047824 */ /* 0x046fe200078e0206 */
[-C--:B------:R-:W-:Y:S01]  /*01f0*/  LEA.HI R3, R2, R11.reuse, RZ, 0x2 ;  /* 0x0000000b02037211 */ /* 0x080fe200078f10ff */
[----:B------:R-:W-:Y:S01]  /*0200*/  IMAD.SHL.U32 R10, R6, 0x4, RZ ;  /* 0x00000004060a7824 */ /* 0x000fe200078e00ff */
[----:B------:R-:W-:Y:S01]  /*0210*/  LEA.HI R13, R2, R11, RZ, 0x3 ;  /* 0x0000000b020d7211 */ /* 0x000fe200078f18ff */
[----:B------:R-:W-:Y:S01]  /*0220*/  IMAD R8, R25, 0x4, R8 ;  /* 0x0000000419087824 */ /* 0x000fe200078e0208 */
[----:B------:R-:W-:Y:S01]  /*0230*/  IMNMX.U32 R4, R4, UR6, PT ;  /* 0x0000000604047c17 */ /* 0x000fe2000b800000 */
[----:B------:R-:W-:Y:S01]  /*0240*/  IMAD R15, R37, R6, RZ ;  /* 0x00000006250f7224 */ /* 0x000fe200078e02ff */
[----:B------:R-:W-:Y:S01]  /*0250*/  SHF.R.S32.HI R34, RZ, 0x2, R3 ;  /* 0x00000002ff227819 */ /* 0x000fe20000011403 */
[----:B------:R-:W-:Y:S01]  /*0260*/  IMAD.SHL.U32 R30, R6, 0x20, RZ ;  /* 0x00000020061e7824 */ /* 0x000fe200078e00ff */
[----:B------:R-:W-:Y:S01]  /*0270*/  LEA.HI.SX32 R10, R13, R10, 0x1d ;  /* 0x0000000a0d0a7211 */ /* 0x000fe200078feaff */
[----:B------:R-:W-:Y:S01]  /*0280*/  IMAD R4, R4, UR5, RZ ;  /* 0x0000000504047c24 */ /* 0x000fe2000f8e02ff */
[----:B------:R-:W-:Y:S01]  /*0290*/  LOP3.LUT R26, R11, 0x3, RZ, 0xc0, !PT ;  /* 0x000000030b1a7812 */ /* 0x000fe200078ec0ff */
[----:B------:R-:W-:Y:S01]  /*02a0*/  IMAD R33, R6, 0x21, R11 ;  /* 0x0000002106217824 */ /* 0x000fe200078e020b */
[----:B------:R-:W-:Y:S01]  /*02b0*/  IMNMX R5, R8, UR6, PT ;  /* 0x0000000608057c17 */ /* 0x000fe2000b800200 */
[----:B------:R-:W-:Y:S01]  /*02c0*/  IMAD R18, R37, R10, RZ ;  /* 0x0000000a25127224 */ /* 0x000fe200078e02ff */
[----:B------:R-:W-:-:S02]  /*02d0*/  SHF.R.S32.HI R12, RZ, 0x1f, R15 ;  /* 0x0000001fff0c7819 */ /* 0x000fc4000001140f */
[----:B------:R-:W-:Y:S01]  /*02e0*/  IADD3 R7, P0, P1, R15, R34, R7 ;  /* 0x000000220f077210 */ /* 0x000fe2000791e007 */
[----:B------:R-:W-:Y:S01]  /*02f0*/  IMAD R26, R5, UR5, R26 ;  /* 0x00000005051a7c24 */ /* 0x000fe2000f8e021a */
[----:B------:R-:W-:Y:S01]  /*0300*/  SHF.R.S32.HI R0, RZ, 0x1f, R34 ;  /* 0x0000001fff007819 */ /* 0x000fe20000011422 */
[----:B------:R-:W-:Y:S01]  /*0310*/  UMOV UR5, 0x4 ;  /* 0x0000000400057882 */ /* 0x000fe20000000000 */
[----:B------:R-:W-:Y:S02]  /*0320*/  IADD3 R16, R10, 0x10, RZ ;  /* 0x000000100a107810 */ /* 0x000fe40007ffe0ff */
[----:B------:R-:W-:Y:S02]  /*0330*/  IADD3 R2, R11, 0x20, RZ ;  /* 0x000000200b027810 */ /* 0x000fe40007ffe0ff */
[----:B------:R-:W-:Y:S01]  /*0340*/  IADD3.X R12, R12, R0, R9, P0, P1 ;  /* 0x000000000c0c7210 */ /* 0x000fe200007e2409 */
[----:B------:R-:W-:Y:S01]  /*0350*/  IMAD.MOV.U32 R9, RZ, RZ, RZ ;  /* 0x000000ffff097224 */ /* 0x000fe200078e00ff */
[----:B------:R-:W-:-:S02]  /*0360*/  SHF.R.S32.HI R5, RZ, 0x1f, R16 ;  /* 0x0000001fff057819 */ /* 0x000fc40000011410 */
[----:B------:R-:W-:Y:S01]  /*0370*/  LOP3.LUT R8, R35, 0x1c, RZ, 0xc0, !PT ;  /* 0x0000001c23087812 */ /* 0x000fe200078ec0ff */
[----:B------:R-:W-:Y:S01]  /*0380*/  IMAD R23, R12, 0x14, RZ ;  /* 0x000000140c177824 */ /* 0x000fe200078e02ff */
[-C--:B------:R-:W-:Y:S02]  /*0390*/  LEA.HI R17, R2, R4.reuse, RZ, 0x1d ;  /* 0x0000000402117211 */ /* 0x080fe400078fe8ff */
[----:B------:R-:W-:Y:S02]  /*03a0*/  LEA.HI R19, R11, R4, RZ, 0x1d ;  /* 0x000000040b137211 */ /* 0x000fe400078fe8ff */
[----:B------:R-:W-:Y:S02]  /*03b0*/  LOP3.LUT R2, R3, 0xfffffffc, RZ, 0xc0, !PT ;  /* 0xfffffffc03027812 */ /* 0x000fe400078ec0ff */
[----:B------:R-:W-:Y:S02]  /*03c0*/  LOP3.LUT R14, R13, 0xfffffff8, RZ, 0xc0, !PT ;  /* 0xfffffff80d0e7812 */ /* 0x000fe400078ec0ff */
[C---:B------:R-:W-:Y:S01]  /*03d0*/  IADD3 R15, R32.reuse, R15, R32 ;  /* 0x0000000f200f7210 */ /* 0x040fe20007ffe020 */
[----:B------:R-:W-:Y:S01]  /*03e0*/  IMAD.IADD R2, R11, 0x1, -R2 ;  /* 0x000000010b027824 */ /* 0x000fe200078e0a02 */
[----:B------:R-:W-:Y:S01]  /*03f0*/  LEA.HI R16, R5, R16, RZ, 0x2 ;  /* 0x0000001005107211 */ /* 0x000fe200078f10ff */
[----:B------:R-:W-:Y:S01]  /*0400*/  IMAD.WIDE R4, R17, 0x24, R8 ;  /* 0x0000002411047825 */ /* 0x000fe200078e0208 */
[----:B------:R-:W-:-:S02]  /*0410*/  IADD3 R15, R32, R15, R32 ;  /* 0x0000000f200f7210 */ /* 0x000fc40007ffe020 */
[----:B------:R-:W-:Y:S01]  /*0420*/  SHF.R.S32.HI R13, RZ, 0x1f, R10 ;  /* 0x0000001fff0d7819 */ /* 0x000fe2000001140a */
[----:B------:R-:W-:Y:S01]  /*0430*/  IMAD.WIDE R8, R19, 0x24, R8 ;  /* 0x0000002413087825 */ /* 0x000fe200078e0208 */
[----:B------:R-:W-:Y:S02]  /*0440*/  IADD3 R15, R32, R15, R32 ;  /* 0x0000000f200f7210 */ /* 0x000fe40007ffe020 */
[----:B------:R-:W-:Y:S01]  /*0450*/  LOP3.LUT R30, R30, 0xffffffe0, R11, 0xe2, !PT ;  /* 0xffffffe01e1e7812 */ /* 0x000fe200078ee20b */
[----:B------:R-:W-:Y:S01]  /*0460*/  IMAD.IADD R19, R11, 0x1, -R14 ;  /* 0x000000010b137824 */ /* 0x000fe200078e0a0e */
[----:B------:R-:W-:Y:S01]  /*0470*/  SHF.R.S32.HI R14, RZ, 0x1f, R18 ;  /* 0x0000001fff0e7819 */ /* 0x000fe20000011412 */
[----:B------:R-:W-:Y:S01]  /*0480*/  IMAD.WIDE R2, R2, 0x4, RZ ;  /* 0x0000000402027825 */ /* 0x000fe200078e02ff */
[----:B------:R-:W-:Y:S02]  /*0490*/  LEA R29, R6, 0x14a0, 0x7 ;  /* 0x000014a0061d7811 */ /* 0x000fe400078e38ff */
[----:B------:R-:W-:Y:S01]  /*04a0*/  IADD3 R17, P0, R19, R18, RZ ;  /* 0x0000001213117210 */ /* 0x000fe20007f1e0ff */
[----:B------:R-:W-:Y:S01]  /*04b0*/  IMAD.IADD R21, R32, 0x1, R15 ;  /* 0x0000000120157824 */ /* 0x000fe200078e020f */
[----:B------:R-:W-:Y:S01]  /*04c0*/  LEA.HI R18, R13, R10, RZ, 0x2 ;  /* 0x0000000a0d127211 */ /* 0x000fe200078f10ff */
[----:B------:R-:W-:Y:S01]  /*04d0*/  IMAD.WIDE.U32 R12, R7, 0x14, R2 ;  /* 0x00000014070c7825 */ /* 0x000fe200078e0002 */
[----:B------:R-:W-:-:S02]  /*04e0*/  LEA.HI.X.SX32 R20, R19, R14, 0x1, P0 ;  /* 0x0000000e13147211 */ /* 0x000fc400000f0eff */
[----:B------:R-:W-:Y:S01]  /*04f0*/  LEA.HI R31, R18, R19, RZ, 0x1e ;  /* 0x00000013121f7211 */ /* 0x000fe200078ff0ff */
[----:B------:R-:W-:Y:S01]  /*0500*/  IMAD.WIDE.U32 R14, R17, R22, c[0x2][0x0] ;  /* 0x00800000110e7625 */ /* 0x000fe200078e0016 */
[----:B------:R-:W-:Y:S02]  /*0510*/  IADD3 R17, P2, R34, R21, RZ ;  /* 0x0000001522117210 */ /* 0x000fe40007f5e0ff */
[----:B------:R-:W-:Y:S01]  /*0520*/  IADD3 R12, P0, R12, c[0x0][0x160], RZ ;  /* 0x000058000c0c7a10 */ /* 0x000fe20007f1e0ff */
[----:B------:R-:W-:Y:S01]  /*0530*/  IMAD R7, R20, 0x14, RZ ;  /* 0x0000001414077824 */ /* 0x000fe200078e02ff */
[----:B------:R-:W-:Y:S01]  /*0540*/  IADD3 R42, P1, -R2, R14, RZ ;  /* 0x0000000e022a7210 */ /* 0x000fe20007f3e1ff */
[----:B------:R-:W-:Y:S01]  /*0550*/  IMAD R31, R10, 0x8, R31 ;  /* 0x000000080a1f7824 */ /* 0x000fe200078e021f */
[----:B------:R-:W-:Y:S01]  /*0560*/  LEA.HI.X.SX32 R0, R21, R0, 0x1, P2 ;  /* 0x0000000015007211 */ /* 0x000fe200010f0eff */
[----:B------:R-:W-:Y:S01]  /*0570*/  IMAD R34, R11, 0x8, R34 ;  /* 0x000000080b227824 */ /* 0x000fe200078e0222 */
[----:B------:R-:W-:-:S02]  /*0580*/  IADD3.X R43, ~R3, R15, R7, P1, !PT ;  /* 0x0000000f032b7210 */ /* 0x000fc40000ffe507 */
[----:B------:R-:W-:Y:S02]  /*0590*/  IADD3.X R13, R13, c[0x0][0x164], R23, P0, !PT ;  /* 0x000059000d0d7a10 */ /* 0x000fe400007fe417 */
[----:B------:R-:W-:Y:S01]  /*05a0*/  IADD3 R3, P0, R4, c[0x0][0x168], RZ ;  /* 0x00005a0004037a10 */ /* 0x000fe20007f1e0ff */
[----:B------:R-:W-:Y:S01]  /*05b0*/  IMAD R4, R0, -0x14, RZ ;  /* 0xffffffec00047824 */ /* 0x000fe200078e02ff */
[----:B------:R-:W-:Y:S01]  /*05c0*/  IADD3 R2, P2, R8, c[0x0][0x168], RZ ;  /* 0x00005a0008027a10 */ /* 0x000fe20007f5e0ff */
[----:B------:R-:W-:Y:S01]  /*05d0*/  IMAD.WIDE.U32 R42, R17, -0x14, R42 ;  /* 0xffffffec112a7825 */ /* 0x000fe200078e002a */
[----:B------:R-:W-:Y:S02]  /*05e0*/  IADD3 R0, P1, R3, 0x4, RZ ;  /* 0x0000000403007810 */ /* 0x000fe40007f3e0ff */
[----:B------:R-:W-:Y:S02]  /*05f0*/  LEA.HI R19, R16, R19, RZ, 0x1e ;  /* 0x0000001310137211 */ /* 0x000fe400078ff0ff */
[----:B------:R-:W-:-:S02]  /*0600*/  IADD3.X R5, RZ, c[0x0][0x16c], R5, P1, P0 ;  /* 0x00005b00ff057a10 */ /* 0x000fc40000fe0405 */
[----:B------:R-:W-:Y:S01]  /*0610*/  IADD3 R40, P0, R12, 0x4, RZ ;  /* 0x000000040c287810 */ /* 0x000fe20007f1e0ff */
[----:B------:R-:W-:Y:S01]  /*0620*/  IMAD R3, R10, 0x8, R19 ;  /* 0x000000080a037824 */ /* 0x000fe200078e0213 */
[----:B------:R-:W-:Y:S02]  /*0630*/  IADD3 R2, P3, R2, 0x4, RZ ;  /* 0x0000000402027810 */ /* 0x000fe40007f7e0ff */
[----:B------:R-:W-:Y:S01]  /*0640*/  IADD3 R4, R43, -R17, R4 ;  /* 0x800000112b047210 */ /* 0x000fe20007ffe004 */
[----:B------:R-:W-:Y:S01]  /*0650*/  IMAD.X R41, RZ, RZ, R13, P0 ;  /* 0x000000ffff297224 */ /* 0x000fe200000e060d */
[----:B------:R-:W-:Y:S02]  /*0660*/  IADD3.X R7, RZ, c[0x0][0x16c], R9, P3, P2 ;  /* 0x00005b00ff077a10 */ /* 0x000fe40001fe4409 */
[----:B------:R-:W-:Y:S02]  /*0670*/  LOP3.LUT R35, R35, 0x3c, RZ, 0xc0, !PT ;  /* 0x0000003c23237812 */ /* 0x000fe400078ec0ff */
.L_x_655:
[C---:B0-----:R-:W-:Y:S01]  /*0680*/  IMAD.WIDE R22, R32.reuse, 0x14, R40 ;  /* 0x0000001420167825 */ /* 0x041fe200078e0228 */
[----:B------:R-:W2:Y:S05]  /*0690*/  LDG.E.CONSTANT R36, [R40.64] ;  /* 0x0000000828247981 */ /* 0x000eaa000c1e9900 */
[----:B------:R-:W-:-:S02]  /*06a0*/  IMAD.WIDE R20, R32, 0x14, R22 ;  /* 0x0000001420147825 */ /* 0x000fc400078e0216 */
[----:B------:R-:W3:Y:S04]  /*06b0*/  LDG.E.CONSTANT R22, [R22.64] ;  /* 0x0000000816167981 */ /* 0x000ee8000c1e9900 */
[C---:B------:R-:W-:Y:S02]  /*06c0*/  IMAD.WIDE R18, R32.reuse, 0x14, R20 ;  /* 0x0000001420127825 */ /* 0x040fe400078e0214 */
[----:B------:R-:W4:Y:S04]  /*06d0*/  LDG.E.CONSTANT R20, [R20.64] ;  /* 0x0000000814147981 */ /* 0x000f28000c1e9900 */
[----:B------:R-:W-:-:S02]  /*06e0*/  IMAD.WIDE R16, R32, 0x14, R18 ;  /* 0x0000001420107825 */ /* 0x000fc400078e0212 */
[----:B------:R-:W5:Y:S04]  /*06f0*/  LDG.E.CONSTANT R18, [R18.64] ;  /* 0x0000000812127981 */ /* 0x000f68000c1e9900 */
[C---:B------:R-:W-:Y:S02]  /*0700*/  IMAD.WIDE R14, R32.reuse, 0x14, R16 ;  /* 0x00000014200e7825 */ /* 0x040fe400078e0210 */
[----:B------:R-:W5:Y:S04]  /*0710*/  LDG.E.CONSTANT R16, [R16.64] ;  /* 0x0000000810107981 */ /* 0x000f68000c1e9900 */
[----:B------:R-:W-:-:S02]  /*0720*/  IMAD.WIDE R12, R32, 0x14, R14 ;  /* 0x00000014200c7825 */ /* 0x000fc400078e020e */
[----:B------:R-:W5:Y:S04]  /*0730*/  LDG.E.CONSTANT R14, [R14.64] ;  /* 0x000000080e0e7981 */ /* 0x000f68000c1e9900 */
[----:B------:R-:W-:Y:S02]  /*0740*/  IMAD.WIDE R10, R32, 0x14, R12 ;  /* 0x00000014200a7825 */ /* 0x000fe400078e020c */
[----:B------:R-:W5:Y:S03]  /*0750*/  LDG.E.CONSTANT R12, [R12.64] ;  /* 0x000000080c0c7981 */ /* 0x000f66000c1e9900 */
[----:B------:R-:W-:Y:S02]  /*0760*/  IADD3 R8, P0, R10, R42, RZ ;  /* 0x0000002a0a087210 */ /* 0x000fe40007f1e0ff */
[----:B------:R-:W5:Y:S03]  /*0770*/  LDG.E.CONSTANT R10, [R10.64] ;  /* 0x000000080a0a7981 */ /* 0x000f66000c1e9900 */
[----:B------:R-:W-:-:S04]  /*0780*/  IMAD.X R9, R11, 0x1, R4, P0 ;  /* 0x000000010b097824 */ /* 0x000fc800000e0604 */
[----:B------:R-:W-:Y:S02]  /*0790*/  IMAD.WIDE R38, R27, 0x14, R8 ;  /* 0x000000141b267825 */ /* 0x000fe400078e0208 */
[----:B------:R-:W5:Y:S04]  /*07a0*/  LDG.E.CONSTANT R8, [R8.64] ;  /* 0x0000000808087981 */ /* 0x000f68000c1e9900 */
[----:B------:R-:W5:Y:S01]  /*07b0*/  LDG.E.CONSTANT R38, [R38.64] ;  /* 0x0000000826267981 */ /* 0x000f62000c1e9900 */
[----:B------:R-:W-:-:S06]  /*07c0*/  UIADD3 UR6, UR5, -0x4, URZ ;  /* 0xfffffffc05067890 */ /* 0x000fcc000fffe03f */
[----:B------:R-:W-:Y:S01]  /*07d0*/  ISETP.LE.AND P1, PT, R37, UR6, PT ;  /* 0x0000000625007c0c */ /* 0x000fe2000bf23270 */
[----:B------:R-:W-:-:S06]  /*07e0*/  UIADD3 UR7, UR5, 0x4, URZ ;  /* 0x0000000405077890 */ /* 0x000fcc000fffe03f */
[----:B------:R-:W-:Y:S01]  /*07f0*/  ISETP.LE.AND P0, PT, R37, UR7, PT ;  /* 0x0000000725007c0c */ /* 0x000fe2000bf03270 */
        /* <DEDUP_REMOVED lines=9> */
[----:B------:R0:W-:Y:S01]  /*0890*/  STS [R3.X4+0x1280], R38 ;  /* 0x0012802603007388 */ /* 0x0001e20000004800 */
[----:B------:R-:W-:Y:S05]  /*08a0*/  @P1 BRA `(.L_x_654) ;  /* 0x0000120000001947 */ /* 0x000fea0003800000 */
[----:B------:R-:W-:Y:S02]  /*08b0*/  IMAD.MOV.U32 R39, RZ, RZ, 0x24 ;  /* 0x00000024ff277424 */ /* 0x000fe400078e00ff */
[----:B------:R-:W-:-:S02]  /*08c0*/  IMAD.MOV.U32 R9, RZ, RZ, R7 ;  /* 0x000000ffff097224 */ /* 0x000fc400078e0007 */
[----:B0-----:R-:W-:-:S04]  /*08d0*/  IMAD.WIDE.U32 R10, R26, R39, c[0x0][0x168] ;  /* 0x00005a001a0a7625 */ /* 0x001fc800078e0027 */
        /* <DEDUP_REMOVED lines=10> */
[----:B------:R-:W4:Y:S04]  /*0980*/  LDS R38, [R28+0x8] ;  /* 0x000008001c267984 */ /* 0x000f280000000800 */
[----:B------:R-:W-:Y:S04]  /*0990*/  LDS R36, [R28+0x18] ;  /* 0x000018001c247984 */ /* 0x000fe80000000800 */
[----:B------:R-:W-:Y:S04]  /*09a0*/  LDS R44, [R28+0x20] ;  /* 0x000020001c2c7984 */ /* 0x000fe80000000800 */
[----:B------:R-:W-:Y:S01]  /*09b0*/  LDS R45, [R34.X4+0x1080] ;  /* 0x00108000222d7984 */ /* 0x000fe20000004800 */
[----:B0-----:R-:W-:-:S02]  /*09c0*/  LOP3.LUT R13, R12, 0xf0f0f0f, RZ, 0xc0, !PT ;  /* 0x0f0f0f0f0c0d7812 */ /* 0x001fc400078ec0ff */
[----:B------:R-:W-:-:S03]  /*09d0*/  SHF.R.U32.HI R12, RZ, 0x4, R12 ;  /* 0x00000004ff0c7819 */ /* 0x000fc6000001160c */
[----:B-1----:R-:W-:Y:S01]  /*09e0*/  IDP.4A.S8.S8 R13, R13, R20, RZ ;  /* 0x000000140d0d7226 */ /* 0x002fe200000006ff */
[----:B------:R-:W-:Y:S01]  /*09f0*/  LOP3.LUT R11, R12, 0xf0f0f0f, RZ, 0xc0, !PT ;  /* 0x0f0f0f0f0c0b7812 */ /* 0x000fe200078ec0ff */
[----:B------:R-:W-:Y:S01]  /*0a00*/  LDS R20, [R28+0x14] ;  /* 0x000014001c147984 */ /* 0x000fe20000000800 */
[----:B--2---:R-:W-:Y:S02]  /*0a10*/  LOP3.LUT R8, R14, 0xf0f0f0f, RZ, 0xc0, !PT ;  /* 0x0f0f0f0f0e087812 */ /* 0x004fe400078ec0ff */
[----:B------:R-:W-:Y:S01]  /*0a20*/  SHF.R.U32.HI R14, RZ, 0x4, R14 ;  /* 0x00000004ff0e7819 */ /* 0x000fe2000001160e */
[----:B---3--:R-:W-:-:S03]  /*0a30*/  IDP.4A.S8.S8 R16, R11, R16, R13 ;  /* 0x000000100b107226 */ /* 0x008fc6000000060d */
[----:B------:R-:W-:Y:S01]  /*0a40*/  LOP3.LUT R14, R14, 0xf0f0f0f, RZ, 0xc0, !PT ;  /* 0x0f0f0f0f0e0e7812 */ /* 0x000fe200078ec0ff */
[----:B------:R-:W-:Y:S02]  /*0a50*/  IDP.4A.S8.S8 R8, R8, R21, R16 ;  /* 0x0000001508087226 */ /* 0x000fe40000000610 */
[----:B------:R-:W0:Y:S02]  /*0a60*/  LDS R16, [R28+0x10] ;  /* 0x000010001c107984 */ /* 0x000e240000000800 */
[----:B------:R-:W-:Y:S01]  /*0a70*/  IDP.4A.S8.S8 R9, R14, R17, R8 ;  /* 0x000000110e097226 */ /* 0x000fe20000000608 */
[----:B----4-:R-:W-:Y:S01]  /*0a80*/  LOP3.LUT R8, R38, 0xf0f0f0f, RZ, 0xc0, !PT ;  /* 0x0f0f0f0f26087812 */ /* 0x010fe200078ec0ff */
[----:B------:R-:W1:Y:S04]  /*0a90*/  LDS.128 R12, [R29+0x20] ;  /* 0x000020001d0c7984 */ /* 0x000e680000000c00 */
[----:B------:R-:W-:Y:S01]  /*0aa0*/  IDP.4A.S8.S8 R22, R8, R22, R9 ;  /* 0x0000001608167226 */ /* 0x000fe20000000609 */
[----:B------:R-:W-:Y:S04]  /*0ab0*/  LDS R17, [R28+0xc] ;  /* 0x00000c001c117984 */ /* 0x000fe80000000800 */
[----:B------:R-:W2:Y:S01]  /*0ac0*/  LDS.128 R8, [R29+0x30] ;  /* 0x000030001d087984 */ /* 0x000ea20000000c00 */
[----:B------:R-:W-:-:S04]  /*0ad0*/  SHF.R.U32.HI R38, RZ, 0x4, R38 ;  /* 0x00000004ff267819 */ /* 0x000fc80000011626 */
[----:B------:R-:W-:-:S05]  /*0ae0*/  LOP3.LUT R21, R38, 0xf0f0f0f, RZ, 0xc0, !PT ;  /* 0x0f0f0f0f26157812 */ /* 0x000fca00078ec0ff */
[----:B------:R-:W-:Y:S01]  /*0af0*/  IDP.4A.S8.S8 R18, R21, R18, R22 ;  /* 0x0000001215127226 */ /* 0x000fe20000000616 */
[----:B0-----:R-:W-:Y:S02]  /*0b00*/  LOP3.LUT R21, R16, 0xf0f0f0f, RZ, 0xc0, !PT ;  /* 0x0f0f0f0f10157812 */ /* 0x001fe400078ec0ff */
[----:B------:R-:W-:-:S03]  /*0b10*/  SHF.R.U32.HI R16, RZ, 0x4, R16 ;  /* 0x00000004ff107819 */ /* 0x000fc60000011610 */
[----:B-1----:R-:W-:Y:S01]  /*0b20*/  IDP.4A.S8.S8 R12, R21, R12, RZ ;  /* 0x0000000c150c7226 */ /* 0x002fe200000006ff */
[----:B------:R-:W-:Y:S02]  /*0b30*/  LOP3.LUT R21, R16, 0xf0f0f0f, RZ, 0xc0, !PT ;  /* 0x0f0f0f0f10157812 */ /* 0x000fe400078ec0ff */
[----:B------:R-:W-:Y:S02]  /*0b40*/  LOP3.LUT R16, R20, 0xf0f0f0f, RZ, 0xc0, !PT ;  /* 0x0f0f0f0f14107812 */ /* 0x000fe400078ec0ff */
[----:B------:R-:W-:Y:S01]  /*0b50*/  SHF.R.U32.HI R20, RZ, 0x4, R20 ;  /* 0x00000004ff147819 */ /* 0x000fe20000011614 */
[----:B--2---:R-:W-:Y:S02]  /*0b60*/  IDP.4A.S8.S8 R12, R21, R8, R12 ;  /* 0x00000008150c7226 */ /* 0x004fe4000000060c */
[----:B------:R-:W0:Y:S01]  /*0b70*/  LDS R8, [R28+0x1c] ;  /* 0x00001c001c087984 */ /* 0x000e220000000800 */
[----:B------:R-:W-:Y:S01]  /*0b80*/  LOP3.LUT R38, R17, 0xf0f0f0f, RZ, 0xc0, !PT ;  /* 0x0f0f0f0f11267812 */ /* 0x000fe200078ec0ff */
[----:B------:R-:W-:Y:S01]  /*0b90*/  IDP.4A.S8.S8 R12, R16, R13, R12 ;  /* 0x0000000d100c7226 */ /* 0x000fe2000000060c */
[----:B------:R-:W-:Y:S01]  /*0ba0*/  LOP3.LUT R20, R20, 0xf0f0f0f, RZ, 0xc0, !PT ;  /* 0x0f0f0f0f14147812 */ /* 0x000fe200078ec0ff */
[----:B------:R-:W-:Y:S01]  /*0bb0*/  LDS R13, [R28+0x28] ;  /* 0x000028001c0d7984 */ /* 0x000fe20000000800 */
[----:B------:R-:W-:Y:S01]  /*0bc0*/  SHF.R.U32.HI R17, RZ, 0x4, R17 ;  /* 0x00000004ff117819 */ /* 0x000fe20000011611 */
[----:B------:R-:W-:-:S02]  /*0bd0*/  IDP.4A.S8.S8 R38, R38, R23, R18 ;  /* 0x0000001726267226 */ /* 0x000fc40000000612 */
[----:B------:R-:W-:Y:S01]  /*0be0*/  IDP.4A.S8.S8 R9, R20, R9, R12 ;  /* 0x0000000914097226 */ /* 0x000fe2000000060c */
[----:B------:R-:W-:Y:S01]  /*0bf0*/  LOP3.LUT R17, R17, 0xf0f0f0f, RZ, 0xc0, !PT ;  /* 0x0f0f0f0f11117812 */ /* 0x000fe200078ec0ff */
[----:B------:R-:W1:Y:S01]  /*0c00*/  LDS.128 R20, [R29+0x40] ;  /* 0x000040001d147984 */ /* 0x000e620000000c00 */
[----:B------:R-:W-:-:S03]  /*0c10*/  LOP3.LUT R12, R36, 0xf0f0f0f, RZ, 0xc0, !PT ;  /* 0x0f0f0f0f240c7812 */ /* 0x000fc600078ec0ff */
[----:B------:R-:W-:Y:S02]  /*0c20*/  IDP.4A.S8.S8 R38, R17, R19, R38 ;  /* 0x0000001311267226 */ /* 0x000fe40000000626 */
[----:B------:R-:W-:Y:S01]  /*0c30*/  IDP.4A.S8.S8 R14, R12, R14, R9 ;  /* 0x0000000e0c0e7226 */ /* 0x000fe20000000609 */
[----:B------:R-:W2:Y:S04]  /*0c40*/  LDS.128 R16, [R29+0x50] ;  /* 0x000050001d107984 */ /* 0x000ea80000000c00 */
[----:B------:R-:W3:Y:S01]  /*0c50*/  LDS R12, [R28+0x24] ;  /* 0x000024001c0c7984 */ /* 0x000ee20000000800 */
[----:B------:R-:W-:-:S04]  /*0c60*/  SHF.R.U32.HI R36, RZ, 0x4, R36 ;  /* 0x00000004ff247819 */ /* 0x000fc80000011624 */
[----:B------:R-:W-:Y:S01]  /*0c70*/  LOP3.LUT R9, R36, 0xf0f0f0f, RZ, 0xc0, !PT ;  /* 0x0f0f0f0f24097812 */ /* 0x000fe200078ec0ff */
[----:B------:R-:W4:Y:S01]  /*0c80*/  I2F R38, R38 ;  /* 0x0000002600267306 */ /* 0x000f220000201400 */
[----:B------:R-:W-:Y:S03]  /*0c90*/  LDS R36, [R28+0x38] ;  /* 0x000038001c247984 */ /* 0x000fe60000000800 */
[----:B------:R-:W-:Y:S01]  /*0ca0*/  IDP.4A.S8.S8 R10, R9, R10, R14 ;  /* 0x0000000a090a7226 */ /* 0x000fe2000000060e */
[----:B0-----:R-:W-:-:S05]  /*0cb0*/  LOP3.LUT R9, R8, 0xf0f0f0f, RZ, 0xc0, !PT ;  /* 0x0f0f0f0f08097812 */ /* 0x001fca00078ec0ff */
[----:B------:R-:W-:Y:S01]  /*0cc0*/  IDP.4A.S8.S8 R10, R9, R15, R10 ;  /* 0x0000000f090a7226 */ /* 0x000fe2000000060a */
[----:B------:R-:W-:Y:S02]  /*0cd0*/  LOP3.LUT R9, R44, 0xf0f0f0f, RZ, 0xc0, !PT ;  /* 0x0f0f0f0f2c097812 */ /* 0x000fe400078ec0ff */
[----:B------:R-:W-:-:S03]  /*0ce0*/  SHF.R.U32.HI R44, RZ, 0x4, R44 ;  /* 0x00000004ff2c7819 */ /* 0x000fc6000001162c */
[----:B-1----:R-:W-:Y:S01]  /*0cf0*/  IDP.4A.S8.S8 R20, R9, R20, RZ ;  /* 0x0000001409147226 */ /* 0x002fe200000006ff */
[----:B------:R-:W-:Y:S02]  /*0d00*/  LOP3.LUT R9, R44, 0xf0f0f0f, RZ, 0xc0, !PT ;  /* 0x0f0f0f0f2c097812 */ /* 0x000fe400078ec0ff */
[----:B------:R-:W-:-:S03]  /*0d10*/  SHF.R.U32.HI R8, RZ, 0x4, R8 ;  /* 0x00000004ff087819 */ /* 0x000fc60000011608 */
[----:B--2---:R-:W-:Y:S01]  /*0d20*/  IDP.4A.S8.S8 R14, R9, R16, R20 ;  /* 0x00000010090e7226 */ /* 0x004fe20000000614 */
[----:B------:R-:W-:Y:S01]  /*0d30*/  LOP3.LUT R8, R8, 0xf0f0f0f, RZ, 0xc0, !PT ;  /* 0x0f0f0f0f08087812 */ /* 0x000fe200078ec0ff */
[----:B------:R-:W0:Y:S01]  /*0d40*/  LDS R16, [R28+0x2c] ;  /* 0x00002c001c107984 */ /* 0x000e220000000800 */
[----:B---3--:R-:W-:-:S03]  /*0d50*/  LOP3.LUT R9, R12, 0xf0f0f0f, RZ, 0xc0, !PT ;  /* 0x0f0f0f0f0c097812 */ /* 0x008fc600078ec0ff */
[----:B------:R-:W-:Y:S02]  /*0d60*/  IDP.4A.S8.S8 R20, R8, R11, R10 ;  /* 0x0000000b08147226 */ /* 0x000fe4000000060a */
[----:B------:R-:W-:Y:S02]  /*0d70*/  IDP.4A.S8.S8 R14, R9, R21, R14 ;  /* 0x00000015090e7226 */ /* 0x000fe4000000060e */
[----:B------:R-:W1:Y:S01]  /*0d80*/  LDS.128 R8, [R6.X16+0x16a0] ;  /* 0x0016a00006087984 */ /* 0x000e62000000cc00 */
[----:B------:R-:W-:-:S03]  /*0d90*/  SHF.R.U32.HI R12, RZ, 0x4, R12 ;  /* 0x00000004ff0c7819 */ /* 0x000fc6000001160c */
[----:B------:R-:W2:Y:S01]  /*0da0*/  LDS R21, [R28+0x30] ;  /* 0x000030001c157984 */ /* 0x000ea20000000800 */
[----:B------:R-:W-:-:S05]  /*0db0*/  LOP3.LUT R12, R12, 0xf0f0f0f, RZ, 0xc0, !PT ;  /* 0x0f0f0f0f0c0c7812 */ /* 0x000fca00078ec0ff */
[----:B------:R-:W-:Y:S01]  /*0dc0*/  IDP.4A.S8.S8 R17, R12, R17, R14 ;  /* 0x000000110c117226 */ /* 0x000fe2000000060e */
[----:B------:R-:W-:Y:S02]  /*0dd0*/  LOP3.LUT R12, R13, 0xf0f0f0f, RZ, 0xc0, !PT ;  /* 0x0f0f0f0f0d0c7812 */ /* 0x000fe400078ec0ff */
[----:B------:R-:W-:-:S03]  /*0de0*/  SHF.R.U32.HI R13, RZ, 0x4, R13 ;  /* 0x00000004ff0d7819 */ /* 0x000fc6000001160d */
[----:B------:R-:W-:Y:S01]  /*0df0*/  IDP.4A.S8.S8 R12, R12, R22, R17 ;  /* 0x000000160c0c7226 */ /* 0x000fe20000000611 */
[----:B------:R-:W-:Y:S01]  /*0e00*/  LOP3.LUT R13, R13, 0xf0f0f0f, RZ, 0xc0, !PT ;  /* 0x0f0f0f0f0d0d7812 */ /* 0x000fe200078ec0ff */
[----:B------:R-:W-:Y:S04]  /*0e10*/  LDS R22, [R28+0x34] ;  /* 0x000034001c167984 */ /* 0x000fe80000000800 */
[----:B------:R-:W-:Y:S01]  /*0e20*/  IDP.4A.S8.S8 R18, R13, R18, R12 ;  /* 0x000000120d127226 */ /* 0x000fe2000000060c */
[----:B0-----:R-:W-:Y:S01]  /*0e30*/  LOP3.LUT R12, R16, 0xf0f0f0f, RZ, 0xc0, !PT ;  /* 0x0f0f0f0f100c7812 */ /* 0x001fe200078ec0ff */
[----:B-1----:R-:W-:Y:S01]  /*0e40*/  HFMA2.MMA R8, R45, R8, -RZ ;  /* 0x000000082d087235 */ /* 0x002fe200001000ff */
[----:B------:R-:W-:-:S03]  /*0e50*/  SHF.R.U32.HI R16, RZ, 0x4, R16 ;  /* 0x00000004ff107819 */ /* 0x000fc60000011610 */
[----:B------:R-:W-:Y:S02]  /*0e60*/  IDP.4A.S8.S8 R18, R12, R23, R18 ;  /* 0x000000170c127226 */ /* 0x000fe40000000612 */
[----:B------:R-:W0:Y:S01]  /*0e70*/  LDS.128 R12, [R29+0x60] ;  /* 0x000060001d0c7984 */ /* 0x000e220000000c00 */
[----:B------:R-:W-:-:S03]  /*0e80*/  LOP3.LUT R16, R16, 0xf0f0f0f, RZ, 0xc0, !PT ;  /* 0x0f0f0f0f10107812 */ /* 0x000fc600078ec0ff */
[--C-:B------:R-:W-:Y:S02]  /*0e90*/  HADD2.F32 R23, -RZ, R8.reuse.H0_H0 ;  /* 0x20000008ff177230 */ /* 0x100fe40000004100 */
[----:B------:R-:W-:-:S05]  /*0ea0*/  HADD2.F32 R8, -RZ, R8.H1_H1 ;  /* 0x30000008ff087230 */ /* 0x000fca0000004100 */
[----:B----4-:R-:W-:Y:S02]  /*0eb0*/  FFMA.FTZ R23, R23, R38, R8 ;  /* 0x0000002617177223 */ /* 0x010fe40000010008 */
[----:B------:R-:W-:Y:S01]  /*0ec0*/  IDP.4A.S8.S8 R8, R16, R19, R18 ;  /* 0x0000001310087226 */ /* 0x000fe20000000612 */
[----:B--2---:R-:W-:Y:S01]  /*0ed0*/  LOP3.LUT R45, R21, 0xf0f0f0f, RZ, 0xc0, !PT ;  /* 0x0f0f0f0f152d7812 */ /* 0x004fe200078ec0ff */
[----:B------:R-:W1:Y:S01]  /*0ee0*/  LDS.128 R16, [R29+0x70] ;  /* 0x000070001d107984 */ /* 0x000e620000000c00 */
[----:B------:R-:W-:-:S03]  /*0ef0*/  SHF.R.U32.HI R21, RZ, 0x4, R21 ;  /* 0x00000004ff157819 */ /* 0x000fc60000011615 */
[----:B------:R-:W2:Y:S01]  /*0f00*/  LDS R38, [R34.X4+0x1084] ;  /* 0x0010840022267984 */ /* 0x000ea20000004800 */
[----:B------:R-:W-:Y:S01]  /*0f10*/  LOP3.LUT R21, R21, 0xf0f0f0f, RZ, 0xc0, !PT ;  /* 0x0f0f0f0f15157812 */ /* 0x000fe200078ec0ff */
[----:B0-----:R-:W-:-:S04]  /*0f20*/  IDP.4A.S8.S8 R12, R45, R12, RZ ;  /* 0x0000000c2d0c7226 */ /* 0x001fc800000006ff */
[----:B-1----:R-:W-:Y:S02]  /*0f30*/  IDP.4A.S8.S8 R12, R21, R16, R12 ;  /* 0x00000010150c7226 */ /* 0x002fe4000000060c */
[----:B------:R-:W0:Y:S01]  /*0f40*/  LDS R16, [R28+0x3c] ;  /* 0x00003c001c107984 */ /* 0x000e220000000800 */
[----:B------:R-:W-:Y:S02]  /*0f50*/  LOP3.LUT R21, R22, 0xf0f0f0f, RZ, 0xc0, !PT ;  /* 0x0f0f0f0f16157812 */ /* 0x000fe400078ec0ff */
[----:B------:R-:W-:-:S03]  /*0f60*/  SHF.R.U32.HI R22, RZ, 0x4, R22 ;  /* 0x00000004ff167819 */ /* 0x000fc60000011616 */
[----:B------:R-:W-:Y:S02]  /*0f70*/  IDP.4A.S8.S8 R12, R21, R13, R12 ;  /* 0x0000000d150c7226 */ /* 0x000fe4000000060c */
[----:B------:R-:W1:Y:S01]  /*0f80*/  LDS R13, [R34.X4+0x1088] ;  /* 0x00108800220d7984 */ /* 0x000e620000004800 */
[----:B------:R-:W-:-:S05]  /*0f90*/  LOP3.LUT R22, R22, 0xf0f0f0f, RZ, 0xc0, !PT ;  /* 0x0f0f0f0f16167812 */ /* 0x000fca00078ec0ff */
[----:B------:R-:W-:Y:S02]  /*0fa0*/  IDP.4A.S8.S8 R17, R22, R17, R12 ;  /* 0x0000001116117226 */ /* 0x000fe4000000060c */
[----:B------:R-:W3:Y:S01]  /*0fb0*/  LDS R12, [R34.X4+0x108c] ;  /* 0x00108c00220c7984 */ /* 0x000ee20000004800 */
[----:B------:R-:W-:Y:S02]  /*0fc0*/  LOP3.LUT R21, R36, 0xf0f0f0f, RZ, 0xc0, !PT ;  /* 0x0f0f0f0f24157812 */ /* 0x000fe400078ec0ff */
[----:B------:R-:W-:-:S03]  /*0fd0*/  SHF.R.U32.HI R36, RZ, 0x4, R36 ;  /* 0x00000004ff247819 */ /* 0x000fc60000011624 */
[----:B------:R-:W-:Y:S01]  /*0fe0*/  IDP.4A.S8.S8 R14, R21, R14, R17 ;  /* 0x0000000e150e7226 */ /* 0x000fe20000000611 */
[----:B------:R-:W-:Y:S01]  /*0ff0*/  LOP3.LUT R17, R36, 0xf0f0f0f, RZ, 0xc0, !PT ;  /* 0x0f0f0f0f24117812 */ /* 0x000fe200078ec0ff */
[----:B------:R-:W4:Y:S04]  /*1000*/  I2F R20, R20 ;  /* 0x0000001400147306 */ /* 0x000f280000201400 */
[----:B------:R-:W-:Y:S01]  /*1010*/  IDP.4A.S8.S8 R14, R17, R18, R14 ;  /* 0x00000012110e7226 */ /* 0x000fe2000000060e */
[----:B--2---:R-:W-:Y:S01]  /*1020*/  HMUL2 R9, R38, R9 ;  /* 0x0000000926097232 */ /* 0x004fe20000000000 */
[----:B0-----:R-:W-:Y:S02]  /*1030*/  LOP3.LUT R17, R16, 0xf0f0f0f, RZ, 0xc0, !PT ;  /* 0x0f0f0f0f10117812 */ /* 0x001fe400078ec0ff */
[----:B------:R-:W-:-:S03]  /*1040*/  SHF.R.U32.HI R16, RZ, 0x4, R16 ;  /* 0x00000004ff107819 */ /* 0x000fc60000011610 */
[----:B------:R-:W-:Y:S01]  /*1050*/  IDP.4A.S8.S8 R14, R17, R15, R14 ;  /* 0x0000000f110e7226 */ /* 0x000fe2000000060e */
[----:B------:R-:W-:Y:S01]  /*1060*/  LOP3.LUT R16, R16, 0xf0f0f0f, RZ, 0xc0, !PT ;  /* 0x0f0f0f0f10107812 */ /* 0x000fe200078ec0ff */
[----:B------:R-:W0:Y:S01]  /*1070*/  I2F R8, R8 ;  /* 0x0000000800087306 */ /* 0x000e220000201400 */
[----:B-1----:R-:W-:Y:S01]  /*1080*/  HFMA2.MMA R10, R13, R10, -RZ ;  /* 0x0000000a0d0a7235 */ /* 0x002fe200001000ff */
[--C-:B------:R-:W-:Y:S02]  /*1090*/  HADD2.F32 R15, -RZ, R9.reuse.H0_H0 ;  /* 0x20000009ff0f7230 */ /* 0x100fe40000004100 */
[----:B------:R-:W-:Y:S01]  /*10a0*/  IDP.4A.S8.S8 R14, R16, R19, R14 ;  /* 0x00000013100e7226 */ /* 0x000fe2000000060e */
[----:B------:R-:W-:-:S05]  /*10b0*/  HADD2.F32 R9, -RZ, R9.H1_H1 ;  /* 0x30000009ff097230 */ /* 0x000fca0000004100 */
[----:B------:R-:W1:Y:S01]  /*10c0*/  I2F R14, R14 ;  /* 0x0000000e000e7306 */ /* 0x000e620000201400 */
[----:B----4-:R-:W-:Y:S01]  /*10d0*/  FFMA.FTZ R20, R15, R20, R9 ;  /* 0x000000140f147223 */ /* 0x010fe20000010009 */
[--C-:B------:R-:W-:Y:S01]  /*10e0*/  HADD2.F32 R9, -RZ, R10.reuse.H0_H0 ;  /* 0x2000000aff097230 */ /* 0x100fe20000004100 */
[----:B------:R-:W-:Y:S01]  /*10f0*/  BAR.SYNC.DEFER_BLOCKING 0x0 ;  /* 0x0000000000007b1d */ /* 0x000fe20000010000 */
[----:B------:R-:W-:Y:S01]  /*1100*/  HADD2.F32 R10, -RZ, R10.H1_H1 ;  /* 0x3000000aff0a7230 */ /* 0x000fe20000004100 */
[----:B------:R-:W-:Y:S01]  /*1110*/  ISETP.LE.AND P1, PT, R37, UR5, PT ;  /* 0x0000000525007c0c */ /* 0x000fe2000bf23270 */
[----:B---3--:R-:W-:Y:S01]  /*1120*/  HMUL2 R11, R12, R11 ;  /* 0x0000000b0c0b7232 */ /* 0x008fe20000000000 */
[----:B------:R-:W-:Y:S02]  /*1130*/  FADD.FTZ R23, R24, R23 ;  /* 0x0000001718177221 */ /* 0x000fe40000010000 */
[----:B0-----:R-:W-:Y:S02]  /*1140*/  FFMA.FTZ R9, R9, R8, R10 ;  /* 0x0000000809097223 */ /* 0x001fe4000001000a */
[--C-:B------:R-:W-:Y:S01]  /*1150*/  HADD2.F32 R8, -RZ, R11.reuse.H0_H0 ;  /* 0x2000000bff087230 */ /* 0x100fe20000004100 */
[----:B------:R-:W-:Y:S01]  /*1160*/  FADD.FTZ R20, R23, R20 ;  /* 0x0000001417147221 */ /* 0x000fe20000010000 */
[----:B------:R-:W-:-:S03]  /*1170*/  HADD2.F32 R11, -RZ, R11.H1_H1 ;  /* 0x3000000bff0b7230 */ /* 0x000fc60000004100 */
[----:B------:R-:W-:Y:S02]  /*1180*/  FADD.FTZ R9, R20, R9 ;  /* 0x0000000914097221 */ /* 0x000fe40000010000 */
        /* <DEDUP_REMOVED lines=25> */
[----:B------:R-:W1:Y:S01]  /*1320*/  LDS.128 R16, [R29+0x20] ;  /* 0x000020001d107984 */ /* 0x000e620000000c00 */
[----:B------:R-:W-:Y:S01]  /*1330*/  LOP3.LUT R14, R13, 0xf0f0f0f, RZ, 0xc0, !PT ;  /* 0x0f0f0f0f0d0e7812 */ /* 0x000fe200078ec0ff */
[----:B------:R-:W-:Y:S01]  /*1340*/  IDP.4A.S8.S8 R9, R12, R9, R20 ;  /* 0x000000090c097226 */ /* 0x000fe20000000614 */
[----:B----4-:R-:W-:Y:S01]  /*1350*/  LOP3.LUT R38, R36, 0xf0f0f0f, RZ, 0xc0, !PT ;  /* 0x0f0f0f0f24267812 */ /* 0x010fe200078ec0ff */
[----:B------:R-:W2:Y:S01]  /*1360*/  LDS R20, [R28+0x54] ;  /* 0x000054001c147984 */ /* 0x000ea20000000800 */
[----:B------:R-:W-:Y:S01]  /*1370*/  SHF.R.U32.HI R36, RZ, 0x4, R36 ;  /* 0x00000004ff247819 */ /* 0x000fe20000011624 */
[----:B------:R-:W-:-:S02]  /*1380*/  IDP.4A.S8.S8 R21, R14, R21, R9 ;  /* 0x000000150e157226 */ /* 0x000fc40000000609 */
[----:B------:R-:W3:Y:S01]  /*1390*/  LDS.128 R12, [R29+0x30] ;  /* 0x000030001d0c7984 */ /* 0x000ee20000000c00 */
[----:B------:R-:W-:Y:S01]  /*13a0*/  LOP3.LUT R36, R36, 0xf0f0f0f, RZ, 0xc0, !PT ;  /* 0x0f0f0f0f24247812 */ /* 0x000fe200078ec0ff */
[----:B------:R-:W-:Y:S02]  /*13b0*/  IDP.4A.S8.S8 R21, R38, R10, R21 ;  /* 0x0000000a26157226 */ /* 0x000fe40000000615 */
[----:B------:R-:W4:Y:S02]  /*13c0*/  LDS R9, [R28+0x4c] ;  /* 0x00004c001c097984 */ /* 0x000f240000000800 */
[----:B------:R-:W-:Y:S02]  /*13d0*/  IDP.4A.S8.S8 R22, R36, R22, R21 ;  /* 0x0000001624167226 */ /* 0x000fe40000000615 */
[----:B------:R-:W5:Y:S01]  /*13e0*/  LDS R38, [R28+0x58] ;  /* 0x000058001c267984 */ /* 0x000f620000000800 */
[----:B0-----:R-:W-:Y:S02]  /*13f0*/  LOP3.LUT R39, R8, 0xf0f0f0f, RZ, 0xc0, !PT ;  /* 0x0f0f0f0f08277812 */ /* 0x001fe400078ec0ff */
[----:B------:R-:W-:-:S03]  /*1400*/  SHF.R.U32.HI R8, RZ, 0x4, R8 ;  /* 0x00000004ff087819 */ /* 0x000fc60000011608 */
[----:B-1----:R-:W-:Y:S01]  /*1410*/  IDP.4A.S8.S8 R16, R39, R16, RZ ;  /* 0x0000001027107226 */ /* 0x002fe200000006ff */
[----:B------:R-:W-:Y:S02]  /*1420*/  LOP3.LUT R39, R8, 0xf0f0f0f, RZ, 0xc0, !PT ;  /* 0x0f0f0f0f08277812 */ /* 0x000fe400078ec0ff */
[----:B--2---:R-:W-:Y:S02]  /*1430*/  LOP3.LUT R10, R20, 0xf0f0f0f, RZ, 0xc0, !PT ;  /* 0x0f0f0f0f140a7812 */ /* 0x004fe400078ec0ff */
[----:B------:R-:W-:Y:S01]  /*1440*/  SHF.R.U32.HI R20, RZ, 0x4, R20 ;  /* 0x00000004ff147819 */ /* 0x000fe20000011614 */
[----:B---3--:R-:W-:-:S03]  /*1450*/  IDP.4A.S8.S8 R12, R39, R12, R16 ;  /* 0x0000000c270c7226 */ /* 0x008fc60000000610 */
[----:B------:R-:W-:Y:S01]  /*1460*/  LOP3.LUT R20, R20, 0xf0f0f0f, RZ, 0xc0, !PT ;  /* 0x0f0f0f0f14147812 */ /* 0x000fe200078ec0ff */
[----:B------:R-:W0:Y:S01]  /*1470*/  LDS R16, [R28+0x60] ;  /* 0x000060001c107984 */ /* 0x000e220000000800 */
[----:B----4-:R-:W-:Y:S01]  /*1480*/  LOP3.LUT R8, R9, 0xf0f0f0f, RZ, 0xc0, !PT ;  /* 0x0f0f0f0f09087812 */ /* 0x010fe200078ec0ff */
[----:B------:R-:W-:Y:S01]  /*1490*/  IDP.4A.S8.S8 R10, R10, R17, R12 ;  /* 0x000000110a0a7226 */ /* 0x000fe2000000060c */
[----:B------:R-:W-:Y:S02]  /*14a0*/  SHF.R.U32.HI R12, RZ, 0x4, R9 ;  /* 0x00000004ff0c7819 */ /* 0x000fe40000011609 */
[----:B-----5:R-:W-:Y:S01]  /*14b0*/  LOP3.LUT R17, R38, 0xf0f0f0f, RZ, 0xc0, !PT ;  /* 0x0f0f0f0f26117812 */ /* 0x020fe200078ec0ff */
[----:B------:R-:W-:Y:S01]  /*14c0*/  IDP.4A.S8.S8 R22, R8, R11, R22 ;  /* 0x0000000b08167226 */ /* 0x000fe20000000616 */
[----:B------:R-:W-:Y:S01]  /*14d0*/  LOP3.LUT R12, R12, 0xf0f0f0f, RZ, 0xc0, !PT ;  /* 0x0f0f0f0f0c0c7812 */ /* 0x000fe200078ec0ff */
[----:B------:R-:W-:Y:S01]  /*14e0*/  IDP.4A.S8.S8 R13, R20, R13, R10 ;  /* 0x0000000d140d7226 */ /* 0x000fe2000000060a */
[----:B------:R-:W-:Y:S01]  /*14f0*/  SHF.R.U32.HI R38, RZ, 0x4, R38 ;  /* 0x00000004ff267819 */ /* 0x000fe20000011626 */
[----:B------:R-:W1:Y:S02]  /*1500*/  LDS.128 R8, [R29+0x40] ;  /* 0x000040001d087984 */ /* 0x000e640000000c00 */
[----:B------:R-:W-:Y:S01]  /*1510*/  IDP.4A.S8.S8 R36, R12, R23, R22 ;  /* 0x000000170c247226 */ /* 0x000fe20000000616 */
[----:B------:R-:W-:Y:S01]  /*1520*/  LOP3.LUT R39, R38, 0xf0f0f0f, RZ, 0xc0, !PT ;  /* 0x0f0f0f0f26277812 */ /* 0x000fe200078ec0ff */
[----:B------:R-:W-:Y:S01]  /*1530*/  IDP.4A.S8.S8 R18, R17, R18, R13 ;  /* 0x0000001211127226 */ /* 0x000fe2000000060d */
[----:B------:R-:W2:Y:S03]  /*1540*/  LDS.128 R20, [R29+0x50] ;  /* 0x000050001d147984 */ /* 0x000ea60000000c00 */
[----:B------:R-:W-:Y:S01]  /*1550*/  IDP.4A.S8.S8 R14, R39, R14, R18 ;  /* 0x0000000e270e7226 */ /* 0x000fe20000000612 */
[----:B------:R-:W3:Y:S01]  /*1560*/  LDS R13, [R28+0x64] ;  /* 0x000064001c0d7984 */ /* 0x000ee20000000800 */
[----:B------:R-:W4:Y:S03]  /*1570*/  I2F R36, R36 ;  /* 0x0000002400247306 */ /* 0x000f260000201400 */
[----:B------:R-:W5:Y:S04]  /*1580*/  LDS R17, [R28+0x5c] ;  /* 0x00005c001c117984 */ /* 0x000f680000000800 */
[----:B------:R-:W4:Y:S01]  /*1590*/  LDS R12, [R28+0x68] ;  /* 0x000068001c0c7984 */ /* 0x000f220000000800 */
[----:B0-----:R-:W-:-:S02]  /*15a0*/  LOP3.LUT R39, R16, 0xf0f0f0f, RZ, 0xc0, !PT ;  /* 0x0f0f0f0f10277812 */ /* 0x001fc400078ec0ff */
[----:B------:R-:W-:-:S03]  /*15b0*/  SHF.R.U32.HI R16, RZ, 0x4, R16 ;  /* 0x00000004ff107819 */ /* 0x000fc60000011610 */
[----:B-1----:R-:W-:Y:S01]  /*15c0*/  IDP.4A.S8.S8 R18, R39, R8, RZ ;  /* 0x0000000827127226 */ /* 0x002fe200000006ff */
[----:B------:R-:W-:Y:S01]  /*15d0*/  LOP3.LUT R39, R16, 0xf0f0f0f, RZ, 0xc0, !PT ;  /* 0x0f0f0f0f10277812 */ /* 0x000fe200078ec0ff */
[----:B------:R-:W0:Y:S04]  /*15e0*/  LDS R8, [R28+0x6c] ;  /* 0x00006c001c087984 */ /* 0x000e280000000800 */
[----:B--2---:R-:W-:Y:S02]  /*15f0*/  IDP.4A.S8.S8 R18, R39, R20, R18 ;  /* 0x0000001427127226 */ /* 0x004fe40000000612 */
[----:B------:R-:W-:Y:S01]  /*1600*/  LDS R39, [R34.X4+0x1090] ;  /* 0x0010900022277984 */ /* 0x000fe20000004800 */
[----:B---3--:R-:W-:Y:S02]  /*1610*/  LOP3.LUT R16, R13, 0xf0f0f0f, RZ, 0xc0, !PT ;  /* 0x0f0f0f0f0d107812 */ /* 0x008fe400078ec0ff */
[----:B------:R-:W-:-:S02]  /*1620*/  SHF.R.U32.HI R20, RZ, 0x4, R13 ;  /* 0x00000004ff147819 */ /* 0x000fc4000001160d */
[----:B-----5:R-:W-:Y:S01]  /*1630*/  LOP3.LUT R13, R17, 0xf0f0f0f, RZ, 0xc0, !PT ;  /* 0x0f0f0f0f110d7812 */ /* 0x020fe200078ec0ff */
[----:B------:R-:W-:Y:S01]  /*1640*/  IDP.4A.S8.S8 R16, R16, R9, R18 ;  /* 0x0000000910107226 */ /* 0x000fe20000000612 */
[----:B------:R-:W-:Y:S01]  /*1650*/  LOP3.LUT R20, R20, 0xf0f0f0f, RZ, 0xc0, !PT ;  /* 0x0f0f0f0f14147812 */ /* 0x000fe200078ec0ff */
[----:B------:R-:W1:Y:S01]  /*1660*/  LDS R9, [R28+0x70] ;  /* 0x000070001c097984 */ /* 0x000e620000000800 */
[----:B------:R-:W-:Y:S01]  /*1670*/  SHF.R.U32.HI R17, RZ, 0x4, R17 ;  /* 0x00000004ff117819 */ /* 0x000fe20000011611 */
[----:B------:R-:W-:Y:S01]  /*1680*/  IDP.4A.S8.S8 R13, R13, R19, R14 ;  /* 0x000000130d0d7226 */ /* 0x000fe2000000060e */
[----:B----4-:R-:W-:Y:S01]  /*1690*/  LOP3.LUT R14, R12, 0xf0f0f0f, RZ, 0xc0, !PT ;  /* 0x0f0f0f0f0c0e7812 */ /* 0x010fe200078ec0ff */
[----:B------:R-:W-:Y:S01]  /*16a0*/  IDP.4A.S8.S8 R21, R20, R21, R16 ;  /* 0x0000001514157226 */ /* 0x000fe20000000610 */
[----:B------:R-:W-:Y:S02]  /*16b0*/  LOP3.LUT R20, R17, 0xf0f0f0f, RZ, 0xc0, !PT ;  /* 0x0f0f0f0f11147812 */ /* 0x000fe400078ec0ff */
[----:B------:R-:W2:Y:S01]  /*16c0*/  LDS.128 R16, [R29+0x60] ;  /* 0x000060001d107984 */ /* 0x000ea20000000c00 */
[----:B------:R-:W-:Y:S01]  /*16d0*/  IDP.4A.S8.S8 R38, R14, R10, R21 ;  /* 0x0000000a0e267226 */ /* 0x000fe20000000615 */
[----:B------:R-:W-:Y:S01]  /*16e0*/  SHF.R.U32.HI R10, RZ, 0x4, R12 ;  /* 0x00000004ff0a7819 */ /* 0x000fe2000001160c */
[----:B------:R-:W-:-:S02]  /*16f0*/  IDP.4A.S8.S8 R20, R20, R15, R13 ;  /* 0x0000000f14147226 */ /* 0x000fc4000000060d */
[----:B------:R-:W3:Y:S01]  /*1700*/  LDS.128 R12, [R29+0x70] ;  /* 0x000070001d0c7984 */ /* 0x000ee20000000c00 */
[----:B------:R-:W-:-:S03]  /*1710*/  LOP3.LUT R21, R10, 0xf0f0f0f, RZ, 0xc0, !PT ;  /* 0x0f0f0f0f0a157812 */ /* 0x000fc600078ec0ff */
[----:B------:R-:W4:Y:S02]  /*1720*/  I2F R20, R20 ;  /* 0x0000001400147306 */ /* 0x000f240000201400 */
[----:B------:R-:W-:Y:S02]  /*1730*/  IDP.4A.S8.S8 R22, R21, R22, R38 ;  /* 0x0000001615167226 */ /* 0x000fe40000000626 */
[----:B------:R-:W5:Y:S01]  /*1740*/  LDS R21, [R28+0x74] ;  /* 0x000074001c157984 */ /* 0x000f620000000800 */
[----:B0-----:R-:W-:Y:S02]  /*1750*/  LOP3.LUT R10, R8, 0xf0f0f0f, RZ, 0xc0, !PT ;  /* 0x0f0f0f0f080a7812 */ /* 0x001fe400078ec0ff */
[----:B------:R-:W-:-:S03]  /*1760*/  SHF.R.U32.HI R8, RZ, 0x4, R8 ;  /* 0x00000004ff087819 */ /* 0x000fc60000011608 */
[----:B------:R-:W-:Y:S01]  /*1770*/  IDP.4A.S8.S8 R10, R10, R11, R22 ;  /* 0x0000000b0a0a7226 */ /* 0x000fe20000000616 */
[----:B------:R-:W-:Y:S01]  /*1780*/  LOP3.LUT R8, R8, 0xf0f0f0f, RZ, 0xc0, !PT ;  /* 0x0f0f0f0f08087812 */ /* 0x000fe200078ec0ff */
[----:B------:R-:W0:Y:S04]  /*1790*/  LDS R22, [R28+0x78] ;  /* 0x000078001c167984 */ /* 0x000e280000000800 */
[----:B------:R-:W-:Y:S01]  /*17a0*/  IDP.4A.S8.S8 R23, R8, R23, R10 ;  /* 0x0000001708177226 */ /* 0x000fe2000000060a */
[----:B-1----:R-:W-:Y:S02]  /*17b0*/  LOP3.LUT R11, R9, 0xf0f0f0f, RZ, 0xc0, !PT ;  /* 0x0f0f0f0f090b7812 */ /* 0x002fe400078ec0ff */
[----:B------:R-:W-:-:S03]  /*17c0*/  SHF.R.U32.HI R9, RZ, 0x4, R9 ;  /* 0x00000004ff097819 */ /* 0x000fc60000011609 */
[----:B------:R-:W1:Y:S01]  /*17d0*/  I2F R23, R23 ;  /* 0x0000001700177306 */ /* 0x000e620000201400 */
[----:B------:R-:W-:Y:S01]  /*17e0*/  LOP3.LUT R45, R9, 0xf0f0f0f, RZ, 0xc0, !PT ;  /* 0x0f0f0f0f092d7812 */ /* 0x000fe200078ec0ff */
[----:B--2---:R-:W-:Y:S02]  /*17f0*/  IDP.4A.S8.S8 R16, R11, R16, RZ ;  /* 0x000000100b107226 */ /* 0x004fe400000006ff */
[----:B------:R-:W2:Y:S02]  /*1800*/  LDS.128 R8, [R6.X16+0x16a0] ;  /* 0x0016a00006087984 */ /* 0x000ea4000000cc00 */
[----:B---3--:R-:W-:Y:S01]  /*1810*/  IDP.4A.S8.S8 R12, R45, R12, R16 ;  /* 0x0000000c2d0c7226 */ /* 0x008fe20000000610 */
[----:B-----5:R-:W-:Y:S02]  /*1820*/  LOP3.LUT R16, R21, 0xf0f0f0f, RZ, 0xc0, !PT ;  /* 0x0f0f0f0f15107812 */ /* 0x020fe400078ec0ff */
[----:B------:R-:W-:-:S03]  /*1830*/  SHF.R.U32.HI R21, RZ, 0x4, R21 ;  /* 0x00000004ff157819 */ /* 0x000fc60000011615 */
[----:B------:R-:W-:Y:S01]  /*1840*/  IDP.4A.S8.S8 R17, R16, R17, R12 ;  /* 0x0000001110117226 */ /* 0x000fe2000000060c */
[----:B------:R-:W-:Y:S01]  /*1850*/  LOP3.LUT R38, R21, 0xf0f0f0f, RZ, 0xc0, !PT ;  /* 0x0f0f0f0f15267812 */ /* 0x000fe200078ec0ff */
[----:B------:R-:W3:Y:S04]  /*1860*/  LDS R12, [R28+0x7c] ;  /* 0x00007c001c0c7984 */ /* 0x000ee80000000800 */
[----:B------:R-:W-:Y:S01]  /*1870*/  IDP.4A.S8.S8 R17, R38, R13, R17 ;  /* 0x0000000d26117226 */ /* 0x000fe20000000611 */
[----:B------:R-:W5:Y:S01]  /*1880*/  LDS R16, [R34.X4+0x1094] ;  /* 0x0010940022107984 */ /* 0x000f620000004800 */
[----:B0-----:R-:W-:Y:S02]  /*1890*/  LOP3.LUT R21, R22, 0xf0f0f0f, RZ, 0xc0, !PT ;  /* 0x0f0f0f0f16157812 */ /* 0x001fe400078ec0ff */
[----:B------:R-:W-:Y:S01]  /*18a0*/  SHF.R.U32.HI R22, RZ, 0x4, R22 ;  /* 0x00000004ff167819 */ /* 0x000fe20000011616 */
[----:B------:R-:W0:Y:S02]  /*18b0*/  LDS R13, [R34.X4+0x1098] ;  /* 0x00109800220d7984 */ /* 0x000e240000004800 */
[----:B------:R-:W-:Y:S01]  /*18c0*/  IDP.4A.S8.S8 R18, R21, R18, R17 ;  /* 0x0000001215127226 */ /* 0x000fe20000000611 */
[----:B------:R-:W-:-:S05]  /*18d0*/  LOP3.LUT R17, R22, 0xf0f0f0f, RZ, 0xc0, !PT ;  /* 0x0f0f0f0f16117812 */ /* 0x000fca00078ec0ff */
[----:B------:R-:W-:Y:S01]  /*18e0*/  IDP.4A.S8.S8 R14, R17, R14, R18 ;  /* 0x0000000e110e7226 */ /* 0x000fe20000000612 */
[----:B--2---:R-:W-:Y:S02]  /*18f0*/  HFMA2.MMA R39, R39, R8, -RZ ;  /* 0x0000000827277235 */ /* 0x004fe400001000ff */
[----:B------:R-:W2:Y:S01]  /*1900*/  LDS R8, [R34.X4+0x109c] ;  /* 0x00109c0022087984 */ /* 0x000ea20000004800 */
[----:B---3--:R-:W-:Y:S02]  /*1910*/  LOP3.LUT R17, R12, 0xf0f0f0f, RZ, 0xc0, !PT ;  /* 0x0f0f0f0f0c117812 */ /* 0x008fe400078ec0ff */
[----:B------:R-:W-:-:S03]  /*1920*/  SHF.R.U32.HI R12, RZ, 0x4, R12 ;  /* 0x00000004ff0c7819 */ /* 0x000fc6000001160c */
[----:B------:R-:W-:Y:S01]  /*1930*/  IDP.4A.S8.S8 R14, R17, R19, R14 ;  /* 0x00000013110e7226 */ /* 0x000fe2000000060e */
[----:B------:R-:W-:Y:S01]  /*1940*/  LOP3.LUT R12, R12, 0xf0f0f0f, RZ, 0xc0, !PT ;  /* 0x0f0f0f0f0c0c7812 */ /* 0x000fe200078ec0ff */
[----:B-----5:R-:W-:Y:S01]  /*1950*/  HMUL2 R16, R16, R9 ;  /* 0x0000000910107232 */ /* 0x020fe20000000000 */
[----:B0-----:R-:W-:Y:S01]  /*1960*/  HFMA2.MMA R10, R13, R10, -RZ ;  /* 0x0000000a0d0a7235 */ /* 0x001fe200001000ff */
[--C-:B------:R-:W-:Y:S02]  /*1970*/  HADD2.F32 R9, -RZ, R39.reuse.H0_H0 ;  /* 0x20000027ff097230 */ /* 0x100fe40000004100 */
[----:B------:R-:W-:Y:S01]  /*1980*/  IDP.4A.S8.S8 R12, R12, R15, R14 ;  /* 0x0000000f0c0c7226 */ /* 0x000fe2000000060e */
[----:B------:R-:W-:Y:S02]  /*1990*/  HADD2.F32 R39, -RZ, R39.H1_H1 ;  /* 0x30000027ff277230 */ /* 0x000fe40000004100 */
[--C-:B------:R-:W-:Y:S02]  /*19a0*/  HADD2.F32 R15, -RZ, R16.reuse.H0_H0 ;  /* 0x20000010ff0f7230 */ /* 0x100fe40000004100 */
[----:B------:R-:W-:Y:S01]  /*19b0*/  HADD2.F32 R16, -RZ, R16.H1_H1 ;  /* 0x30000010ff107230 */ /* 0x000fe20000004100 */
[----:B------:R-:W0:Y:S01]  /*19c0*/  I2F R12, R12 ;  /* 0x0000000c000c7306 */ /* 0x000e220000201400 */
[----:B------:R-:W-:-:S03]  /*19d0*/  FFMA.FTZ R9, R9, R36, R39 ;  /* 0x0000002409097223 */ /* 0x000fc60000010027 */
[----:B----4-:R-:W-:Y:S02]  /*19e0*/  FFMA.FTZ R16, R15, R20, R16 ;  /* 0x000000140f107223 */ /* 0x010fe40000010010 */
[----:B------:R-:W-:Y:S01]  /*19f0*/  FADD.FTZ R9, R24, R9 ;  /* 0x0000000918097221 */ /* 0x000fe20000010000 */
[----:B--2---:R-:W-:Y:S02]  /*1a00*/  HMUL2 R11, R8, R11 ;  /* 0x0000000b080b7232 */ /* 0x004fe40000000000 */
[--C-:B------:R-:W-:Y:S01]  /*1a10*/  HADD2.F32 R8, -RZ, R10.reuse.H0_H0 ;  /* 0x2000000aff087230 */ /* 0x100fe20000004100 */
[----:B------:R-:W-:Y:S01]  /*1a20*/  FADD.FTZ R9, R9, R16 ;  /* 0x0000001009097221 */ /* 0x000fe20000010000 */
[----:B------:R-:W-:Y:S02]  /*1a30*/  HADD2.F32 R10, -RZ, R10.H1_H1 ;  /* 0x3000000aff0a7230 */ /* 0x000fe40000004100 */
[--C-:B------:R-:W-:Y:S02]  /*1a40*/  HADD2.F32 R13, -RZ, R11.reuse.H0_H0 ;  /* 0x2000000bff0d7230 */ /* 0x100fe40000004100 */
[----:B------:R-:W-:Y:S01]  /*1a50*/  HADD2.F32 R14, -RZ, R11.H1_H1 ;  /* 0x3000000bff0e7230 */ /* 0x000fe20000004100 */
[----:B-1----:R-:W-:-:S04]  /*1a60*/  FFMA.FTZ R8, R8, R23, R10 ;  /* 0x0000001708087223 */ /* 0x002fc8000001000a */
[----:B0-----:R-:W-:Y:S02]  /*1a70*/  FFMA.FTZ R13, R13, R12, R14 ;  /* 0x0000000c0d0d7223 */ /* 0x001fe4000001000e */
[----:B------:R-:W-:-:S04]  /*1a80*/  FADD.FTZ R8, R9, R8 ;  /* 0x0000000809087221 */ /* 0x000fc80000010000 */
[----:B------:R-:W-:Y:S01]  /*1a90*/  FADD.FTZ R24, R8, R13 ;  /* 0x0000000d08187221 */ /* 0x000fe20000010000 */
[----:B------:R-:W-:Y:S06]  /*1aa0*/  BAR.SYNC.DEFER_BLOCKING 0x0 ;  /* 0x0000000000007b1d */ /* 0x000fec0000010000 */
.L_x_654:
[----:B------:R-:W-:Y:S01]  /*1ab0*/  IADD3 R40, P1, R40, 0xa0, RZ ;  /* 0x000000a028287810 */ /* 0x000fe20007f3e0ff */
[----:B------:R-:W-:Y:S01]  /*1ac0*/  UIADD3 UR5, UR5, 0x8, URZ ;  /* 0x0000000805057890 */ /* 0x000fe2000fffe03f */
[----:B------:R-:W-:Y:S02]  /*1ad0*/  IADD3 R0, P2, R0, 0x120, RZ ;  /* 0x0000012000007810 */ /* 0x000fe40007f5e0ff */
[----:B------:R-:W-:Y:S01]  /*1ae0*/  IADD3 R2, P3, R2, 0x120, RZ ;  /* 0x0000012002027810 */ /* 0x000fe20007f7e0ff */
[----:B------:R-:W-:Y:S01]  /*1af0*/  IMAD.X R41, RZ, RZ, R41, P1 ;  /* 0x000000ffff297224 */ /* 0x000fe200008e0629 */
[----:B------:R-:W-:Y:S01]  /*1b00*/  IADD3 R26, R26, 0x8, RZ ;  /* 0x000000081a1a7810 */ /* 0x000fe20007ffe0ff */
[----:B------:R-:W-:Y:S02]  /*1b10*/  IMAD.X R5, RZ, RZ, R5, P2 ;  /* 0x000000ffff057224 */ /* 0x000fe400010e0605 */
[----:B------:R-:W-:Y:S01]  /*1b20*/  IMAD.X R7, RZ, RZ, R7, P3 ;  /* 0x000000ffff077224 */ /* 0x000fe200018e0607 */
[----:B------:R-:W-:Y:S01]  /*1b30*/  @P0 CALL.REL.NOINC `(.L_x_653) ;  /* 0x0000001000000944 */ /* 0x000fe20003c00000 */
[----:B------:R-:W-:Y:S05]  /*1b40*/  BRA `(.L_x_655) ;  /* 0xffffeb3000007947 */ /* 0x000fea000383ffff */
.L_x_653:
        /* <DEDUP_REMOVED lines=8> */
[----:B0-----:R-:W-:Y:S01]  /*1bd0*/  IMAD.MOV.U32 R3, RZ, RZ, 0x2 ;  /* 0x00000002ff037424 */ /* 0x001fe200078e00ff */
[----:B------:R-:W-:Y:S01]  /*1be0*/  F2FP.BF16.PACK_AB R24, RZ, R24 ;  /* 0x00000018ff18723e */ /* 0x000fe200000010ff */
[----:B------:R-:W-:-:S04]  /*1bf0*/  IMAD R2, R25, c[0x0][0x188], R0 ;  /* 0x0000620019027a24 */ /* 0x000fc800078e0200 */
[----:B------:R-:W-:-:S05]  /*1c00*/  IMAD.WIDE.U32 R2, R2, R3, c[0x0][0x170] ;  /* 0x00005c0002027625 */ /* 0x000fca00078e0003 */
[----:B------:R-:W-:Y:S01]  /*1c10*/  STG.E.U16 [R2.64], R24 ;  /* 0x0000001802007986 */ /* 0x000fe2000c101508 */
[----:B------:R-:W-:Y:S05]  /*1c20*/  EXIT ;  /* 0x000000000000794d */ /* 0x000fea0003800000 */
.L_x_656:
        /* <DEDUP_REMOVED lines=13> */
.L_x_1336:


//--------------------- .text._Z12mul_mat_q4_0IN3c108BFloat16ELb1EEvPKvS3_PT_iiiii --------------------------
	.section	.text._Z12mul_mat_q4_0IN3c108BFloat16ELb1EEvPKvS3_PT_iiiii,"ax",@progbits
	.sectioninfo	@"SHI_REGISTERS=72"
	.align	128
.text._Z12mul_mat_q4_0IN3c108BFloat16ELb1EEvPKvS3_PT_iiiii:
        .type           _Z12mul_mat_q4_0IN3c108BFloat16ELb1EEvPKvS3_PT_iiiii,@function
        .size           _Z12mul_mat_q4_0IN3c108BFloat16ELb1EEvPKvS3_PT_iiiii,(.L_x_1337 - _Z12mul_mat_q4_0IN3c108BFloat16ELb1EEvPKvS3_PT_iiiii)
        .other          _Z12mul_mat_q4_0IN3c108BFloat16ELb1EEvPKvS3_PT_iiiii,@"STO_CUDA_ENTRY STV_DEFAULT"
_Z12mul_mat_q4_0IN3c108BFloat16ELb1EEvPKvS3_PT_iiiii:
        /* <DEDUP_REMOVED lines=13> */
[----:B------:R-:W-:Y:S01]  /*00d0*/  IMAD.MOV.U32 R7, RZ, RZ, RZ ;  /* 0x000000ffff077224 */ /* 0x000fe200078e00ff */
[----:B------:R-:W-:Y:S01]  /*00e0*/  USHF.R.S32.HI UR5, URZ, 0x1f, UR7 ;  /* 0x0000001f3f057899 */ /* 0x000fe20008011407 */
[----:B------:R-:W2:Y:S01]  /*00f0*/  S2R R29, SR_TID.Y ;  /* 0x00000000001d7919 */ /* 0x000ea20000002200 */
[----:B------:R-:W-:Y:S01]  /*0100*/  UIADD3 UR6, UR6, -0x1, URZ ;  /* 0xffffffff06067890 */ /* 0x000fe2000fffe03f */
[----:B------:R-:W-:Y:S01]  /*0110*/  SHF.R.S32.HI R47, RZ, 0x5, R0 ;  /* 0x00000005ff2f7819 */ /* 0x000fe20000011400 */
[----:B------:R-:W-:Y:S01]  /*0120*/  ULEA.HI UR5, UR5, UR7, URZ, 0x5 ;  /* 0x0000000705057291 */ /* 0x000fe2000f8f283f */
[----:B------:R-:W-:Y:S01]  /*0130*/  IMAD.MOV.U32 R48, RZ, RZ, RZ ;  /* 0x000000ffff307224 */ /* 0x000fe200078e00ff */
[----:B------:R-:W-:-:S02]  /*0140*/  ULDC.64 UR12, c[0x0][0x160] ;  /* 0x00005800000c7ab9 */ /* 0x000fc40000000a00 */
[----:B------:R-:W-:Y:S01]  /*0150*/  USHF.R.S32.HI UR5, URZ, 0x5, UR5 ;  /* 0x000000053f057899 */ /* 0x000fe20008011405 */
[----:B0-----:R-:W-:Y:S01]  /*0160*/  SHF.R.U32.HI R3, RZ, 0x2, R32 ;  /* 0x00000002ff037819 */ /* 0x001fe20000011620 */
[C---:B------:R-:W-:Y:S01]  /*0170*/  IMAD.SHL.U32 R46, R32.reuse, 0x4, RZ ;  /* 0x00000004202e7824 */ /* 0x040fe200078e00ff */
[----:B------:R-:W-:Y:S01]  /*0180*/  LOP3.LUT R31, R32, 0x3, RZ, 0xc0, !PT ;  /* 0x00000003201f7812 */ /* 0x000fe200078ec0ff */
[----:B-12---:R-:W-:Y:S01]  /*0190*/  IMAD R2, R30, 0x4, R29 ;  /* 0x000000041e027824 */ /* 0x006fe200078e021d */
[----:B------:R-:W-:Y:S01]  /*01a0*/  LOP3.LUT R3, R3, 0x3, RZ, 0xc0, !PT ;  /* 0x0000000303037812 */ /* 0x000fe200078ec0ff */
[----:B------:R-:W-:Y:S01]  /*01b0*/  IMAD.SHL.U32 R10, R29, 0x4, RZ ;  /* 0x000000041d0a7824 */ /* 0x000fe200078e00ff */
[----:B------:R-:W-:Y:S02]  /*01c0*/  IADD3 R4, R32, 0x20, RZ ;  /* 0x0000002020047810 */ /* 0x000fe40007ffe0ff */
[----:B------:R-:W-:Y:S01]  /*01d0*/  IMNMX.U32 R2, R2, UR6, PT ;  /* 0x0000000602027c17 */ /* 0x000fe2000b800000 */
[----:B------:R-:W-:Y:S01]  /*01e0*/  IMAD R3, R30, 0x4, R3 ;  /* 0x000000041e037824 */ /* 0x000fe200078e0203 */
[----:B------:R-:W-:-:S02]  /*01f0*/  LOP3.LUT R6, R46, 0x1c, RZ, 0xc0, !PT ;  /* 0x0000001c2e067812 */ /* 0x000fc400078ec0ff */
[----:B------:R-:W-:Y:S01]  /*0200*/  IADD3 R37, R29, 0x1c, RZ ;  /* 0x0000001c1d257810 */ /* 0x000fe20007ffe0ff */
[----:B------:R-:W-:Y:S01]  /*0210*/  IMAD R5, R2, UR5, RZ ;  /* 0x0000000502057c24 */ /* 0x000fe2000f8e02ff */
[----:B------:R-:W-:Y:S01]  /*0220*/  IMNMX R2, R3, UR6, PT ;  /* 0x0000000603027c17 */ /* 0x000fe2000b800200 */
[----:B------:R-:W-:Y:S01]  /*0230*/  ULDC UR6, c[0x0][0x17c] ;  /* 0x00005f0000067ab9 */ /* 0x000fe20000000800 */
[----:B------:R-:W-:Y:S02]  /*0240*/  IADD3 R38, R29, 0x18, RZ ;  /* 0x000000181d267810 */ /* 0x000fe40007ffe0ff */
[-C--:B------:R-:W-:Y:S01]  /*0250*/  LEA.HI R3, R32, R5.reuse, RZ, 0x1d ;  /* 0x0000000520037211 */ /* 0x080fe200078fe8ff */
[----:B------:R-:W-:Y:S01]  /*0260*/  IMAD R31, R2, UR5, R31 ;  /* 0x00000005021f7c24 */ /* 0x000fe2000f8e021f */
[----:B------:R-:W-:Y:S01]  /*0270*/  ULOP3.LUT UR5, URZ, UR4, URZ, 0x33, !UPT ;  /* 0x000000043f057292 */ /* 0x000fe2000f8e333f */
[----:B------:R-:W-:Y:S01]  /*0280*/  LEA.HI R9, R4, R5, RZ, 0x1d ;  /* 0x0000000504097211 */ /* 0x000fe200078fe8ff */
[----:B------:R-:W-:Y:S01]  /*0290*/  IMAD R2, R47, UR4, RZ ;  /* 0x000000042f027c24 */ /* 0x000fe2000f8e02ff */
[----:B------:R-:W-:Y:S01]  /*02a0*/  IADD3 R39, R29, 0x14, RZ ;  /* 0x000000141d277810 */ /* 0x000fe20007ffe0ff */
[----:B------:R-:W-:Y:S01]  /*02b0*/  IMAD.WIDE R4, R3, 0x24, R6 ;  /* 0x0000002403047825 */ /* 0x000fe200078e0206 */
[----:B------:R-:W-:Y:S01]  /*02c0*/  UIADD3 UR5, UR5, UR6, URZ ;  /* 0x0000000605057290 */ /* 0x000fe2000fffe03f */
[----:B------:R-:W-:-:S02]  /*02d0*/  SHF.R.S32.HI R3, RZ, 0x1f, R32 ;  /* 0x0000001fff037819 */ /* 0x000fc40000011420 */
[----:B------:R-:W-:Y:S01]  /*02e0*/  IMAD.WIDE R6, R9, 0x24, R6 ;  /* 0x0000002409067825 */ /* 0x000fe200078e0206 */
[----:B------:R-:W-:Y:S02]  /*02f0*/  IADD3 R42, R29, 0x8, RZ ;  /* 0x000000081d2a7810 */ /* 0x000fe40007ffe0ff */
[-C--:B------:R-:W-:Y:S02]  /*0300*/  LEA.HI R8, R3, R32.reuse, RZ, 0x2 ;  /* 0x0000002003087211 */ /* 0x080fe400078f10ff */
[C---:B------:R-:W-:Y:S02]  /*0310*/  IADD3 R41, R29.reuse, 0xc, RZ ;  /* 0x0000000c1d297810 */ /* 0x040fe40007ffe0ff */
[----:B------:R-:W-:Y:S02]  /*0320*/  IADD3 R40, R29, 0x10, RZ ;  /* 0x000000101d287810 */ /* 0x000fe40007ffe0ff */
[----:B------:R-:W-:Y:S02]  /*0330*/  LEA.HI R9, R3, R32, RZ, 0x3 ;  /* 0x0000002003097211 */ /* 0x000fe400078f18ff */
[----:B------:R-:W-:-:S02]  /*0340*/  IMNMX R37, R37, UR5, PT ;  /* 0x0000000525257c17 */ /* 0x000fc4000b800200 */
[----:B------:R-:W-:Y:S02]  /*0350*/  IADD3 R43, R29, 0x4, RZ ;  /* 0x000000041d2b7810 */ /* 0x000fe40007ffe0ff */
[----:B------:R-:W-:Y:S02]  /*0360*/  IMNMX R38, R38, UR5, PT ;  /* 0x0000000526267c17 */ /* 0x000fe4000b800200 */
[----:B------:R-:W-:Y:S02]  /*0370*/  IMNMX R39, R39, UR5, PT ;  /* 0x0000000527277c17 */ /* 0x000fe4000b800200 */
[----:B------:R-:W-:Y:S01]  /*0380*/  SHF.R.S32.HI R45, RZ, 0x2, R8 ;  /* 0x00000002ff2d7819 */ /* 0x000fe20000011408 */
[C---:B------:R-:W-:Y:S01]  /*0390*/  IMAD R19, R47.reuse, R38, RZ ;  /* 0x000000262f137224 */ /* 0x040fe200078e02ff */
        /* <DEDUP_REMOVED lines=8> */
[----:B------:R-:W-:Y:S01]  /*0420*/  LOP3.LUT R3, R8, 0xfffffffc, RZ, 0xc0, !PT ;  /* 0xfffffffc08037812 */ /* 0x000fe200078ec0ff */
[----:B------:R-:W-:Y:S01]  /*0430*/  IMAD R8, R47, R37, RZ ;  /* 0x000000252f087224 */ /* 0x000fe200078e02ff */
[----:B------:R-:W-:Y:S01]  /*0440*/  LEA.HI.SX32 R10, R9, R10, 0x1d ;  /* 0x0000000a090a7211 */ /* 0x000fe200078feaff */
[----:B------:R-:W-:Y:S01]  /*0450*/  IMAD R16, R47, R44, RZ ;  /* 0x0000002c2f107224 */ /* 0x000fe200078e02ff */
[----:B------:R-:W-:Y:S01]  /*0460*/  IMNMX R43, R43, UR5, PT ;  /* 0x000000052b2b7c17 */ /* 0x000fe2000b800200 */
[C---:B------:R-:W-:Y:S01]  /*0470*/  IMAD R11, R47.reuse, R40, RZ ;  /* 0x000000282f0b7224 */ /* 0x040fe200078e02ff */
[----:B------:R-:W-:Y:S01]  /*0480*/  SHF.R.S32.HI R0, RZ, 0x1f, R2 ;  /* 0x0000001fff007819 */ /* 0x000fe20000011402 */
[----:B------:R-:W-:Y:S01]  /*0490*/  IMAD.IADD R52, R32, 0x1, -R3 ;  /* 0x0000000120347824 */ /* 0x000fe200078e0a03 */
[----:B------:R-:W-:Y:S01]  /*04a0*/  IADD3 R15, P0, R2, R45, RZ ;  /* 0x0000002d020f7210 */ /* 0x000fe20007f1e0ff */
[----:B------:R-:W-:Y:S01]  /*04b0*/  IMAD R17, R47, R43, RZ ;  /* 0x0000002b2f117224 */ /* 0x000fe200078e02ff */
[----:B------:R-:W-:Y:S01]  /*04c0*/  IADD3 R18, R10, 0x10, RZ ;  /* 0x000000100a127810 */ /* 0x000fe20007ffe0ff */
[----:B------:R-:W-:Y:S01]  /*04d0*/  IMAD.WIDE R52, R52, 0x4, RZ ;  /* 0x0000000434347825 */ /* 0x000fe200078e02ff */
[----:B------:R-:W-:-:S02]  /*04e0*/  LOP3.LUT R9, R9, 0xfffffff8, RZ, 0xc0, !PT ;  /* 0xfffffff809097812 */ /* 0x000fc400078ec0ff */
[----:B------:R-:W-:Y:S01]  /*04f0*/  IMNMX R36, R10, UR5, PT ;  /* 0x000000050a247c17 */ /* 0x000fe2000b800200 */
[--C-:B------:R-:W-:Y:S01]  /*0500*/  IMAD R44, R44, 0x21, R32.reuse ;  /* 0x000000212c2c7824 */ /* 0x100fe200078e0220 */
[----:B------:R-:W-:Y:S01]  /*0510*/  LEA.HI.X.SX32 R20, R45, R0, 0x1, P0 ;  /* 0x000000002d147211 */ /* 0x000fe200000f0eff */
[----:B------:R-:W-:Y:S01]  /*0520*/  IMAD.IADD R3, R32, 0x1, -R9 ;  /* 0x0000000120037824 */ /* 0x000fe200078e0a09 */
[-C--:B------:R-:W-:Y:S01]  /*0530*/  IADD3 R67, P6, R8, R15.reuse, RZ ;  /* 0x0000000f08437210 */ /* 0x080fe20007fde0ff */
[--C-:B------:R-:W-:Y:S01]  /*0540*/  IMAD R43, R43, 0x21, R32.reuse ;  /* 0x000000212b2b7824 */ /* 0x100fe200078e0220 */
[-C--:B------:R-:W-:Y:S01]  /*0550*/  IADD3 R65, P5, R19, R15.reuse, RZ ;  /* 0x0000000f13417210 */ /* 0x080fe20007fbe0ff */
[----:B------:R-:W-:Y:S01]  /*0560*/  IMAD R42, R42, 0x21, R32 ;  /* 0x000000212a2a7824 */ /* 0x000fe200078e0220 */
[----:B------:R-:W-:Y:S01]  /*0570*/  IMNMX R18, R18, UR5, PT ;  /* 0x0000000512127c17 */ /* 0x000fe2000b800200 */
[----:B------:R-:W-:Y:S01]  /*0580*/  IMAD.WIDE.U32 R66, R67, 0x12, R52 ;  /* 0x0000001243427825 */ /* 0x000fe200078e0034 */
[-C--:B------:R-:W-:Y:S01]  /*0590*/  IADD3 R63, P4, R14, R15.reuse, RZ ;  /* 0x0000000f0e3f7210 */ /* 0x080fe20007f9e0ff */
[----:B------:R-:W-:Y:S01]  /*05a0*/  UMOV UR5, 0x4 ;  /* 0x0000000400057882 */ /* 0x000fe20000000000 */
[----:B------:R-:W-:Y:S01]  /*05b0*/  SHF.R.S32.HI R21, RZ, 0x1f, R36 ;  /* 0x0000001fff157819 */ /* 0x000fe20000011424 */
[----:B------:R-:W-:Y:S01]  /*05c0*/  IMAD.WIDE.U32 R64, R65, 0x12, R52 ;  /* 0x0000001241407825 */ /* 0x000fe200078e0034 */
[----:B------:R-:W-:-:S02]  /*05d0*/  IADD3 R61, P3, R11, R15, RZ ;  /* 0x0000000f0b3d7210 */ /* 0x000fc40007f7e0ff */
[-C--:B------:R-:W-:Y:S01]  /*05e0*/  IADD3 R59, P2, R12, R15.reuse, RZ ;  /* 0x0000000f0c3b7210 */ /* 0x080fe20007f5e0ff */
[--C-:B------:R-:W-:Y:S01]  /*05f0*/  IMAD.WIDE.U32 R62, R63, 0x12, R52.reuse ;  /* 0x000000123f3e7825 */ /* 0x100fe200078e0034 */
[-C--:B------:R-:W-:Y:S02]  /*0600*/  IADD3 R57, P1, R13, R15.reuse, RZ ;  /* 0x0000000f0d397210 */ /* 0x080fe40007f3e0ff */
[-C--:B------:R-:W-:Y:S01]  /*0610*/  IADD3 R55, P0, R16, R15.reuse, RZ ;  /* 0x0000000f10377210 */ /* 0x080fe20007f1e0ff */
[--C-:B------:R-:W-:Y:S01]  /*0620*/  IMAD.WIDE.U32 R60, R61, 0x12, R52.reuse ;  /* 0x000000123d3c7825 */ /* 0x100fe200078e0034 */
[-C--:B------:R-:W-:Y:S02]  /*0630*/  LEA.HI.X.SX32 R8, R8, R20.reuse, 0x1, P6 ;  /* 0x0000001408087211 */ /* 0x080fe400030f0eff */
[----:B------:R-:W-:Y:S01]  /*0640*/  IADD3 R15, P6, R17, R15, RZ ;  /* 0x0000000f110f7210 */ /* 0x000fe20007fde0ff */
[----:B------:R-:W-:Y:S01]  /*0650*/  IMAD.WIDE.U32 R58, R59, 0x12, R52 ;  /* 0x000000123b3a7825 */ /* 0x000fe200078e0034 */
[----:B------:R-:W-:-:S02]  /*0660*/  LEA.HI.X.SX32 R9, R19, R20, 0x1, P5 ;  /* 0x0000001413097211 */ /* 0x000fc400028f0eff */
[----:B------:R-:W-:Y:S01]  /*0670*/  LEA.HI.X.SX32 R10, R14, R20, 0x1, P4 ;  /* 0x000000140e0a7211 */ /* 0x000fe200020f0eff */
[----:B------:R-:W-:Y:S01]  /*0680*/  IMAD.WIDE.U32 R56, R57, 0x12, R52 ;  /* 0x0000001239387825 */ /* 0x000fe200078e0034 */
[----:B------:R-:W-:Y:S02]  /*0690*/  SHF.R.S32.HI R19, RZ, 0x1f, R18 ;  /* 0x0000001fff137819 */ /* 0x000fe40000011412 */
[----:B------:R-:W-:Y:S01]  /*06a0*/  LEA.HI R14, R21, R36, RZ, 0x2 ;  /* 0x00000024150e7211 */ /* 0x000fe200078f10ff */
[--C-:B------:R-:W-:Y:S01]  /*06b0*/  IMAD.WIDE.U32 R54, R55, 0x12, R52.reuse ;  /* 0x0000001237367825 */ /* 0x100fe200078e0034 */
[-C--:B------:R-:W-:Y:S02]  /*06c0*/  LEA.HI.X.SX32 R12, R12, R20.reuse, 0x1, P2 ;  /* 0x000000140c0c7211 */ /* 0x080fe400010f0eff */
[-C--:B------:R-:W-:Y:S01]  /*06d0*/  LEA.HI.X.SX32 R11, R11, R20.reuse, 0x1, P3 ;  /* 0x000000140b0b7211 */ /* 0x080fe200018f0eff */
[----:B------:R-:W-:Y:S01]  /*06e0*/  IMAD.WIDE.U32 R52, R15, 0x12, R52 ;  /* 0x000000120f347825 */ /* 0x000fe200078e0034 */
[----:B------:R-:W-:-:S02]  /*06f0*/  LEA.HI.X.SX32 R13, R13, R20, 0x1, P1 ;  /* 0x000000140d0d7211 */ /* 0x000fc400008f0eff */
[-C--:B------:R-:W-:Y:S01]  /*0700*/  LEA.HI.X.SX32 R16, R16, R20.reuse, 0x1, P0 ;  /* 0x0000001410107211 */ /* 0x080fe200000f0eff */
[----:B------:R-:W-:Y:S01]  /*0710*/  IMAD R9, R9, 0x12, RZ ;  /* 0x0000001209097824 */ /* 0x000fe200078e02ff */
[----:B------:R-:W-:Y:S01]  /*0720*/  LEA.HI.X.SX32 R17, R17, R20, 0x1, P6 ;  /* 0x0000001411117211 */ /* 0x000fe200030f0eff */
[----:B------:R-:W-:Y:S01]  /*0730*/  IMAD R11, R11, 0x12, RZ ;  /* 0x000000120b0b7824 */ /* 0x000fe200078e02ff */
[----:B------:R-:W-:Y:S01]  /*0740*/  IADD3 R28, P2, R6, c[0x0][0x168], RZ ;  /* 0x00005a00061c7a10 */ /* 0x000fe20007f5e0ff */
[----:B------:R-:W-:Y:S01]  /*0750*/  IMAD R13, R13, 0x12, RZ ;  /* 0x000000120d0d7824 */ /* 0x000fe200078e02ff */
[-C--:B------:R-:W-:Y:S01]  /*0760*/  IADD3 R2, P0, R2, R3.reuse, RZ ;  /* 0x0000000302027210 */ /* 0x080fe20007f1e0ff */
[----:B------:R-:W-:Y:S01]  /*0770*/  IMAD R21, R12, 0x12, RZ ;  /* 0x000000120c157824 */ /* 0x000fe200078e02ff */
[-C--:B------:R-:W-:Y:S01]  /*0780*/  LEA.HI R20, R19, R18.reuse, RZ, 0x2 ;  /* 0x0000001213147211 */ /* 0x080fe200078f10ff */
[----:B------:R-:W-:Y:S01]  /*0790*/  IMAD R19, R47, R18, RZ ;  /* 0x000000122f137224 */ /* 0x000fe200078e02ff */
[-C--:B------:R-:W-:Y:S01]  /*07a0*/  LEA.HI R15, R14, R3.reuse, RZ, 0x1e ;  /* 0x000000030e0f7211 */ /* 0x080fe200078ff0ff */
[----:B------:R-:W-:Y:S01]  /*07b0*/  IMAD R23, R16, 0x12, RZ ;  /* 0x0000001210177824 */ /* 0x000fe200078e02ff */
[----:B------:R-:W-:Y:S01]  /*07c0*/  IADD3 R28, P3, R28, 0x4, RZ ;  /* 0x000000041c1c7810 */ /* 0x000fe20007f7e0ff */
[----:B------:R-:W-:Y:S01]  /*07d0*/  IMAD R17, R17, 0x12, RZ ;  /* 0x0000001211117824 */ /* 0x000fe200078e02ff */
[----:B------:R-:W-:Y:S01]  /*07e0*/  LEA.HI.X.SX32 R22, R3, R0, 0x1, P0 ;  /* 0x0000000003167211 */ /* 0x000fe200000f0eff */
[--C-:B------:R-:W-:Y:S01]  /*07f0*/  IMAD R41, R41, 0x21, R32.reuse ;  /* 0x0000002129297824 */ /* 0x100fe200078e0220 */
[----:B------:R-:W-:Y:S01]  /*0800*/  LEA.HI R35, R20, R3, RZ, 0x1e ;  /* 0x0000000314237211 */ /* 0x000fe200078ff0ff */
[----:B------:R-:W-:Y:S01]  /*0810*/  IMAD R3, R47, R36, RZ ;  /* 0x000000242f037224 */ /* 0x000fe200078e02ff */
[----:B------:R-:W-:Y:S01]  /*0820*/  IADD3 R14, P0, R4, c[0x0][0x168], RZ ;  /* 0x00005a00040e7a10 */ /* 0x000fe20007f1e0ff */
[----:B------:R-:W-:Y:S01]  /*0830*/  IMAD R36, R36, 0x8, R15 ;  /* 0x0000000824247824 */ /* 0x000fe200078e020f */
[----:B------:R-:W-:Y:S01]  /*0840*/  IADD3.X R15, RZ, c[0x0][0x16c], R7, P3, P2 ;  /* 0x00005b00ff0f7a10 */ /* 0x000fe20001fe4407 */
[----:B------:R-:W-:Y:S01]  /*0850*/  IMAD.SHL.U32 R7, R29, 0x20, RZ ;  /* 0x000000201d077824 */ /* 0x000fe200078e00ff */
[-C--:B------:R-:W-:Y:S01]  /*0860*/  IADD3 R0, P4, R3, R2.reuse, RZ ;  /* 0x0000000203007210 */ /* 0x080fe20007f9e0ff */
[--C-:B------:R-:W-:Y:S01]  /*0870*/  IMAD R40, R40, 0x21, R32.reuse ;  /* 0x0000002128287824 */ /* 0x100fe200078e0220 */
[----:B------:R-:W-:Y:S01]  /*0880*/  IADD3 R2, P5, R19, R2, RZ ;  /* 0x0000000213027210 */ /* 0x000fe20007fbe0ff */
[--C-:B------:R-:W-:Y:S01]  /*0890*/  IMAD R38, R38, 0x21, R32.reuse ;  /* 0x0000002126267824 */ /* 0x100fe200078e0220 */
[--C-:B------:R-:W-:Y:S01]  /*08a0*/  LOP3.LUT R34, R7, 0xffffffe0, R32.reuse, 0xe2, !PT ;  /* 0xffffffe007227812 */ /* 0x100fe200078ee220 */
[----:B------:R-:W-:Y:S01]  /*08b0*/  IMAD R7, R8, 0x12, RZ ;  /* 0x0000001208077824 */ /* 0x000fe200078e02ff */
[-C--:B------:R-:W-:Y:S01]  /*08c0*/  LEA.HI.X.SX32 R4, R19, R22.reuse, 0x1, P5 ;  /* 0x0000001613047211 */ /* 0x080fe200028f0eff */
[----:B------:R-:W-:Y:S01]  /*08d0*/  IMAD R19, R10, 0x12, RZ ;  /* 0x000000120a137824 */ /* 0x000fe200078e02ff */
[----:B------:R-:W-:Y:S01]  /*08e0*/  IADD3 R14, P1, R14, 0x4, RZ ;  /* 0x000000040e0e7810 */ /* 0x000fe20007f3e0ff */
[----:B------:R-:W-:Y:S01]  /*08f0*/  IMAD.IADD R6, R67, 0x1, R7 ;  /* 0x0000000143067824 */ /* 0x000fe200078e0207 */
[----:B------:R-:W-:Y:S01]  /*0900*/  LEA.HI.X.SX32 R3, R3, R22, 0x1, P4 ;  /* 0x0000001603037211 */ /* 0x000fe200020f0eff */
[----:B------:R-:W-:Y:S01]  /*0910*/  IMAD.IADD R7, R65, 0x1, R9 ;  /* 0x0000000141077824 */ /* 0x000fe200078e0209 */
[----:B------:R-:W-:Y:S01]  /*0920*/  IADD3.X R5, RZ, c[0x0][0x16c], R5, P1, P0 ;  /* 0x00005b00ff057a10 */ /* 0x000fe20000fe0405 */
[----:B------:R-:W-:Y:S01]  /*0930*/  IMAD.IADD R9, R61, 0x1, R11 ;  /* 0x000000013d097824 */ /* 0x000fe200078e020b */
[----:B------:R-:W-:Y:S01]  /*0940*/  LEA R33, R29, 0x14a0, 0x7 ;  /* 0x000014a01d217811 */ /* 0x000fe200078e38ff */
[----:B------:R-:W-:Y:S01]  /*0950*/  IMAD R37, R37, 0x21, R32 ;  /* 0x0000002125257824 */ /* 0x000fe200078e0220 */
[----:B------:R-:W-:Y:S01]  /*0960*/  LOP3.LUT R46, R46, 0x3c, RZ, 0xc0, !PT ;  /* 0x0000003c2e2e7812 */ /* 0x000fe200078ec0ff */
[----:B------:R-:W-:-:S02]  /*0970*/  IMAD R45, R32, 0x8, R45 ;  /* 0x00000008202d7824 */ /* 0x000fc400078e022d */
[----:B------:R-:W-:Y:S02]  /*0980*/  IMAD.IADD R11, R57, 0x1, R13 ;  /* 0x00000001390b7824 */ /* 0x000fe400078e020d */
[----:B------:R-:W-:Y:S02]  /*0990*/  IMAD R35, R18, 0x8, R35 ;  /* 0x0000000812237824 */ /* 0x000fe400078e0223 */
[----:B------:R-:W-:Y:S02]  /*09a0*/  IMAD R32, R32, 0x84, RZ ;  /* 0x0000008420207824 */ /* 0x000fe400078e02ff */
[----:B------:R-:W-:Y:S02]  /*09b0*/  IMAD.IADD R8, R63, 0x1, R19 ;  /* 0x000000013f087824 */ /* 0x000fe400078e0213 */
[----:B------:R-:W-:Y:S02]  /*09c0*/  IMAD.IADD R10, R59, 0x1, R21 ;  /* 0x000000013b0a7824 */ /* 0x000fe400078e0215 */
[----:B------:R-:W-:-:S02]  /*09d0*/  IMAD.IADD R12, R55, 0x1, R23 ;  /* 0x00000001370c7824 */ /* 0x000fc400078e0217 */
[----:B------:R-:W-:Y:S02]  /*09e0*/  IMAD.IADD R13, R53, 0x1, R17 ;  /* 0x00000001350d7824 */ /* 0x000fe400078e0211 */
.L_x_659:
[----:B------:R-:W-:-:S04]  /*09f0*/  IADD3 R24, P0, R54, UR12, RZ ;  /* 0x0000000c36187c10 */ /* 0x000fc8000ff1e0ff */
[----:B------:R-:W-:Y:S02]  /*0a00*/  IADD3.X R25, R12, UR13, RZ, P0, !PT ;  /* 0x0000000d0c197c10 */ /* 0x000fe400087fe4ff */
[----:B0-----:R-:W-:-:S03]  /*0a10*/  IADD3 R22, P0, R52, UR12, RZ ;  /* 0x0000000c34167c10 */ /* 0x001fc6000ff1e0ff */
[----:B------:R0:W2:Y:S01]  /*0a20*/  LDG.E.U16.CONSTANT R17, [R24.64+0x2] ;  /* 0x0000020a18117981 */ /* 0x0000a2000c1e9500 */
[----:B------:R-:W-:-:S03]  /*0a30*/  IADD3.X R23, R13, UR13, RZ, P0, !PT ;  /* 0x0000000d0d177c10 */ /* 0x000fc600087fe4ff */
[----:B------:R0:W2:Y:S01]  /*0a40*/  LDG.E.U16.CONSTANT R16, [R24.64+0x4] ;  /* 0x0000040a18107981 */ /* 0x0000a2000c1e9500 */
[----:B------:R-:W-:-:S03]  /*0a50*/  IADD3 R68, P1, R58, UR12, RZ ;  /* 0x0000000c3a447c10 */ /* 0x000fc6000ff3e0ff */
[----:B------:R1:W3:Y:S01]  /*0a60*/  LDG.E.U16.CONSTANT R21, [R22.64+0x2] ;  /* 0x0000020a16157981 */ /* 0x0002e2000c1e9500 */
[----:B------:R-:W-:-:S03]  /*0a70*/  IADD3 R26, P0, R56, UR12, RZ ;  /* 0x0000000c381a7c10 */ /* 0x000fc6000ff1e0ff */
[----:B------:R1:W3:Y:S01]  /*0a80*/  LDG.E.U16.CONSTANT R50, [R22.64+0x4] ;  /* 0x0000040a16327981 */ /* 0x0002e2000c1e9500 */
[----:B------:R-:W-:Y:S02]  /*0a90*/  IADD3.X R69, R10, UR13, RZ, P1, !PT ;  /* 0x0000000d0a457c10 */ /* 0x000fe40008ffe4ff */
[----:B------:R-:W-:-:S03]  /*0aa0*/  IADD3.X R27, R11, UR13, RZ, P0, !PT ;  /* 0x0000000d0b1b7c10 */ /* 0x000fc600087fe4ff */
[----:B------:R4:W5:Y:S04]  /*0ab0*/  LDG.E.U16.CONSTANT R49, [R68.64+0x2] ;  /* 0x0000020a44317981 */ /* 0x000968000c1e9500 */
[----:B------:R1:W5:Y:S04]  /*0ac0*/  LDG.E.U16.CONSTANT R18, [R26.64+0x2] ;  /* 0x0000020a1a127981 */ /* 0x000368000c1e9500 */
[----:B------:R1:W5:Y:S04]  /*0ad0*/  LDG.E.U16.CONSTANT R19, [R26.64+0x4] ;  /* 0x0000040a1a137981 */ /* 0x000368000c1e9500 */
[----:B----4-:R2:W5:Y:S01]  /*0ae0*/  LDG.E.U16.CONSTANT R68, [R68.64+0x4] ;  /* 0x0000040a44447981 */ /* 0x010562000c1e9500 */
[----:B0-----:R-:W-:-:S04]  /*0af0*/  IADD3 R24, P0, R60, UR12, RZ ;  /* 0x0000000c3c187c10 */ /* 0x001fc8000ff1e0ff */
[----:B------:R-:W-:Y:S02]  /*0b00*/  IADD3.X R25, R9, UR13, RZ, P0, !PT ;  /* 0x0000000d09197c10 */ /* 0x000fe400087fe4ff */
[----:B-1----:R-:W-:-:S03]  /*0b10*/  IADD3 R22, P0, R62, UR12, RZ ;  /* 0x0000000c3e167c10 */ /* 0x002fc6000ff1e0ff */
[----:B------:R0:W4:Y:S01]  /*0b20*/  LDG.E.U16.CONSTANT R27, [R24.64+0x2] ;  /* 0x0000020a181b7981 */ /* 0x000122000c1e9500 */
[----:B------:R-:W-:-:S03]  /*0b30*/  IADD3.X R23, R8, UR13, RZ, P0, !PT ;  /* 0x0000000d08177c10 */ /* 0x000fc600087fe4ff */
[----:B------:R0:W4:Y:S04]  /*0b40*/  LDG.E.U16.CONSTANT R20, [R24.64+0x4] ;  /* 0x0000040a18147981 */ /* 0x000128000c1e9500 */
[----:B------:R1:W4:Y:S04]  /*0b50*/  LDG.E.U16.CONSTANT R26, [R22.64+0x4] ;  /* 0x0000040a161a7981 */ /* 0x000328000c1e9500 */
[----:B0-----:R1:W4:Y:S01]  /*0b60*/  LDG.E.U16.CONSTANT R25, [R22.64+0x2] ;  /* 0x0000020a16197981 */ /* 0x001322000c1e9500 */
[----:B--2---:R-:W-:Y:S02]  /*0b70*/  PRMT R69, R17, 0x5410, R16 ;  /* 0x0000541011457816 */ /* 0x004fe40000000010 */
[----:B------:R-:W-:-:S03]  /*0b80*/  IADD3 R16, P0, R64, UR12, RZ ;  /* 0x0000000c40107c10 */ /* 0x000fc6000ff1e0ff */
[----:B------:R3:W-:Y:S01]  /*0b90*/  STS [R44.X4], R69 ;  /* 0x000000452c007388 */ /* 0x0007e20000004800 */
[----:B------:R-:W-:-:S05]  /*0ba0*/  IADD3.X R17, R7, UR13, RZ, P0, !PT ;  /* 0x0000000d07117c10 */ /* 0x000fca00087fe4ff */
[----:B-1----:R0:W2:Y:S01]  /*0bb0*/  LDG.E.U16.CONSTANT R23, [R16.64+0x2] ;  /* 0x0000020a10177981 */ /* 0x0020a2000c1e9500 */
[----:B---3--:R-:W-:-:S03]  /*0bc0*/  PRMT R69, R21, 0x5410, R50 ;  /* 0x0000541015457816 */ /* 0x008fc60000000032 */
[----:B------:R0:W2:Y:S01]  /*0bd0*/  LDG.E.U16.CONSTANT R24, [R16.64+0x4] ;  /* 0x0000040a10187981 */ /* 0x0000a2000c1e9500 */
[----:B------:R-:W-:-:S04]  /*0be0*/  IADD3 R50, P0, R66, UR12, RZ ;  /* 0x0000000c42327c10 */ /* 0x000fc8000ff1e0ff */
[----:B------:R-:W-:Y:S01]  /*0bf0*/  IADD3.X R51, R6, UR13, RZ, P0, !PT ;  /* 0x0000000d06337c10 */ /* 0x000fe200087fe4ff */
[----:B0-----:R-:W-:-:S04]  /*0c00*/  IMAD.U32 R16, RZ, RZ, UR12 ;  /* 0x0000000cff107e24 */ /* 0x001fc8000f8e00ff */
[----:B------:R0:W3:Y:S01]  /*0c10*/  LDG.E.U16.CONSTANT R21, [R50.64+0x2] ;  /* 0x0000020a32157981 */ /* 0x0000e2000c1e9500 */
[----:B------:R-:W-:Y:S01]  /*0c20*/  IMAD.U32 R17, RZ, RZ, UR13 ;  /* 0x0000000dff117e24 */ /* 0x000fe2000f8e00ff */
[----:B-----5:R-:W-:Y:S02]  /*0c30*/  PRMT R68, R49, 0x5410, R68 ;  /* 0x0000541031447816 */ /* 0x020fe40000000044 */
[----:B------:R0:W3:Y:S01]  /*0c40*/  LDG.E.U16.CONSTANT R22, [R50.64+0x4] ;  /* 0x0000040a32167981 */ /* 0x0000e2000c1e9500 */
[----:B------:R-:W-:Y:S01]  /*0c50*/  IMAD R49, R3, 0x12, RZ ;  /* 0x0000001203317824 */ /* 0x000fe200078e02ff */
[----:B0-----:R-:W-:Y:S01]  /*0c60*/  PRMT R51, R18, 0x5410, R19 ;  /* 0x0000541012337816 */ /* 0x001fe20000000013 */
[----:B------:R-:W-:-:S04]  /*0c70*/  IMAD.WIDE.U32 R18, R0, 0x12, R16 ;  /* 0x0000001200127825 */ /* 0x000fc800078e0010 */
[----:B------:R-:W-:Y:S02]  /*0c80*/  IMAD.IADD R19, R19, 0x1, R49 ;  /* 0x0000000113137824 */ /* 0x000fe400078e0231 */
[----:B------:R-:W-:-:S03]  /*0c90*/  IMAD.WIDE.U32 R16, R2, 0x12, R16 ;  /* 0x0000001202107825 */ /* 0x000fc600078e0010 */
[----:B------:R-:W5:Y:S01]  /*0ca0*/  LDG.E.U16.CONSTANT R18, [R18.64] ;  /* 0x0000000a12127981 */ /* 0x000f62000c1e9500 */
[----:B------:R-:W-:-:S04]  /*0cb0*/  IMAD R49, R4, 0x12, RZ ;  /* 0x0000001204317824 */ /* 0x000fc800078e02ff */
[----:B------:R-:W-:-:S05]  /*0cc0*/  IMAD.IADD R17, R17, 0x1, R49 ;  /* 0x0000000111117824 */ /* 0x000fca00078e0231 */
[----:B------:R5:W5:Y:S01]  /*0cd0*/  LDG.E.U16.CONSTANT R16, [R16.64] ;  /* 0x0000000a10107981 */ /* 0x000b62000c1e9500 */
[----:B----4-:R-:W-:Y:S02]  /*0ce0*/  PRMT R27, R27, 0x5410, R20 ;  /* 0x000054101b1b7816 */ /* 0x010fe40000000014 */
[----:B------:R-:W-:Y:S01]  /*0cf0*/  PRMT R26, R25, 0x5410, R26 ;  /* 0x00005410191a7816 */ /* 0x000fe2000000001a */
[----:B------:R0:W-:Y:S04]  /*0d00*/  STS [R43.X4], R69 ;  /* 0x000000452b007388 */ /* 0x0001e80000004800 */
[----:B------:R0:W-:Y:S04]  /*0d10*/  STS [R42.X4], R51 ;  /* 0x000000332a007388 */ /* 0x0001e80000004800 */
[----:B------:R0:W-:Y:S04]  /*0d20*/  STS [R41.X4], R68 ;  /* 0x0000004429007388 */ /* 0x0001e80000004800 */
[----:B------:R0:W-:Y:S01]  /*0d30*/  STS [R40.X4], R27 ;  /* 0x0000001b28007388 */ /* 0x0001e20000004800 */
[----:B------:R-:W-:-:S03]  /*0d40*/  UIADD3 UR7, UR5, -0x4, URZ ;  /* 0xfffffffc05077890 */ /* 0x000fc6000fffe03f */
[----:B------:R0:W-:Y:S03]  /*0d50*/  STS [R39.X4], R26 ;  /* 0x0000001a27007388 */ /* 0x0001e60000004800 */
[C---:B------:R-:W-:Y:S01]  /*0d60*/  ISETP.LE.AND P0, PT, R47.reuse, UR7, PT ;  /* 0x000000072f007c0c */ /* 0x040fe2000bf03270 */
[----:B------:R-:W-:Y:S02]  /*0d70*/  UIADD3 UR8, UR5, 0x4, URZ ;  /* 0x0000000405087890 */ /* 0x000fe4000fffe03f */
[----:B------:R-:W-:Y:S02]  /*0d80*/  UIADD3 UR6, UR5, 0x8, URZ ;  /* 0x0000000805067890 */ /* 0x000fe4000fffe03f */
[----:B------:R-:W-:Y:S02]  /*0d90*/  UIADD3 UR12, UP0, UR12, 0x90, URZ ;  /* 0x000000900c0c7890 */ /* 0x000fe4000ff1e03f */
[----:B------:R-:W-:-:S02]  /*0da0*/  ISETP.LE.AND P1, PT, R47, UR8, PT ;  /* 0x000000082f007c0c */ /* 0x000fc4000bf23270 */
[----:B--2---:R-:W-:-:S05]  /*0db0*/  PRMT R23, R23, 0x5410, R24 ;  /* 0x0000541017177816 */ /* 0x004fca0000000018 */
[----:B------:R0:W-:Y:S01]  /*0dc0*/  STS [R38.X4], R23 ;  /* 0x0000001726007388 */ /* 0x0001e20000004800 */
[----:B---3--:R-:W-:-:S05]  /*0dd0*/  PRMT R22, R21, 0x5410, R22 ;  /* 0x0000541015167816 */ /* 0x008fca0000000016 */
[----:B------:R0:W-:Y:S01]  /*0de0*/  STS [R37.X4], R22 ;  /* 0x0000001625007388 */ /* 0x0001e20000004800 */
[----:B-----5:R-:W-:-:S05]  /*0df0*/  HADD2.F32 R17, -RZ, R18.H0_H0 ;  /* 0x20000012ff117230 */ /* 0x020fca0000004100 */
[----:B------:R0:W-:Y:S01]  /*0e00*/  STS [R36.X4+0x1080], R17 ;  /* 0x0010801124007388 */ /* 0x0001e20000004800 */
[----:B------:R-:W-:-:S05]  /*0e10*/  HADD2.F32 R16, -RZ, R16.H0_H0 ;  /* 0x20000010ff107230 */ /* 0x000fca0000004100 */
[----:B------:R0:W-:Y:S01]  /*0e20*/  STS [R35.X4+0x1080], R16 ;  /* 0x0010801023007388 */ /* 0x0001e20000004800 */
[----:B------:R-:W-:Y:S05]  /*0e30*/  @P0 BRA `(.L_x_658) ;  /* 0x0000120000000947 */ /* 0x000fea0003800000 */
[----:B------:R-:W-:Y:S02]  /*0e40*/  IMAD.MOV.U32 R50, RZ, RZ, 0x24 ;  /* 0x00000024ff327424 */ /* 0x000fe400078e00ff */
[----:B0-----:R-:W-:Y:S02]  /*0e50*/  IMAD.MOV.U32 R17, RZ, RZ, R5 ;  /* 0x000000ffff117224 */ /* 0x001fe400078e0005 */
        /* <DEDUP_REMOVED lines=21> */
[----:B------:R-:W-:-:S05]  /*0fb0*/  LOP3.LUT R16, R51, 0xf0f0f0f, RZ, 0xc0, !PT ;  /* 0x0f0f0f0f33107812 */ /* 0x000fca00078ec0ff */
[----:B------:R-:W-:Y:S01]  /*0fc0*/  IDP.4A.S8.S8 R17, R16, R25, R20 ;  /* 0x0000001910117226 */ /* 0x000fe20000000614 */
[----:B----4-:R-:W-:Y:S01]  /*0fd0*/  LOP3.LUT R16, R49, 0xf0f0f0f, RZ, 0xc0, !PT ;  /* 0x0f0f0f0f31107812 */ /* 0x010fe200078ec0ff */
[----:B------:R-:W1:Y:S04]  /*0fe0*/  LDS R25, [R32+0x10] ;  /* 0x0000100020197984 */ /* 0x000e680000000800 */
[----:B------:R-:W-:Y:S02]  /*0ff0*/  IDP.4A.S8.S8 R22, R16, R22, R17 ;  /* 0x0000001610167226 */ /* 0x000fe40000000611 */
[----:B------:R-:W2:Y:S01]  /*1000*/  LDS.128 R16, [R33+0x20] ;  /* 0x0000200021107984 */ /* 0x000ea20000000c00 */
[----:B------:R-:W-:-:S04]  /*1010*/  SHF.R.U32.HI R49, RZ, 0x4, R49 ;  /* 0x00000004ff317819 */ /* 0x000fc80000011631 */
[----:B------:R-:W-:-:S05]  /*1020*/  LOP3.LUT R49, R49, 0xf0f0f0f, RZ, 0xc0, !PT ;  /* 0x0f0f0f0f31317812 */ /* 0x000fca00078ec0ff */
[----:B------:R-:W-:Y:S01]  /*1030*/  IDP.4A.S8.S8 R26, R49, R26, R22 ;  /* 0x0000001a311a7226 */ /* 0x000fe20000000616 */
[----:B0-----:R-:W-:-:S05]  /*1040*/  LOP3.LUT R20, R24, 0xf0f0f0f, RZ, 0xc0, !PT ;  /* 0x0f0f0f0f18147812 */ /* 0x001fca00078ec0ff */
[----:B------:R-:W-:Y:S01]  /*1050*/  IDP.4A.S8.S8 R26, R20, R23, R26 ;  /* 0x00000017141a7226 */ /* 0x000fe2000000061a */
[----:B-1----:R-:W-:-:S05]  /*1060*/  LOP3.LUT R21, R25, 0xf0f0f0f, RZ, 0xc0, !PT ;  /* 0x0f0f0f0f19157812 */ /* 0x002fca00078ec0ff */
[----:B--2---:R-:W-:Y:S02]  /*1070*/  IDP.4A.S8.S8 R16, R21, R16, RZ ;  /* 0x0000001015107226 */ /* 0x004fe400000006ff */
        /* <DEDUP_REMOVED lines=11> */
[----:B------:R-:W-:Y:S01]  /*1130*/  IDP.4A.S8.S8 R17, R68, R21, R17 ;  /* 0x0000001544117226 */ /* 0x000fe20000000611 */
[----:B------:R-:W-:-:S04]  /*1140*/  SHF.R.U32.HI R24, RZ, 0x4, R24 ;  /* 0x00000004ff187819 */ /* 0x000fc80000011618 */
[----:B------:R-:W-:Y:S02]  /*1150*/  LOP3.LUT R49, R24, 0xf0f0f0f, RZ, 0xc0, !PT ;  /* 0x0f0f0f0f18317812 */ /* 0x000fe400078ec0ff */
[----:B------:R-:W2:Y:S01]  /*1160*/  LDS R24, [R32+0x20] ;  /* 0x0000200020187984 */ /* 0x000ea20000000800 */
[----:B0-----:R-:W-:Y:S02]  /*1170*/  LOP3.LUT R21, R16, 0xf0f0f0f, RZ, 0xc0, !PT ;  /* 0x0f0f0f0f10157812 */ /* 0x001fe400078ec0ff */
[----:B------:R-:W-:-:S03]  /*1180*/  SHF.R.U32.HI R16, RZ, 0x4, R16 ;  /* 0x00000004ff107819 */ /* 0x000fc60000011610 */
[----:B------:R-:W-:Y:S01]  /*1190*/  IDP.4A.S8.S8 R18, R21, R18, R17 ;  /* 0x0000001215127226 */ /* 0x000fe20000000611 */
[----:B------:R-:W-:Y:S02]  /*11a0*/  LOP3.LUT R17, R16, 0xf0f0f0f, RZ, 0xc0, !PT ;  /* 0x0f0f0f0f10117812 */ /* 0x000fe400078ec0ff */
[----:B-1----:R-:W-:-:S03]  /*11b0*/  LOP3.LUT R16, R20, 0xf0f0f0f, RZ, 0xc0, !PT ;  /* 0x0f0f0f0f14107812 */ /* 0x002fc600078ec0ff */
[----:B------:R-:W-:Y:S01]  /*11c0*/  IDP.4A.S8.S8 R18, R17, R22, R18 ;  /* 0x0000001611127226 */ /* 0x000fe20000000612 */
[----:B------:R-:W-:-:S03]  /*11d0*/  SHF.R.U32.HI R20, RZ, 0x4, R20 ;  /* 0x00000004ff147819 */ /* 0x000fc60000011614 */
[----:B------:R-:W-:Y:S02]  /*11e0*/  IDP.4A.S8.S8 R51, R16, R19, R18 ;  /* 0x0000001310337226 */ /* 0x000fe40000000612 */
[----:B------:R-:W0:Y:S01]  /*11f0*/  LDS.128 R16, [R33+0x40] ;  /* 0x0000400021107984 */ /* 0x000e220000000c00 */
[----:B------:R-:W-:-:S05]  /*1200*/  LOP3.LUT R20, R20, 0xf0f0f0f, RZ, 0xc0, !PT ;  /* 0x0f0f0f0f14147812 */ /* 0x000fca00078ec0ff */
[----:B------:R-:W-:Y:S02]  /*1210*/  IDP.4A.S8.S8 R51, R20, R23, R51 ;  /* 0x0000001714337226 */ /* 0x000fe40000000633 */
[----:B------:R-:W1:Y:S01]  /*1220*/  LDS.128 R20, [R33+0x50] ;  /* 0x0000500021147984 */ /* 0x000e620000000c00 */
[----:B--2---:R-:W-:Y:S02]  /*1230*/  LOP3.LUT R25, R24, 0xf0f0f0f, RZ, 0xc0, !PT ;  /* 0x0f0f0f0f18197812 */ /* 0x004fe400078ec0ff */
[----:B------:R-:W-:Y:S01]  /*1240*/  SHF.R.U32.HI R24, RZ, 0x4, R24 ;  /* 0x00000004ff187819 */ /* 0x000fe20000011618 */
[----:B------:R-:W-:-:S03]  /*1250*/  IDP.4A.S8.S8 R49, R49, R27, R26 ;  /* 0x0000001b31317226 */ /* 0x000fc6000000061a */
[----:B------:R-:W-:Y:S01]  /*1260*/  LOP3.LUT R27, R24, 0xf0f0f0f, RZ, 0xc0, !PT ;  /* 0x0f0f0f0f181b7812 */ /* 0x000fe200078ec0ff */
[----:B0-----:R-:W-:Y:S02]  /*1270*/  IDP.4A.S8.S8 R16, R25, R16, RZ ;  /* 0x0000001019107226 */ /* 0x001fe400000006ff */
[----:B------:R-:W0:Y:S02]  /*1280*/  LDS R25, [R32+0x24] ;  /* 0x0000240020197984 */ /* 0x000e240000000800 */
[----:B-1----:R-:W-:Y:S02]  /*1290*/  IDP.4A.S8.S8 R20, R27, R20, R16 ;  /* 0x000000141b147226 */ /* 0x002fe40000000610 */
[----:B------:R-:W1:Y:S01]  /*12a0*/  LDS R16, [R32+0x28] ;  /* 0x0000280020107984 */ /* 0x000e620000000800 */
[----:B0-----:R-:W-:Y:S02]  /*12b0*/  LOP3.LUT R24, R25, 0xf0f0f0f, RZ, 0xc0, !PT ;  /* 0x0f0f0f0f19187812 */ /* 0x001fe400078ec0ff */
[----:B------:R-:W-:-:S03]  /*12c0*/  SHF.R.U32.HI R25, RZ, 0x4, R25 ;  /* 0x00000004ff197819 */ /* 0x000fc60000011619 */
[----:B------:R-:W-:Y:S01]  /*12d0*/  IDP.4A.S8.S8 R17, R24, R17, R20 ;  /* 0x0000001118117226 */ /* 0x000fe20000000614 */
[----:B------:R-:W-:Y:S02]  /*12e0*/  LOP3.LUT R20, R25, 0xf0f0f0f, RZ, 0xc0, !PT ;  /* 0x0f0f0f0f19147812 */ /* 0x000fe400078ec0ff */
[----:B------:R-:W-:Y:S03]  /*12f0*/  LDS.128 R24, [R29.X16+0x16a0] ;  /* 0x0016a0001d187984 */ /* 0x000fe6000000cc00 */
[----:B------:R-:W-:Y:S01]  /*1300*/  IDP.4A.S8.S8 R17, R20, R21, R17 ;  /* 0x0000001514117226 */ /* 0x000fe20000000611 */
[----:B-1----:R-:W-:-:S05]  /*1310*/  LOP3.LUT R20, R16, 0xf0f0f0f, RZ, 0xc0, !PT ;  /* 0x0f0f0f0f10147812 */ /* 0x002fca00078ec0ff */
[----:B------:R-:W-:Y:S02]  /*1320*/  IDP.4A.S8.S8 R18, R20, R18, R17 ;  /* 0x0000001214127226 */ /* 0x000fe40000000611 */
[----:B------:R-:W0:Y:S01]  /*1330*/  LDS R20, [R32+0x2c] ;  /* 0x00002c0020147984 */ /* 0x000e220000000800 */
[----:B------:R-:W-:-:S04]  /*1340*/  SHF.R.U32.HI R16, RZ, 0x4, R16 ;  /* 0x00000004ff107819 */ /* 0x000fc80000011610 */
[----:B------:R-:W-:-:S05]  /*1350*/  LOP3.LUT R17, R16, 0xf0f0f0f, RZ, 0xc0, !PT ;  /* 0x0f0f0f0f10117812 */ /* 0x000fca00078ec0ff */
[----:B------:R-:W-:Y:S02]  /*1360*/  IDP.4A.S8.S8 R22, R17, R22, R18 ;  /* 0x0000001611167226 */ /* 0x000fe40000000612 */
[----:B------:R-:W1:Y:S01]  /*1370*/  LDS R17, [R45.X4+0x1080] ;  /* 0x001080002d117984 */ /* 0x000e620000004800 */
[----:B------:R-:W2:Y:S08]  /*1380*/  I2F R49, R49 ;  /* 0x0000003100317306 */ /* 0x000eb00000201400 */
[----:B------:R-:W3:Y:S01]  /*1390*/  I2F R51, R51 ;  /* 0x0000003300337306 */ /* 0x000ee20000201400 */
[----:B0-----:R-:W-:-:S05]  /*13a0*/  LOP3.LUT R16, R20, 0xf0f0f0f, RZ, 0xc0, !PT ;  /* 0x0f0f0f0f14107812 */ /* 0x001fca00078ec0ff */
[----:B------:R-:W-:Y:S01]  /*13b0*/  IDP.4A.S8.S8 R22, R16, R19, R22 ;  /* 0x0000001310167226 */ /* 0x000fe20000000616 */
[--C-:B------:R-:W-:Y:S02]  /*13c0*/  HADD2.F32 R16, -RZ, R24.reuse.H1_H1 ;  /* 0x30000018ff107230 */ /* 0x100fe40000004100 */
[----:B------:R-:W-:Y:S02]  /*13d0*/  HADD2.F32 R24, -RZ, R24.H0_H0 ;  /* 0x20000018ff187230 */ /* 0x000fe40000004100 */
[--C-:B------:R-:W-:Y:S01]  /*13e0*/  HADD2.F32 R19, -RZ, R25.reuse.H1_H1 ;  /* 0x30000019ff137230 */ /* 0x100fe20000004100 */
[----:B------:R-:W-:Y:S01]  /*13f0*/  FMUL.FTZ R16, R16, 8 ;  /* 0x4100000010107820 */ /* 0x000fe20000410000 */
[----:B------:R-:W-:Y:S02]  /*1400*/  HADD2.F32 R18, -RZ, R25.H0_H0 ;  /* 0x20000019ff127230 */ /* 0x000fe40000004100 */
[----:B------:R-:W-:Y:S01]  /*1410*/  LDS R25, [R32+0x30] ;  /* 0x0000300020197984 */ /* 0x000fe20000000800 */
[----:B--2---:R-:W-:-:S02]  /*1420*/  FFMA.FTZ R16, R24, R49, -R16 ;  /* 0x0000003118107223 */ /* 0x004fc40000010810 */
[----:B------:R-:W-:Y:S01]  /*1430*/  FMUL.FTZ R19, R19, 8 ;  /* 0x4100000013137820 */ /* 0x000fe20000410000 */
[----:B------:R-:W0:Y:S01]  /*1440*/  LDS R49, [R45.X4+0x1084] ;  /* 0x001084002d317984 */ /* 0x000e220000004800 */
[----:B-1----:R-:W-:Y:S02]  /*1450*/  FFMA.FTZ R48, R16, R17, R48 ;  /* 0x0000001110307223 */ /* 0x002fe40000010030 */
[----:B---3--:R-:W-:Y:S02]  /*1460*/  FFMA.FTZ R21, R18, R51, -R19 ;  /* 0x0000003312157223 */ /* 0x008fe40000010813 */
[----:B------:R-:W1:Y:S01]  /*1470*/  LDS.128 R16, [R33+0x60] ;  /* 0x0000600021107984 */ /* 0x000e620000000c00 */
[----:B------:R-:W-:-:S04]  /*1480*/  SHF.R.U32.HI R20, RZ, 0x4, R20 ;  /* 0x00000004ff147819 */ /* 0x000fc80000011614 */
[----:B------:R-:W-:-:S05]  /*1490*/  LOP3.LUT R20, R20, 0xf0f0f0f, RZ, 0xc0, !PT ;  /* 0x0f0f0f0f14147812 */ /* 0x000fca00078ec0ff */
[----:B------:R-:W-:Y:S02]  /*14a0*/  IDP.4A.S8.S8 R24, R20, R23, R22 ;  /* 0x0000001714187226 */ /* 0x000fe40000000616 */
[----:B0-----:R-:W-:Y:S01]  /*14b0*/  FFMA.FTZ R48, R21, R49, R48 ;  /* 0x0000003115307223 */ /* 0x001fe20000010030 */
[----:B------:R-:W-:-:S05]  /*14c0*/  LOP3.LUT R21, R25, 0xf0f0f0f, RZ, 0xc0, !PT ;  /* 0x0f0f0f0f19157812 */ /* 0x000fca00078ec0ff */
[----:B-1----:R-:W-:Y:S02]  /*14d0*/  IDP.4A.S8.S8 R16, R21, R16, RZ ;  /* 0x0000001015107226 */ /* 0x002fe400000006ff */
        /* <DEDUP_REMOVED lines=12> */
[----:B0-----:R-:W-:Y:S02]  /*15a0*/  LOP3.LUT R20, R17, 0xf0f0f0f, RZ, 0xc0, !PT ;  /* 0x0f0f0f0f11147812 */ /* 0x001fe400078ec0ff */
[----:B------:R-:W-:-:S03]  /*15b0*/  SHF.R.U32.HI R17, RZ, 0x4, R17 ;  /* 0x00000004ff117819 */ /* 0x000fc60000011611 */
[----:B------:R-:W-:Y:S01]  /*15c0*/  IDP.4A.S8.S8 R18, R20, R18, R21 ;  /* 0x0000001214127226 */ /* 0x000fe20000000615 */
[----:B------:R-:W-:-:S05]  /*15d0*/  LOP3.LUT R17, R17, 0xf0f0f0f, RZ, 0xc0, !PT ;  /* 0x0f0f0f0f11117812 */ /* 0x000fca00078ec0ff */
[----:B------:R-:W-:Y:S01]  /*15e0*/  IDP.4A.S8.S8 R18, R17, R22, R18 ;  /* 0x0000001611127226 */ /* 0x000fe20000000612 */
[----:B-1----:R-:W-:-:S05]  /*15f0*/  LOP3.LUT R17, R16, 0xf0f0f0f, RZ, 0xc0, !PT ;  /* 0x0f0f0f0f10117812 */ /* 0x002fca00078ec0ff */
[----:B------:R-:W-:Y:S02]  /*1600*/  IDP.4A.S8.S8 R18, R17, R19, R18 ;  /* 0x0000001311127226 */ /* 0x000fe40000000612 */
[----:B------:R-:W0:Y:S04]  /*1610*/  LDS R19, [R45.X4+0x1088] ;  /* 0x001088002d137984 */ /* 0x000e280000004800 */
[----:B------:R-:W1:Y:S01]  /*1620*/  LDS R17, [R45.X4+0x108c] ;  /* 0x00108c002d117984 */ /* 0x000e620000004800 */
[----:B------:R-:W-:-:S04]  /*1630*/  SHF.R.U32.HI R16, RZ, 0x4, R16 ;  /* 0x00000004ff107819 */ /* 0x000fc80000011610 */
[----:B------:R-:W-:Y:S01]  /*1640*/  LOP3.LUT R16, R16, 0xf0f0f0f, RZ, 0xc0, !PT ;  /* 0x0f0f0f0f10107812 */ /* 0x000fe200078ec0ff */
[----:B------:R-:W2:Y:S04]  /*1650*/  I2F R21, R24 ;  /* 0x0000001800157306 */ /* 0x000ea80000201400 */
[----:B------:R-:W-:Y:S01]  /*1660*/  IDP.4A.S8.S8 R18, R16, R23, R18 ;  /* 0x0000001710127226 */ /* 0x000fe20000000612 */
[----:B------:R-:W-:-:S05]  /*1670*/  HADD2.F32 R16, -RZ, R26.H1_H1 ;  /* 0x3000001aff107230 */ /* 0x000fca0000004100 */
[----:B------:R-:W3:Y:S01]  /*1680*/  I2F R18, R18 ;  /* 0x0000001200127306 */ /* 0x000ee20000201400 */
[----:B------:R-:W-:Y:S01]  /*1690*/  BAR.SYNC.DEFER_BLOCKING 0x0 ;  /* 0x0000000000007b1d */ /* 0x000fe20000010000 */
[----:B------:R-:W-:Y:S01]  /*16a0*/  ISETP.LE.AND P0, PT, R47, UR5, PT ;  /* 0x000000052f007c0c */ /* 0x000fe2000bf03270 */
[----:B------:R-:W-:Y:S01]  /*16b0*/  HADD2.F32 R26, -RZ, R26.H0_H0 ;  /* 0x2000001aff1a7230 */ /* 0x000fe20000004100 */
[----:B------:R-:W-:Y:S01]  /*16c0*/  FMUL.FTZ R16, R16, 8 ;  /* 0x4100000010107820 */ /* 0x000fe20000410000 */
[--C-:B------:R-:W-:Y:S02]  /*16d0*/  HADD2.F32 R20, -RZ, R27.reuse.H1_H1 ;  /* 0x3000001bff147230 */ /* 0x100fe40000004100 */
[----:B------:R-:W-:Y:S01]  /*16e0*/  HADD2.F32 R27, -RZ, R27.H0_H0 ;  /* 0x2000001bff1b7230 */ /* 0x000fe20000004100 */
[----:B--2---:R-:W-:Y:S02]  /*16f0*/  FFMA.FTZ R16, R26, R21, -R16 ;  /* 0x000000151a107223 */ /* 0x004fe40000010810 */
[----:B------:R-:W-:-:S04]  /*1700*/  FMUL.FTZ R20, R20, 8 ;  /* 0x4100000014147820 */ /* 0x000fc80000410000 */
[----:B---3--:R-:W-:Y:S02]  /*1710*/  FFMA.FTZ R20, R27, R18, -R20 ;  /* 0x000000121b147223 */ /* 0x008fe40000010814 */
[----:B0-----:R-:W-:-:S04]  /*1720*/  FFMA.FTZ R48, R16, R19, R48 ;  /* 0x0000001310307223 */ /* 0x001fc80000010030 */
[----:B-1----:R-:W-:Y:S01]  /*1730*/  FFMA.FTZ R48, R20, R17, R48 ;  /* 0x0000001114307223 */ /* 0x002fe20000010030 */
        /* <DEDUP_REMOVED lines=14> */
[----:B------:R-:W-:Y:S04]  /*1820*/  LDS R22, [R32+0x48] ;  /* 0x0000480020167984 */ /* 0x000fe80000000800 */
[----:B------:R-:W4:Y:S01]  /*1830*/  LDS R49, [R32+0x4c] ;  /* 0x00004c0020317984 */ /* 0x000f220000000800 */
[----:B0-----:R-:W-:-:S02]  /*1840*/  LOP3.LUT R69, R68, 0xf0f0f0f, RZ, 0xc0, !PT ;  /* 0x0f0f0f0f44457812 */ /* 0x001fc400078ec0ff */
[----:B------:R-:W-:-:S03]  /*1850*/  SHF.R.U32.HI R68, RZ, 0x4, R68 ;  /* 0x00000004ff447819 */ /* 0x000fc60000011644 */
[----:B-1----:R-:W-:Y:S01]  /*1860*/  IDP.4A.S8.S8 R24, R69, R24, RZ ;  /* 0x0000001845187226 */ /* 0x002fe200000006ff */
[----:B------:R-:W-:Y:S02]  /*1870*/  LOP3.LUT R21, R68, 0xf0f0f0f, RZ, 0xc0, !PT ;  /* 0x0f0f0f0f44157812 */ /* 0x000fe400078ec0ff */
[----:B--2---:R-:W-:Y:S02]  /*1880*/  LOP3.LUT R20, R23, 0xf0f0f0f, RZ, 0xc0, !PT ;  /* 0x0f0f0f0f17147812 */ /* 0x004fe400078ec0ff */
[----:B------:R-:W-:Y:S01]  /*1890*/  SHF.R.U32.HI R23, RZ, 0x4, R23 ;  /* 0x00000004ff177819 */ /* 0x000fe20000011617 */
[----:B---3--:R-:W-:-:S04]  /*18a0*/  IDP.4A.S8.S8 R16, R21, R16, R24 ;  /* 0x0000001015107226 */ /* 0x008fc80000000618 */
[----:B------:R-:W-:Y:S01]  /*18b0*/  IDP.4A.S8.S8 R20, R20, R25, R16 ;  /* 0x0000001914147226 */ /* 0x000fe20000000610 */
[----:B------:R-:W-:Y:S02]  /*18c0*/  LOP3.LUT R16, R23, 0xf0f0f0f, RZ, 0xc0, !PT ;  /* 0x0f0f0f0f17107812 */ /* 0x000fe400078ec0ff */
[----:B----4-:R-:W-:-:S03]  /*18d0*/  LOP3.LUT R24, R49, 0xf0f0f0f, RZ, 0xc0, !PT ;  /* 0x0f0f0f0f31187812 */ /* 0x010fc600078ec0ff */
[----:B------:R-:W-:Y:S01]  /*18e0*/  IDP.4A.S8.S8 R17, R16, R17, R20 ;  /* 0x0000001110117226 */ /* 0x000fe20000000614 */
[----:B------:R-:W-:Y:S02]  /*18f0*/  LOP3.LUT R16, R22, 0xf0f0f0f, RZ, 0xc0, !PT ;  /* 0x0f0f0f0f16107812 */ /* 0x000fe400078ec0ff */
[----:B------:R-:W-:Y:S02]  /*1900*/  SHF.R.U32.HI R22, RZ, 0x4, R22 ;  /* 0x00000004ff167819 */ /* 0x000fe40000011616 */
[----:B------:R-:W-:Y:S01]  /*1910*/  SHF.R.U32.HI R49, RZ, 0x4, R49 ;  /* 0x00000004ff317819 */ /* 0x000fe20000011631 */
[----:B------:R-:W-:Y:S01]  /*1920*/  IDP.4A.S8.S8 R17, R16, R26, R17 ;  /* 0x0000001a10117226 */ /* 0x000fe20000000611 */
[----:B------:R-:W-:Y:S01]  /*1930*/  LOP3.LUT R21, R22, 0xf0f0f0f, RZ, 0xc0, !PT ;  /* 0x0f0f0f0f16157812 */ /* 0x000fe200078ec0ff */
[----:B------:R-:W0:Y:S04]  /*1940*/  LDS R16, [R32+0x50] ;  /* 0x0000500020107984 */ /* 0x000e280000000800 */
[----:B------:R-:W-:-:S02]  /*1950*/  IDP.4A.S8.S8 R18, R21, R18, R17 ;  /* 0x0000001215127226 */ /* 0x000fc40000000611 */
[----:B------:R-:W1:Y:S02]  /*1960*/  LDS.128 R20, [R33+0x20] ;  /* 0x0000200021147984 */ /* 0x000e640000000c00 */
[----:B------:R-:W-:Y:S01]  /*1970*/  IDP.4A.S8.S8 R50, R24, R27, R18 ;  /* 0x0000001b18327226 */ /* 0x000fe20000000612 */
[----:B------:R-:W-:Y:S01]  /*1980*/  LOP3.LUT R18, R49, 0xf0f0f0f, RZ, 0xc0, !PT ;  /* 0x0f0f0f0f31127812 */ /* 0x000fe200078ec0ff */
[----:B------:R-:W2:Y:S04]  /*1990*/  LDS.128 R24, [R33+0x30] ;  /* 0x0000300021187984 */ /* 0x000ea80000000c00 */
[----:B------:R-:W3:Y:S01]  /*19a0*/  LDS R17, [R32+0x54] ;  /* 0x0000540020117984 */ /* 0x000ee20000000800 */
[----:B------:R-:W-:-:S03]  /*19b0*/  IDP.4A.S8.S8 R49, R18, R19, R50 ;  /* 0x0000001312317226 */ /* 0x000fc60000000632 */
[----:B------:R-:W4:Y:S03]  /*19c0*/  LDS R18, [R32+0x58] ;  /* 0x0000580020127984 */ /* 0x000f260000000800 */
[----:B------:R-:W5:Y:S01]  /*19d0*/  I2F R49, R49 ;  /* 0x0000003100317306 */ /* 0x000f620000201400 */
        /* <DEDUP_REMOVED lines=9> */
[----:B------:R-:W-:Y:S01]  /*1a70*/  LOP3.LUT R16, R17, 0xf0f0f0f, RZ, 0xc0, !PT ;  /* 0x0f0f0f0f11107812 */ /* 0x000fe200078ec0ff */
[----:B------:R-:W1:Y:S04]  /*1a80*/  LDS R24, [R32+0x60] ;  /* 0x0000600020187984 */ /* 0x000e680000000800 */
[----:B------:R-:W-:Y:S01]  /*1a90*/  IDP.4A.S8.S8 R21, R16, R25, R21 ;  /* 0x0000001910157226 */ /* 0x000fe20000000615 */
[----:B----4-:R-:W-:Y:S01]  /*1aa0*/  LOP3.LUT R16, R18, 0xf0f0f0f, RZ, 0xc0, !PT ;  /* 0x0f0f0f0f12107812 */ /* 0x010fe200078ec0ff */
[----:B------:R-:W-:Y:S01]  /*1ab0*/  LDS R25, [R32+0x64] ;  /* 0x0000640020197984 */ /* 0x000fe20000000800 */
[----:B------:R-:W-:-:S03]  /*1ac0*/  SHF.R.U32.HI R18, RZ, 0x4, R18 ;  /* 0x00000004ff127819 */ /* 0x000fc60000011612 */
[----:B------:R-:W-:Y:S01]  /*1ad0*/  IDP.4A.S8.S8 R16, R16, R22, R21 ;  /* 0x0000001610107226 */ /* 0x000fe20000000615 */
[----:B------:R-:W-:-:S05]  /*1ae0*/  LOP3.LUT R17, R18, 0xf0f0f0f, RZ, 0xc0, !PT ;  /* 0x0f0f0f0f12117812 */ /* 0x000fca00078ec0ff */
[----:B------:R-:W-:Y:S02]  /*1af0*/  IDP.4A.S8.S8 R26, R17, R26, R16 ;  /* 0x0000001a111a7226 */ /* 0x000fe40000000610 */
[----:B------:R-:W2:Y:S01]  /*1b00*/  LDS.128 R16, [R33+0x40] ;  /* 0x0000400021107984 */ /* 0x000ea20000000c00 */
[----:B0-----:R-:W-:Y:S02]  /*1b10*/  LOP3.LUT R21, R20, 0xf0f0f0f, RZ, 0xc0, !PT ;  /* 0x0f0f0f0f14157812 */ /* 0x001fe400078ec0ff */
[----:B------:R-:W-:-:S03]  /*1b20*/  SHF.R.U32.HI R20, RZ, 0x4, R20 ;  /* 0x00000004ff147819 */ /* 0x000fc60000011614 */
[----:B------:R-:W-:Y:S01]  /*1b30*/  IDP.4A.S8.S8 R21, R21, R23, R26 ;  /* 0x0000001715157226 */ /* 0x000fe2000000061a */
[----:B------:R-:W-:-:S05]  /*1b40*/  LOP3.LUT R20, R20, 0xf0f0f0f, RZ, 0xc0, !PT ;  /* 0x0f0f0f0f14147812 */ /* 0x000fca00078ec0ff */
[----:B------:R-:W-:Y:S01]  /*1b50*/  IDP.4A.S8.S8 R50, R20, R27, R21 ;  /* 0x0000001b14327226 */ /* 0x000fe20000000615 */
[----:B-1----:R-:W-:Y:S01]  /*1b60*/  LOP3.LUT R27, R24, 0xf0f0f0f, RZ, 0xc0, !PT ;  /* 0x0f0f0f0f181b7812 */ /* 0x002fe200078ec0ff */
[----:B------:R-:W0:Y:S01]  /*1b70*/  LDS.128 R20, [R33+0x50] ;  /* 0x0000500021147984 */ /* 0x000e220000000c00 */
[----:B------:R-:W-:-:S03]  /*1b80*/  SHF.R.U32.HI R24, RZ, 0x4, R24 ;  /* 0x00000004ff187819 */ /* 0x000fc60000011618 */
[----:B--2---:R-:W-:Y:S01]  /*1b90*/  IDP.4A.S8.S8 R26, R27, R16, RZ ;  /* 0x000000101b1a7226 */ /* 0x004fe200000006ff */
[----:B------:R-:W-:Y:S01]  /*1ba0*/  LOP3.LUT R27, R24, 0xf0f0f0f, RZ, 0xc0, !PT ;  /* 0x0f0f0f0f181b7812 */ /* 0x000fe200078ec0ff */
[----:B------:R-:W1:Y:S01]  /*1bb0*/  LDS R16, [R32+0x68] ;  /* 0x0000680020107984 */ /* 0x000e620000000800 */
[----:B------:R-:W-:Y:S02]  /*1bc0*/  LOP3.LUT R24, R25, 0xf0f0f0f, RZ, 0xc0, !PT ;  /* 0x0f0f0f0f19187812 */ /* 0x000fe400078ec0ff */
[----:B------:R-:W-:Y:S01]  /*1bd0*/  SHF.R.U32.HI R25, RZ, 0x4, R25 ;  /* 0x00000004ff197819 */ /* 0x000fe20000011619 */
[----:B0-----:R-:W-:-:S04]  /*1be0*/  IDP.4A.S8.S8 R20, R27, R20, R26 ;  /* 0x000000141b147226 */ /* 0x001fc8000000061a */
[----:B------:R-:W-:Y:S01]  /*1bf0*/  IDP.4A.S8.S8 R17, R24, R17, R20 ;  /* 0x0000001118117226 */ /* 0x000fe20000000614 */
[----:B------:R-:W-:Y:S02]  /*1c00*/  LOP3.LUT R20, R25, 0xf0f0f0f, RZ, 0xc0, !PT ;  /* 0x0f0f0f0f19147812 */ /* 0x000fe400078ec0ff */
[----:B------:R-:W0:Y:S03]  /*1c10*/  LDS.128 R24, [R29.X16+0x16a0] ;  /* 0x0016a0001d187984 */ /* 0x000e26000000cc00 */
[----:B------:R-:W-:Y:S02]  /*1c20*/  IDP.4A.S8.S8 R17, R20, R21, R17 ;  /* 0x0000001514117226 */ /* 0x000fe40000000611 */
[----:B------:R-:W2:Y:S01]  /*1c30*/  LDS R20, [R32+0x6c] ;  /* 0x00006c0020147984 */ /* 0x000ea20000000800 */
[----:B-1----:R-:W-:Y:S02]  /*1c40*/  LOP3.LUT R21, R16, 0xf0f0f0f, RZ, 0xc0, !PT ;  /* 0x0f0f0f0f10157812 */ /* 0x002fe400078ec0ff */
[----:B------:R-:W-:-:S03]  /*1c50*/  SHF.R.U32.HI R16, RZ, 0x4, R16 ;  /* 0x00000004ff107819 */ /* 0x000fc60000011610 */
[----:B------:R-:W-:Y:S01]  /*1c60*/  IDP.4A.S8.S8 R18, R21, R18, R17 ;  /* 0x0000001215127226 */ /* 0x000fe20000000611 */
[----:B------:R-:W-:Y:S01]  /*1c70*/  LOP3.LUT R21, R16, 0xf0f0f0f, RZ, 0xc0, !PT ;  /* 0x0f0f0f0f10157812 */ /* 0x000fe200078ec0ff */
[----:B------:R-:W1:Y:S04]  /*1c80*/  LDS R17, [R45.X4+0x1090] ;  /* 0x001090002d117984 */ /* 0x000e680000004800 */
[----:B------:R-:W-:Y:S02]  /*1c90*/  IDP.4A.S8.S8 R22, R21, R22, R18 ;  /* 0x0000001615167226 */ /* 0x000fe40000000612 */
[----:B------:R-:W3:Y:S01]  /*1ca0*/  LDS R21, [R45.X4+0x1094] ;  /* 0x001094002d157984 */ /* 0x000ee20000004800 */
[--C-:B0-----:R-:W-:Y:S02]  /*1cb0*/  HADD2.F32 R18, -RZ, R25.reuse.H1_H1 ;  /* 0x30000019ff127230 */ /* 0x101fe40000004100 */
[----:B------:R-:W-:Y:S01]  /*1cc0*/  HADD2.F32 R68, -RZ, R25.H0_H0 ;  /* 0x20000019ff447230 */ /* 0x000fe20000004100 */
[----:B--2---:R-:W-:-:S02]  /*1cd0*/  LOP3.LUT R16, R20, 0xf0f0f0f, RZ, 0xc0, !PT ;  /* 0x0f0f0f0f14107812 */ /* 0x004fc400078ec0ff */
[----:B------:R-:W-:Y:S01]  /*1ce0*/  FMUL.FTZ R18, R18, 8 ;  /* 0x4100000012127820 */ /* 0x000fe20000410000 */
[----:B------:R-:W-:Y:S02]  /*1cf0*/  SHF.R.U32.HI R20, RZ, 0x4, R20 ;  /* 0x00000004ff147819 */ /* 0x000fe40000011614 */
[----:B------:R-:W-:Y:S01]  /*1d00*/  IDP.4A.S8.S8 R22, R16, R19, R22 ;  /* 0x0000001310167226 */ /* 0x000fe20000000616 */
[--C-:B------:R-:W-:Y:S01]  /*1d10*/  HADD2.F32 R16, -RZ, R24.reuse.H1_H1 ;  /* 0x30000018ff107230 */ /* 0x100fe20000004100 */
[----:B------:R-:W0:Y:S01]  /*1d20*/  I2F R19, R50 ;  /* 0x0000003200137306 */ /* 0x000e220000201400 */
[----:B------:R-:W-:Y:S01]  /*1d30*/  HADD2.F32 R24, -RZ, R24.H0_H0 ;  /* 0x20000018ff187230 */ /* 0x000fe20000004100 */
[----:B------:R-:W-:Y:S02]  /*1d40*/  LOP3.LUT R20, R20, 0xf0f0f0f, RZ, 0xc0, !PT ;  /* 0x0f0f0f0f14147812 */ /* 0x000fe400078ec0ff */
[----:B------:R-:W-:-:S03]  /*1d50*/  FMUL.FTZ R16, R16, 8 ;  /* 0x4100000010107820 */ /* 0x000fc60000410000 */
[----:B------:R-:W-:Y:S02]  /*1d60*/  IDP.4A.S8.S8 R25, R20, R23, R22 ;  /* 0x0000001714197226 */ /* 0x000fe40000000616 */
[----:B-----5:R-:W-:Y:S02]  /*1d70*/  FFMA.FTZ R16, R24, R49, -R16 ;  /* 0x0000003118107223 */ /* 0x020fe40000010810 */
[----:B------:R-:W2:Y:S02]  /*1d80*/  LDS R24, [R32+0x70] ;  /* 0x0000700020187984 */ /* 0x000ea40000000800 */
[----:B-1----:R-:W-:Y:S01]  /*1d90*/  FFMA.FTZ R48, R16, R17, R48 ;  /* 0x0000001110307223 */ /* 0x002fe20000010030 */
[----:B------:R-:W1:Y:S01]  /*1da0*/  I2F R25, R25 ;  /* 0x0000001900197306 */ /* 0x000e620000201400 */
[----:B0-----:R-:W-:Y:S02]  /*1db0*/  FFMA.FTZ R68, R68, R19, -R18 ;  /* 0x0000001344447223 */ /* 0x001fe40000010812 */
[----:B------:R-:W0:Y:S02]  /*1dc0*/  LDS.128 R16, [R33+0x60] ;  /* 0x0000600021107984 */ /* 0x000e240000000c00 */
[----:B---3--:R-:W-:-:S02]  /*1dd0*/  FFMA.FTZ R68, R68, R21, R48 ;  /* 0x0000001544447223 */ /* 0x008fc40000010030 */
[----:B------:R-:W3:Y:S01]  /*1de0*/  LDS.128 R20, [R33+0x70] ;  /* 0x0000700021147984 */ /* 0x000ee20000000c00 */
[----:B--2---:R-:W-:Y:S02]  /*1df0*/  LOP3.LUT R49, R24, 0xf0f0f0f, RZ, 0xc0, !PT ;  /* 0x0f0f0f0f18317812 */ /* 0x004fe400078ec0ff */
[----:B------:R-:W-:-:S03]  /*1e00*/  SHF.R.U32.HI R24, RZ, 0x4, R24 ;  /* 0x00000004ff187819 */ /* 0x000fc60000011618 */
[----:B0-----:R-:W-:Y:S01]  /*1e10*/  IDP.4A.S8.S8 R48, R49, R16, RZ ;  /* 0x0000001031307226 */ /* 0x001fe200000006ff */
[----:B------:R-:W-:Y:S01]  /*1e20*/  LOP3.LUT R49, R24, 0xf0f0f0f, RZ, 0xc0, !PT ;  /* 0x0f0f0f0f18317812 */ /* 0x000fe200078ec0ff */
[----:B------:R-:W0:Y:S04]  /*1e30*/  LDS R16, [R32+0x74] ;  /* 0x0000740020107984 */ /* 0x000e280000000800 */
[----:B---3--:R-:W-:Y:S02]  /*1e40*/  IDP.4A.S8.S8 R48, R49, R20, R48 ;  /* 0x0000001431307226 */ /* 0x008fe40000000630 */
[----:B------:R-:W2:Y:S01]  /*1e50*/  LDS R20, [R32+0x78] ;  /* 0x0000780020147984 */ /* 0x000ea20000000800 */
[----:B0-----:R-:W-:Y:S02]  /*1e60*/  LOP3.LUT R24, R16, 0xf0f0f0f, RZ, 0xc0, !PT ;  /* 0x0f0f0f0f10187812 */ /* 0x001fe400078ec0ff */
[----:B------:R-:W-:-:S03]  /*1e70*/  SHF.R.U32.HI R16, RZ, 0x4, R16 ;  /* 0x00000004ff107819 */ /* 0x000fc60000011610 */
[----:B------:R-:W-:Y:S01]  /*1e80*/  IDP.4A.S8.S8 R24, R24, R17, R48 ;  /* 0x0000001118187226 */ /* 0x000fe20000000630 */
[----:B------:R-:W-:Y:S01]  /*1e90*/  LOP3.LUT R16, R16, 0xf0f0f0f, RZ, 0xc0, !PT ;  /* 0x0f0f0f0f10107812 */ /* 0x000fe200078ec0ff */
[----:B------:R-:W0:Y:S04]  /*1ea0*/  LDS R17, [R32+0x7c] ;  /* 0x00007c0020117984 */ /* 0x000e280000000800 */
[----:B------:R-:W-:Y:S01]  /*1eb0*/  IDP.4A.S8.S8 R21, R16, R21, R24 ;  /* 0x0000001510157226 */ /* 0x000fe20000000618 */
[----:B--2---:R-:W-:Y:S01]  /*1ec0*/  LOP3.LUT R16, R20, 0xf0f0f0f, RZ, 0xc0, !PT ;  /* 0x0f0f0f0f14107812 */ /* 0x004fe200078ec0ff */
[----:B------:R-:W-:Y:S01]  /*1ed0*/  LDS R48, [R45.X4+0x109c] ;  /* 0x00109c002d307984 */ /* 0x000fe20000004800 */
[----:B------:R-:W-:-:S03]  /*1ee0*/  SHF.R.U32.HI R20, RZ, 0x4, R20 ;  /* 0x00000004ff147819 */ /* 0x000fc60000011614 */
[----:B------:R-:W-:Y:S01]  /*1ef0*/  IDP.4A.S8.S8 R16, R16, R18, R21 ;  /* 0x0000001210107226 */ /* 0x000fe20000000615 */
[----:B------:R-:W-:-:S05]  /*1f00*/  LOP3.LUT R21, R20, 0xf0f0f0f, RZ, 0xc0, !PT ;  /* 0x0f0f0f0f14157812 */ /* 0x000fca00078ec0ff */
[----:B------:R-:W-:Y:S02]  /*1f10*/  IDP.4A.S8.S8 R16, R21, R22, R16 ;  /* 0x0000001615107226 */ /* 0x000fe40000000610 */
[----:B------:R-:W2:Y:S01]  /*1f20*/  LDS R21, [R45.X4+0x1098] ;  /* 0x001098002d157984 */ /* 0x000ea20000004800 */
[----:B0-----:R-:W-:Y:S02]  /*1f30*/  LOP3.LUT R18, R17, 0xf0f0f0f, RZ, 0xc0, !PT ;  /* 0x0f0f0f0f11127812 */ /* 0x001fe400078ec0ff */
[----:B------:R-:W-:-:S03]  /*1f40*/  SHF.R.U32.HI R17, RZ, 0x4, R17 ;  /* 0x00000004ff117819 */ /* 0x000fc60000011611 */
[----:B------:R-:W-:Y:S01]  /*1f50*/  IDP.4A.S8.S8 R18, R18, R19, R16 ;  /* 0x0000001312127226 */ /* 0x000fe20000000610 */
[----:B------:R-:W-:Y:S01]  /*1f60*/  LOP3.LUT R16, R17, 0xf0f0f0f, RZ, 0xc0, !PT ;  /* 0x0f0f0f0f11107812 */ /* 0x000fe200078ec0ff */
[--C-:B------:R-:W-:Y:S02]  /*1f70*/  HADD2.F32 R17, -RZ, R27.reuse.H1_H1 ;  /* 0x3000001bff117230 */ /* 0x100fe40000004100 */
[----:B------:R-:W-:Y:S02]  /*1f80*/  HADD2.F32 R27, -RZ, R27.H0_H0 ;  /* 0x2000001bff1b7230 */ /* 0x000fe40000004100 */
[----:B------:R-:W-:Y:S01]  /*1f90*/  IDP.4A.S8.S8 R18, R16, R23, R18 ;  /* 0x0000001710127226 */ /* 0x000fe20000000612 */
[--C-:B------:R-:W-:Y:S01]  /*1fa0*/  HADD2.F32 R16, -RZ, R26.reuse.H1_H1 ;  /* 0x3000001aff107230 */ /* 0x100fe20000004100 */
[----:B------:R-:W-:Y:S01]  /*1fb0*/  FMUL.FTZ R17, R17, 8 ;  /* 0x4100000011117820 */ /* 0x000fe20000410000 */
[----:B------:R-:W-:-:S03]  /*1fc0*/  HADD2.F32 R26, -RZ, R26.H0_H0 ;  /* 0x2000001aff1a7230 */ /* 0x000fc60000004100 */
[----:B------:R-:W0:Y:S01]  /*1fd0*/  I2F R18, R18 ;  /* 0x0000001200127306 */ /* 0x000e220000201400 */
[----:B------:R-:W-:-:S04]  /*1fe0*/  FMUL.FTZ R16, R16, 8 ;  /* 0x4100000010107820 */ /* 0x000fc80000410000 */
[----:B-1----:R-:W-:-:S04]  /*1ff0*/  FFMA.FTZ R16, R26, R25, -R16 ;  /* 0x000000191a107223 */ /* 0x002fc80000010810 */
[----:B--2---:R-:W-:Y:S02]  /*2000*/  FFMA.FTZ R21, R16, R21, R68 ;  /* 0x0000001510157223 */ /* 0x004fe40000010044 */
[----:B0-----:R-:W-:-:S04]  /*2010*/  FFMA.FTZ R17, R27, R18, -R17 ;  /* 0x000000121b117223 */ /* 0x001fc80000010811 */
[----:B------:R-:W-:Y:S01]  /*2020*/  FFMA.FTZ R48, R17, R48, R21 ;  /* 0x0000003011307223 */ /* 0x000fe20000010015 */
[----:B------:R-:W-:Y:S06]  /*2030*/  BAR.SYNC.DEFER_BLOCKING 0x0 ;  /* 0x0000000000007b1d */ /* 0x000fec0000010000 */
.L_x_658:
        /* <DEDUP_REMOVED lines=9> */
.L_x_657:
        /* <DEDUP_REMOVED lines=14> */
.L_x_660:
        /* <DEDUP_REMOVED lines=13> */
.L_x_1337:


//--------------------- .text._Z12mul_mat_q4_0IN3c108BFloat16ELb0EEvPKvS3_PT_iiiii --------------------------
	.section	.text._Z12mul_mat_q4_0IN3c108BFloat16ELb0EEvPKvS3_PT_iiiii,"ax",@progbits
	.sectioninfo	@"SHI_REGISTERS=48"
	.align	128
.text._Z12mul_mat_q4_0IN3c108BFloat16ELb0EEvPKvS3_PT_iiiii:
        .type           _Z12mul_mat_q4_0IN3c108BFloat16ELb0EEvPKvS3_PT_iiiii,@function
        .size           _Z12mul_mat_q4_0IN3c108BFloat16ELb0EEvPKvS3_PT_iiiii,(.L_x_1338 - _Z12mul_mat_q4_0IN3c108BFloat16ELb0EEvPKvS3_PT_iiiii)
        .other          _Z12mul_mat_q4_0IN3c108BFloat16ELb0EEvPKvS3_PT_iiiii,@"STO_CUDA_ENTRY STV_DEFAULT"
_Z12mul_mat_q4_0IN3c108BFloat16ELb0EEvPKvS3_PT_iiiii:
        /* <DEDUP_REMOVED lines=12> */
[----:B------:R-:W-:Y:S01]  /*00c0*/  SHF.R.S32.HI R41, RZ, 0x5, R0 ;  /* 0x00000005ff297819 */ /* 0x000fe20000011400 */
[----:B------:R-:W-:Y:S01]  /*00d0*/  ULDC.64 UR6, c[0x0][0x180] ;  /* 0x0000600000067ab9 */ /* 0x000fe20000000a00 */
[----:B------:R-:W-:Y:S01]  /*00e0*/  IMAD.MOV.U32 R28, RZ, RZ, RZ ;  /* 0x000000ffff1c7224 */ /* 0x000fe200078e00ff */
[----:B------:R-:W2:Y:S01]  /*00f0*/  S2R R6, SR_TID.Y ;  /* 0x0000000000067919 */ /* 0x000ea20000002200 */
[----:B------:R-:W-:Y:S01]  /*0100*/  USHF.R.S32.HI UR5, URZ, 0x1f, UR7 ;  /* 0x0000001f3f057899 */ /* 0x000fe20008011407 */
[C---:B------:R-:W-:Y:S01]  /*0110*/  IMAD R7, R41.reuse, UR4, RZ ;  /* 0x0000000429077c24 */ /* 0x040fe2000f8e02ff */
[----:B------:R-:W-:Y:S01]  /*0120*/  UIADD3 UR6, UR6, -0x1, URZ ;  /* 0xffffffff06067890 */ /* 0x000fe2000fffe03f */
[C---:B------:R-:W-:Y:S01]  /*0130*/  IMAD.SHL.U32 R36, R41.reuse, 0x4, RZ ;  /* 0x0000000429247824 */ /* 0x040fe200078e00ff */
[----:B------:R-:W-:Y:S01]  /*0140*/  ULEA.HI UR5, UR5, UR7, URZ, 0x5 ;  /* 0x0000000705057291 */ /* 0x000fe2000f8f283f */
[----:B------:R-:W-:Y:S01]  /*0150*/  IMAD.SHL.U32 R31, R41, 0x10, RZ ;  /* 0x00000010291f7824 */ /* 0x000fe200078e00ff */
[----:B------:R-:W-:-:S02]  /*0160*/  SHF.R.S32.HI R13, RZ, 0x1f, R7 ;  /* 0x0000001fff0d7819 */ /* 0x000fc40000011407 */
[----:B------:R-:W-:Y:S01]  /*0170*/  USHF.R.S32.HI UR5, URZ, 0x5, UR5 ;  /* 0x000000053f057899 */ /* 0x000fe20008011405 */
[--C-:B0-----:R-:W-:Y:S01]  /*0180*/  SHF.R.S32.HI R0, RZ, 0x1f, R11.reuse ;  /* 0x0000001fff007819 */ /* 0x101fe2000001140b */
[C---:B------:R-:W-:Y:S01]  /*0190*/  IMAD.SHL.U32 R39, R11.reuse, 0x4, RZ ;  /* 0x000000040b277824 */ /* 0x040fe200078e00ff */
[----:B------:R-:W-:Y:S01]  /*01a0*/  SHF.R.U32.HI R3, RZ, 0x2, R11 ;  /* 0x00000002ff037819 */ /* 0x000fe2000001160b */
[----:B------:R-:W-:Y:S01]  /*01b0*/  IMAD R32, R11, 0x84, RZ ;  /* 0x000000840b207824 */ /* 0x000fe200078e02ff */
[-C--:B------:R-:W-:Y:S01]  /*01c0*/  LEA.HI R2, R0, R11.reuse, RZ, 0x2 ;  /* 0x0000000b00027211 */ /* 0x080fe200078f10ff */
[----:B--2---:R-:W-:Y:S01]  /*01d0*/  IMAD R9, R41, R6, RZ ;  /* 0x0000000629097224 */ /* 0x004fe200078e02ff */
[----:B------:R-:W-:Y:S01]  /*01e0*/  LOP3.LUT R8, R3, 0x3, RZ, 0xc0, !PT ;  /* 0x0000000303087812 */ /* 0x000fe200078ec0ff */
[C---:B-1----:R-:W-:Y:S01]  /*01f0*/  IMAD R4, R29.reuse, 0x4, R6 ;  /* 0x000000041d047824 */ /* 0x042fe200078e0206 */
[----:B------:R-:W-:Y:S01]  /*0200*/  SHF.R.S32.HI R38, RZ, 0x2, R2 ;  /* 0x00000002ff267819 */ /* 0x000fe20000011402 */
[----:B------:R-:W-:Y:S01]  /*0210*/  IMAD.SHL.U32 R10, R6, 0x4, RZ ;  /* 0x00000004060a7824 */ /* 0x000fe200078e00ff */
[----:B------:R-:W-:Y:S01]  /*0220*/  LEA.HI R3, R0, R11, RZ, 0x3 ;  /* 0x0000000b00037211 */ /* 0x000fe200078f18ff */
[----:B------:R-:W-:Y:S01]  /*0230*/  IMAD R8, R29, 0x4, R8 ;  /* 0x000000041d087824 */ /* 0x000fe200078e0208 */
[----:B------:R-:W-:Y:S01]  /*0240*/  SHF.R.S32.HI R12, RZ, 0x1f, R9 ;  /* 0x0000001fff0c7819 */ /* 0x000fe20000011409 */
[C---:B------:R-:W-:Y:S01]  /*0250*/  IMAD.SHL.U32 R34, R6.reuse, 0x20, RZ ;  /* 0x0000002006227824 */ /* 0x040fe200078e00ff */
[----:B------:R-:W-:Y:S01]  /*0260*/  IADD3 R7, P0, P1, R9, R38, R7 ;  /* 0x0000002609077210 */ /* 0x000fe2000791e007 */
[----:B------:R-:W-:Y:S01]  /*0270*/  IMAD R37, R6, 0x21, R11 ;  /* 0x0000002106257824 */ /* 0x000fe200078e020b */
[----:B------:R-:W-:-:S02]  /*0280*/  SHF.R.S32.HI R0, RZ, 0x1f, R38 ;  /* 0x0000001fff007819 */ /* 0x000fc40000011426 */
[----:B------:R-:W-:Y:S02]  /*0290*/  IMNMX.U32 R4, R4, UR6, PT ;  /* 0x0000000604047c17 */ /* 0x000fe4000b800000 */
[----:B------:R-:W-:Y:S02]  /*02a0*/  IADD3.X R12, R12, R0, R13, P0, P1 ;  /* 0x000000000c0c7210 */ /* 0x000fe400007e240d */
[----:B------:R-:W-:Y:S01]  /*02b0*/  LEA.HI.SX32 R10, R3, R10, 0x1d ;  /* 0x0000000a030a7211 */ /* 0x000fe200078feaff */
[----:B------:R-:W-:Y:S01]  /*02c0*/  IMAD R13, R4, UR5, RZ ;  /* 0x00000005040d7c24 */ /* 0x000fe2000f8e02ff */
[C---:B------:R-:W-:Y:S01]  /*02d0*/  IADD3 R4, R11.reuse, 0x20, RZ ;  /* 0x000000200b047810 */ /* 0x040fe20007ffe0ff */
[----:B------:R-:W-:Y:S01]  /*02e0*/  IMAD R23, R12, 0x12, RZ ;  /* 0x000000120c177824 */ /* 0x000fe200078e02ff */
[----:B------:R-:W-:Y:S01]  /*02f0*/  LOP3.LUT R30, R11, 0x3, RZ, 0xc0, !PT ;  /* 0x000000030b1e7812 */ /* 0x000fe200078ec0ff */
[----:B------:R-:W-:Y:S01]  /*0300*/  IMAD R18, R41, R10, RZ ;  /* 0x0000000a29127224 */ /* 0x000fe200078e02ff */
[----:B------:R-:W-:-:S02]  /*0310*/  IMNMX R5, R8, UR6, PT ;  /* 0x0000000608057c17 */ /* 0x000fc4000b800200 */
[-C--:B------:R-:W-:Y:S02]  /*0320*/  LEA.HI R15, R4, R13.reuse, RZ, 0x1d ;  /* 0x0000000d040f7211 */ /* 0x080fe400078fe8ff */
[----:B------:R-:W-:Y:S01]  /*0330*/  LEA.HI R17, R11, R13, RZ, 0x1d ;  /* 0x0000000d0b117211 */ /* 0x000fe200078fe8ff */
[----:B------:R-:W-:Y:S01]  /*0340*/  IMAD R30, R5, UR5, R30 ;  /* 0x00000005051e7c24 */ /* 0x000fe2000f8e021e */
[----:B------:R-:W-:Y:S01]  /*0350*/  LOP3.LUT R14, R3, 0xfffffff8, RZ, 0xc0, !PT ;  /* 0xfffffff8030e7812 */ /* 0x000fe200078ec0ff */
[----:B------:R-:W-:Y:S01]  /*0360*/  UMOV UR5, 0x4 ;  /* 0x0000000400057882 */ /* 0x000fe20000000000 */
[----:B------:R-:W-:Y:S02]  /*0370*/  IADD3 R16, R10, 0x10, RZ ;  /* 0x000000100a107810 */ /* 0x000fe40007ffe0ff */
[----:B------:R-:W-:Y:S01]  /*0380*/  IADD3 R13, R36, R9, R36 ;  /* 0x00000009240d7210 */ /* 0x000fe20007ffe024 */
[----:B------:R-:W-:Y:S01]  /*0390*/  IMAD.IADD R19, R11, 0x1, -R14 ;  /* 0x000000010b137824 */ /* 0x000fe200078e0a0e */
[----:B------:R-:W-:Y:S01]  /*03a0*/  LOP3.LUT R2, R2, 0xfffffffc, RZ, 0xc0, !PT ;  /* 0xfffffffc02027812 */ /* 0x000fe200078ec0ff */
[----:B------:R-:W-:Y:S01]  /*03b0*/  IMAD.MOV.U32 R9, RZ, RZ, RZ ;  /* 0x000000ffff097224 */ /* 0x000fe200078e00ff */
[----:B------:R-:W-:-:S02]  /*03c0*/  SHF.R.S32.HI R5, RZ, 0x1f, R16 ;  /* 0x0000001fff057819 */ /* 0x000fc40000011410 */
[----:B------:R-:W-:Y:S01]  /*03d0*/  LOP3.LUT R8, R39, 0x1c, RZ, 0xc0, !PT ;  /* 0x0000001c27087812 */ /* 0x000fe200078ec0ff */
[----:B------:R-:W-:Y:S01]  /*03e0*/  IMAD.IADD R2, R11, 0x1, -R2 ;  /* 0x000000010b027824 */ /* 0x000fe200078e0a02 */
[C---:B------:R-:W-:Y:S02]  /*03f0*/  IADD3 R13, R36.reuse, R13, R36 ;  /* 0x0000000d240d7210 */ /* 0x040fe40007ffe024 */
[----:B------:R-:W-:Y:S02]  /*0400*/  SHF.R.S32.HI R3, RZ, 0x1f, R10 ;  /* 0x0000001fff037819 */ /* 0x000fe4000001140a */
[----:B------:R-:W-:Y:S01]  /*0410*/  LEA.HI R16, R5, R16, RZ, 0x2 ;  /* 0x0000001005107211 */ /* 0x000fe200078f10ff */
[----:B------:R-:W-:Y:S01]  /*0420*/  IMAD.WIDE R4, R15, 0x24, R8 ;  /* 0x000000240f047825 */ /* 0x000fe200078e0208 */
[C---:B------:R-:W-:Y:S02]  /*0430*/  IADD3 R13, R36.reuse, R13, R36 ;  /* 0x0000000d240d7210 */ /* 0x040fe40007ffe024 */
[----:B------:R-:W-:Y:S01]  /*0440*/  SHF.R.S32.HI R20, RZ, 0x1f, R18 ;  /* 0x0000001fff147819 */ /* 0x000fe20000011412 */
[----:B------:R-:W-:Y:S01]  /*0450*/  IMAD.MOV.U32 R15, RZ, RZ, 0x12 ;  /* 0x00000012ff0f7424 */ /* 0x000fe200078e00ff */
[----:B------:R-:W-:Y:S01]  /*0460*/  IADD3 R18, P0, R19, R18, RZ ;  /* 0x0000001213127210 */ /* 0x000fe20007f1e0ff */
[----:B------:R-:W-:Y:S01]  /*0470*/  IMAD.IADD R21, R36, 0x1, R13 ;  /* 0x0000000124157824 */ /* 0x000fe200078e020d */
[----:B------:R-:W-:Y:S01]  /*0480*/  LEA.HI R14, R3, R10, RZ, 0x2 ;  /* 0x0000000a030e7211 */ /* 0x000fe200078f10ff */
[----:B------:R-:W-:Y:S01]  /*0490*/  IMAD.WIDE R2, R2, 0x4, RZ ;  /* 0x0000000402027825 */ /* 0x000fe200078e02ff */
[----:B------:R-:W-:-:S02]  /*04a0*/  LEA.HI.X.SX32 R20, R19, R20, 0x1, P0 ;  /* 0x0000001413147211 */ /* 0x000fc400000f0eff */
[----:B------:R-:W-:Y:S01]  /*04b0*/  LEA.HI R35, R14, R19, RZ, 0x1e ;  /* 0x000000130e237211 */ /* 0x000fe200078ff0ff */
[----:B------:R-:W-:Y:S01]  /*04c0*/  IMAD.WIDE.U32 R12, R18, R15, c[0x2][0x0] ;  /* 0x00800000120c7625 */ /* 0x000fe200078e000f */
[----:B------:R-:W-:Y:S02]  /*04d0*/  LEA.HI R19, R16, R19, RZ, 0x1e ;  /* 0x0000001310137211 */ /* 0x000fe400078ff0ff */
[----:B------:R-:W-:Y:S01]  /*04e0*/  LOP3.LUT R34, R34, 0xffffffe0, R11, 0xe2, !PT ;  /* 0xffffffe022227812 */ /* 0x000fe200078ee20b */
[----:B------:R-:W-:Y:S01]  /*04f0*/  IMAD.WIDE.U32 R14, R7, 0x12, R2 ;  /* 0x00000012070e7825 */ /* 0x000fe200078e0002 */
[----:B------:R-:W-:Y:S02]  /*0500*/  IADD3 R44, P2, -R2, R12, RZ ;  /* 0x0000000c022c7210 */ /* 0x000fe40007f5e1ff */
[----:B------:R-:W-:Y:S01]  /*0510*/  LEA R33, R6, 0x14a0, 0x7 ;  /* 0x000014a006217811 */ /* 0x000fe200078e38ff */
[----:B------:R-:W-:Y:S01]  /*0520*/  IMAD.WIDE R8, R17, 0x24, R8 ;  /* 0x0000002411087825 */ /* 0x000fe200078e0208 */
[----:B------:R-:W-:-:S02]  /*0530*/  IADD3 R17, P0, R38, R21, RZ ;  /* 0x0000001526117210 */ /* 0x000fc40007f1e0ff */
[----:B------:R-:W-:Y:S01]  /*0540*/  LOP3.LUT R39, R39, 0x3c, RZ, 0xc0, !PT ;  /* 0x0000003c27277812 */ /* 0x000fe200078ec0ff */
[----:B------:R-:W-:Y:S01]  /*0550*/  IMAD R7, R20, 0x12, RZ ;  /* 0x0000001214077824 */ /* 0x000fe200078e02ff */
[----:B------:R-:W-:Y:S01]  /*0560*/  LEA.HI.X.SX32 R0, R21, R0, 0x1, P0 ;  /* 0x0000000015007211 */ /* 0x000fe200000f0eff */
[----:B------:R-:W-:Y:S01]  /*0570*/  IMAD.IADD R12, R15, 0x1, R23 ;  /* 0x000000010f0c7824 */ /* 0x000fe200078e0217 */
[----:B------:R-:W-:Y:S01]  /*0580*/  IADD3 R2, P4, R8, c[0x0][0x168], RZ ;  /* 0x00005a0008027a10 */ /* 0x000fe20007f9e0ff */
[----:B------:R-:W-:Y:S01]  /*0590*/  IMAD R35, R10, 0x8, R35 ;  /* 0x000000080a237824 */ /* 0x000fe200078e0223 */
[----:B------:R-:W-:Y:S01]  /*05a0*/  IADD3.X R45, ~R3, R13, R7, P2, !PT ;  /* 0x0000000d032d7210 */ /* 0x000fe200017fe507 */
[----:B------:R-:W-:Y:S01]  /*05b0*/  IMAD R38, R11, 0x8, R38 ;  /* 0x000000080b267824 */ /* 0x000fe200078e0226 */
[----:B------:R-:W-:Y:S01]  /*05c0*/  IADD3 R3, P2, R4, c[0x0][0x168], RZ ;  /* 0x00005a0004037a10 */ /* 0x000fe20007f5e0ff */
[----:B------:R-:W-:Y:S01]  /*05d0*/  IMAD R4, R0, -0x12, RZ ;  /* 0xffffffee00047824 */ /* 0x000fe200078e02ff */
[----:B------:R-:W-:Y:S01]  /*05e0*/  IADD3.X R42, P0, P1, R14, c[0x0][0x160], RZ, PT, PT ;  /* 0x000058000e2a7a10 */ /* 0x000fe2000390e4ff */
[----:B------:R-:W-:Y:S01]  /*05f0*/  IMAD.WIDE.U32 R44, R17, -0x12, R44 ;  /* 0xffffffee112c7825 */ /* 0x000fe200078e002c */
[----:B------:R-:W-:-:S02]  /*0600*/  IADD3 R0, P3, R3, 0x4, RZ ;  /* 0x0000000403007810 */ /* 0x000fc40007f7e0ff */
[----:B------:R-:W-:Y:S01]  /*0610*/  IADD3 R2, P5, R2, 0x4, RZ ;  /* 0x0000000402027810 */ /* 0x000fe20007fbe0ff */
[----:B------:R-:W-:Y:S01]  /*0620*/  IMAD R3, R10, 0x8, R19 ;  /* 0x000000080a037824 */ /* 0x000fe200078e0213 */
[----:B------:R-:W-:Y:S02]  /*0630*/  IADD3.X R5, RZ, c[0x0][0x16c], R5, P3, P2 ;  /* 0x00005b00ff057a10 */ /* 0x000fe40001fe4405 */
[----:B------:R-:W-:Y:S02]  /*0640*/  IADD3.X R7, RZ, c[0x0][0x16c], R9, P5, P4 ;  /* 0x00005b00ff077a10 */ /* 0x000fe40002fe8409 */
[----:B------:R-:W-:Y:S02]  /*0650*/  IADD3 R4, R45, -R17, R4 ;  /* 0x800000112d047210 */ /* 0x000fe40007ffe004 */
[----:B------:R-:W-:-:S05]  /*0660*/  IADD3.X R43, R12, c[0x0][0x164], RZ, P0, P1 ;  /* 0x000059000c2b7a10 */ /* 0x000fca00007e24ff */
.L_x_663:
[----:B0-----:R-:W2:Y:S04]  /*0670*/  LDG.E.U16.CONSTANT R24, [R42.64] ;  /* 0x000000082a187981 */ /* 0x001ea8000c1e9500 */
[----:B------:R-:W2:Y:S01]  /*0680*/  LDG.E.U16.CONSTANT R23, [R42.64+0x2] ;  /* 0x000002082a177981 */ /* 0x000ea2000c1e9500 */
[----:B------:R-:W-:-:S05]  /*0690*/  IMAD.WIDE R16, R36, 0x12, R42 ;  /* 0x0000001224107825 */ /* 0x000fca00078e022a */
[----:B------:R0:W3:Y:S01]  /*06a0*/  LDG.E.U16.CONSTANT R22, [R16.64] ;  /* 0x0000000810167981 */ /* 0x0000e2000c1e9500 */
[----:B------:R-:W-:-:S03]  /*06b0*/  IMAD.WIDE R14, R36, 0x12, R16 ;  /* 0x00000012240e7825 */ /* 0x000fc600078e0210 */
[----:B------:R0:W3:Y:S03]  /*06c0*/  LDG.E.U16.CONSTANT R25, [R16.64+0x2] ;  /* 0x0000020810197981 */ /* 0x0000e6000c1e9500 */
[C---:B------:R-:W-:Y:S01]  /*06d0*/  IMAD.WIDE R12, R36.reuse, 0x12, R14 ;  /* 0x00000012240c7825 */ /* 0x040fe200078e020e */
[----:B------:R1:W4:Y:S04]  /*06e0*/  LDG.E.U16.CONSTANT R26, [R14.64] ;  /* 0x000000080e1a7981 */ /* 0x000328000c1e9500 */
[----:B------:R1:W4:Y:S01]  /*06f0*/  LDG.E.U16.CONSTANT R27, [R14.64+0x2] ;  /* 0x000002080e1b7981 */ /* 0x000322000c1e9500 */
[----:B------:R-:W-:-:S03]  /*0700*/  IMAD.WIDE R10, R36, 0x12, R12 ;  /* 0x00000012240a7825 */ /* 0x000fc600078e020c */
[----:B------:R5:W4:Y:S03]  /*0710*/  LDG.E.U16.CONSTANT R40, [R12.64] ;  /* 0x000000080c287981 */ /* 0x000b26000c1e9500 */
[C---:B------:R-:W-:Y:S01]  /*0720*/  IMAD.WIDE R8, R36.reuse, 0x12, R10 ;  /* 0x0000001224087825 */ /* 0x040fe200078e020a */
[----:B0-----:R0:W4:Y:S04]  /*0730*/  LDG.E.U16.CONSTANT R17, [R10.64+0x2] ;  /* 0x000002080a117981 */ /* 0x001128000c1e9500 */
[----:B------:R0:W4:Y:S01]  /*0740*/  LDG.E.U16.CONSTANT R16, [R8.64] ;  /* 0x0000000808107981 */ /* 0x000122000c1e9500 */
[----:B------:R-:W-:-:S03]  /*0750*/  IMAD.WIDE R18, R36, 0x12, R8 ;  /* 0x0000001224127825 */ /* 0x000fc600078e0208 */
[----:B-----5:R5:W4:Y:S03]  /*0760*/  LDG.E.U16.CONSTANT R13, [R12.64+0x2] ;  /* 0x000002080c0d7981 */ /* 0x020b26000c1e9500 */
[----:B------:R-:W-:Y:S01]  /*0770*/  IMAD.WIDE R20, R36, 0x12, R18 ;  /* 0x0000001224147825 */ /* 0x000fe200078e0212 */
[----:B0-----:R0:W4:Y:S04]  /*0780*/  LDG.E.U16.CONSTANT R9, [R8.64+0x2] ;  /* 0x0000020808097981 */ /* 0x001128000c1e9500 */
[----:B-1----:R-:W-:Y:S01]  /*0790*/  IADD3 R14, P0, R20, R44, RZ ;  /* 0x0000002c140e7210 */ /* 0x002fe20007f1e0ff */
[----:B-----5:R1:W5:Y:S04]  /*07a0*/  LDG.E.U16.CONSTANT R12, [R10.64] ;  /* 0x000000080a0c7981 */ /* 0x020368000c1e9500 */
[----:B------:R-:W-:Y:S01]  /*07b0*/  IMAD.X R15, R21, 0x1, R4, P0 ;  /* 0x00000001150f7824 */ /* 0x000fe200000e0604 */
[----:B0-----:R0:W5:Y:S03]  /*07c0*/  LDG.E.U16.CONSTANT R8, [R18.64] ;  /* 0x0000000812087981 */ /* 0x001166000c1e9500 */
[----:B-1----:R-:W-:Y:S01]  /*07d0*/  IMAD.WIDE R10, R31, 0x12, R14 ;  /* 0x000000121f0a7825 */ /* 0x002fe200078e020e */
[----:B0-----:R0:W5:Y:S05]  /*07e0*/  LDG.E.U16.CONSTANT R19, [R18.64+0x2] ;  /* 0x0000020812137981 */ /* 0x00116a000c1e9500 */
[----:B------:R-:W5:Y:S04]  /*07f0*/  LDG.E.U16.CONSTANT R10, [R10.64] ;  /* 0x000000080a0a7981 */ /* 0x000f68000c1e9500 */
[----:B0-----:R-:W5:Y:S01]  /*0800*/  LDG.E.U16.CONSTANT R18, [R14.64] ;  /* 0x000000080e127981 */ /* 0x001f62000c1e9500 */
[----:B--2---:R-:W-:-:S03]  /*0810*/  PRMT R24, R24, 0x5410, R23 ;  /* 0x0000541018187816 */ /* 0x004fc60000000017 */
[----:B------:R0:W2:Y:S04]  /*0820*/  LDG.E.U16.CONSTANT R23, [R20.64] ;  /* 0x0000000814177981 */ /* 0x0000a8000c1e9500 */
[----:B0-----:R-:W2:Y:S01]  /*0830*/  LDG.E.U16.CONSTANT R20, [R20.64+0x2] ;  /* 0x0000020814147981 */ /* 0x001ea2000c1e9500 */
[----:B---3--:R-:W-:Y:S02]  /*0840*/  PRMT R22, R22, 0x5410, R25 ;  /* 0x0000541016167816 */ /* 0x008fe40000000019 */
[----:B----4-:R-:W-:Y:S01]  /*0850*/  PRMT R26, R26, 0x5410, R27 ;  /* 0x000054101a1a7816 */ /* 0x010fe2000000001b */
[----:B------:R0:W-:Y:S01]  /*0860*/  STS [R37.X4], R24 ;  /* 0x0000001825007388 */ /* 0x0001e20000004800 */
[----:B------:R-:W-:-:S03]  /*0870*/  UIADD3 UR6, UR5, -0x4, URZ ;  /* 0xfffffffc05067890 */ /* 0x000fc6000fffe03f */
[----:B------:R0:W-:Y:S04]  /*0880*/  STS [R37.X4+0x210], R22 ;  /* 0x0002101625007388 */ /* 0x0001e80000004800 */
[----:B------:R0:W-:Y:S01]  /*0890*/  STS [R37.X4+0x420], R26 ;  /* 0x0004201a25007388 */ /* 0x0001e20000004800 */
[----:B------:R-:W-:Y:S02]  /*08a0*/  PRMT R40, R40, 0x5410, R13 ;  /* 0x0000541028287816 */ /* 0x000fe4000000000d */
[----:B------:R-:W-:Y:S02]  /*08b0*/  PRMT R16, R16, 0x5410, R9 ;  /* 0x0000541010107816 */ /* 0x000fe40000000009 */
[----:B-----5:R-:W-:Y:S01]  /*08c0*/  PRMT R12, R12, 0x5410, R17 ;  /* 0x000054100c0c7816 */ /* 0x020fe20000000011 */
[----:B------:R0:W-:Y:S04]  /*08d0*/  STS [R37.X4+0x630], R40 ;  /* 0x0006302825007388 */ /* 0x0001e80000004800 */
[----:B------:R0:W-:Y:S04]  /*08e0*/  STS [R37.X4+0x840], R12 ;  /* 0x0008400c25007388 */ /* 0x0001e80000004800 */
[----:B------:R0:W-:Y:S01]  /*08f0*/  STS [R37.X4+0xa50], R16 ;  /* 0x000a501025007388 */ /* 0x0001e20000004800 */
[----:B------:R-:W-:Y:S01]  /*0900*/  PRMT R8, R8, 0x5410, R19 ;  /* 0x0000541008087816 */ /* 0x000fe20000000013 */
[----:B------:R-:W-:-:S04]  /*0910*/  HADD2.F32 R10, -RZ, R10.H0_H0 ;  /* 0x2000000aff0a7230 */ /* 0x000fc80000004100 */
[----:B------:R0:W-:Y:S01]  /*0920*/  STS [R37.X4+0xc60], R8 ;  /* 0x000c600825007388 */ /* 0x0001e20000004800 */
[----:B------:R-:W-:Y:S01]  /*0930*/  HADD2.F32 R18, -RZ, R18.H0_H0 ;  /* 0x20000012ff127230 */ /* 0x000fe20000004100 */
[----:B------:R-:W-:Y:S01]  /*0940*/  ISETP.LE.AND P0, PT, R41, UR6, PT ;  /* 0x0000000629007c0c */ /* 0x000fe2000bf03270 */
[----:B------:R-:W-:-:S06]  /*0950*/  UIADD3 UR7, UR5, 0x4, URZ ;  /* 0x0000000405077890 */ /* 0x000fcc000fffe03f */
[----:B------:R-:W-:Y:S02]  /*0960*/  ISETP.LE.AND P1, PT, R41, UR7, PT ;  /* 0x0000000729007c0c */ /* 0x000fe4000bf23270 */
[----:B--2---:R-:W-:-:S05]  /*0970*/  PRMT R20, R23, 0x5410, R20 ;  /* 0x0000541017147816 */ /* 0x004fca0000000014 */
        /* <DEDUP_REMOVED lines=18> */
[----:B------:R-:W-:Y:S01]  /*0aa0*/  LDS R24, [R32+0x18] ;  /* 0x0000180020187984 */ /* 0x000fe20000000800 */
[----:B0-----:R-:W-:-:S02]  /*0ab0*/  LOP3.LUT R21, R20, 0xf0f0f0f, RZ, 0xc0, !PT ;  /* 0x0f0f0f0f14157812 */ /* 0x001fc400078ec0ff */
[----:B------:R-:W-:-:S03]  /*0ac0*/  SHF.R.U32.HI R20, RZ, 0x4, R20 ;  /* 0x00000004ff147819 */ /* 0x000fc60000011614 */
[----:B-1----:R-:W-:Y:S01]  /*0ad0*/  IDP.4A.S8.S8 R12, R21, R12, RZ ;  /* 0x0000000c150c7226 */ /* 0x002fe200000006ff */
[----:B------:R-:W-:Y:S02]  /*0ae0*/  LOP3.LUT R11, R20, 0xf0f0f0f, RZ, 0xc0, !PT ;  /* 0x0f0f0f0f140b7812 */ /* 0x000fe400078ec0ff */
        /* <DEDUP_REMOVED lines=10> */
[----:B------:R-:W2:Y:S04]  /*0b90*/  LDS R13, [R32+0xc] ;  /* 0x00000c00200d7984 */ /* 0x000ea80000000800 */
[----:B------:R-:W3:Y:S04]  /*0ba0*/  LDS.128 R8, [R33+0x30] ;  /* 0x0000300021087984 */ /* 0x000ee80000000c00 */
[----:B------:R-:W4:Y:S01]  /*0bb0*/  LDS R14, [R32+0x14] ;  /* 0x00001400200e7984 */ /* 0x000f220000000800 */
[----:B------:R-:W-:-:S04]  /*0bc0*/  SHF.R.U32.HI R26, RZ, 0x4, R26 ;  /* 0x00000004ff1a7819 */ /* 0x000fc8000001161a */
[----:B------:R-:W-:-:S05]  /*0bd0*/  LOP3.LUT R17, R26, 0xf0f0f0f, RZ, 0xc0, !PT ;  /* 0x0f0f0f0f1a117812 */ /* 0x000fca00078ec0ff */
[----:B------:R-:W-:Y:S01]  /*0be0*/  IDP.4A.S8.S8 R16, R17, R18, R16 ;  /* 0x0000001211107226 */ /* 0x000fe20000000610 */
[----:B0-----:R-:W-:Y:S02]  /*0bf0*/  LOP3.LUT R17, R12, 0xf0f0f0f, RZ, 0xc0, !PT ;  /* 0x0f0f0f0f0c117812 */ /* 0x001fe400078ec0ff */
[----:B------:R-:W-:-:S03]  /*0c00*/  SHF.R.U32.HI R12, RZ, 0x4, R12 ;  /* 0x00000004ff0c7819 */ /* 0x000fc6000001160c */
[----:B-1----:R-:W-:Y:S01]  /*0c10*/  IDP.4A.S8.S8 R20, R17, R20, RZ ;  /* 0x0000001411147226 */ /* 0x002fe200000006ff */
[----:B------:R-:W-:Y:S02]  /*0c20*/  LOP3.LUT R17, R12, 0xf0f0f0f, RZ, 0xc0, !PT ;  /* 0x0f0f0f0f0c117812 */ /* 0x000fe400078ec0ff */
[----:B--2---:R-:W-:Y:S02]  /*0c30*/  LOP3.LUT R26, R13, 0xf0f0f0f, RZ, 0xc0, !PT ;  /* 0x0f0f0f0f0d1a7812 */ /* 0x004fe400078ec0ff */
[----:B------:R-:W-:Y:S01]  /*0c40*/  SHF.R.U32.HI R13, RZ, 0x4, R13 ;  /* 0x00000004ff0d7819 */ /* 0x000fe2000001160d */
[----:B---3--:R-:W-:Y:S02]  /*0c50*/  IDP.4A.S8.S8 R20, R17, R8, R20 ;  /* 0x0000000811147226 */ /* 0x008fe40000000614 */
[----:B------:R-:W0:Y:S01]  /*0c60*/  LDS R8, [R32+0x1c] ;  /* 0x00001c0020087984 */ /* 0x000e220000000800 */
[----:B----4-:R-:W-:Y:S02]  /*0c70*/  LOP3.LUT R12, R14, 0xf0f0f0f, RZ, 0xc0, !PT ;  /* 0x0f0f0f0f0e0c7812 */ /* 0x010fe400078ec0ff */
[----:B------:R-:W-:Y:S01]  /*0c80*/  SHF.R.U32.HI R14, RZ, 0x4, R14 ;  /* 0x00000004ff0e7819 */ /* 0x000fe2000001160e */
[----:B------:R-:W-:Y:S01]  /*0c90*/  IDP.4A.S8.S8 R26, R26, R15, R16 ;  /* 0x0000000f1a1a7226 */ /* 0x000fe20000000610 */
[----:B------:R-:W-:Y:S01]  /*0ca0*/  LOP3.LUT R13, R13, 0xf0f0f0f, RZ, 0xc0, !PT ;  /* 0x0f0f0f0f0d0d7812 */ /* 0x000fe200078ec0ff */
[----:B------:R-:W-:Y:S01]  /*0cb0*/  IDP.4A.S8.S8 R12, R12, R21, R20 ;  /* 0x000000150c0c7226 */ /* 0x000fe20000000614 */
[----:B------:R-:W-:Y:S01]  /*0cc0*/  LOP3.LUT R14, R14, 0xf0f0f0f, RZ, 0xc0, !PT ;  /* 0x0f0f0f0f0e0e7812 */ /* 0x000fe200078ec0ff */
[----:B------:R-:W1:Y:S01]  /*0cd0*/  LDS R20, [R32+0x20] ;  /* 0x0000200020147984 */ /* 0x000e620000000800 */
[----:B------:R-:W-:Y:S01]  /*0ce0*/  LOP3.LUT R16, R24, 0xf0f0f0f, RZ, 0xc0, !PT ;  /* 0x0f0f0f0f18107812 */ /* 0x000fe200078ec0ff */
[----:B------:R-:W-:-:S02]  /*0cf0*/  IDP.4A.S8.S8 R26, R13, R19, R26 ;  /* 0x000000130d1a7226 */ /* 0x000fc4000000061a */
[----:B------:R-:W-:Y:S01]  /*0d00*/  IDP.4A.S8.S8 R9, R14, R9, R12 ;  /* 0x000000090e097226 */ /* 0x000fe2000000060c */
[----:B------:R-:W-:Y:S04]  /*0d10*/  LDS R21, [R32+0x24] ;  /* 0x0000240020157984 */ /* 0x000fe80000000800 */
[----:B------:R-:W2:Y:S01]  /*0d20*/  LDS.128 R12, [R33+0x40] ;  /* 0x00004000210c7984 */ /* 0x000ea20000000c00 */
[----:B------:R-:W-:-:S03]  /*0d30*/  IDP.4A.S8.S8 R22, R16, R22, R9 ;  /* 0x0000001610167226 */ /* 0x000fc60000000609 */
[----:B------:R-:W3:Y:S01]  /*0d40*/  LDS.128 R16, [R33+0x50] ;  /* 0x0000500021107984 */ /* 0x000ee20000000c00 */
[----:B------:R-:W-:-:S04]  /*0d50*/  SHF.R.U32.HI R24, RZ, 0x4, R24 ;  /* 0x00000004ff187819 */ /* 0x000fc80000011618 */
[----:B------:R-:W-:-:S05]  /*0d60*/  LOP3.LUT R9, R24, 0xf0f0f0f, RZ, 0xc0, !PT ;  /* 0x0f0f0f0f18097812 */ /* 0x000fca00078ec0ff */
[----:B------:R-:W-:Y:S02]  /*0d70*/  IDP.4A.S8.S8 R10, R9, R10, R22 ;  /* 0x0000000a090a7226 */ /* 0x000fe40000000616 */
[----:B------:R-:W4:Y:S01]  /*0d80*/  LDS R9, [R32+0x28] ;  /* 0x0000280020097984 */ /* 0x000f220000000800 */
[----:B0-----:R-:W-:-:S05]  /*0d90*/  LOP3.LUT R22, R8, 0xf0f0f0f, RZ, 0xc0, !PT ;  /* 0x0f0f0f0f08167812 */ /* 0x001fca00078ec0ff */
[----:B------:R-:W-:Y:S01]  /*0da0*/  IDP.4A.S8.S8 R10, R22, R23, R10 ;  /* 0x00000017160a7226 */ /* 0x000fe2000000060a */
[----:B-1----:R-:W-:Y:S02]  /*0db0*/  LOP3.LUT R23, R20, 0xf0f0f0f, RZ, 0xc0, !PT ;  /* 0x0f0f0f0f14177812 */ /* 0x002fe400078ec0ff */
[----:B------:R-:W-:-:S03]  /*0dc0*/  SHF.R.U32.HI R20, RZ, 0x4, R20 ;  /* 0x00000004ff147819 */ /* 0x000fc60000011614 */
[----:B--2---:R-:W-:Y:S01]  /*0dd0*/  IDP.4A.S8.S8 R12, R23, R12, RZ ;  /* 0x0000000c170c7226 */ /* 0x004fe200000006ff */
[----:B------:R-:W-:Y:S02]  /*0de0*/  LOP3.LUT R23, R20, 0xf0f0f0f, RZ, 0xc0, !PT ;  /* 0x0f0f0f0f14177812 */ /* 0x000fe400078ec0ff */
[----:B------:R-:W-:-:S03]  /*0df0*/  LOP3.LUT R20, R21, 0xf0f0f0f, RZ, 0xc0, !PT ;  /* 0x0f0f0f0f15147812 */ /* 0x000fc600078ec0ff */
[----:B---3--:R-:W-:Y:S02]  /*0e00*/  IDP.4A.S8.S8 R16, R23, R16, R12 ;  /* 0x0000001017107226 */ /* 0x008fe4000000060c */
[----:B------:R-:W0:Y:S02]  /*0e10*/  LDS R12, [R32+0x2c] ;  /* 0x00002c00200c7984 */ /* 0x000e240000000800 */
[----:B------:R-:W-:Y:S01]  /*0e20*/  IDP.4A.S8.S8 R24, R20, R13, R16 ;  /* 0x0000000d14187226 */ /* 0x000fe20000000610 */
[----:B------:R-:W-:Y:S02]  /*0e30*/  SHF.R.U32.HI R13, RZ, 0x4, R21 ;  /* 0x00000004ff0d7819 */ /* 0x000fe40000011615 */
[----:B------:R-:W1:Y:S02]  /*0e40*/  LDS.128 R20, [R6.X16+0x16a0] ;  /* 0x0016a00006147984 */ /* 0x000e64000000cc00 */
[----:B------:R-:W-:Y:S02]  /*0e50*/  LOP3.LUT R16, R13, 0xf0f0f0f, RZ, 0xc0, !PT ;  /* 0x0f0f0f0f0d107812 */ /* 0x000fe400078ec0ff */
[----:B----4-:R-:W-:-:S02]  /*0e60*/  LOP3.LUT R13, R9, 0xf0f0f0f, RZ, 0xc0, !PT ;  /* 0x0f0f0f0f090d7812 */ /* 0x010fc400078ec0ff */
[----:B------:R-:W-:Y:S01]  /*0e70*/  SHF.R.U32.HI R9, RZ, 0x4, R9 ;  /* 0x00000004ff097819 */ /* 0x000fe20000011609 */
[----:B------:R-:W-:Y:S01]  /*0e80*/  IDP.4A.S8.S8 R17, R16, R17, R24 ;  /* 0x0000001110117226 */ /* 0x000fe20000000618 */
[----:B------:R-:W-:Y:S01]  /*0e90*/  SHF.R.U32.HI R8, RZ, 0x4, R8 ;  /* 0x00000004ff087819 */ /* 0x000fe20000011608 */
[----:B------:R-:W2:Y:S01]  /*0ea0*/  LDS R16, [R32+0x30] ;  /* 0x0000300020107984 */ /* 0x000ea20000000800 */
[----:B------:R-:W-:Y:S01]  /*0eb0*/  LOP3.LUT R9, R9, 0xf0f0f0f, RZ, 0xc0, !PT ;  /* 0x0f0f0f0f09097812 */ /* 0x000fe200078ec0ff */
[----:B------:R-:W-:Y:S01]  /*0ec0*/  IDP.4A.S8.S8 R13, R13, R14, R17 ;  /* 0x0000000e0d0d7226 */ /* 0x000fe20000000611 */
[----:B------:R-:W-:Y:S01]  /*0ed0*/  LOP3.LUT R8, R8, 0xf0f0f0f, RZ, 0xc0, !PT ;  /* 0x0f0f0f0f08087812 */ /* 0x000fe200078ec0ff */
[----:B------:R-:W3:Y:S02]  /*0ee0*/  I2F R26, R26 ;  /* 0x0000001a001a7306 */ /* 0x000ee40000201400 */
[----:B------:R-:W-:Y:S02]  /*0ef0*/  IDP.4A.S8.S8 R18, R9, R18, R13 ;  /* 0x0000001209127226 */ /* 0x000fe4000000060d */
[----:B------:R-:W-:-:S02]  /*0f00*/  IDP.4A.S8.S8 R17, R8, R11, R10 ;  /* 0x0000000b08117226 */ /* 0x000fc4000000060a */
[----:B------:R-:W4:Y:S01]  /*0f10*/  LDS.128 R8, [R33+0x60] ;  /* 0x0000600021087984 */ /* 0x000f220000000c00 */
[----:B0-----:R-:W-:-:S05]  /*0f20*/  LOP3.LUT R13, R12, 0xf0f0f0f, RZ, 0xc0, !PT ;  /* 0x0f0f0f0f0c0d7812 */ /* 0x001fca00078ec0ff */
[----:B------:R-:W-:Y:S01]  /*0f30*/  IDP.4A.S8.S8 R15, R13, R15, R18 ;  /* 0x0000000f0d0f7226 */ /* 0x000fe20000000612 */
[----:B------:R-:W-:Y:S01]  /*0f40*/  SHF.R.U32.HI R13, RZ, 0x4, R12 ;  /* 0x00000004ff0d7819 */ /* 0x000fe2000001160c */
[--C-:B-1----:R-:W-:Y:S01]  /*0f50*/  HADD2.F32 R12, -RZ, R20.reuse.H1_H1 ;  /* 0x30000014ff0c7230 */ /* 0x102fe20000004100 */
[----:B------:R-:W-:Y:S01]  /*0f60*/  LDS R18, [R32+0x34] ;  /* 0x0000340020127984 */ /* 0x000fe20000000800 */
[----:B------:R-:W-:Y:S01]  /*0f70*/  HADD2.F32 R27, -RZ, R20.H0_H0 ;  /* 0x20000014ff1b7230 */ /* 0x000fe20000004100 */
[----:B------:R-:W-:Y:S02]  /*0f80*/  LOP3.LUT R14, R13, 0xf0f0f0f, RZ, 0xc0, !PT ;  /* 0x0f0f0f0f0d0e7812 */ /* 0x000fe400078ec0ff */
[----:B------:R-:W-:-:S03]  /*0f90*/  FMUL.FTZ R12, R12, 8 ;  /* 0x410000000c0c7820 */ /* 0x000fc60000410000 */
[----:B------:R-:W-:Y:S02]  /*0fa0*/  IDP.4A.S8.S8 R19, R14, R19, R15 ;  /* 0x000000130e137226 */ /* 0x000fe4000000060f */
[----:B---3--:R-:W-:Y:S02]  /*0fb0*/  FFMA.FTZ R27, R27, R26, -R12 ;  /* 0x0000001a1b1b7223 */ /* 0x008fe4000001080c */
[----:B------:R-:W0:Y:S01]  /*0fc0*/  LDS.128 R12, [R33+0x70] ;  /* 0x00007000210c7984 */ /* 0x000e220000000c00 */
[----:B--2---:R-:W-:-:S05]  /*0fd0*/  LOP3.LUT R20, R16, 0xf0f0f0f, RZ, 0xc0, !PT ;  /* 0x0f0f0f0f10147812 */ /* 0x004fca00078ec0ff */
[----:B----4-:R-:W-:Y:S02]  /*0fe0*/  IDP.4A.S8.S8 R20, R20, R8, RZ ;  /* 0x0000000814147226 */ /* 0x010fe400000006ff */
[----:B------:R-:W1:Y:S01]  /*0ff0*/  LDS R8, [R32+0x38] ;  /* 0x0000380020087984 */ /* 0x000e620000000800 */
[----:B------:R-:W-:-:S04]  /*1000*/  SHF.R.U32.HI R16, RZ, 0x4, R16 ;  /* 0x00000004ff107819 */ /* 0x000fc80000011610 */
[----:B------:R-:W-:Y:S01]  /*1010*/  LOP3.LUT R16, R16, 0xf0f0f0f, RZ, 0xc0, !PT ;  /* 0x0f0f0f0f10107812 */ /* 0x000fe200078ec0ff */
[----:B------:R-:W2:Y:S04]  /*1020*/  I2F R17, R17 ;  /* 0x0000001100117306 */ /* 0x000ea80000201400 */
[----:B0-----:R-:W-:Y:S02]  /*1030*/  IDP.4A.S8.S8 R16, R16, R12, R20 ;  /* 0x0000000c10107226 */ /* 0x001fe40000000614 */
[----:B------:R-:W0:Y:S01]  /*1040*/  LDS R12, [R32+0x3c] ;  /* 0x00003c00200c7984 */ /* 0x000e220000000800 */
[----:B------:R-:W-:-:S05]  /*1050*/  LOP3.LUT R20, R18, 0xf0f0f0f, RZ, 0xc0, !PT ;  /* 0x0f0f0f0f12147812 */ /* 0x000fca00078ec0ff */
[----:B------:R-:W-:Y:S01]  /*1060*/  IDP.4A.S8.S8 R16, R20, R9, R16 ;  /* 0x0000000914107226 */ /* 0x000fe20000000610 */
[----:B------:R-:W-:Y:S01]  /*1070*/  SHF.R.U32.HI R20, RZ, 0x4, R18 ;  /* 0x00000004ff147819 */ /* 0x000fe20000011612 */
[----:B------:R-:W-:-:S03]  /*1080*/  HADD2.F32 R9, -RZ, R21.H1_H1 ;  /* 0x30000015ff097230 */ /* 0x000fc60000004100 */
[----:B------:R-:W-:Y:S01]  /*1090*/  LOP3.LUT R20, R20, 0xf0f0f0f, RZ, 0xc0, !PT ;  /* 0x0f0f0f0f14147812 */ /* 0x000fe200078ec0ff */
[----:B------:R-:W-:Y:S01]  /*10a0*/  HADD2.F32 R18, -RZ, R21.H0_H0 ;  /* 0x20000015ff127230 */ /* 0x000fe20000004100 */
[----:B------:R-:W-:-:S03]  /*10b0*/  FMUL.FTZ R9, R9, 8 ;  /* 0x4100000009097820 */ /* 0x000fc60000410000 */
[----:B------:R-:W-:Y:S02]  /*10c0*/  IDP.4A.S8.S8 R21, R20, R13, R16 ;  /* 0x0000000d14157226 */ /* 0x000fe40000000610 */
[----:B------:R-:W3:Y:S01]  /*10d0*/  LDS R13, [R38.X4+0x1080] ;  /* 0x00108000260d7984 */ /* 0x000ee20000004800 */
[----:B--2---:R-:W-:Y:S01]  /*10e0*/  FFMA.FTZ R9, R18, R17, -R9 ;  /* 0x0000001112097223 */ /* 0x004fe20000010809 */
[----:B-1----:R-:W-:Y:S02]  /*10f0*/  LOP3.LUT R17, R8, 0xf0f0f0f, RZ, 0xc0, !PT ;  /* 0x0f0f0f0f08117812 */ /* 0x002fe400078ec0ff */
[----:B------:R-:W1:Y:S01]  /*1100*/  LDS R16, [R38.X4+0x1084] ;  /* 0x0010840026107984 */ /* 0x000e620000004800 */
[----:B------:R-:W-:Y:S02]  /*1110*/  SHF.R.U32.HI R8, RZ, 0x4, R8 ;  /* 0x00000004ff087819 */ /* 0x000fe40000011608 */
[----:B------:R-:W-:Y:S02]  /*1120*/  IDP.4A.S8.S8 R21, R17, R10, R21 ;  /* 0x0000000a11157226 */ /* 0x000fe40000000615 */
[----:B------:R-:W2:Y:S01]  /*1130*/  LDS R10, [R38.X4+0x1088] ;  /* 0x00108800260a7984 */ /* 0x000ea20000004800 */
[----:B------:R-:W-:-:S03]  /*1140*/  LOP3.LUT R17, R8, 0xf0f0f0f, RZ, 0xc0, !PT ;  /* 0x0f0f0f0f08117812 */ /* 0x000fc600078ec0ff */
[----:B------:R-:W4:Y:S02]  /*1150*/  LDS R8, [R38.X4+0x108c] ;  /* 0x00108c0026087984 */ /* 0x000f240000004800 */
[----:B------:R-:W-:Y:S01]  /*1160*/  IDP.4A.S8.S8 R14, R17, R14, R21 ;  /* 0x0000000e110e7226 */ /* 0x000fe20000000615 */
[----:B0-----:R-:W-:Y:S02]  /*1170*/  LOP3.LUT R17, R12, 0xf0f0f0f, RZ, 0xc0, !PT ;  /* 0x0f0f0f0f0c117812 */ /* 0x001fe400078ec0ff */
[----:B------:R-:W-:-:S03]  /*1180*/  SHF.R.U32.HI R12, RZ, 0x4, R12 ;  /* 0x00000004ff0c7819 */ /* 0x000fc6000001160c */
[----:B------:R-:W-:Y:S01]  /*1190*/  IDP.4A.S8.S8 R11, R17, R11, R14 ;  /* 0x0000000b110b7226 */ /* 0x000fe2000000060e */
[----:B------:R-:W-:Y:S01]  /*11a0*/  LOP3.LUT R12, R12, 0xf0f0f0f, RZ, 0xc0, !PT ;  /* 0x0f0f0f0f0c0c7812 */ /* 0x000fe200078ec0ff */
[----:B------:R-:W0:Y:S04]  /*11b0*/  I2F R19, R19 ;  /* 0x0000001300137306 */ /* 0x000e280000201400 */
[----:B------:R-:W-:Y:S01]  /*11c0*/  IDP.4A.S8.S8 R12, R12, R15, R11 ;  /* 0x0000000f0c0c7226 */ /* 0x000fe2000000060b */
[----:B------:R-:W-:-:S05]  /*11d0*/  HADD2.F32 R11, -RZ, R22.H1_H1 ;  /* 0x30000016ff0b7230 */ /* 0x000fca0000004100 */
[----:B------:R-:W5:Y:S01]  /*11e0*/  I2F R12, R12 ;  /* 0x0000000c000c7306 */ /* 0x000f620000201400 */
[----:B------:R-:W-:Y:S01]  /*11f0*/  BAR.SYNC.DEFER_BLOCKING 0x0 ;  /* 0x0000000000007b1d */ /* 0x000fe20000010000 */
[----:B------:R-:W-:Y:S01]  /*1200*/  ISETP.LE.AND P0, PT, R41, UR5, PT ;  /* 0x0000000529007c0c */ /* 0x000fe2000bf03270 */
[----:B------:R-:W-:Y:S01]  /*1210*/  HADD2.F32 R22, -RZ, R22.H0_H0 ;  /* 0x20000016ff167230 */ /* 0x000fe20000004100 */
[----:B------:R-:W-:Y:S01]  /*1220*/  FMUL.FTZ R11, R11, 8 ;  /* 0x410000000b0b7820 */ /* 0x000fe20000410000 */
[--C-:B------:R-:W-:Y:S01]  /*1230*/  HADD2.F32 R14, -RZ, R23.reuse.H1_H1 ;  /* 0x30000017ff0e7230 */ /* 0x100fe20000004100 */
[----:B---3--:R-:W-:Y:S01]  /*1240*/  FFMA.FTZ R13, R27, R13, R28 ;  /* 0x0000000d1b0d7223 */ /* 0x008fe2000001001c */
[----:B------:R-:W-:Y:S01]  /*1250*/  HADD2.F32 R23, -RZ, R23.H0_H0 ;  /* 0x20000017ff177230 */ /* 0x000fe20000004100 */
[----:B0-----:R-:W-:Y:S02]  /*1260*/  FFMA.FTZ R11, R22, R19, -R11 ;  /* 0x00000013160b7223 */ /* 0x001fe4000001080b */
[----:B------:R-:W-:-:S02]  /*1270*/  FMUL.FTZ R14, R14, 8 ;  /* 0x410000000e0e7820 */ /* 0x000fc40000410000 */
[----:B-1----:R-:W-:Y:S02]  /*1280*/  FFMA.FTZ R9, R9, R16, R13 ;  /* 0x0000001009097223 */ /* 0x002fe4000001000d */
[----:B-----5:R-:W-:Y:S02]  /*1290*/  FFMA.FTZ R12, R23, R12, -R14 ;  /* 0x0000000c170c7223 */ /* 0x020fe4000001080e */
[----:B--2---:R-:W-:-:S04]  /*12a0*/  FFMA.FTZ R9, R11, R10, R9 ;  /* 0x0000000a0b097223 */ /* 0x004fc80000010009 */
[----:B----4-:R-:W-:Y:S01]  /*12b0*/  FFMA.FTZ R28, R12, R8, R9 ;  /* 0x000000080c1c7223 */ /* 0x010fe20000010009 */
        /* <DEDUP_REMOVED lines=14> */
[----:B------:R-:W4:Y:S04]  /*13a0*/  LDS R24, [R32+0x48] ;  /* 0x0000480020187984 */ /* 0x000f280000000800 */
[----:B------:R-:W5:Y:S01]  /*13b0*/  LDS R25, [R32+0x4c] ;  /* 0x00004c0020197984 */ /* 0x000f620000000800 */
        /* <DEDUP_REMOVED lines=10> */
[----:B------:R-:W1:Y:S02]  /*1460*/  LDS.128 R8, [R33+0x20] ;  /* 0x0000200021087984 */ /* 0x000e640000000c00 */
[----:B------:R-:W-:Y:S01]  /*1470*/  IDP.4A.S8.S8 R17, R14, R21, R17 ;  /* 0x000000150e117226 */ /* 0x000fe20000000611 */
[----:B----4-:R-:W-:Y:S01]  /*1480*/  LOP3.LUT R21, R24, 0xf0f0f0f, RZ, 0xc0, !PT ;  /* 0x0f0f0f0f18157812 */ /* 0x010fe200078ec0ff */
[----:B------:R-:W2:Y:S01]  /*1490*/  LDS.128 R12, [R33+0x30] ;  /* 0x00003000210c7984 */ /* 0x000ea20000000c00 */
[----:B------:R-:W-:-:S03]  /*14a0*/  SHF.R.U32.HI R24, RZ, 0x4, R24 ;  /* 0x00000004ff187819 */ /* 0x000fc60000011618 */
[----:B------:R-:W3:Y:S01]  /*14b0*/  LDS R20, [R32+0x54] ;  /* 0x0000540020147984 */ /* 0x000ee20000000800 */
[----:B------:R-:W-:Y:S01]  /*14c0*/  IDP.4A.S8.S8 R18, R21, R18, R17 ;  /* 0x0000001215127226 */ /* 0x000fe20000000611 */
[----:B------:R-:W-:Y:S02]  /*14d0*/  LOP3.LUT R17, R24, 0xf0f0f0f, RZ, 0xc0, !PT ;  /* 0x0f0f0f0f18117812 */ /* 0x000fe400078ec0ff */
[----:B------:R-:W4:Y:S03]  /*14e0*/  LDS R24, [R32+0x58] ;  /* 0x0000580020187984 */ /* 0x000f260000000800 */
[----:B------:R-:W-:Y:S01]  /*14f0*/  IDP.4A.S8.S8 R18, R17, R22, R18 ;  /* 0x0000001611127226 */ /* 0x000fe20000000612 */
[----:B-----5:R-:W-:Y:S02]  /*1500*/  LOP3.LUT R17, R25, 0xf0f0f0f, RZ, 0xc0, !PT ;  /* 0x0f0f0f0f19117812 */ /* 0x020fe400078ec0ff */
[----:B------:R-:W-:-:S03]  /*1510*/  SHF.R.U32.HI R25, RZ, 0x4, R25 ;  /* 0x00000004ff197819 */ /* 0x000fc60000011619 */
[----:B------:R-:W-:Y:S01]  /*1520*/  IDP.4A.S8.S8 R17, R17, R19, R18 ;  /* 0x0000001311117226 */ /* 0x000fe20000000612 */
[----:B------:R-:W-:-:S05]  /*1530*/  LOP3.LUT R40, R25, 0xf0f0f0f, RZ, 0xc0, !PT ;  /* 0x0f0f0f0f19287812 */ /* 0x000fca00078ec0ff */
[----:B------:R-:W-:Y:S01]  /*1540*/  IDP.4A.S8.S8 R40, R40, R23, R17 ;  /* 0x0000001728287226 */ /* 0x000fe20000000611 */
[----:B0-----:R-:W-:Y:S02]  /*1550*/  LOP3.LUT R19, R16, 0xf0f0f0f, RZ, 0xc0, !PT ;  /* 0x0f0f0f0f10137812 */ /* 0x001fe400078ec0ff */
[----:B------:R-:W-:-:S04]  /*1560*/  SHF.R.U32.HI R16, RZ, 0x4, R16 ;  /* 0x00000004ff107819 */ /* 0x000fc80000011610 */
[----:B------:R-:W-:Y:S01]  /*1570*/  LOP3.LUT R21, R16, 0xf0f0f0f, RZ, 0xc0, !PT ;  /* 0x0f0f0f0f10157812 */ /* 0x000fe200078ec0ff */
[----:B-1----:R-:W-:Y:S02]  /*1580*/  IDP.4A.S8.S8 R19, R19, R8, RZ ;  /* 0x0000000813137226 */ /* 0x002fe400000006ff */
[----:B------:R-:W0:Y:S02]  /*1590*/  LDS R8, [R32+0x60] ;  /* 0x0000600020087984 */ /* 0x000e240000000800 */
[----:B--2---:R-:W-:Y:S02]  /*15a0*/  IDP.4A.S8.S8 R12, R21, R12, R19 ;  /* 0x0000000c150c7226 */ /* 0x004fe40000000613 */
[----:B------:R-:W1:Y:S01]  /*15b0*/  LDS.128 R16, [R33+0x40] ;  /* 0x0000400021107984 */ /* 0x000e620000000c00 */
[----:B---3--:R-:W-:Y:S02]  /*15c0*/  LOP3.LUT R21, R20, 0xf0f0f0f, RZ, 0xc0, !PT ;  /* 0x0f0f0f0f14157812 */ /* 0x008fe400078ec0ff */
[----:B------:R-:W-:-:S03]  /*15d0*/  SHF.R.U32.HI R20, RZ, 0x4, R20 ;  /* 0x00000004ff147819 */ /* 0x000fc60000011614 */
[----:B------:R-:W-:Y:S01]  /*15e0*/  IDP.4A.S8.S8 R9, R21, R9, R12 ;  /* 0x0000000915097226 */ /* 0x000fe2000000060c */
[----:B------:R-:W-:Y:S02]  /*15f0*/  LOP3.LUT R12, R20, 0xf0f0f0f, RZ, 0xc0, !PT ;  /* 0x0f0f0f0f140c7812 */ /* 0x000fe400078ec0ff */
[----:B------:R-:W2:Y:S03]  /*1600*/  LDS.128 R20, [R33+0x50] ;  /* 0x0000500021147984 */ /* 0x000ea60000000c00 */
[----:B------:R-:W-:Y:S01]  /*1610*/  IDP.4A.S8.S8 R13, R12, R13, R9 ;  /* 0x0000000d0c0d7226 */ /* 0x000fe20000000609 */
[----:B----4-:R-:W-:Y:S01]  /*1620*/  LOP3.LUT R12, R24, 0xf0f0f0f, RZ, 0xc0, !PT ;  /* 0x0f0f0f0f180c7812 */ /* 0x010fe200078ec0ff */
[----:B------:R-:W3:Y:S01]  /*1630*/  LDS R9, [R32+0x64] ;  /* 0x0000640020097984 */ /* 0x000ee20000000800 */
[----:B------:R-:W-:-:S03]  /*1640*/  SHF.R.U32.HI R24, RZ, 0x4, R24 ;  /* 0x00000004ff187819 */ /* 0x000fc60000011618 */
[----:B------:R-:W-:Y:S01]  /*1650*/  IDP.4A.S8.S8 R13, R12, R10, R13 ;  /* 0x0000000a0c0d7226 */ /* 0x000fe2000000060d */
[----:B------:R-:W-:Y:S01]  /*1660*/  LOP3.LUT R24, R24, 0xf0f0f0f, RZ, 0xc0, !PT ;  /* 0x0f0f0f0f18187812 */ /* 0x000fe200078ec0ff */
[----:B------:R-:W4:Y:S04]  /*1670*/  LDS R10, [R32+0x68] ;  /* 0x00006800200a7984 */ /* 0x000f280000000800 */
[----:B------:R-:W5:Y:S01]  /*1680*/  LDS R12, [R32+0x6c] ;  /* 0x00006c00200c7984 */ /* 0x000f620000000800 */
[----:B------:R-:W-:Y:S01]  /*1690*/  IDP.4A.S8.S8 R14, R24, R14, R13 ;  /* 0x0000000e180e7226 */ /* 0x000fe2000000060d */
[----:B0-----:R-:W-:Y:S02]  /*16a0*/  LOP3.LUT R25, R8, 0xf0f0f0f, RZ, 0xc0, !PT ;  /* 0x0f0f0f0f08197812 */ /* 0x001fe400078ec0ff */
[----:B------:R-:W-:-:S03]  /*16b0*/  SHF.R.U32.HI R8, RZ, 0x4, R8 ;  /* 0x00000004ff087819 */ /* 0x000fc60000011608 */
[----:B-1----:R-:W-:Y:S01]  /*16c0*/  IDP.4A.S8.S8 R16, R25, R16, RZ ;  /* 0x0000001019107226 */ /* 0x002fe200000006ff */
[----:B------:R-:W-:Y:S02]  /*16d0*/  LOP3.LUT R25, R8, 0xf0f0f0f, RZ, 0xc0, !PT ;  /* 0x0f0f0f0f08197812 */ /* 0x000fe400078ec0ff */
[----:B------:R-:W0:Y:S03]  /*16e0*/  LDS R8, [R32+0x5c] ;  /* 0x00005c0020087984 */ /* 0x000e260000000800 */
[----:B--2---:R-:W-:Y:S02]  /*16f0*/  IDP.4A.S8.S8 R16, R25, R20, R16 ;  /* 0x0000001419107226 */ /* 0x004fe40000000610 */
[----:B------:R-:W-:Y:S01]  /*1700*/  LDS.128 R24, [R33+0x60] ;  /* 0x0000600021187984 */ /* 0x000fe20000000c00 */
[----:B---3--:R-:W-:Y:S02]  /*1710*/  LOP3.LUT R20, R9, 0xf0f0f0f, RZ, 0xc0, !PT ;  /* 0x0f0f0f0f09147812 */ /* 0x008fe400078ec0ff */
[----:B------:R-:W-:-:S03]  /*1720*/  SHF.R.U32.HI R9, RZ, 0x4, R9 ;  /* 0x00000004ff097819 */ /* 0x000fc60000011609 */
[----:B------:R-:W-:Y:S01]  /*1730*/  IDP.4A.S8.S8 R17, R20, R17, R16 ;  /* 0x0000001114117226 */ /* 0x000fe20000000610 */
[----:B------:R-:W-:Y:S02]  /*1740*/  LOP3.LUT R16, R9, 0xf0f0f0f, RZ, 0xc0, !PT ;  /* 0x0f0f0f0f09107812 */ /* 0x000fe400078ec0ff */
[----:B----4-:R-:W-:Y:S02]  /*1750*/  LOP3.LUT R9, R10, 0xf0f0f0f, RZ, 0xc0, !PT ;  /* 0x0f0f0f0f0a097812 */ /* 0x010fe400078ec0ff */
[----:B------:R-:W-:Y:S01]  /*1760*/  SHF.R.U32.HI R10, RZ, 0x4, R10 ;  /* 0x00000004ff0a7819 */ /* 0x000fe2000001160a */
[----:B------:R-:W-:Y:S02]  /*1770*/  IDP.4A.S8.S8 R17, R16, R21, R17 ;  /* 0x0000001510117226 */ /* 0x000fe40000000611 */
[----:B------:R-:W1:Y:S02]  /*1780*/  LDS R16, [R32+0x70] ;  /* 0x0000700020107984 */ /* 0x000e640000000800 */
[----:B------:R-:W-:Y:S01]  /*1790*/  IDP.4A.S8.S8 R17, R9, R18, R17 ;  /* 0x0000001209117226 */ /* 0x000fe20000000611 */
[----:B------:R-:W-:Y:S01]  /*17a0*/  LOP3.LUT R9, R10, 0xf0f0f0f, RZ, 0xc0, !PT ;  /* 0x0f0f0f0f0a097812 */ /* 0x000fe200078ec0ff */
[----:B------:R-:W2:Y:S01]  /*17b0*/  LDS R18, [R32+0x74] ;  /* 0x0000740020127984 */ /* 0x000ea20000000800 */
[----:B-----5:R-:W-:-:S02]  /*17c0*/  LOP3.LUT R10, R12, 0xf0f0f0f, RZ, 0xc0, !PT ;  /* 0x0f0f0f0f0c0a7812 */ /* 0x020fc400078ec0ff */
[----:B------:R-:W-:Y:S01]  /*17d0*/  SHF.R.U32.HI R12, RZ, 0x4, R12 ;  /* 0x00000004ff0c7819 */ /* 0x000fe2000001160c */
[----:B------:R-:W-:-:S03]  /*17e0*/  IDP.4A.S8.S8 R20, R9, R22, R17 ;  /* 0x0000001609147226 */ /* 0x000fc60000000611 */
[----:B------:R-:W-:Y:S01]  /*17f0*/  LOP3.LUT R12, R12, 0xf0f0f0f, RZ, 0xc0, !PT ;  /* 0x0f0f0f0f0c0c7812 */ /* 0x000fe200078ec0ff */
[----:B------:R-:W-:Y:S01]  /*1800*/  IDP.4A.S8.S8 R20, R10, R19, R20 ;  /* 0x000000130a147226 */ /* 0x000fe20000000614 */
[----:B0-----:R-:W-:-:S03]  /*1810*/  LOP3.LUT R9, R8, 0xf0f0f0f, RZ, 0xc0, !PT ;  /* 0x0f0f0f0f08097812 */ /* 0x001fc600078ec0ff */
[----:B------:R-:W-:Y:S01]  /*1820*/  IDP.4A.S8.S8 R23, R12, R23, R20 ;  /* 0x000000170c177226 */ /* 0x000fe20000000614 */
[----:B------:R-:W-:Y:S01]  /*1830*/  SHF.R.U32.HI R13, RZ, 0x4, R8 ;  /* 0x00000004ff0d7819 */ /* 0x000fe20000011608 */
[----:B------:R-:W-:-:S03]  /*1840*/  IDP.4A.S8.S8 R14, R9, R11, R14 ;  /* 0x0000000b090e7226 */ /* 0x000fc6000000060e */
[----:B------:R-:W-:Y:S01]  /*1850*/  LOP3.LUT R13, R13, 0xf0f0f0f, RZ, 0xc0, !PT ;  /* 0x0f0f0f0f0d0d7812 */ /* 0x000fe200078ec0ff */
[----:B------:R-:W0:Y:S01]  /*1860*/  LDS.128 R8, [R33+0x70] ;  /* 0x0000700021087984 */ /* 0x000e220000000c00 */
[----:B------:R-:W-:Y:S03]  /*1870*/  I2F R23, R23 ;  /* 0x0000001700177306 */ /* 0x000fe60000201400 */
[----:B------:R-:W-:Y:S02]  /*1880*/  IDP.4A.S8.S8 R17, R13, R15, R14 ;  /* 0x0000000f0d117226 */ /* 0x000fe4000000060e */
[----:B------:R-:W3:Y:S04]  /*1890*/  LDS.128 R12, [R6.X16+0x16a0] ;  /* 0x0016a000060c7984 */ /* 0x000ee8000000cc00 */
[----:B------:R-:W-:Y:S01]  /*18a0*/  I2F R17, R17 ;  /* 0x0000001100117306 */ /* 0x000fe20000201400 */
[----:B-1----:R-:W-:-:S02]  /*18b0*/  LOP3.LUT R19, R16, 0xf0f0f0f, RZ, 0xc0, !PT ;  /* 0x0f0f0f0f10137812 */ /* 0x002fc400078ec0ff */
[----:B------:R-:W-:Y:S02]  /*18c0*/  SHF.R.U32.HI R16, RZ, 0x4, R16 ;  /* 0x00000004ff107819 */ /* 0x000fe40000011610 */
[----:B--2---:R-:W-:Y:S01]  /*18d0*/  LOP3.LUT R20, R18, 0xf0f0f0f, RZ, 0xc0, !PT ;  /* 0x0f0f0f0f12147812 */ /* 0x004fe200078ec0ff */
[----:B------:R-:W-:Y:S01]  /*18e0*/  IDP.4A.S8.S8 R24, R19, R24, RZ ;  /* 0x0000001813187226 */ /* 0x000fe200000006ff */
[----:B------:R-:W-:Y:S01]  /*18f0*/  LOP3.LUT R21, R16, 0xf0f0f0f, RZ, 0xc0, !PT ;  /* 0x0f0f0f0f10157812 */ /* 0x000fe200078ec0ff */
[----:B------:R-:W1:Y:S01]  /*1900*/  LDS R19, [R32+0x78] ;  /* 0x0000780020137984 */ /* 0x000e620000000800 */
[----:B------:R-:W-:-:S04]  /*1910*/  SHF.R.U32.HI R18, RZ, 0x4, R18 ;  /* 0x00000004ff127819 */ /* 0x000fc80000011612 */
[----:B------:R-:W-:Y:S01]  /*1920*/  LOP3.LUT R18, R18, 0xf0f0f0f, RZ, 0xc0, !PT ;  /* 0x0f0f0f0f12127812 */ /* 0x000fe200078ec0ff */
[----:B0-----:R-:W-:Y:S02]  /*1930*/  IDP.4A.S8.S8 R16, R21, R8, R24 ;  /* 0x0000000815107226 */ /* 0x001fe40000000618 */
[----:B------:R-:W0:Y:S01]  /*1940*/  LDS R8, [R32+0x7c] ;  /* 0x00007c0020087984 */ /* 0x000e220000000800 */
[----:B------:R-:W2:Y:S01]  /*1950*/  I2F R21, R40 ;  /* 0x0000002800157306 */ /* 0x000ea20000201400 */
[----:B------:R-:W-:Y:S01]  /*1960*/  IDP.4A.S8.S8 R16, R20, R25, R16 ;  /* 0x0000001914107226 */ /* 0x000fe20000000610 */
[--C-:B---3--:R-:W-:Y:S02]  /*1970*/  HADD2.F32 R20, -RZ, R12.reuse.H1_H1 ;  /* 0x3000000cff147230 */ /* 0x108fe40000004100 */
[----:B------:R-:W-:Y:S01]  /*1980*/  HADD2.F32 R12, -RZ, R12.H0_H0 ;  /* 0x2000000cff0c7230 */ /* 0x000fe20000004100 */
[----:B------:R-:W-:Y:S02]  /*1990*/  IDP.4A.S8.S8 R25, R18, R9, R16 ;  /* 0x0000000912197226 */ /* 0x000fe40000000610 */
[----:B------:R-:W-:Y:S01]  /*19a0*/  FMUL.FTZ R20, R20, 8 ;  /* 0x4100000014147820 */ /* 0x000fe20000410000 */
[----:B------:R-:W-:Y:S04]  /*19b0*/  LDS R9, [R38.X4+0x1094] ;  /* 0x0010940026097984 */ /* 0x000fe80000004800 */
[----:B------:R-:W-:Y:S01]  /*19c0*/  LDS R18, [R38.X4+0x1098] ;  /* 0x0010980026127984 */ /* 0x000fe20000004800 */
[----:B--2---:R-:W-:-:S03]  /*19d0*/  FFMA.FTZ R21, R12, R21, -R20 ;  /* 0x000000150c157223 */ /* 0x004fc60000010814 */
[----:B------:R-:W2:Y:S01]  /*19e0*/  LDS R12, [R38.X4+0x1090] ;  /* 0x00109000260c7984 */ /* 0x000ea20000004800 */
[----:B-1----:R-:W-:Y:S02]  /*19f0*/  LOP3.LUT R16, R19, 0xf0f0f0f, RZ, 0xc0, !PT ;  /* 0x0f0f0f0f13107812 */ /* 0x002fe400078ec0ff */
[----:B------:R-:W-:-:S03]  /*1a00*/  SHF.R.U32.HI R19, RZ, 0x4, R19 ;  /* 0x00000004ff137819 */ /* 0x000fc60000011613 */
[----:B------:R-:W-:Y:S01]  /*1a10*/  IDP.4A.S8.S8 R25, R16, R26, R25 ;  /* 0x0000001a10197226 */ /* 0x000fe20000000619 */
[----:B------:R-:W-:Y:S01]  /*1a20*/  LOP3.LUT R19, R19, 0xf0f0f0f, RZ, 0xc0, !PT ;  /* 0x0f0f0f0f13137812 */ /* 0x000fe200078ec0ff */
[----:B------:R-:W1:Y:S04]  /*1a30*/  LDS R16, [R38.X4+0x109c] ;  /* 0x00109c0026107984 */ /* 0x000e680000004800 */
[----:B------:R-:W-:Y:S01]  /*1a40*/  IDP.4A.S8.S8 R10, R19, R10, R25 ;  /* 0x0000000a130a7226 */ /* 0x000fe20000000619 */
        /* <DEDUP_REMOVED lines=9> */
[----:B------:R-:W-:Y:S02]  /*1ae0*/  HADD2.F32 R10, -RZ, R13.H0_H0 ;  /* 0x2000000dff0a7230 */ /* 0x000fe40000004100 */
[--C-:B------:R-:W-:Y:S01]  /*1af0*/  HADD2.F32 R13, -RZ, R14.reuse.H1_H1 ;  /* 0x3000000eff0d7230 */ /* 0x100fe20000004100 */
[----:B------:R-:W0:Y:S01]  /*1b00*/  I2F R8, R8 ;  /* 0x0000000800087306 */ /* 0x000e220000201400 */
[----:B------:R-:W-:Y:S01]  /*1b10*/  FMUL.FTZ R11, R11, 8 ;  /* 0x410000000b0b7820 */ /* 0x000fe20000410000 */
[----:B------:R-:W-:Y:S01]  /*1b20*/  HADD2.F32 R14, -RZ, R14.H0_H0 ;  /* 0x2000000eff0e7230 */ /* 0x000fe20000004100 */
[----:B--2---:R-:W-:-:S02]  /*1b30*/  FFMA.FTZ R12, R21, R12, R28 ;  /* 0x0000000c150c7223 */ /* 0x004fc4000001001c */
[----:B------:R-:W-:Y:S02]  /*1b40*/  FMUL.FTZ R13, R13, 8 ;  /* 0x410000000d0d7820 */ /* 0x000fe40000410000 */
[----:B------:R-:W-:Y:S02]  /*1b50*/  FFMA.FTZ R10, R10, R17, -R11 ;  /* 0x000000110a0a7223 */ /* 0x000fe4000001080b */
[----:B------:R-:W-:Y:S02]  /*1b60*/  FFMA.FTZ R13, R14, R23, -R13 ;  /* 0x000000170e0d7223 */ /* 0x000fe4000001080d */
[----:B------:R-:W-:-:S04]  /*1b70*/  FFMA.FTZ R9, R10, R9, R12 ;  /* 0x000000090a097223 */ /* 0x000fc8000001000c */
[----:B------:R-:W-:Y:S02]  /*1b80*/  FFMA.FTZ R9, R13, R18, R9 ;  /* 0x000000120d097223 */ /* 0x000fe40000010009 */
[----:B0-----:R-:W-:-:S04]  /*1b90*/  FFMA.FTZ R8, R15, R8, -R19 ;  /* 0x000000080f087223 */ /* 0x001fc80000010813 */
[----:B-1----:R-:W-:Y:S01]  /*1ba0*/  FFMA.FTZ R28, R8, R16, R9 ;  /* 0x00000010081c7223 */ /* 0x002fe20000010009 */
[----:B------:R-:W-:Y:S06]  /*1bb0*/  BAR.SYNC.DEFER_BLOCKING 0x0 ;  /* 0x0000000000007b1d */ /* 0x000fec0000010000 */
.L_x_662:
        /* <DEDUP_REMOVED lines=10> */
.L_x_661:
        /* <DEDUP_REMOVED lines=14> */
.L_x_664:
        /* <DEDUP_REMOVED lines=12> */
.L_x_1338:


//--------------------- .text._Z12mul_mat_q6_KIN3c104HalfELb1EEvPKvS3_PT_iiiii --------------------------
	.section	.text._Z12mul_mat_q6_KIN3c104HalfELb1EEvPKvS3_PT_iiiii,"ax",@progbits
	.sectioninfo	@"SHI_REGISTERS=64"
	.align	128
.text._Z12mul_mat_q6_KIN3c104HalfELb1EEvPKvS3_PT_iiiii:
        .type           _Z12mul_mat_q6_KIN3c104HalfELb1EEvPKvS3_PT_iiiii,@function
        .size           _Z12mul_mat_q6_KIN3c104HalfELb1EEvPKvS3_PT_iiiii,(.L_x_1339 - _Z12mul_mat_q6_KIN3c104HalfELb1EEvPKvS3_PT_iiiii)
        .other          _Z12mul_mat_q6_KIN3c104HalfELb1EEvPKvS3_PT_iiiii,@"STO_CUDA_ENTRY STV_DEFAULT"
_Z12mul_mat_q6_KIN3c104HalfELb1EEvPKvS3_PT_iiiii:
        /* <DEDUP_REMOVED lines=149> */
.L_x_667:
        /* <DEDUP_REMOVED lines=610> */
.L_x_666:
[----:B------:R-:W-:-:S04]  /*2f70*/  UIADD3 UR4, UR4, 0x1, URZ ;  /* 0x0000000104047890 */ /* 0x000fc8000fffe03f */
[----:B------:R-:W-:-:S06]  /*2f80*/  UISETP.GE.AND UP0, UPT, UR4, UR5, UPT ;  /* 0x000000050400728c */ /* 0x000fcc000bf06270 */
[----:B------:R-:W-:-:S13]  /*2f90*/  PLOP3.LUT P0, PT, PT, PT, UP0, 0x80, 0x0 ;  /* 0x000000000000781c */ /* 0x000fda0003f0f008 */
[----:B------:R-:W-:Y:S01]  /*2fa0*/  @P0 CALL.REL.NOINC `(.L_x_665) ;  /* 0x0000001000000944 */ /* 0x000fe20003c00000 */
[----:B------:R-:W-:Y:S05]  /*2fb0*/  BRA `(.L_x_667) ;  /* 0xffffd99000007947 */ /* 0x000fea000383ffff */
.L_x_665:
        /* <DEDUP_REMOVED lines=16> */
.L_x_668:
        /* <DEDUP_REMOVED lines=12> */
.L_x_1339:


//--------------------- .text._Z12mul_mat_q6_KIN3c104HalfELb0EEvPKvS3_PT_iiiii --------------------------
	.section	.text._Z12mul_mat_q6_KIN3c104HalfELb0EEvPKvS3_PT_iiiii,"ax",@progbits
	.sectioninfo	@"SHI_REGISTERS=48"
	.align	128
.text._Z12mul_mat_q6_KIN3c104HalfELb0EEvPKvS3_PT_iiiii:
        .type           _Z12mul_mat_q6_KIN3c104HalfELb0EEvPKvS3_PT_iiiii,@function
        .size           _Z12mul_mat_q6_KIN3c104HalfELb0EEvPKvS3_PT_iiiii,(.L_x_1340 - _Z12mul_mat_q6_KIN3c104HalfELb0EEvPKvS3_PT_iiiii)
        .other          _Z12mul_mat_q6_KIN3c104HalfELb0EEvPKvS3_PT_iiiii,@"STO_CUDA_ENTRY STV_DEFAULT"
_Z12mul_mat_q6_KIN3c104HalfELb0EEvPKvS3_PT_iiiii:
        /* <DEDUP_REMOVED lines=98> */
.L_x_671:
        /* <DEDUP_REMOVED lines=584> */
.L_x_670:
[----:B------:R-:W-:-:S06]  /*2aa0*/  UIADD3 UR4, UR4, 0x1, URZ ;  /* 0x0000000104047890 */ /* 0x000fcc000fffe03f */
[----:B------:R-:W-:-:S13]  /*2ab0*/  ISETP.LE.AND P0, PT, R4, UR4, PT ;  /* 0x0000000404007c0c */ /* 0x000fda000bf03270 */
[----:B------:R-:W-:Y:S01]  /*2ac0*/  @P0 CALL.REL.NOINC `(.L_x_669) ;  /* 0x0000001000000944 */ /* 0x000fe20003c00000 */
[----:B------:R-:W-:Y:S05]  /*2ad0*/  BRA `(.L_x_671) ;  /* 0xffffdb4000007947 */ /* 0x000fea000383ffff */
.L_x_669:
        /* <DEDUP_REMOVED lines=16> */
.L_x_672:
        /* <DEDUP_REMOVED lines=10> */
.L_x_1340:


//--------------------- .text._Z12mul_mat_q5_KIN3c104HalfELb1EEvPKvS3_PT_iiiii --------------------------
	.section	.text._Z12mul_mat_q5_KIN3c104HalfELb1EEvPKvS3_PT_iiiii,"ax",@progbits
	.sectioninfo	@"SHI_REGISTERS=64"
	.align	128
.text._Z12mul_mat_q5_KIN3c104HalfELb1EEvPKvS3_PT_iiiii:
        .type           _Z12mul_mat_q5_KIN3c104HalfELb1EEvPKvS3_PT_iiiii,@function
        .size           _Z12mul_mat_q5_KIN3c104HalfELb1EEvPKvS3_PT_iiiii,(.L_x_1341 - _Z12mul_mat_q5_KIN3c104HalfELb1EEvPKvS3_PT_iiiii)
        .other          _Z12mul_mat_q5_KIN3c104HalfELb1EEvPKvS3_PT_iiiii,@"STO_CUDA_ENTRY STV_DEFAULT"
_Z12mul_mat_q5_KIN3c104HalfELb1EEvPKvS3_PT_iiiii:
        /* <DEDUP_REMOVED lines=138> */
.L_x_675:
        /* <DEDUP_REMOVED lines=510> */
.L_x_674:
[----:B------:R-:W-:-:S04]  /*2880*/  UIADD3 UR4, UR4, 0x1, URZ ;  /* 0x0000000104047890 */ /* 0x000fc8000fffe03f */
[----:B------:R-:W-:-:S06]  /*2890*/  UISETP.GE.AND UP0, UPT, UR4, UR5, UPT ;  /* 0x000000050400728c */ /* 0x000fcc000bf06270 */
[----:B------:R-:W-:-:S13]  /*28a0*/  PLOP3.LUT P0, PT, PT, PT, UP0, 0x80, 0x0 ;  /* 0x000000000000781c */ /* 0x000fda0003f0f008 */
[----:B------:R-:W-:Y:S01]  /*28b0*/  @P0 CALL.REL.NOINC `(.L_x_673) ;  /* 0x0000001000000944 */ /* 0x000fe20003c00000 */
[----:B------:R-:W-:Y:S05]  /*28c0*/  BRA `(.L_x_675) ;  /* 0xffffdfd000007947 */ /* 0x000fea000383ffff */
.L_x_673:
        /* <DEDUP_REMOVED lines=16> */
.L_x_676:
        /* <DEDUP_REMOVED lines=11> */
.L_x_1341:


//--------------------- .text._Z12mul_mat_q5_KIN3c104HalfELb0EEvPKvS3_PT_iiiii --------------------------
	.section	.text._Z12mul_mat_q5_KIN3c104HalfELb0EEvPKvS3_PT_iiiii,"ax",@progbits
	.sectioninfo	@"SHI_REGISTERS=56"
	.align	128
.text._Z12mul_mat_q5_KIN3c104HalfELb0EEvPKvS3_PT_iiiii:
        .type           _Z12mul_mat_q5_KIN3c104HalfELb0EEvPKvS3_PT_iiiii,@function
        .size           _Z12mul_mat_q5_KIN3c104HalfELb0EEvPKvS3_PT_iiiii,(.L_x_1342 - _Z12mul_mat_q5_KIN3c104HalfELb0EEvPKvS3_PT_iiiii)
        .other          _Z12mul_mat_q5_KIN3c104HalfELb0EEvPKvS3_PT_iiiii,@"STO_CUDA_ENTRY STV_DEFAULT"
_Z12mul_mat_q5_KIN3c104HalfELb0EEvPKvS3_PT_iiiii:
        /* <DEDUP_REMOVED lines=103> */
.L_x_679:
        /* <DEDUP_REMOVED lines=470> */
.L_x_678:
[----:B------:R-:W-:-:S04]  /*23d0*/  IADD3 R8, R8, 0x1, RZ ;  /* 0x0000000108087810 */ /* 0x000fc80007ffe0ff */
[----:B------:R-:W-:-:S13]  /*23e0*/  ISETP.GE.AND P0, PT, R8, R7, PT ;  /* 0x000000070800720c */ /* 0x000fda0003f06270 */
[----:B------:R-:W-:Y:S01]  /*23f0*/  @P0 CALL.REL.NOINC `(.L_x_677) ;  /* 0x0000001000000944 */ /* 0x000fe20003c00000 */
[----:B------:R-:W-:Y:S05]  /*2400*/  BRA `(.L_x_679) ;  /* 0xffffe26000007947 */ /* 0x000fea000383ffff */
.L_x_677:
        /* <DEDUP_REMOVED lines=16> */
.L_x_680:
        /* <DEDUP_REMOVED lines=15> */
.L_x_1342:


//--------------------- .text._Z12mul_mat_q4_KIN3c104HalfELb1EEvPKvS3_PT_iiiii --------------------------
	.section	.text._Z12mul_mat_q4_KIN3c104HalfELb1EEvPKvS3_PT_iiiii,"ax",@progbits
	.sectioninfo	@"SHI_REGISTERS=64"
	.align	128
.text._Z12mul_mat_q4_KIN3c104HalfELb1EEvPKvS3_PT_iiiii:
        .type           _Z12mul_mat_q4_KIN3c104HalfELb1EEvPKvS3_PT_iiiii,@function
        .size           _Z12mul_mat_q4_KIN3c104HalfELb1EEvPKvS3_PT_iiiii,(.L_x_1343 - _Z12mul_mat_q4_KIN3c104HalfELb1EEvPKvS3_PT_iiiii)
        .other          _Z12mul_mat_q4_KIN3c104HalfELb1EEvPKvS3_PT_iiiii,@"STO_CUDA_ENTRY STV_DEFAULT"
_Z12mul_mat_q4_KIN3c104HalfELb1EEvPKvS3_PT_iiiii:
        /* <DEDUP_REMOVED lines=124> */
.L_x_683:
        /* <DEDUP_REMOVED lines=478> */
.L_x_682:
[----:B------:R-:W-:-:S04]  /*25a0*/  UIADD3 UR4, UR4, 0x1, URZ ;  /* 0x0000000104047890 */ /* 0x000fc8000fffe03f */
[----:B------:R-:W-:-:S06]  /*25b0*/  UISETP.GE.AND UP0, UPT, UR4, UR5, UPT ;  /* 0x000000050400728c */ /* 0x000fcc000bf06270 */
[----:B------:R-:W-:-:S13]  /*25c0*/  PLOP3.LUT P0, PT, PT, PT, UP0, 0x80, 0x0 ;  /* 0x000000000000781c */ /* 0x000fda0003f0f008 */
[----:B------:R-:W-:Y:S01]  /*25d0*/  @P0 CALL.REL.NOINC `(.L_x_681) ;  /* 0x0000001000000944 */ /* 0x000fe20003c00000 */
[----:B------:R-:W-:Y:S05]  /*25e0*/  BRA `(.L_x_683) ;  /* 0xffffe1d000007947 */ /* 0x000fea000383ffff */
.L_x_681:
        /* <DEDUP_REMOVED lines=16> */
.L_x_684:
        /* <DEDUP_REMOVED lines=9> */
.L_x_1343:


//--------------------- .text._Z12mul_mat_q4_KIN3c104HalfELb0EEvPKvS3_PT_iiiii --------------------------
	.section	.text._Z12mul_mat_q4_KIN3c104HalfELb0EEvPKvS3_PT_iiiii,"ax",@progbits
	.sectioninfo	@"SHI_REGISTERS=48"
	.align	128
.text._Z12mul_mat_q4_KIN3c104HalfELb0EEvPKvS3_PT_iiiii:
        .type           _Z12mul_mat_q4_KIN3c104HalfELb0EEvPKvS3_PT_iiiii,@function
        .size           _Z12mul_mat_q4_KIN3c104HalfELb0EEvPKvS3_PT_iiiii,(.L_x_1344 - _Z12mul_mat_q4_KIN3c104HalfELb0EEvPKvS3_PT_iiiii)
        .other          _Z12mul_mat_q4_KIN3c104HalfELb0EEvPKvS3_PT_iiiii,@"STO_CUDA_ENTRY STV_DEFAULT"
_Z12mul_mat_q4_KIN3c104HalfELb0EEvPKvS3_PT_iiiii:
        /* <DEDUP_REMOVED lines=90> */
.L_x_687:
        /* <DEDUP_REMOVED lines=446> */
.L_x_686:
[----:B------:R-:W-:-:S04]  /*2180*/  UIADD3 UR4, UR4, 0x1, URZ ;  /* 0x0000000104047890 */ /* 0x000fc8000fffe03f */
[----:B------:R-:W-:-:S06]  /*2190*/  UISETP.GE.AND UP0, UPT, UR4, UR5, UPT ;  /* 0x000000050400728c */ /* 0x000fcc000bf06270 */
[----:B------:R-:W-:-:S13]  /*21a0*/  PLOP3.LUT P0, PT, PT, PT, UP0, 0x80, 0x0 ;  /* 0x000000000000781c */ /* 0x000fda0003f0f008 */
[----:B------:R-:W-:Y:S01]  /*21b0*/  @P0 CALL.REL.NOINC `(.L_x_685) ;  /* 0x0000001000000944 */ /* 0x000fe20003c00000 */
[----:B------:R-:W-:Y:S05]  /*21c0*/  BRA `(.L_x_687) ;  /* 0xffffe3d000007947 */ /* 0x000fea000383ffff */
.L_x_685:
        /* <DEDUP_REMOVED lines=16> */
.L_x_688:
        /* <DEDUP_REMOVED lines=11> */
.L_x_1344:


//--------------------- .text._Z12mul_mat_q3_KIN3c104HalfELb1EEvPKvS3_PT_iiiii --------------------------
	.section	.text._Z12mul_mat_q3_KIN3c104HalfELb1EEvPKvS3_PT_iiiii,"ax",@progbits
	.sectioninfo	@"SHI_REGISTERS=96"
	.align	128
.text._Z12mul_mat_q3_KIN3c104HalfELb1EEvPKvS3_PT_iiiii:
        .type           _Z12mul_mat_q3_KIN3c104HalfELb1EEvPKvS3_PT_iiiii,@function
        .size           _Z12mul_mat_q3_KIN3c104HalfELb1EEvPKvS3_PT_iiiii,(.L_x_1345 - _Z12mul_mat_q3_KIN3c104HalfELb1EEvPKvS3_PT_iiiii)
        .other          _Z12mul_mat_q3_KIN3c104HalfELb1EEvPKvS3_PT_iiiii,@"STO_CUDA_ENTRY STV_DEFAULT"
_Z12mul_mat_q3_KIN3c104HalfELb1EEvPKvS3_PT_iiiii:
        /* <DEDUP_REMOVED lines=194> */
.L_x_695:
        /* <DEDUP_REMOVED lines=188> */
.L_x_691:
        /* <DEDUP_REMOVED lines=180> */
.L_x_692:
        /* <DEDUP_REMOVED lines=189> */
.L_x_693:
        /* <DEDUP_REMOVED lines=185> */
.L_x_694:
        /* <DEDUP_REMOVED lines=168> */
.L_x_690:
[----:B------:R-:W-:-:S04]  /*4500*/  UIADD3 UR4, UR4, 0x2, URZ ;  /* 0x0000000204047890 */ /* 0x000fc8000fffe03f */
[----:B------:R-:W-:-:S06]  /*4510*/  UISETP.GE.AND UP0, UPT, UR4, UR7, UPT ;  /* 0x000000070400728c */ /* 0x000fcc000bf06270 */
[----:B------:R-:W-:-:S13]  /*4520*/  PLOP3.LUT P0, PT, PT, PT, UP0, 0x80, 0x0 ;  /* 0x000000000000781c */ /* 0x000fda0003f0f008 */
[----:B------:R-:W-:Y:S01]  /*4530*/  @P0 CALL.REL.NOINC `(.L_x_689) ;  /* 0x0000001000000944 */ /* 0x000fe20003c00000 */
[----:B------:R-:W-:Y:S05]  /*4540*/  BRA `(.L_x_695) ;  /* 0xffffc6d000007947 */ /* 0x000fea000383ffff */
.L_x_689:
        /* <DEDUP_REMOVED lines=16> */
.L_x_696:
        /* <DEDUP_REMOVED lines=11> */
.L_x_1345:


//--------------------- .text._Z12mul_mat_q3_KIN3c104HalfELb0EEvPKvS3_PT_iiiii --------------------------
	.section	.text._Z12mul_mat_q3_KIN3c104HalfELb0EEvPKvS3_PT_iiiii,"ax",@progbits
	.sectioninfo	@"SHI_REGISTERS=64"
	.align	128
.text._Z12mul_mat_q3_KIN3c104HalfELb0EEvPKvS3_PT_iiiii:
        .type           _Z12mul_mat_q3_KIN3c104HalfELb0EEvPKvS3_PT_iiiii,@function
        .size           _Z12mul_mat_q3_KIN3c104HalfELb0EEvPKvS3_PT_iiiii,(.L_x_1346 - _Z12mul_mat_q3_KIN3c104HalfELb0EEvPKvS3_PT_iiiii)
        .other          _Z12mul_mat_q3_KIN3c104HalfELb0EEvPKvS3_PT_iiiii,@"STO_CUDA_ENTRY STV_DEFAULT"
_Z12mul_mat_q3_KIN3c104HalfELb0EEvPKvS3_PT_iiiii:
        /* <DEDUP_REMOVED lines=131> */
.L_x_703:
        /* <DEDUP_REMOVED lines=153> */
.L_x_699:
        /* <DEDUP_REMOVED lines=180> */
.L_x_700:
        /* <DEDUP_REMOVED lines=188> */
.L_x_701:
        /* <DEDUP_REMOVED lines=185> */
.L_x_702:
        /* <DEDUP_REMOVED lines=168> */
.L_x_698:
[----:B------:R-:W-:-:S06]  /*3ed0*/  UIADD3 UR4, UR4, 0x2, URZ ;  /* 0x0000000204047890 */ /* 0x000fcc000fffe03f */
[----:B------:R-:W-:-:S13]  /*3ee0*/  ISETP.LE.AND P0, PT, R47, UR4, PT ;  /* 0x000000042f007c0c */ /* 0x000fda000bf03270 */
[----:B------:R-:W-:Y:S01]  /*3ef0*/  @P0 CALL.REL.NOINC `(.L_x_697) ;  /* 0x0000001000000944 */ /* 0x000fe20003c00000 */
[----:B------:R-:W-:Y:S05]  /*3f00*/  BRA `(.L_x_703) ;  /* 0xffffc92000007947 */ /* 0x000fea000383ffff */
.L_x_697:
        /* <DEDUP_REMOVED lines=16> */
.L_x_704:
        /* <DEDUP_REMOVED lines=15> */
.L_x_1346:


//--------------------- .text._Z12mul_mat_q2_KIN3c104HalfELb1EEvPKvS3_PT_iiiii --------------------------
	.section	.text._Z12mul_mat_q2_KIN3c104HalfELb1EEvPKvS3_PT_iiiii,"ax",@progbits
	.sectioninfo	@"SHI_REGISTERS=96"
	.align	128
.text._Z12mul_mat_q2_KIN3c104HalfELb1EEvPKvS3_PT_iiiii:
        .type           _Z12mul_mat_q2_KIN3c104HalfELb1EEvPKvS3_PT_iiiii,@function
        .size           _Z12mul_mat_q2_KIN3c104HalfELb1EEvPKvS3_PT_iiiii,(.L_x_1347 - _Z12mul_mat_q2_KIN3c104HalfELb1EEvPKvS3_PT_iiiii)
        .other          _Z12mul_mat_q2_KIN3c104HalfELb1EEvPKvS3_PT_iiiii,@"STO_CUDA_ENTRY STV_DEFAULT"
_Z12mul_mat_q2_KIN3c104HalfELb1EEvPKvS3_PT_iiiii:
        /* <DEDUP_REMOVED lines=148> */
.L_x_707:
        /* <DEDUP_REMOVED lines=1031> */
.L_x_706:
[----:B------:R-:W-:-:S04]  /*49b0*/  UIADD3 UR4, UR4, 0x2, URZ ;  /* 0x0000000204047890 */ /* 0x000fc8000fffe03f */
[----:B------:R-:W-:-:S06]  /*49c0*/  UISETP.GE.AND UP0, UPT, UR4, UR5, UPT ;  /* 0x000000050400728c */ /* 0x000fcc000bf06270 */
[----:B------:R-:W-:-:S13]  /*49d0*/  PLOP3.LUT P0, PT, PT, PT, UP0, 0x80, 0x0 ;  /* 0x000000000000781c */ /* 0x000fda0003f0f008 */
[----:B------:R-:W-:Y:S01]  /*49e0*/  @P0 CALL.REL.NOINC `(.L_x_705) ;  /* 0x0000001000000944 */ /* 0x000fe20003c00000 */
[----:B------:R-:W-:Y:S05]  /*49f0*/  BRA `(.L_x_707) ;  /* 0xffffbf4000007947 */ /* 0x000fea000383ffff */
.L_x_705:
        /* <DEDUP_REMOVED lines=16> */
.L_x_708:
        /* <DEDUP_REMOVED lines=16> */
.L_x_1347:


//--------------------- .text._Z12mul_mat_q2_KIN3c104HalfELb0EEvPKvS3_PT_iiiii --------------------------
	.section	.text._Z12mul_mat_q2_KIN3c104HalfELb0EEvPKvS3_PT_iiiii,"ax",@progbits
	.sectioninfo	@"SHI_REGISTERS=64"
	.align	128
.text._Z12mul_mat_q2_KIN3c104HalfELb0EEvPKvS3_PT_iiiii:
        .type           _Z12mul_mat_q2_KIN3c104HalfELb0EEvPKvS3_PT_iiiii,@function
        .size           _Z12mul_mat_q2_KIN3c104HalfELb0EEvPKvS3_PT_iiiii,(.L_x_1348 - _Z12mul_mat_q2_KIN3c104HalfELb0EEvPKvS3_PT_iiiii)
        .other          _Z12mul_mat_q2_KIN3c104HalfELb0EEvPKvS3_PT_iiiii,@"STO_CUDA_ENTRY STV_DEFAULT"
_Z12mul_mat_q2_KIN3c104HalfELb0EEvPKvS3_PT_iiiii:
        /* <DEDUP_REMOVED lines=99> */
.L_x_711:
        /* <DEDUP_REMOVED lines=1017> */
.L_x_710:
[----:B------:R-:W-:-:S04]  /*45c0*/  UIADD3 UR4, UR4, 0x2, URZ ;  /* 0x0000000204047890 */ /* 0x000fc8000fffe03f */
[----:B------:R-:W-:-:S06]  /*45d0*/  UISETP.GE.AND UP0, UPT, UR4, UR5, UPT ;  /* 0x000000050400728c */ /* 0x000fcc000bf06270 */
[----:B------:R-:W-:-:S13]  /*45e0*/  PLOP3.LUT P0, PT, PT, PT, UP0, 0x80, 0x0 ;  /* 0x000000000000781c */ /* 0x000fda0003f0f008 */
[----:B------:R-:W-:Y:S01]  /*45f0*/  @P0 CALL.REL.NOINC `(.L_x_709) ;  /* 0x0000001000000944 */ /* 0x000fe20003c00000 */
[----:B------:R-:W-:Y:S05]  /*4600*/  BRA `(.L_x_711) ;  /* 0xffffc02000007947 */ /* 0x000fea000383ffff */
.L_x_709:
        /* <DEDUP_REMOVED lines=12> */
[----:B------:R-:W-:-:S03]  /*46d0*/  F2FP.PACK_AB R42, RZ, R42 ;  /* 0x0000002aff2a723e */ /* 0x000fc600000000ff */
[----:B------:R-:W-:-:S05]  /*46e0*/  IMAD.WIDE.U32 R2, R2, R3, c[0x0][0x170] ;  /* 0x00005c0002027625 */ /* 0x000fca00078e0003 */
[----:B------:R-:W-:Y:S01]  /*46f0*/  STG.E.U16 [R2.64], R42 ;  /* 0x0000002a02007986 */ /* 0x000fe2000c10150e */
[----:B------:R-:W-:Y:S05]  /*4700*/  EXIT ;  /* 0x000000000000794d */ /* 0x000fea0003800000 */
.L_x_712:
        /* <DEDUP_REMOVED lines=15> */
.L_x_1348:


//--------------------- .text._Z12mul_mat_q8_0IN3c104HalfELb1EEvPKvS3_PT_iiiii --------------------------
	.section	.text._Z12mul_mat_q8_0IN3c104HalfELb1EEvPKvS3_PT_iiiii,"ax",@progbits
	.sectioninfo	@"SHI_REGISTERS=64"
	.align	128
.text._Z12mul_mat_q8_0IN3c104HalfELb1EEvPKvS3_PT_iiiii:
        .type           _Z12mul_mat_q8_0IN3c104HalfELb1EEvPKvS3_PT_iiiii,@function
        .size           _Z12mul_mat_q8_0IN3c104HalfELb1EEvPKvS3_PT_iiiii,(.L_x_1349 - _Z12mul_mat_q8_0IN3c104HalfELb1EEvPKvS3_PT_iiiii)
        .other          _Z12mul_mat_q8_0IN3c104HalfELb1EEvPKvS3_PT_iiiii,@"STO_CUDA_ENTRY STV_DEFAULT"
_Z12mul_mat_q8_0IN3c104HalfELb1EEvPKvS3_PT_iiiii:
        /* <DEDUP_REMOVED lines=147> */
.L_x_714:
        /* <DEDUP_REMOVED lines=164> */
.L_x_713:
[----:B------:R-:W-:Y:S05]  /*1370*/  @P0 EXIT ;  /* 0x000000000000094d */ /* 0x000fea0003800000 */
[----:B------:R-:W0:Y:S02]  /*1380*/  S2R R0, SR_TID.X ;  /* 0x0000000000007919 */ /* 0x000e240000002100 */
[----:B0-----:R-:W-:-:S04]  /*1390*/  IADD3 R0, R0, UR5, RZ ;  /* 0x0000000500007c10 */ /* 0x001fc8000fffe0ff */
        /* <DEDUP_REMOVED lines=8> */
.L_x_715:
        /* <DEDUP_REMOVED lines=14> */
.L_x_1349:


//--------------------- .text._Z12mul_mat_q8_0IN3c104HalfELb0EEvPKvS3_PT_iiiii --------------------------
	.section	.text._Z12mul_mat_q8_0IN3c104HalfELb0EEvPKvS3_PT_iiiii,"ax",@progbits
	.sectioninfo	@"SHI_REGISTERS=40"
	.align	128
.text._Z12mul_mat_q8_0IN3c104HalfELb0EEvPKvS3_PT_iiiii:
        .type           _Z12mul_mat_q8_0IN3c104HalfELb0EEvPKvS3_PT_iiiii,@function
        .size           _Z12mul_mat_q8_0IN3c104HalfELb0EEvPKvS3_PT_iiiii,(.L_x_1350 - _Z12mul_mat_q8_0IN3c104HalfELb0EEvPKvS3_PT_iiiii)
        .other          _Z12mul_mat_q8_0IN3c104HalfELb0EEvPKvS3_PT_iiiii,@"STO_CUDA_ENTRY STV_DEFAULT"
_Z12mul_mat_q8_0IN3c104HalfELb0EEvPKvS3_PT_iiiii:
        /* <DEDUP_REMOVED lines=94> */
.L_x_717:
        /* <DEDUP_REMOVED lines=152> */
.L_x_716:
        /* <DEDUP_REMOVED lines=11> */
.L_x_718:
        /* <DEDUP_REMOVED lines=15> */
.L_x_1350:


//--------------------- .text._Z12mul_mat_q5_1IN3c104HalfELb1EEvPKvS3_PT_iiiii --------------------------
	.section	.text._Z12mul_mat_q5_1IN3c104HalfELb1EEvPKvS3_PT_iiiii,"ax",@progbits
	.sectioninfo	@"SHI_REGISTERS=66"
	.align	128
.text._Z12mul_mat_q5_1IN3c104HalfELb1EEvPKvS3_PT_iiiii:
        .type           _Z12mul_mat_q5_1IN3c104HalfELb1EEvPKvS3_PT_iiiii,@function
        .size           _Z12mul_mat_q5_1IN3c104HalfELb1EEvPKvS3_PT_iiiii,(.L_x_1351 - _Z12mul_mat_q5_1IN3c104HalfELb1EEvPKvS3_PT_iiiii)
        .other          _Z12mul_mat_q5_1IN3c104HalfELb1EEvPKvS3_PT_iiiii,@"STO_CUDA_ENTRY STV_DEFAULT"
_Z12mul_mat_q5_1IN3c104HalfELb1EEvPKvS3_PT_iiiii:
        /* <DEDUP_REMOVED lines=99> */
.L_x_721:
        /* <DEDUP_REMOVED lines=495> */
.L_x_720:
[----:B0-----:R-:W-:-:S04]  /*2520*/  IADD3 R3, R3, 0x8, RZ ;  /* 0x0000000803037810 */ /* 0x001fc80007ffe0ff */
[----:B------:R-:W-:-:S13]  /*2530*/  ISETP.GE.AND P0, PT, R3, R63, PT ;  /* 0x0000003f0300720c */ /* 0x000fda0003f06270 */
[----:B------:R-:W-:Y:S01]  /*2540*/  @P0 CALL.REL.NOINC `(.L_x_719) ;  /* 0x0000001000000944 */ /* 0x000fe20003c00000 */
[----:B------:R-:W-:Y:S05]  /*2550*/  BRA `(.L_x_721) ;  /* 0xffffe0d000007947 */ /* 0x000fea000383ffff */
.L_x_719:
        /* <DEDUP_REMOVED lines=16> */
.L_x_722:
        /* <DEDUP_REMOVED lines=10> */
.L_x_1351:


//--------------------- .text._Z12mul_mat_q5_1IN3c104HalfELb0EEvPKvS3_PT_iiiii --------------------------
	.section	.text._Z12mul_mat_q5_1IN3c104HalfELb0EEvPKvS3_PT_iiiii,"ax",@progbits
	.sectioninfo	@"SHI_REGISTERS=48"
	.align	128
.text._Z12mul_mat_q5_1IN3c104HalfELb0EEvPKvS3_PT_iiiii:
        .type           _Z12mul_mat_q5_1IN3c104HalfELb0EEvPKvS3_PT_iiiii,@function
        .size           _Z12mul_mat_q5_1IN3c104HalfELb0EEvPKvS3_PT_iiiii,(.L_x_1352 - _Z12mul_mat_q5_1IN3c104HalfELb0EEvPKvS3_PT_iiiii)
        .other          _Z12mul_mat_q5_1IN3c104HalfELb0EEvPKvS3_PT_iiiii,@"STO_CUDA_ENTRY STV_DEFAULT"
_Z12mul_mat_q5_1IN3c104HalfELb0EEvPKvS3_PT_iiiii:
        /* <DEDUP_REMOVED lines=68> */
.L_x_725:
        /* <DEDUP_REMOVED lines=465> */
.L_x_724:
[----:B------:R-:W-:-:S04]  /*2150*/  IADD3 R3, R3, 0x8, RZ ;  /* 0x0000000803037810 */ /* 0x000fc80007ffe0ff */
[----:B------:R-:W-:-:S13]  /*2160*/  ISETP.GE.AND P0, PT, R3, R43, PT ;  /* 0x0000002b0300720c */ /* 0x000fda0003f06270 */
[----:B------:R-:W-:Y:S01]  /*2170*/  @P0 CALL.REL.NOINC `(.L_x_723) ;  /* 0x0000001000000944 */ /* 0x000fe20003c00000 */
[----:B------:R-:W-:Y:S05]  /*2180*/  BRA `(.L_x_725) ;  /* 0xffffe2b000007947 */ /* 0x000fea000383ffff */
.L_x_723:
        /* <DEDUP_REMOVED lines=16> */
.L_x_726:
        /* <DEDUP_REMOVED lines=15> */
.L_x_1352:


//--------------------- .text._Z12mul_mat_q5_0IN3c104HalfELb1EEvPKvS3_PT_iiiii --------------------------
	.section	.text._Z12mul_mat_q5_0IN3c104HalfELb1EEvPKvS3_PT_iiiii,"ax",@progbits
	.sectioninfo	@"SHI_REGISTERS=72"
	.align	128
.text._Z12mul_mat_q5_0IN3c104HalfELb1EEvPKvS3_PT_iiiii:
        .type           _Z12mul_mat_q5_0IN3c104HalfELb1EEvPKvS3_PT_iiiii,@function
        .size           _Z12mul_mat_q5_0IN3c104HalfELb1EEvPKvS3_PT_iiiii,(.L_x_1353 - _Z12mul_mat_q5_0IN3c104HalfELb1EEvPKvS3_PT_iiiii)
        .other          _Z12mul_mat_q5_0IN3c104HalfELb1EEvPKvS3_PT_iiiii,@"STO_CUDA_ENTRY STV_DEFAULT"
_Z12mul_mat_q5_0IN3c104HalfELb1EEvPKvS3_PT_iiiii:
        /* <DEDUP_REMOVED lines=99> */
.L_x_729:
        /* <DEDUP_REMOVED lines=639> */
.L_x_728:
[----:B------:R-:W-:-:S04]  /*2e20*/  IADD3 R4, R4, 0x8, RZ ;  /* 0x0000000804047810 */ /* 0x000fc80007ffe0ff */
[----:B------:R-:W-:-:S13]  /*2e30*/  ISETP.GE.AND P0, PT, R4, R62, PT ;  /* 0x0000003e0400720c */ /* 0x000fda0003f06270 */
[----:B------:R-:W-:Y:S01]  /*2e40*/  @P0 CALL.REL.NOINC `(.L_x_727) ;  /* 0x0000001000000944 */ /* 0x000fe20003c00000 */
[----:B------:R-:W-:Y:S05]  /*2e50*/  BRA `(.L_x_729) ;  /* 0xffffd7d000007947 */ /* 0x000fea000383ffff */
.L_x_727:
        /* <DEDUP_REMOVED lines=16> */
.L_x_730:
        /* <DEDUP_REMOVED lines=10> */
.L_x_1353:


//--------------------- .text._Z12mul_mat_q5_0IN3c104HalfELb0EEvPKvS3_PT_iiiii --------------------------
	.section	.text._Z12mul_mat_q5_0IN3c104HalfELb0EEvPKvS3_PT_iiiii,"ax",@progbits
	.sectioninfo	@"SHI_REGISTERS=48"
	.align	128
.text._Z12mul_mat_q5_0IN3c104HalfELb0EEvPKvS3_PT_iiiii:
        .type           _Z12mul_mat_q5_0IN3c104HalfELb0EEvPKvS3_PT_iiiii,@function
        .size           _Z12mul_mat_q5_0IN3c104HalfELb0EEvPKvS3_PT_iiiii,(.L_x_1354 - _Z12mul_mat_q5_0IN3c104HalfELb0EEvPKvS3_PT_iiiii)
        .other          _Z12mul_mat_q5_0IN3c104HalfELb0EEvPKvS3_PT_iiiii,@"STO_CUDA_ENTRY STV_DEFAULT"
_Z12mul_mat_q5_0IN3c104HalfELb0EEvPKvS3_PT_iiiii:
        /* <DEDUP_REMOVED lines=68> */
.L_x_733:
        /* <DEDUP_REMOVED lines=605> */
.L_x_732:
[----:B------:R-:W-:-:S04]  /*2a10*/  IADD3 R3, R3, 0x8, RZ ;  /* 0x0000000803037810 */ /* 0x000fc80007ffe0ff */
[----:B------:R-:W-:-:S13]  /*2a20*/  ISETP.GE.AND P0, PT, R3, R43, PT ;  /* 0x0000002b0300720c */ /* 0x000fda0003f06270 */
[----:B------:R-:W-:Y:S01]  /*2a30*/  @P0 CALL.REL.NOINC `(.L_x_731) ;  /* 0x0000001000000944 */ /* 0x000fe20003c00000 */
[----:B------:R-:W-:Y:S05]  /*2a40*/  BRA `(.L_x_733) ;  /* 0xffffd9f000007947 */ /* 0x000fea000383ffff */
.L_x_731:
        /* <DEDUP_REMOVED lines=16> */
.L_x_734:
        /* <DEDUP_REMOVED lines=11> */
.L_x_1354:


//--------------------- .text._Z12mul_mat_q4_1IN3c104HalfELb1EEvPKvS3_PT_iiiii --------------------------
	.section	.text._Z12mul_mat_q4_1IN3c104HalfELb1EEvPKvS3_PT_iiiii,"ax",@progbits
	.sectioninfo	@"SHI_REGISTERS=72"
	.align	128
.text._Z12mul_mat_q4_1IN3c104HalfELb1EEvPKvS3_PT_iiiii:
        .type           _Z12mul_mat_q4_1IN3c104HalfELb1EEvPKvS3_PT_iiiii,@function
        .size           _Z12mul_mat_q4_1IN3c104HalfELb1EEvPKvS3_PT_iiiii,(.L_x_1355 - _Z12mul_mat_q4_1IN3c104HalfELb1EEvPKvS3_PT_iiiii)
        .other          _Z12mul_mat_q4_1IN3c104HalfELb1EEvPKvS3_PT_iiiii,@"STO_CUDA_ENTRY STV_DEFAULT"
_Z12mul_mat_q4_1IN3c104HalfELb1EEvPKvS3_PT_iiiii:
        /* <DEDUP_REMOVED lines=159> */
.L_x_737:
        /* <DEDUP_REMOVED lines=339> */
.L_x_736:
        /* <DEDUP_REMOVED lines=9> */
.L_x_735:
        /* <DEDUP_REMOVED lines=14> */
.L_x_738:
        /* <DEDUP_REMOVED lines=15> */
.L_x_1355:


//--------------------- .text._Z12mul_mat_q4_1IN3c104HalfELb0EEvPKvS3_PT_iiiii --------------------------
	.section	.text._Z12mul_mat_q4_1IN3c104HalfELb0EEvPKvS3_PT_iiiii,"ax",@progbits
	.sectioninfo	@"SHI_REGISTERS=48"
	.align	128
.text._Z12mul_mat_q4_1IN3c104HalfELb0EEvPKvS3_PT_iiiii:
        .type           _Z12mul_mat_q4_1IN3c104HalfELb0EEvPKvS3_PT_iiiii,@function
        .size           _Z12mul_mat_q4_1IN3c104HalfELb0EEvPKvS3_PT_iiiii,(.L_x_1356 - _Z12mul_mat_q4_1IN3c104HalfELb0EEvPKvS3_PT_iiiii)
        .other          _Z12mul_mat_q4_1IN3c104HalfELb0EEvPKvS3_PT_iiiii,@"STO_CUDA_ENTRY STV_DEFAULT"
_Z12mul_mat_q4_1IN3c104HalfELb0EEvPKvS3_PT_iiiii:
        /* <DEDUP_REMOVED lines=104> */
.L_x_741:
        /* <DEDUP_REMOVED lines=323> */
.L_x_740:
        /* <DEDUP_REMOVED lines=10> */
.L_x_739:
        /* <DEDUP_REMOVED lines=9> */
[----:B------:R-:W-:Y:S01]  /*1be0*/  F2FP.PACK_AB R24, RZ, R24 ;  /* 0x00000018ff18723e */ /* 0x000fe200000000ff */
[----:B------:R-:W-:-:S04]  /*1bf0*/  IMAD R2, R25, c[0x0][0x188], R0 ;  /* 0x0000620019027a24 */ /* 0x000fc800078e0200 */
[----:B------:R-:W-:-:S05]  /*1c00*/  IMAD.WIDE.U32 R2, R2, R3, c[0x0][0x170] ;  /* 0x00005c0002027625 */ /* 0x000fca00078e0003 */
[----:B------:R-:W-:Y:S01]  /*1c10*/  STG.E.U16 [R2.64], R24 ;  /* 0x0000001802007986 */ /* 0x000fe2000c101508 */
[----:B------:R-:W-:Y:S05]  /*1c20*/  EXIT ;  /* 0x000000000000794d */ /* 0x000fea0003800000 */
.L_x_742:
        /* <DEDUP_REMOVED lines=13> */
.L_x_1356:


//--------------------- .text._Z12mul_mat_q4_0IN3c104HalfELb1EEvPKvS3_PT_iiiii --------------------------
	.section	.text._Z12mul_mat_q4_0IN3c104HalfELb1EEvPKvS3_PT_iiiii,"ax",@progbits
	.sectioninfo	@"SHI_REGISTERS=72"
	.align	128
.text._Z12mul_mat_q4_0IN3c104HalfELb1EEvPKvS3_PT_iiiii:
        .type           _Z12mul_mat_q4_0IN3c104HalfELb1EEvPKvS3_PT_iiiii,@function
        .size           _Z12mul_mat_q4_0IN3c104HalfELb1EEvPKvS3_PT_iiiii,(.L_x_1357 - _Z12mul_mat_q4_0IN3c104HalfELb1EEvPKvS3_PT_iiiii)
        .other          _Z12mul_mat_q4_0IN3c104HalfELb1EEvPKvS3_PT_iiiii,@"STO_CUDA_ENTRY STV_DEFAULT"
_Z12mul_mat_q4_0IN3c104HalfELb1EEvPKvS3_PT_iiiii:
        /* <DEDUP_REMOVED lines=159> */
.L_x_745:
        /* <DEDUP_REMOVED lines=357> */
.L_x_744:
        /* <DEDUP_REMOVED lines=9> */
.L_x_743:
        /* <DEDUP_REMOVED lines=14> */
.L_x_746:
        /* <DEDUP_REMOVED lines=13> */
.L_x_1357:


//--------------------- .text._Z12mul_mat_q4_0IN3c104HalfELb0EEvPKvS3_PT_iiiii --------------------------
	.section	.text._Z12mul_mat_q4_0IN3c104HalfELb0EEvPKvS3_PT_iiiii,"ax",@progbits
	.sectioninfo	@"SHI_REGISTERS=48"
	.align	128
.text._Z12mul_mat_q4_0IN3c104HalfELb0EEvPKvS3_PT_iiiii:
        .type           _Z12mul_mat_q4_0IN3c104HalfELb0EEvPKvS3_PT_iiiii,@function
        .size           _Z12mul_mat_q4_0IN3c104HalfELb0EEvPKvS3_PT_iiiii,(.L_x_1358 - _Z12mul_mat_q4_0IN3c104HalfELb0EEvPKvS3_PT_iiiii)
        .other          _Z12mul_mat_q4_0IN3c104HalfELb0EEvPKvS3_PT_iiiii,@"STO_CUDA_ENTRY STV_DEFAULT"
_Z12mul_mat_q4_0IN3c104HalfELb0EEvPKvS3_PT_iiiii:
        /* <DEDUP_REMOVED lines=103> */
.L_x_749:
        /* <DEDUP_REMOVED lines=341> */
.L_x_748:
        /* <DEDUP_REMOVED lines=10> */
.L_x_747:
        /* <DEDUP_REMOVED lines=14> */
.L_x_750:
        /* <DEDUP_REMOVED lines=12> */
.L_x_1358:


//--------------------- .text._Z12mul_mat_q6_KIfLb1EEvPKvS1_PT_iiiii --------------------------
	.section	.text._Z12mul_mat_q6_KIfLb1EEvPKvS1_PT_iiiii,"ax",@progbits
	.sectioninfo	@"SHI_REGISTERS=64"
	.align	128
.text._Z12mul_mat_q6_KIfLb1EEvPKvS1_PT_iiiii:
        .type           _Z12mul_mat_q6_KIfLb1EEvPKvS1_PT_iiiii,@function
        .size           _Z12mul_mat_q6_KIfLb1EEvPKvS1_PT_iiiii,(.L_x_1359 - _Z12mul_mat_q6_KIfLb1EEvPKvS1_PT_iiiii)
        .other          _Z12mul_mat_q6_KIfLb1EEvPKvS1_PT_iiiii,@"STO_CUDA_ENTRY STV_DEFAULT"
_Z12mul_mat_q6_KIfLb1EEvPKvS1_PT_iiiii:
        /* <DEDUP_REMOVED lines=149> */
.L_x_753:
        /* <DEDUP_REMOVED lines=610> */
.L_x_752:
[----:B------:R-:W-:-:S04]  /*2f70*/  UIADD3 UR4, UR4, 0x1, URZ ;  /* 0x0000000104047890 */ /* 0x000fc8000fffe03f */
[----:B------:R-:W-:-:S06]  /*2f80*/  UISETP.GE.AND UP0, UPT, UR4, UR5, UPT ;  /* 0x000000050400728c */ /* 0x000fcc000bf06270 */
[----:B------:R-:W-:-:S13]  /*2f90*/  PLOP3.LUT P0, PT, PT, PT, UP0, 0x80, 0x0 ;  /* 0x000000000000781c */ /* 0x000fda0003f0f008 */
[----:B------:R-:W-:Y:S01]  /*2fa0*/  @P0 CALL.REL.NOINC `(.L_x_751) ;  /* 0x0000001000000944 */ /* 0x000fe20003c00000 */
[----:B------:R-:W-:Y:S05]  /*2fb0*/  BRA `(.L_x_753) ;  /* 0xffffd99000007947 */ /* 0x000fea000383ffff */
.L_x_751:
        /* <DEDUP_REMOVED lines=10> */
[----:B------:R-:W-:Y:S02]  /*3060*/  IMAD.MOV.U32 R3, RZ, RZ, 0x4 ;  /* 0x00000004ff037424 */ /* 0x000fe400078e00ff */
[----:B------:R-:W-:-:S04]  /*3070*/  IMAD R2, R5, c[0x0][0x188], R2 ;  /* 0x0000620005027a24 */ /* 0x000fc800078e0202 */
[----:B------:R-:W-:-:S05]  /*3080*/  IMAD.WIDE.U32 R2, R2, R3, c[0x0][0x170] ;  /* 0x00005c0002027625 */ /* 0x000fca00078e0003 */
[----:B------:R-:W-:Y:S01]  /*3090*/  STG.E [R2.64], R0 ;  /* 0x0000000002007986 */ /* 0x000fe2000c10190c */
[----:B------:R-:W-:Y:S05]  /*30a0*/  EXIT ;  /* 0x000000000000794d */ /* 0x000fea0003800000 */
.L_x_754:
        /* <DEDUP_REMOVED lines=13> */
.L_x_1359:


//--------------------- .text._Z12mul_mat_q6_KIfLb0EEvPKvS1_PT_iiiii --------------------------
	.section	.text._Z12mul_mat_q6_KIfLb0EEvPKvS1_PT_iiiii,"ax",@progbits
	.sectioninfo	@"SHI_REGISTERS=48"
	.align	128
.text._Z12mul_mat_q6_KIfLb0EEvPKvS1_PT_iiiii:
        .type           _Z12mul_mat_q6_KIfLb0EEvPKvS1_PT_iiiii,@function
        .size           _Z12mul_mat_q6_KIfLb0EEvPKvS1_PT_iiiii,(.L_x_1360 - _Z12mul_mat_q6_KIfLb0EEvPKvS1_PT_iiiii)
        .other          _Z12mul_mat_q6_KIfLb0EEvPKvS1_PT_iiiii,@"STO_CUDA_ENTRY STV_DEFAULT"
_Z12mul_mat_q6_KIfLb0EEvPKvS1_PT_iiiii:
        /* <DEDUP_REMOVED lines=98> */
.L_x_757:
        /* <DEDUP_REMOVED lines=584> */
.L_x_756:
[----:B------:R-:W-:-:S06]  /*2aa0*/  UIADD3 UR4, UR4, 0x1, URZ ;  /* 0x0000000104047890 */ /* 0x000fcc000fffe03f */
[----:B------:R-:W-:-:S13]  /*2ab0*/  ISETP.LE.AND P0, PT, R4, UR4, PT ;  /* 0x0000000404007c0c */ /* 0x000fda000bf03270 */
[----:B------:R-:W-:Y:S01]  /*2ac0*/  @P0 CALL.REL.NOINC `(.L_x_755) ;  /* 0x0000001000000944 */ /* 0x000fe20003c00000 */
[----:B------:R-:W-:Y:S05]  /*2ad0*/  BRA `(.L_x_757) ;  /* 0xffffdb4000007947 */ /* 0x000fea000383ffff */
.L_x_755:
        /* <DEDUP_REMOVED lines=15> */
.L_x_758:
        /* <DEDUP_REMOVED lines=11> */
.L_x_1360:


//--------------------- .text._Z12mul_mat_q5_KIfLb1EEvPKvS1_PT_iiiii --------------------------
	.section	.text._Z12mul_mat_q5_KIfLb1EEvPKvS1_PT_iiiii,"ax",@progbits
	.sectioninfo	@"SHI_REGISTERS=64"
	.align	128
.text._Z12mul_mat_q5_KIfLb1EEvPKvS1_PT_iiiii:
        .type           _Z12mul_mat_q5_KIfLb1EEvPKvS1_PT_iiiii,@function
        .size           _Z12mul_mat_q5_KIfLb1EEvPKvS1_PT_iiiii,(.L_x_1361 - _Z12mul_mat_q5_KIfLb1EEvPKvS1_PT_iiiii)
        .other          _Z12mul_mat_q5_KIfLb1EEvPKvS1_PT_iiiii,@"STO_CUDA_ENTRY STV_DEFAULT"
_Z12mul_mat_q5_KIfLb1EEvPKvS1_PT_iiiii:
        /* <DEDUP_REMOVED lines=138> */
.L_x_761:
        /* <DEDUP_REMOVED lines=510> */
.L_x_760:
[----:B------:R-:W-:-:S04]  /*2880*/  UIADD3 UR4, UR4, 0x1, URZ ;  /* 0x0000000104047890 */ /* 0x000fc8000fffe03f */
[----:B------:R-:W-:-:S06]  /*2890*/  UISETP.GE.AND UP0, UPT, UR4, UR5, UPT ;  /* 0x000000050400728c */ /* 0x000fcc000bf06270 */
[----:B------:R-:W-:-:S13]  /*28a0*/  PLOP3.LUT P0, PT, PT, PT, UP0, 0x80, 0x0 ;  /* 0x000000000000781c */ /* 0x000fda0003f0f008 */
[----:B------:R-:W-:Y:S01]  /*28b0*/  @P0 CALL.REL.NOINC `(.L_x_759) ;  /* 0x0000001000000944 */ /* 0x000fe20003c00000 */
[----:B------:R-:W-:Y:S05]  /*28c0*/  BRA `(.L_x_761) ;  /* 0xffffdfd000007947 */ /* 0x000fea000383ffff */
.L_x_759:
        /* <DEDUP_REMOVED lines=10> */
[----:B------:R-:W-:Y:S02]  /*2970*/  IMAD.MOV.U32 R3, RZ, RZ, 0x4 ;  /* 0x00000004ff037424 */ /* 0x000fe400078e00ff */
[----:B------:R-:W-:-:S04]  /*2980*/  IMAD R2, R5, c[0x0][0x188], R2 ;  /* 0x0000620005027a24 */ /* 0x000fc800078e0202 */
[----:B------:R-:W-:-:S05]  /*2990*/  IMAD.WIDE.U32 R2, R2, R3, c[0x0][0x170] ;  /* 0x00005c0002027625 */ /* 0x000fca00078e0003 */
[----:B------:R-:W-:Y:S01]  /*29a0*/  STG.E [R2.64], R0 ;  /* 0x0000000002007986 */ /* 0x000fe2000c10190a */
[----:B------:R-:W-:Y:S05]  /*29b0*/  EXIT ;  /* 0x000000000000794d */ /* 0x000fea0003800000 */
.L_x_762:
        /* <DEDUP_REMOVED lines=12> */
.L_x_1361:


//--------------------- .text._Z12mul_mat_q5_KIfLb0EEvPKvS1_PT_iiiii --------------------------
	.section	.text._Z12mul_mat_q5_KIfLb0EEvPKvS1_PT_iiiii,"ax",@progbits
	.sectioninfo	@"SHI_REGISTERS=56"
	.align	128
.text._Z12mul_mat_q5_KIfLb0EEvPKvS1_PT_iiiii:
        .type           _Z12mul_mat_q5_KIfLb0EEvPKvS1_PT_iiiii,@function
        .size           _Z12mul_mat_q5_KIfLb0EEvPKvS1_PT_iiiii,(.L_x_1362 - _Z12mul_mat_q5_KIfLb0EEvPKvS1_PT_iiiii)
        .other          _Z12mul_mat_q5_KIfLb0EEvPKvS1_PT_iiiii,@"STO_CUDA_ENTRY STV_DEFAULT"
_Z12mul_mat_q5_KIfLb0EEvPKvS1_PT_iiiii:
        /* <DEDUP_REMOVED lines=103> */
.L_x_765:
        /* <DEDUP_REMOVED lines=470> */
.L_x_764:
[----:B------:R-:W-:-:S04]  /*23d0*/  IADD3 R8, R8, 0x1, RZ ;  /* 0x0000000108087810 */ /* 0x000fc80007ffe0ff */
[----:B------:R-:W-:-:S13]  /*23e0*/  ISETP.GE.AND P0, PT, R8, R7, PT ;  /* 0x000000070800720c */ /* 0x000fda0003f06270 */
[----:B------:R-:W-:Y:S01]  /*23f0*/  @P0 CALL.REL.NOINC `(.L_x_763) ;  /* 0x0000001000000944 */ /* 0x000fe20003c00000 */
[----:B------:R-:W-:Y:S05]  /*2400*/  BRA `(.L_x_765) ;  /* 0xffffe26000007947 */ /* 0x000fea000383ffff */
.L_x_763:
        /* <DEDUP_REMOVED lines=10> */
[----:B------:R-:W-:Y:S02]  /*24b0*/  IMAD.MOV.U32 R3, RZ, RZ, 0x4 ;  /* 0x00000004ff037424 */ /* 0x000fe400078e00ff */
[----:B------:R-:W-:-:S04]  /*24c0*/  IMAD R2, R5, c[0x0][0x188], R2 ;  /* 0x0000620005027a24 */ /* 0x000fc800078e0202 */
[----:B------:R-:W-:-:S05]  /*24d0*/  IMAD.WIDE.U32 R2, R2, R3, c[0x0][0x170] ;  /* 0x00005c0002027625 */ /* 0x000fca00078e0003 */
[----:B------:R-:W-:Y:S01]  /*24e0*/  STG.E [R2.64], R0 ;  /* 0x0000000002007986 */ /* 0x000fe2000c101908 */
[----:B------:R-:W-:Y:S05]  /*24f0*/  EXIT ;  /* 0x000000000000794d */ /* 0x000fea0003800000 */
.L_x_766:
        /* <DEDUP_REMOVED lines=16> */
.L_x_1362:


//--------------------- .text._Z12mul_mat_q4_KIfLb1EEvPKvS1_PT_iiiii --------------------------
	.section	.text._Z12mul_mat_q4_KIfLb1EEvPKvS1_PT_iiiii,"ax",@progbits
	.sectioninfo	@"SHI_REGISTERS=64"
	.align	128
.text._Z12mul_mat_q4_KIfLb1EEvPKvS1_PT_iiiii:
        .type           _Z12mul_mat_q4_KIfLb1EEvPKvS1_PT_iiiii,@function
        .size           _Z12mul_mat_q4_KIfLb1EEvPKvS1_PT_iiiii,(.L_x_1363 - _Z12mul_mat_q4_KIfLb1EEvPKvS1_PT_iiiii)
        .other          _Z12mul_mat_q4_KIfLb1EEvPKvS1_PT_iiiii,@"STO_CUDA_ENTRY STV_DEFAULT"
_Z12mul_mat_q4_KIfLb1EEvPKvS1_PT_iiiii:
        /* <DEDUP_REMOVED lines=124> */
.L_x_769:
        /* <DEDUP_REMOVED lines=478> */
.L_x_768:
[----:B------:R-:W-:-:S04]  /*25a0*/  UIADD3 UR4, UR4, 0x1, URZ ;  /* 0x0000000104047890 */ /* 0x000fc8000fffe03f */
[----:B------:R-:W-:-:S06]  /*25b0*/  UISETP.GE.AND UP0, UPT, UR4, UR5, UPT ;  /* 0x000000050400728c */ /* 0x000fcc000bf06270 */
[----:B------:R-:W-:-:S13]  /*25c0*/  PLOP3.LUT P0, PT, PT, PT, UP0, 0x80, 0x0 ;  /* 0x000000000000781c */ /* 0x000fda0003f0f008 */
[----:B------:R-:W-:Y:S01]  /*25d0*/  @P0 CALL.REL.NOINC `(.L_x_767) ;  /* 0x0000001000000944 */ /* 0x000fe20003c00000 */
[----:B------:R-:W-:Y:S05]  /*25e0*/  BRA `(.L_x_769) ;  /* 0xffffe1d000007947 */ /* 0x000fea000383ffff */
.L_x_767:
        /* <DEDUP_REMOVED lines=15> */
.L_x_770:
        /* <DEDUP_REMOVED lines=10> */
.L_x_1363:


//--------------------- .text._Z12mul_mat_q4_KIfLb0EEvPKvS1_PT_iiiii --------------------------
	.section	.text._Z12mul_mat_q4_KIfLb0EEvPKvS1_PT_iiiii,"ax",@progbits
	.sectioninfo	@"SHI_REGISTERS=48"
	.align	128
.text._Z12mul_mat_q4_KIfLb0EEvPKvS1_PT_iiiii:
        .type           _Z12mul_mat_q4_KIfLb0EEvPKvS1_PT_iiiii,@function
        .size           _Z12mul_mat_q4_KIfLb0EEvPKvS1_PT_iiiii,(.L_x_1364 - _Z12mul_mat_q4_KIfLb0EEvPKvS1_PT_iiiii)
        .other          _Z12mul_mat_q4_KIfLb0EEvPKvS1_PT_iiiii,@"STO_CUDA_ENTRY STV_DEFAULT"
_Z12mul_mat_q4_KIfLb0EEvPKvS1_PT_iiiii:
        /* <DEDUP_REMOVED lines=90> */
.L_x_773:
        /* <DEDUP_REMOVED lines=446> */
.L_x_772:
[----:B------:R-:W-:-:S04]  /*2180*/  UIADD3 UR4, UR4, 0x1, URZ ;  /* 0x0000000104047890 */ /* 0x000fc8000fffe03f */
[----:B------:R-:W-:-:S06]  /*2190*/  UISETP.GE.AND UP0, UPT, UR4, UR5, UPT ;  /* 0x000000050400728c */ /* 0x000fcc000bf06270 */
[----:B------:R-:W-:-:S13]  /*21a0*/  PLOP3.LUT P0, PT, PT, PT, UP0, 0x80, 0x0 ;  /* 0x000000000000781c */ /* 0x000fda0003f0f008 */
[----:B------:R-:W-:Y:S01]  /*21b0*/  @P0 CALL.REL.NOINC `(.L_x_771) ;  /* 0x0000001000000944 */ /* 0x000fe20003c00000 */
[----:B------:R-:W-:Y:S05]  /*21c0*/  BRA `(.L_x_773) ;  /* 0xffffe3d000007947 */ /* 0x000fea000383ffff */
.L_x_771:
        /* <DEDUP_REMOVED lines=15> */
.L_x_774:
        /* <DEDUP_REMOVED lines=12> */
.L_x_1364:


//--------------------- .text._Z12mul_mat_q3_KIfLb1EEvPKvS1_PT_iiiii --------------------------
	.section	.text._Z12mul_mat_q3_KIfLb1EEvPKvS1_PT_iiiii,"ax",@progbits
	.sectioninfo	@"SHI_REGISTERS=96"
	.align	128
.text._Z12mul_mat_q3_KIfLb1EEvPKvS1_PT_iiiii:
        .type           _Z12mul_mat_q3_KIfLb1EEvPKvS1_PT_iiiii,@function
        .size           _Z12mul_mat_q3_KIfLb1EEvPKvS1_PT_iiiii,(.L_x_1365 - _Z12mul_mat_q3_KIfLb1EEvPKvS1_PT_iiiii)
        .other          _Z12mul_mat_q3_KIfLb1EEvPKvS1_PT_iiiii,@"STO_CUDA_ENTRY STV_DEFAULT"
_Z12mul_mat_q3_KIfLb1EEvPKvS1_PT_iiiii:
        /* <DEDUP_REMOVED lines=194> */
.L_x_781:
        /* <DEDUP_REMOVED lines=188> */
.L_x_777:
        /* <DEDUP_REMOVED lines=180> */
.L_x_778:
        /* <DEDUP_REMOVED lines=189> */
.L_x_779:
        /* <DEDUP_REMOVED lines=185> */
.L_x_780:
        /* <DEDUP_REMOVED lines=168> */
.L_x_776:
[----:B------:R-:W-:-:S04]  /*4500*/  UIADD3 UR4, UR4, 0x2, URZ ;  /* 0x0000000204047890 */ /* 0x000fc8000fffe03f */
[----:B------:R-:W-:-:S06]  /*4510*/  UISETP.GE.AND UP0, UPT, UR4, UR7, UPT ;  /* 0x000000070400728c */ /* 0x000fcc000bf06270 */
[----:B------:R-:W-:-:S13]  /*4520*/  PLOP3.LUT P0, PT, PT, PT, UP0, 0x80, 0x0 ;  /* 0x000000000000781c */ /* 0x000fda0003f0f008 */
[----:B------:R-:W-:Y:S01]  /*4530*/  @P0 CALL.REL.NOINC `(.L_x_775) ;  /* 0x0000001000000944 */ /* 0x000fe20003c00000 */
[----:B------:R-:W-:Y:S05]  /*4540*/  BRA `(.L_x_781) ;  /* 0xffffc6d000007947 */ /* 0x000fea000383ffff */
.L_x_775:
        /* <DEDUP_REMOVED lines=15> */
.L_x_782:
        /* <DEDUP_REMOVED lines=12> */
.L_x_1365:


//--------------------- .text._Z12mul_mat_q3_KIfLb0EEvPKvS1_PT_iiiii --------------------------
	.section	.text._Z12mul_mat_q3_KIfLb0EEvPKvS1_PT_iiiii,"ax",@progbits
	.sectioninfo	@"SHI_REGISTERS=64"
	.align	128
.text._Z12mul_mat_q3_KIfLb0EEvPKvS1_PT_iiiii:
        .type           _Z12mul_mat_q3_KIfLb0EEvPKvS1_PT_iiiii,@function
        .size           _Z12mul_mat_q3_KIfLb0EEvPKvS1_PT_iiiii,(.L_x_1366 - _Z12mul_mat_q3_KIfLb0EEvPKvS1_PT_iiiii)
        .other          _Z12mul_mat_q3_KIfLb0EEvPKvS1_PT_iiiii,@"STO_CUDA_ENTRY STV_DEFAULT"
_Z12mul_mat_q3_KIfLb0EEvPKvS1_PT_iiiii:
        /* <DEDUP_REMOVED lines=131> */
.L_x_789:
        /* <DEDUP_REMOVED lines=153> */
.L_x_785:
        /* <DEDUP_REMOVED lines=180> */
.L_x_786:
        /* <DEDUP_REMOVED lines=188> */
.L_x_787:
        /* <DEDUP_REMOVED lines=185> */
.L_x_788:
        /* <DEDUP_REMOVED lines=168> */
.L_x_784:
[----:B------:R-:W-:-:S06]  /*3ed0*/  UIADD3 UR4, UR4, 0x2, URZ ;  /* 0x0000000204047890 */ /* 0x000fcc000fffe03f */
[----:B------:R-:W-:-:S13]  /*3ee0*/  ISETP.LE.AND P0, PT, R47, UR4, PT ;  /* 0x000000042f007c0c */ /* 0x000fda000bf03270 */
[----:B------:R-:W-:Y:S01]  /*3ef0*/  @P0 CALL.REL.NOINC `(.L_x_783) ;  /* 0x0000001000000944 */ /* 0x000fe20003c00000 */
[----:B------:R-:W-:Y:S05]  /*3f00*/  BRA `(.L_x_789) ;  /* 0xffffc92000007947 */ /* 0x000fea000383ffff */
.L_x_783:
        /* <DEDUP_REMOVED lines=15> */
.L_x_790:
        /* <DEDUP_REMOVED lines=16> */
.L_x_1366:


//--------------------- .text._Z12mul_mat_q2_KIfLb1EEvPKvS1_PT_iiiii --------------------------
	.section	.text._Z12mul_mat_q2_KIfLb1EEvPKvS1_PT_iiiii,"ax",@progbits
	.sectioninfo	@"SHI_REGISTERS=96"
	.align	128
.text._Z12mul_mat_q2_KIfLb1EEvPKvS1_PT_iiiii:
        .type           _Z12mul_mat_q2_KIfLb1EEvPKvS1_PT_iiiii,@function
        .size           _Z12mul_mat_q2_KIfLb1EEvPKvS1_PT_iiiii,(.L_x_1367 - _Z12mul_mat_q2_KIfLb1EEvPKvS1_PT_iiiii)
        .other          _Z12mul_mat_q2_KIfLb1EEvPKvS1_PT_iiiii,@"STO_CUDA_ENTRY STV_DEFAULT"
_Z12mul_mat_q2_KIfLb1EEvPKvS1_PT_iiiii:
        /* <DEDUP_REMOVED lines=148> */
.L_x_793:
        /* <DEDUP_REMOVED lines=1031> */
.L_x_792:
[----:B------:R-:W-:-:S04]  /*49b0*/  UIADD3 UR4, UR4, 0x2, URZ ;  /* 0x0000000204047890 */ /* 0x000fc8000fffe03f */
[----:B------:R-:W-:-:S06]  /*49c0*/  UISETP.GE.AND UP0, UPT, UR4, UR5, UPT ;  /* 0x000000050400728c */ /* 0x000fcc000bf06270 */
[----:B------:R-:W-:-:S13]  /*49d0*/  PLOP3.LUT P0, PT, PT, PT, UP0, 0x80, 0x0 ;  /* 0x000000000000781c */ /* 0x000fda0003f0f008 */
[----:B------:R-:W-:Y:S01]  /*49e0*/  @P0 CALL.REL.NOINC `(.L_x_791) ;  /* 0x0000001000000944 */ /* 0x000fe20003c00000 */
[----:B------:R-:W-:Y:S05]  /*49f0*/  BRA `(.L_x_793) ;  /* 0xffffbf4000007947 */ /* 0x000fea000383ffff */
.L_x_791:
        /* <DEDUP_REMOVED lines=10> */
[----:B------:R-:W-:Y:S01]  /*4aa0*/  HFMA2.MMA R3, -RZ, RZ, 0, 2.384185791015625e-07 ;  /* 0x00000004ff037435 */ /* 0x000fe200000001ff */
[----:B------:R-:W-:-:S09]  /*4ab0*/  IMAD R2, R5, c[0x0][0x188], R0 ;  /* 0x0000620005027a24 */ /* 0x000fd200078e0200 */
[----:B------:R-:W-:-:S05]  /*4ac0*/  IMAD.WIDE.U32 R2, R2, R3, c[0x0][0x170] ;  /* 0x00005c0002027625 */ /* 0x000fca00078e0003 */
[----:B------:R-:W-:Y:S01]  /*4ad0*/  STG.E [R2.64], R64 ;  /* 0x0000004002007986 */ /* 0x000fe2000c10190c */
[----:B------:R-:W-:Y:S05]  /*4ae0*/  EXIT ;  /* 0x000000000000794d */ /* 0x000fea0003800000 */
.L_x_794:
        /* <DEDUP_REMOVED lines=9> */
.L_x_1367:


//--------------------- .text._Z12mul_mat_q2_KIfLb0EEvPKvS1_PT_iiiii --------------------------
	.section	.text._Z12mul_mat_q2_KIfLb0EEvPKvS1_PT_iiiii,"ax",@progbits
	.sectioninfo	@"SHI_REGISTERS=64"
	.align	128
.text._Z12mul_mat_q2_KIfLb0EEvPKvS1_PT_iiiii:
        .type           _Z12mul_mat_q2_KIfLb0EEvPKvS1_PT_iiiii,@function
        .size           _Z12mul_mat_q2_KIfLb0EEvPKvS1_PT_iiiii,(.L_x_1368 - _Z12mul_mat_q2_KIfLb0EEvPKvS1_PT_iiiii)
        .other          _Z12mul_mat_q2_KIfLb0EEvPKvS1_PT_iiiii,@"STO_CUDA_ENTRY STV_DEFAULT"
_Z12mul_mat_q2_KIfLb0EEvPKvS1_PT_iiiii:
[----:B------:R-:W-:Y:S02]  /*0000*/  MOV R1, c[0x0][0x28] ;  /* 0x00000a0000017a02 */ /* 0x000fe40000000f00 */
        /* <DEDUP_REMOVED lines=98> */
.L_x_797:
        /* <DEDUP_REMOVED lines=1017> */
.L_x_796:
[----:B------:R-:W-:-:S04]  /*45c0*/  UIADD3 UR4, UR4, 0x2, URZ ;  /* 0x0000000204047890 */ /* 0x000fc8000fffe03f */
[----:B------:R-:W-:-:S06]  /*45d0*/  UISETP.GE.AND UP0, UPT, UR4, UR5, UPT ;  /* 0x000000050400728c */ /* 0x000fcc000bf06270 */
[----:B------:R-:W-:-:S13]  /*45e0*/  PLOP3.LUT P0, PT, PT, PT, UP0, 0x80, 0x0 ;  /* 0x000000000000781c */ /* 0x000fda0003f0f008 */
[----:B------:R-:W-:Y:S01]  /*45f0*/  @P0 CALL.REL.NOINC `(.L_x_795) ;  /* 0x0000001000000944 */ /* 0x000fe20003c00000 */
[----:B------:R-:W-:Y:S05]  /*4600*/  BRA `(.L_x_797) ;  /* 0xffffc02000007947 */ /* 0x000fea000383ffff */
.L_x_795:
        /* <DEDUP_REMOVED lines=11> */
[----:B------:R-:W-:-:S04]  /*46c0*/  IMAD R2, R5, c[0x0][0x188], R0 ;  /* 0x0000620005027a24 */ /* 0x000fc800078e0200 */
[----:B------:R-:W-:-:S05]  /*46d0*/  IMAD.WIDE.U32 R2, R2, R3, c[0x0][0x170] ;  /* 0x00005c0002027625 */ /* 0x000fca00078e0003 */
[----:B------:R-:W-:Y:S01]  /*46e0*/  STG.E [R2.64], R42 ;  /* 0x0000002a02007986 */ /* 0x000fe2000c10190e */
[----:B------:R-:W-:Y:S05]  /*46f0*/  EXIT ;  /* 0x000000000000794d */ /* 0x000fea0003800000 */
.L_x_798:
        /* <DEDUP_REMOVED lines=16> */
.L_x_1368:


//--------------------- .text._Z12mul_mat_q8_0IfLb1EEvPKvS1_PT_iiiii --------------------------
	.section	.text._Z12mul_mat_q8_0IfLb1EEvPKvS1_PT_iiiii,"ax",@progbits
	.sectioninfo	@"SHI_REGISTERS=64"
	.align	128
.text._Z12mul_mat_q8_0IfLb1EEvPKvS1_PT_iiiii:
        .type           _Z12mul_mat_q8_0IfLb1EEvPKvS1_PT_iiiii,@function
        .size           _Z12mul_mat_q8_0IfLb1EEvPKvS1_PT_iiiii,(.L_x_1369 - _Z12mul_mat_q8_0IfLb1EEvPKvS1_PT_iiiii)
        .other          _Z12mul_mat_q8_0IfLb1EEvPKvS1_PT_iiiii,@"STO_CUDA_ENTRY STV_DEFAULT"
_Z12mul_mat_q8_0IfLb1EEvPKvS1_PT_iiiii:
        /* <DEDUP_REMOVED lines=24> */
[----:B0-----:R-:W-:Y:S01]  /*0180*/  SHF.R.U32.HI R2, RZ, 0x2, R0 ;  /* 0x00000002ff027819 */ /* 0x001fe20000011600 */
[C---:B------:R-:W-:Y:S01]  /*0190*/  IMAD.SHL.U32 R39, R0.reuse, 0x4, RZ ;  /* 0x0000000400277824 */ /* 0x040fe200078e00ff */
[----:B------:R-:W-:Y:S02]  /*01a0*/  LOP3.LUT R27, R0, 0x3, RZ, 0xc0, !PT ;  /* 0x00000003001b7812 */ /* 0x000fe400078ec0ff */
[----:B------:R-:W-:Y:S02]  /*01b0*/  LOP3.LUT R2, R2, 0x3, RZ, 0xc0, !PT ;  /* 0x0000000302027812 */ /* 0x000fe400078ec0ff */
[----:B-1----:R-:W-:-:S02]  /*01c0*/  IADD3 R35, R28, 0x1c, RZ ;  /* 0x0000001c1c237810 */ /* 0x002fc40007ffe0ff */
[----:B------:R-:W-:Y:S01]  /*01d0*/  IADD3 R9, R28, 0x18, RZ ;  /* 0x000000181c097810 */ /* 0x000fe20007ffe0ff */
[C---:B------:R-:W-:Y:S01]  /*01e0*/  IMAD R4, R3.reuse, 0x4, R2 ;  /* 0x0000000403047824 */ /* 0x040fe200078e0202 */
[----:B------:R-:W-:Y:S02]  /*01f0*/  LEA R3, R3, R28, 0x2 ;  /* 0x0000001c03037211 */ /* 0x000fe400078e10ff */
[----:B------:R-:W-:Y:S02]  /*0200*/  SHF.R.U32.HI R2, RZ, 0x3, R0 ;  /* 0x00000003ff027819 */ /* 0x000fe40000011600 */
[----:B------:R-:W-:Y:S02]  /*0210*/  IMNMX.U32 R3, R3, UR6, PT ;  /* 0x0000000603037c17 */ /* 0x000fe4000b800000 */
[----:B------:R-:W-:Y:S01]  /*0220*/  IMNMX R4, R4, UR6, PT ;  /* 0x0000000604047c17 */ /* 0x000fe2000b800200 */
[----:B------:R-:W-:Y:S01]  /*0230*/  ULDC UR6, c[0x0][0x17c] ;  /* 0x00005f0000067ab9 */ /* 0x000fe20000000800 */
[----:B------:R-:W-:Y:S01]  /*0240*/  IADD3 R8, R28, 0xc, RZ ;  /* 0x0000000c1c087810 */ /* 0x000fe20007ffe0ff */
[----:B------:R-:W-:Y:S01]  /*0250*/  IMAD R5, R3, UR4, R2 ;  /* 0x0000000403057c24 */ /* 0x000fe2000f8e0202 */
[----:B------:R-:W-:Y:S01]  /*0260*/  LOP3.LUT R2, R39, 0x1c, RZ, 0xc0, !PT ;  /* 0x0000001c27027812 */ /* 0x000fe200078ec0ff */
[----:B------:R-:W-:Y:S01]  /*0270*/  IMAD R27, R4, UR4, R27 ;  /* 0x00000004041b7c24 */ /* 0x000fe2000f8e021b */
[----:B------:R-:W-:Y:S01]  /*0280*/  ULOP3.LUT UR4, URZ, UR5, URZ, 0x33, !UPT ;  /* 0x000000053f047292 */ /* 0x000fe2000f8e333f */
[----:B------:R-:W-:Y:S01]  /*0290*/  IMAD.MOV.U32 R3, RZ, RZ, RZ ;  /* 0x000000ffff037224 */ /* 0x000fe200078e00ff */
[----:B------:R-:W-:-:S02]  /*02a0*/  IADD3 R33, R28, 0x14, RZ ;  /* 0x000000141c217810 */ /* 0x000fc40007ffe0ff */
[----:B------:R-:W-:Y:S01]  /*02b0*/  UIADD3 UR4, UR4, UR6, URZ ;  /* 0x0000000604047290 */ /* 0x000fe2000fffe03f */
[----:B------:R-:W-:Y:S01]  /*02c0*/  IMAD.WIDE R2, R5, 0x24, R2 ;  /* 0x0000002405027825 */ /* 0x000fe200078e0202 */
[----:B------:R-:W-:Y:S01]  /*02d0*/  SHF.R.S32.HI R5, RZ, 0x1f, R0 ;  /* 0x0000001fff057819 */ /* 0x000fe20000011400 */
[----:B------:R-:W-:Y:S01]  /*02e0*/  ULDC.64 UR6, c[0x0][0x160] ;  /* 0x0000580000067ab9 */ /* 0x000fe20000000a00 */
[C---:B------:R-:W-:Y:S02]  /*02f0*/  IADD3 R7, R28.reuse, 0x10, RZ ;  /* 0x000000101c077810 */ /* 0x040fe40007ffe0ff */
[----:B------:R-:W-:Y:S02]  /*0300*/  LEA.HI R4, R5, R0, RZ, 0x3 ;  /* 0x0000000005047211 */ /* 0x000fe400078f18ff */
[----:B------:R-:W-:Y:S02]  /*0310*/  IMNMX R35, R35, UR4, PT ;  /* 0x0000000423237c17 */ /* 0x000fe4000b800200 */
[----:B------:R-:W-:-:S02]  /*0320*/  IADD3 R23, R28, 0x4, RZ ;  /* 0x000000041c177810 */ /* 0x000fc40007ffe0ff */
[----:B------:R-:W-:Y:S01]  /*0330*/  LEA.HI R6, R5, R0, RZ, 0x2 ;  /* 0x0000000005067211 */ /* 0x000fe200078f10ff */
[----:B------:R-:W-:Y:S01]  /*0340*/  IMAD R12, R42, R35, RZ ;  /* 0x000000232a0c7224 */ /* 0x000fe200078e02ff */
[----:B------:R-:W-:Y:S02]  /*0350*/  IMNMX R9, R9, UR4, PT ;  /* 0x0000000409097c17 */ /* 0x000fe4000b800200 */
[----:B------:R-:W-:Y:S02]  /*0360*/  IADD3 R21, R28, 0x8, RZ ;  /* 0x000000081c157810 */ /* 0x000fe40007ffe0ff */
[----:B------:R-:W-:Y:S01]  /*0370*/  SHF.R.S32.HI R38, RZ, 0x3, R4 ;  /* 0x00000003ff267819 */ /* 0x000fe20000011404 */
[----:B------:R-:W-:Y:S01]  /*0380*/  IMAD R10, R42, R9, RZ ;  /* 0x000000092a0a7224 */ /* 0x000fe200078e02ff */
[----:B------:R-:W-:Y:S01]  /*0390*/  IMNMX R5, R8, UR4, PT ;  /* 0x0000000408057c17 */ /* 0x000fe2000b800200 */
[----:B------:R-:W-:Y:S01]  /*03a0*/  IMAD R9, R9, 0x21, R0 ;  /* 0x0000002109097824 */ /* 0x000fe200078e0200 */
[----:B------:R-:W-:-:S02]  /*03b0*/  IMNMX R33, R33, UR4, PT ;  /* 0x0000000421217c17 */ /* 0x000fc4000b800200 */
[----:B------:R-:W-:Y:S02]  /*03c0*/  IMNMX R7, R7, UR4, PT ;  /* 0x0000000407077c17 */ /* 0x000fe4000b800200 */
[----:B------:R-:W-:Y:S01]  /*03d0*/  IMNMX R23, R23, UR4, PT ;  /* 0x0000000417177c17 */ /* 0x000fe2000b800200 */
[----:B------:R-:W-:Y:S01]  /*03e0*/  IMAD R14, R42, R33, RZ ;  /* 0x000000212a0e7224 */ /* 0x000fe200078e02ff */
[----:B------:R-:W-:Y:S01]  /*03f0*/  IMNMX R31, R28, UR4, PT ;  /* 0x000000041c1f7c17 */ /* 0x000fe2000b800200 */
[C---:B------:R-:W-:Y:S01]  /*0400*/  IMAD R8, R42.reuse, R7, RZ ;  /* 0x000000072a087224 */ /* 0x040fe200078e02ff */
[----:B------:R-:W-:Y:S01]  /*0410*/  SHF.R.S32.HI R17, RZ, 0x2, R6 ;  /* 0x00000002ff117819 */ /* 0x000fe20000011406 */
[C---:B------:R-:W-:Y:S01]  /*0420*/  IMAD R18, R42.reuse, R23, RZ ;  /* 0x000000172a127224 */ /* 0x040fe200078e02ff */
[----:B------:R-:W-:Y:S01]  /*0430*/  IMNMX R21, R21, UR4, PT ;  /* 0x0000000415157c17 */ /* 0x000fe2000b800200 */
[----:B------:R-:W-:Y:S01]  /*0440*/  IMAD R16, R42, R31, RZ ;  /* 0x0000001f2a107224 */ /* 0x000fe200078e02ff */
[----:B------:R-:W-:Y:S01]  /*0450*/  IADD3 R37, P1, R25, R38, RZ ;  /* 0x0000002619257210 */ /* 0x000fe20007f3e0ff */
[--C-:B------:R-:W-:Y:S01]  /*0460*/  IMAD R7, R7, 0x21, R0.reuse ;  /* 0x0000002107077824 */ /* 0x100fe200078e0200 */
[----:B------:R-:W-:Y:S01]  /*0470*/  LOP3.LUT R15, R6, 0xfffffffc, RZ, 0xc0, !PT ;  /* 0xfffffffc060f7812 */ /* 0x000fe200078ec0ff */
[----:B------:R-:W-:Y:S01]  /*0480*/  IMAD R6, R42, R5, RZ ;  /* 0x000000052a067224 */ /* 0x000fe200078e02ff */
[----:B------:R-:W-:Y:S01]  /*0490*/  LOP3.LUT R13, R4, 0xfffffff8, RZ, 0xc0, !PT ;  /* 0xfffffff8040d7812 */ /* 0x000fe200078ec0ff */
[----:B------:R-:W-:Y:S01]  /*04a0*/  IMAD R19, R42, R21, RZ ;  /* 0x000000152a137224 */ /* 0x000fe200078e02ff */
[----:B------:R-:W-:Y:S01]  /*04b0*/  LEA R17, R28, R17, 0x3 ;  /* 0x000000111c117211 */ /* 0x000fe200078e18ff */
[----:B------:R-:W-:Y:S01]  /*04c0*/  IMAD.IADD R4, R0, 0x1, -R15 ;  /* 0x0000000100047824 */ /* 0x000fe200078e0a0f */
[----:B------:R-:W-:Y:S01]  /*04d0*/  LEA.HI.X.SX32 R43, R38, R11, 0x1, P1 ;  /* 0x0000000b262b7211 */ /* 0x000fe200008f0eff */
[----:B------:R-:W-:Y:S01]  /*04e0*/  IMAD.IADD R44, R0, 0x1, -R13 ;  /* 0x00000001002c7824 */ /* 0x000fe200078e0a0d */
[-C--:B------:R-:W-:Y:S01]  /*04f0*/  IADD3 R59, P6, R12, R37.reuse, RZ ;  /* 0x000000250c3b7210 */ /* 0x080fe20007fde0ff */
[----:B------:R-:W-:Y:S01]  /*0500*/  IMAD R5, R5, 0x21, R0 ;  /* 0x0000002105057824 */ /* 0x000fe200078e0200 */
[-C--:B------:R-:W-:Y:S01]  /*0510*/  IADD3 R57, P1, R10, R37.reuse, RZ ;  /* 0x000000250a397210 */ /* 0x080fe20007f3e0ff */
[----:B------:R-:W-:Y:S01]  /*0520*/  IMAD.WIDE R44, R44, 0x4, RZ ;  /* 0x000000042c2c7825 */ /* 0x000fe200078e02ff */
[----:B------:R-:W-:Y:S01]  /*0530*/  IMNMX R41, R17, UR4, PT ;  /* 0x0000000411297c17 */ /* 0x000fe2000b800200 */
[----:B------:R-:W-:Y:S01]  /*0540*/  UMOV UR4, URZ ;  /* 0x0000003f00047c82 */ /* 0x000fe20008000000 */
[----:B------:R-:W-:-:S02]  /*0550*/  IADD3 R49, P5, R6, R37, RZ ;  /* 0x0000002506317210 */ /* 0x000fc40007fbe0ff */
[----:B------:R-:W-:Y:S01]  /*0560*/  LEA.HI.X.SX32 R12, R12, R43, 0x1, P6 ;  /* 0x0000002b0c0c7211 */ /* 0x000fe200030f0eff */
[--C-:B------:R-:W-:Y:S01]  /*0570*/  IMAD.WIDE.U32 R58, R59, 0x22, R44.reuse ;  /* 0x000000223b3a7825 */ /* 0x100fe200078e002c */
[-C--:B------:R-:W-:Y:S02]  /*0580*/  IADD3 R55, P2, R14, R37.reuse, RZ ;  /* 0x000000250e377210 */ /* 0x080fe40007f5e0ff */
[-C--:B------:R-:W-:Y:S01]  /*0590*/  IADD3 R53, P3, R8, R37.reuse, RZ ;  /* 0x0000002508357210 */ /* 0x080fe20007f7e0ff */
[--C-:B------:R-:W-:Y:S01]  /*05a0*/  IMAD.WIDE.U32 R56, R57, 0x22, R44.reuse ;  /* 0x0000002239387825 */ /* 0x100fe200078e002c */
        /* <DEDUP_REMOVED lines=9> */
[-C--:B------:R-:W-:Y:S01]  /*0640*/  LEA.HI.X.SX32 R19, R19, R43.reuse, 0x1, P1 ;  /* 0x0000002b13137211 */ /* 0x080fe200008f0eff */
[----:B------:R-:W-:Y:S01]  /*0650*/  IMAD.WIDE.U32 R50, R51, 0x22, R44 ;  /* 0x0000002233327825 */ /* 0x000fe200078e002c */
[----:B------:R-:W-:Y:S02]  /*0660*/  SHF.R.S32.HI R8, RZ, 0x1f, R41 ;  /* 0x0000001fff087819 */ /* 0x000fe40000011429 */
[----:B------:R-:W-:Y:S01]  /*0670*/  IADD3 R26, P1, R2, c[0x0][0x168], RZ ;  /* 0x00005a00021a7a10 */ /* 0x000fe20007f3e0ff */
[----:B------:R-:W-:Y:S01]  /*0680*/  IMAD.WIDE.U32 R48, R49, 0x22, R44 ;  /* 0x0000002231307825 */ /* 0x000fe200078e002c */
[----:B------:R-:W-:-:S02]  /*0690*/  LEA.HI.X.SX32 R16, R16, R43, 0x1, P4 ;  /* 0x0000002b10107211 */ /* 0x000fc400020f0eff */
[-C--:B------:R-:W-:Y:S01]  /*06a0*/  LEA.HI.X.SX32 R14, R14, R43.reuse, 0x1, P2 ;  /* 0x0000002b0e0e7211 */ /* 0x080fe200010f0eff */
[----:B------:R-:W-:Y:S01]  /*06b0*/  IMAD.WIDE.U32 R46, R47, 0x22, R44 ;  /* 0x000000222f2e7825 */ /* 0x000fe200078e002c */
[----:B------:R-:W-:Y:S02]  /*06c0*/  LEA.HI.X.SX32 R18, R18, R43, 0x1, P6 ;  /* 0x0000002b12127211 */ /* 0x000fe400030f0eff */
[-C--:B------:R-:W-:Y:S01]  /*06d0*/  IADD3 R25, P3, P4, R6, R4.reuse, R25 ;  /* 0x0000000406197210 */ /* 0x080fe20007c7e019 */
[----:B------:R-:W-:Y:S01]  /*06e0*/  IMAD.WIDE.U32 R44, R37, 0x22, R44 ;  /* 0x00000022252c7825 */ /* 0x000fe200078e002c */
[----:B------:R-:W-:Y:S02]  /*06f0*/  SHF.R.S32.HI R24, RZ, 0x1f, R4 ;  /* 0x0000001fff187819 */ /* 0x000fe40000011404 */
[----:B------:R-:W-:Y:S01]  /*0700*/  LEA.HI R43, R8, R41, RZ, 0x3 ;  /* 0x00000029082b7211 */ /* 0x000fe200078f18ff */
[----:B------:R-:W-:Y:S01]  /*0710*/  IMAD R10, R35, 0x21, R0 ;  /* 0x00000021230a7824 */ /* 0x000fe200078e0200 */
[----:B------:R-:W-:Y:S01]  /*0720*/  SHF.R.S32.HI R6, RZ, 0x1f, R6 ;  /* 0x0000001fff067819 */ /* 0x000fe20000011406 */
[----:B------:R-:W-:Y:S01]  /*0730*/  IMAD R35, R16, 0x22, RZ ;  /* 0x0000002210237824 */ /* 0x000fe200078e02ff */
[----:B------:R-:W-:Y:S01]  /*0740*/  IADD3 R26, P2, R26, 0x4, RZ ;  /* 0x000000041a1a7810 */ /* 0x000fe20007f5e0ff */
[----:B------:R-:W-:Y:S01]  /*0750*/  IMAD R17, R17, 0x22, RZ ;  /* 0x0000002211117824 */ /* 0x000fe200078e02ff */
[----:B------:R-:W-:Y:S01]  /*0760*/  LEA.HI.SX32 R4, R43, R4, 0x1d ;  /* 0x000000042b047211 */ /* 0x000fe200078feaff */
[----:B------:R-:W-:Y:S01]  /*0770*/  IMAD R37, R18, 0x22, RZ ;  /* 0x0000002212257824 */ /* 0x000fe200078e02ff */
[----:B------:R-:W-:Y:S01]  /*0780*/  IADD3.X R24, R6, R24, R11, P3, P4 ;  /* 0x0000001806187210 */ /* 0x000fe20001fe840b */
[----:B------:R-:W-:Y:S01]  /*0790*/  IMAD R13, R13, 0x22, RZ ;  /* 0x000000220d0d7824 */ /* 0x000fe200078e02ff */
[----:B------:R-:W-:Y:S01]  /*07a0*/  IADD3.X R11, RZ, c[0x0][0x16c], R3, P2, P1 ;  /* 0x00005b00ff0b7a10 */ /* 0x000fe200017e2403 */
[----:B------:R-:W-:Y:S01]  /*07b0*/  IMAD R41, R41, 0x4, R4 ;  /* 0x0000000429297824 */ /* 0x000fe200078e0204 */
[----:B------:R-:W-:Y:S01]  /*07c0*/  SHF.L.U32 R3, R28, 0x5, RZ ;  /* 0x000000051c037819 */ /* 0x000fe200000006ff */
[--C-:B------:R-:W-:Y:S01]  /*07d0*/  IMAD R4, R23, 0x21, R0.reuse ;  /* 0x0000002117047824 */ /* 0x100fe200078e0200 */
[----:B------:R-:W-:Y:S01]  /*07e0*/  IADD3 R38, R38, R39, RZ ;  /* 0x0000002726267210 */ /* 0x000fe20007ffe0ff */
[----:B------:R-:W-:Y:S01]  /*07f0*/  IMAD R23, R14, 0x22, RZ ;  /* 0x000000220e177824 */ /* 0x000fe200078e02ff */
[--C-:B------:R-:W-:Y:S01]  /*0800*/  LOP3.LUT R40, R3, 0xffffffe0, R0.reuse, 0xe2, !PT ;  /* 0xffffffe003287812 */ /* 0x100fe200078ee200 */
[----:B------:R-:W-:Y:S01]  /*0810*/  IMAD R3, R21, 0x21, R0 ;  /* 0x0000002115037824 */ /* 0x000fe200078e0200 */
[----:B------:R-:W-:Y:S01]  /*0820*/  LOP3.LUT R39, R39, 0x3c, RZ, 0xc0, !PT ;  /* 0x0000003c27277812 */ /* 0x000fe200078ec0ff */
[----:B------:R-:W-:Y:S01]  /*0830*/  IMAD R21, R12, 0x22, RZ ;  /* 0x000000220c157824 */ /* 0x000fe200078e02ff */
[----:B------:R-:W-:Y:S01]  /*0840*/  IADD3 R32, R55, R23, RZ ;  /* 0x0000001737207210 */ /* 0x000fe20007ffe0ff */
[----:B------:R-:W-:-:S02]  /*0850*/  IMAD R15, R15, 0x22, RZ ;  /* 0x000000220f0f7824 */ /* 0x000fc400078e02ff */
[----:B------:R-:W-:Y:S02]  /*0860*/  IMAD R19, R19, 0x22, RZ ;  /* 0x0000002213137824 */ /* 0x000fe400078e02ff */
[--C-:B------:R-:W-:Y:S02]  /*0870*/  IMAD R8, R33, 0x21, R0.reuse ;  /* 0x0000002121087824 */ /* 0x100fe400078e0200 */
[----:B------:R-:W-:Y:S02]  /*0880*/  IMAD R6, R31, 0x21, R0 ;  /* 0x000000211f067824 */ /* 0x000fe400078e0200 */
[----:B------:R-:W-:Y:S01]  /*0890*/  IMAD R2, R0, 0x84, RZ ;  /* 0x0000008400027824 */ /* 0x000fe200078e02ff */
[----:B------:R-:W-:Y:S01]  /*08a0*/  LEA R0, R28, 0x1290, 0x7 ;  /* 0x000012901c007811 */ /* 0x000fe200078e38ff */
[----:B------:R-:W-:Y:S01]  /*08b0*/  IMAD.IADD R34, R51, 0x1, R35 ;  /* 0x0000000133227824 */ /* 0x000fe200078e0223 */
[----:B------:R-:W-:Y:S01]  /*08c0*/  IADD3 R35, R49, R17, RZ ;  /* 0x0000001131237210 */ /* 0x000fe20007ffe0ff */
[----:B------:R-:W-:-:S02]  /*08d0*/  IMAD.IADD R36, R47, 0x1, R37 ;  /* 0x000000012f247824 */ /* 0x000fc400078e0225 */
[----:B------:R-:W-:Y:S02]  /*08e0*/  IMAD.MOV.U32 R43, RZ, RZ, RZ ;  /* 0x000000ffff2b7224 */ /* 0x000fe400078e00ff */
[----:B------:R-:W-:Y:S02]  /*08f0*/  IMAD.IADD R30, R59, 0x1, R21 ;  /* 0x000000013b1e7824 */ /* 0x000fe400078e0215 */
[----:B------:R-:W-:Y:S02]  /*0900*/  IMAD.IADD R31, R57, 0x1, R13 ;  /* 0x00000001391f7824 */ /* 0x000fe400078e020d */
[----:B------:R-:W-:Y:S02]  /*0910*/  IMAD.IADD R33, R53, 0x1, R15 ;  /* 0x0000000135217824 */ /* 0x000fe400078e020f */
[----:B------:R-:W-:Y:S02]  /*0920*/  IMAD.IADD R37, R45, 0x1, R19 ;  /* 0x000000012d257824 */ /* 0x000fe400078e0213 */
.L_x_800:
[----:B------:R-:W-:-:S04]  /*0930*/  IADD3 R16, P1, R50, UR6, RZ ;  /* 0x0000000632107c10 */ /* 0x000fc8000ff3e0ff */
[----:B------:R-:W-:Y:S02]  /*0940*/  IADD3.X R17, R34, UR7, RZ, P1, !PT ;  /* 0x0000000722117c10 */ /* 0x000fe40008ffe4ff */
[----:B------:R-:W-:Y:S01]  /*0950*/  IADD3 R60, P1, R46, UR6, RZ ;  /* 0x000000062e3c7c10 */ /* 0x000fe2000ff3e0ff */
[----:B------:R-:W-:Y:S01]  /*0960*/  IMAD.U32 R13, RZ, RZ, UR7 ;  /* 0x00000007ff0d7e24 */ /* 0x000fe2000f8e00ff */
[----:B------:R-:W-:Y:S01]  /*0970*/  MOV R12, UR6 ;  /* 0x00000006000c7c02 */ /* 0x000fe20008000f00 */
[----:B------:R0:W2:Y:S01]  /*0980*/  LDG.E.U16.CONSTANT R20, [R16.64+0x2] ;  /* 0x0000020810147981 */ /* 0x0000a2000c1e9500 */
[----:B------:R-:W-:-:S03]  /*0990*/  IADD3.X R61, R36, UR7, RZ, P1, !PT ;  /* 0x00000007243d7c10 */ /* 0x000fc60008ffe4ff */
[----:B------:R0:W2:Y:S04]  /*09a0*/  LDG.E.U16.CONSTANT R19, [R16.64+0x4] ;  /* 0x0000040810137981 */ /* 0x0000a8000c1e9500 */
[----:B------:R1:W3:Y:S04]  /*09b0*/  LDG.E.U16.CONSTANT R21, [R60.64+0x2] ;  /* 0x000002083c157981 */ /* 0x0002e8000c1e9500 */
[----:B------:R1:W3:Y:S01]  /*09c0*/  LDG.E.U16.CONSTANT R18, [R60.64+0x4] ;  /* 0x000004083c127981 */ /* 0x0002e2000c1e9500 */
[----:B------:R-:W-:Y:S01]  /*09d0*/  IADD3 R14, P1, R44, UR6, RZ ;  /* 0x000000062c0e7c10 */ /* 0x000fe2000ff3e0ff */
[----:B------:R-:W-:-:S02]  /*09e0*/  IMAD R23, R24, 0x22, RZ ;  /* 0x0000002218177824 */ /* 0x000fc400078e02ff */
[----:B------:R-:W-:Y:S01]  /*09f0*/  IMAD.WIDE.U32 R12, R25, 0x22, R12 ;  /* 0x00000022190c7825 */ /* 0x000fe200078e000c */
[----:B------:R-:W-:Y:S02]  /*0a00*/  IADD3.X R15, R37, UR7, RZ, P1, !PT ;  /* 0x00000007250f7c10 */ /* 0x000fe40008ffe4ff */
[----:B0-----:R-:W-:Y:S01]  /*0a10*/  IADD3 R16, P1, R48, UR6, RZ ;  /* 0x0000000630107c10 */ /* 0x001fe2000ff3e0ff */
[----:B------:R-:W-:Y:S02]  /*0a20*/  IMAD.IADD R13, R13, 0x1, R23 ;  /* 0x000000010d0d7824 */ /* 0x000fe400078e0217 */
[----:B------:R0:W4:Y:S01]  /*0a30*/  LDG.E.U16.CONSTANT R22, [R14.64+0x2] ;  /* 0x000002080e167981 */ /* 0x000122000c1e9500 */
[----:B------:R-:W-:-:S03]  /*0a40*/  IADD3.X R17, R35, UR7, RZ, P1, !PT ;  /* 0x0000000723117c10 */ /* 0x000fc60008ffe4ff */
[----:B------:R0:W4:Y:S01]  /*0a50*/  LDG.E.U16.CONSTANT R23, [R14.64+0x4] ;  /* 0x000004080e177981 */ /* 0x000122000c1e9500 */
[----:B-1----:R-:W-:-:S03]  /*0a60*/  IADD3 R60, P1, R52, UR6, RZ ;  /* 0x00000006343c7c10 */ /* 0x002fc6000ff3e0ff */
[----:B------:R1:W5:Y:S01]  /*0a70*/  LDG.E.U16.CONSTANT R12, [R12.64] ;  /* 0x000000080c0c7981 */ /* 0x000362000c1e9500 */
[----:B------:R-:W-:-:S03]  /*0a80*/  IADD3.X R61, R33, UR7, RZ, P1, !PT ;  /* 0x00000007213d7c10 */ /* 0x000fc60008ffe4ff */
[----:B0-----:R0:W4:Y:S04]  /*0a90*/  LDG.E.U16.CONSTANT R14, [R16.64+0x2] ;  /* 0x00000208100e7981 */ /* 0x001128000c1e9500 */
[----:B-1----:R3:W4:Y:S04]  /*0aa0*/  LDG.E.U16.CONSTANT R13, [R60.64+0x2] ;  /* 0x000002083c0d7981 */ /* 0x002728000c1e9500 */
[----:B------:R3:W5:Y:S04]  /*0ab0*/  LDG.E.U16.CONSTANT R15, [R60.64+0x4] ;  /* 0x000004083c0f7981 */ /* 0x000768000c1e9500 */
[----:B0-----:R2:W5:Y:S02]  /*0ac0*/  LDG.E.U16.CONSTANT R17, [R16.64+0x4] ;  /* 0x0000040810117981 */ /* 0x001564000c1e9500 */
[----:B--2---:R-:W-:-:S02]  /*0ad0*/  PRMT R16, R20, 0x5410, R19 ;  /* 0x0000541014107816 */ /* 0x004fc40000000013 */
[----:B---3--:R-:W-:Y:S02]  /*0ae0*/  PRMT R61, R21, 0x5410, R18 ;  /* 0x00005410153d7816 */ /* 0x008fe40000000012 */
[----:B------:R-:W-:-:S04]  /*0af0*/  IADD3 R18, P1, R54, UR6, RZ ;  /* 0x0000000636127c10 */ /* 0x000fc8000ff3e0ff */
[----:B------:R-:W-:Y:S02]  /*0b00*/  IADD3.X R19, R32, UR7, RZ, P1, !PT ;  /* 0x0000000720137c10 */ /* 0x000fe40008ffe4ff */
[----:B------:R-:W-:-:S03]  /*0b10*/  IADD3 R20, P1, R56, UR6, RZ ;  /* 0x0000000638147c10 */ /* 0x000fc6000ff3e0ff */
[----:B------:R0:W2:Y:S01]  /*0b20*/  LDG.E.U16.CONSTANT R60, [R18.64+0x2] ;  /* 0x00000208123c7981 */ /* 0x0000a2000c1e9500 */
[----:B------:R-:W-:-:S03]  /*0b30*/  IADD3.X R21, R31, UR7, RZ, P1, !PT ;  /* 0x000000071f157c10 */ /* 0x000fc60008ffe4ff */
[----:B------:R1:W-:Y:S04]  /*0b40*/  STS [R6.X4], R16 ;  /* 0x0000001006007388 */ /* 0x0003e80000004800 */
[----:B0-----:R4:W2:Y:S01]  /*0b50*/  LDG.E.U16.CONSTANT R19, [R18.64+0x4] ;  /* 0x0000040812137981 */ /* 0x0018a2000c1e9500 */
[----:B-1----:R-:W-:Y:S02]  /*0b60*/  IADD3 R16, P1, R58, UR6, RZ ;  /* 0x000000063a107c10 */ /* 0x002fe4000ff3e0ff */
[----:B----4-:R-:W-:Y:S02]  /*0b70*/  PRMT R18, R22, 0x5410, R23 ;  /* 0x0000541016127816 */ /* 0x010fe40000000017 */
[----:B------:R0:W3:Y:S04]  /*0b80*/  LDG.E.U16.CONSTANT R22, [R20.64+0x2] ;  /* 0x0000020814167981 */ /* 0x0000e8000c1e9500 */
[----:B------:R0:W3:Y:S01]  /*0b90*/  LDG.E.U16.CONSTANT R23, [R20.64+0x4] ;  /* 0x0000040814177981 */ /* 0x0000e2000c1e9500 */
[----:B-----5:R-:W-:Y:S01]  /*0ba0*/  PRMT R14, R14, 0x5410, R17 ;  /* 0x000054100e0e7816 */ /* 0x020fe20000000011 */
[----:B0-----:R-:W-:Y:S01]  /*0bb0*/  HFMA2.MMA R20, -RZ, RZ, 0, 2.1457672119140625e-06 ;  /* 0x00000024ff147435 */ /* 0x001fe200000001ff */
[----:B------:R-:W-:Y:S01]  /*0bc0*/  IADD3.X R17, R30, UR7, RZ, P1, !PT ;  /* 0x000000071e117c10 */ /* 0x000fe20008ffe4ff */
[----:B------:R0:W-:Y:S04]  /*0bd0*/  STS [R4.X4], R61 ;  /* 0x0000003d04007388 */ /* 0x0001e80000004800 */
[----:B------:R1:W-:Y:S04]  /*0be0*/  STS [R3.X4], R18 ;  /* 0x0000001203007388 */ /* 0x0003e80000004800 */
[----:B------:R-:W-:Y:S01]  /*0bf0*/  IMAD.WIDE.U32 R20, R27, R20, c[0x0][0x168] ;  /* 0x00005a001b147625 */ /* 0x000fe200078e0014 */
[----:B------:R4:W-:Y:S04]  /*0c00*/  STS [R5.X4], R14 ;  /* 0x0000000e05007388 */ /* 0x0009e80000004800 */
[----:B0-----:R0:W5:Y:S04]  /*0c10*/  LDG.E.U16.CONSTANT R61, [R16.64+0x4] ;  /* 0x00000408103d7981 */ /* 0x001168000c1e9500 */
[----:B-1----:R0:W5:Y:S01]  /*0c20*/  LDG.E.U16.CONSTANT R18, [R16.64+0x2] ;  /* 0x0000020810127981 */ /* 0x002162000c1e9500 */
[----:B----4-:R-:W-:-:S03]  /*0c30*/  IMAD.MOV.U32 R14, RZ, RZ, R26 ;  /* 0x000000ffff0e7224 */ /* 0x010fc600078e001a */
[----:B------:R-:W4:Y:S01]  /*0c40*/  LDG.E.U16.CONSTANT R20, [R20.64] ;  /* 0x0000000814147981 */ /* 0x000f22000c1e9500 */
[----:B0-----:R-:W-:Y:S02]  /*0c50*/  PRMT R16, R13, 0x5410, R15 ;  /* 0x000054100d107816 */ /* 0x001fe4000000000f */
[----:B------:R-:W-:-:S05]  /*0c60*/  MOV R15, R11 ;  /* 0x0000000b000f7202 */ /* 0x000fca0000000f00 */
[----:B------:R-:W4:Y:S04]  /*0c70*/  LDG.E.CONSTANT R13, [R14.64] ;  /* 0x000000080e0d7981 */ /* 0x000f28000c1e9900 */
[----:B------:R-:W-:Y:S01]  /*0c80*/  STS [R7.X4], R16 ;  /* 0x0000001007007388 */ /* 0x000fe20000004800 */
[----:B--2---:R-:W-:Y:S01]  /*0c90*/  PRMT R19, R60, 0x5410, R19 ;  /* 0x000054103c137816 */ /* 0x004fe20000000013 */
[----:B------:R-:W-:-:S04]  /*0ca0*/  HADD2.F32 R60, -RZ, R12.H0_H0 ;  /* 0x2000000cff3c7230 */ /* 0x000fc80000004100 */
[----:B------:R-:W-:Y:S01]  /*0cb0*/  STS [R8.X4], R19 ;  /* 0x0000001308007388 */ /* 0x000fe20000004800 */
[----:B---3--:R-:W-:-:S05]  /*0cc0*/  PRMT R22, R22, 0x5410, R23 ;  /* 0x0000541016167816 */ /* 0x008fca0000000017 */
[----:B------:R-:W-:Y:S01]  /*0cd0*/  STS [R9.X4], R22 ;  /* 0x0000001609007388 */ /* 0x000fe20000004800 */
[----:B-----5:R-:W-:Y:S01]  /*0ce0*/  PRMT R61, R18, 0x5410, R61 ;  /* 0x00005410123d7816 */ /* 0x020fe2000000003d */
[----:B----4-:R-:W-:-:S04]  /*0cf0*/  HADD2.F32 R23, -RZ, R20.H0_H0 ;  /* 0x20000014ff177230 */ /* 0x010fc80000004100 */
        /* <DEDUP_REMOVED lines=103> */
.L_x_799:
[----:B------:R-:W-:Y:S05]  /*1370*/  @P0 EXIT ;  /* 0x000000000000094d */ /* 0x000fea0003800000 */
[----:B------:R-:W0:Y:S02]  /*1380*/  S2R R0, SR_TID.X ;  /* 0x0000000000007919 */ /* 0x000e240000002100 */
[----:B0-----:R-:W-:-:S04]  /*1390*/  IADD3 R0, R0, UR5, RZ ;  /* 0x0000000500007c10 */ /* 0x001fc8000fffe0ff */
[----:B------:R-:W-:-:S13]  /*13a0*/  ISETP.GE.U32.AND P0, PT, R0, c[0x0][0x188], PT ;  /* 0x0000620000007a0c */ /* 0x000fda0003f06070 */
[----:B------:R-:W-:Y:S05]  /*13b0*/  @P0 EXIT ;  /* 0x000000000000094d */ /* 0x000fea0003800000 */
[----:B------:R-:W-:Y:S01]  /*13c0*/  HFMA2.MMA R3, -RZ, RZ, 0, 2.384185791015625e-07 ;  /* 0x00000004ff037435 */ /* 0x000fe200000001ff */
[----:B------:R-:W-:-:S09]  /*13d0*/  IMAD R2, R29, c[0x0][0x188], R0 ;  /* 0x000062001d027a24 */ /* 0x000fd200078e0200 */
[----:B------:R-:W-:-:S05]  /*13e0*/  IMAD.WIDE.U32 R2, R2, R3, c[0x0][0x170] ;  /* 0x00005c0002027625 */ /* 0x000fca00078e0003 */
[----:B------:R-:W-:Y:S01]  /*13f0*/  STG.E [R2.64], R43 ;  /* 0x0000002b02007986 */ /* 0x000fe2000c101908 */
[----:B------:R-:W-:Y:S05]  /*1400*/  EXIT ;  /* 0x000000000000794d */ /* 0x000fea0003800000 */
.L_x_801:
        /* <DEDUP_REMOVED lines=15> */
.L_x_1369:


//--------------------- .text._Z12mul_mat_q8_0IfLb0EEvPKvS1_PT_iiiii --------------------------
	.section	.text._Z12mul_mat_q8_0IfLb0EEvPKvS1_PT_iiiii,"ax",@progbits
	.sectioninfo	@"SHI_REGISTERS=40"
	.align	128
.text._Z12mul_mat_q8_0IfLb0EEvPKvS1_PT_iiiii:
        .type           _Z12mul_mat_q8_0IfLb0EEvPKvS1_PT_iiiii,@function
        .size           _Z12mul_mat_q8_0IfLb0EEvPKvS1_PT_iiiii,(.L_x_1370 - _Z12mul_mat_q8_0IfLb0EEvPKvS1_PT_iiiii)
        .other          _Z12mul_mat_q8_0IfLb0EEvPKvS1_PT_iiiii,@"STO_CUDA_ENTRY STV_DEFAULT"
_Z12mul_mat_q8_0IfLb0EEvPKvS1_PT_iiiii:
        /* <DEDUP_REMOVED lines=94> */
.L_x_803:
        /* <DEDUP_REMOVED lines=152> */
.L_x_802:
        /* <DEDUP_REMOVED lines=10> */
.L_x_804:
        /* <DEDUP_REMOVED lines=16> */
.L_x_1370:


//--------------------- .text._Z12mul_mat_q5_1IfLb1EEvPKvS1_PT_iiiii --------------------------
	.section	.text._Z12mul_mat_q5_1IfLb1EEvPKvS1_PT_iiiii,"ax",@progbits
	.sectioninfo	@"SHI_REGISTERS=66"
	.align	128
.text._Z12mul_mat_q5_1IfLb1EEvPKvS1_PT_iiiii:
        .type           _Z12mul_mat_q5_1IfLb1EEvPKvS1_PT_iiiii,@function
        .size           _Z12mul_mat_q5_1IfLb1EEvPKvS1_PT_iiiii,(.L_x_1371 - _Z12mul_mat_q5_1IfLb1EEvPKvS1_PT_iiiii)
        .other          _Z12mul_mat_q5_1IfLb1EEvPKvS1_PT_iiiii,@"STO_CUDA_ENTRY STV_DEFAULT"
_Z12mul_mat_q5_1IfLb1EEvPKvS1_PT_iiiii:
        /* <DEDUP_REMOVED lines=99> */
.L_x_807:
        /* <DEDUP_REMOVED lines=495> */
.L_x_806:
[----:B0-----:R-:W-:-:S04]  /*2520*/  IADD3 R3, R3, 0x8, RZ ;  /* 0x0000000803037810 */ /* 0x001fc80007ffe0ff */
[----:B------:R-:W-:-:S13]  /*2530*/  ISETP.GE.AND P0, PT, R3, R63, PT ;  /* 0x0000003f0300720c */ /* 0x000fda0003f06270 */
[----:B------:R-:W-:Y:S01]  /*2540*/  @P0 CALL.REL.NOINC `(.L_x_805) ;  /* 0x0000001000000944 */ /* 0x000fe20003c00000 */
[----:B------:R-:W-:Y:S05]  /*2550*/  BRA `(.L_x_807) ;  /* 0xffffe0d000007947 */ /* 0x000fea000383ffff */
.L_x_805:
        /* <DEDUP_REMOVED lines=15> */
.L_x_808:
        /* <DEDUP_REMOVED lines=11> */
.L_x_1371:


//--------------------- .text._Z12mul_mat_q5_1IfLb0EEvPKvS1_PT_iiiii --------------------------
	.section	.text._Z12mul_mat_q5_1IfLb0EEvPKvS1_PT_iiiii,"ax",@progbits
	.sectioninfo	@"SHI_REGISTERS=48"
	.align	128
.text._Z12mul_mat_q5_1IfLb0EEvPKvS1_PT_iiiii:
        .type           _Z12mul_mat_q5_1IfLb0EEvPKvS1_PT_iiiii,@function
        .size           _Z12mul_mat_q5_1IfLb0EEvPKvS1_PT_iiiii,(.L_x_1372 - _Z12mul_mat_q5_1IfLb0EEvPKvS1_PT_iiiii)
        .other          _Z12mul_mat_q5_1IfLb0EEvPKvS1_PT_iiiii,@"STO_CUDA_ENTRY STV_DEFAULT"
_Z12mul_mat_q5_1IfLb0EEvPKvS1_PT_iiiii:
        /* <DEDUP_REMOVED lines=68> */
.L_x_811:
        /* <DEDUP_REMOVED lines=465> */
.L_x_810:
[----:B------:R-:W-:-:S04]  /*2150*/  IADD3 R3, R3, 0x8, RZ ;  /* 0x0000000803037810 */ /* 0x000fc80007ffe0ff */
[----:B------:R-:W-:-:S13]  /*2160*/  ISETP.GE.AND P0, PT, R3, R43, PT ;  /* 0x0000002b0300720c */ /* 0x000fda0003f06270 */
[----:B------:R-:W-:Y:S01]  /*2170*/  @P0 CALL.REL.NOINC `(.L_x_809) ;  /* 0x0000001000000944 */ /* 0x000fe20003c00000 */
[----:B------:R-:W-:Y:S05]  /*2180*/  BRA `(.L_x_811) ;  /* 0xffffe2b000007947 */ /* 0x000fea000383ffff */
.L_x_809:
        /* <DEDUP_REMOVED lines=15> */
.L_x_812:
        /* <DEDUP_REMOVED lines=16> */
.L_x_1372:


//--------------------- .text._Z12mul_mat_q5_0IfLb1EEvPKvS1_PT_iiiii --------------------------
	.section	.text._Z12mul_mat_q5_0IfLb1EEvPKvS1_PT_iiiii,"ax",@progbits
	.sectioninfo	@"SHI_REGISTERS=72"
	.align	128
.text._Z12mul_mat_q5_0IfLb1EEvPKvS1_PT_iiiii:
        .type           _Z12mul_mat_q5_0IfLb1EEvPKvS1_PT_iiiii,@function
        .size           _Z12mul_mat_q5_0IfLb1EEvPKvS1_PT_iiiii,(.L_x_1373 - _Z12mul_mat_q5_0IfLb1EEvPKvS1_PT_iiiii)
        .other          _Z12mul_mat_q5_0IfLb1EEvPKvS1_PT_iiiii,@"STO_CUDA_ENTRY STV_DEFAULT"
_Z12mul_mat_q5_0IfLb1EEvPKvS1_PT_iiiii:
        /* <DEDUP_REMOVED lines=99> */
.L_x_815:
        /* <DEDUP_REMOVED lines=639> */
.L_x_814:
[----:B------:R-:W-:-:S04]  /*2e20*/  IADD3 R4, R4, 0x8, RZ ;  /* 0x0000000804047810 */ /* 0x000fc80007ffe0ff */
[----:B------:R-:W-:-:S13]  /*2e30*/  ISETP.GE.AND P0, PT, R4, R62, PT ;  /* 0x0000003e0400720c */ /* 0x000fda0003f06270 */
[----:B------:R-:W-:Y:S01]  /*2e40*/  @P0 CALL.REL.NOINC `(.L_x_813) ;  /* 0x0000001000000944 */ /* 0x000fe20003c00000 */
[----:B------:R-:W-:Y:S05]  /*2e50*/  BRA `(.L_x_815) ;  /* 0xffffd7d000007947 */ /* 0x000fea000383ffff */
.L_x_813:
        /* <DEDUP_REMOVED lines=15> */
.L_x_816:
        /* <DEDUP_REMOVED lines=11> */
.L_x_1373:


//--------------------- .text._Z12mul_mat_q5_0IfLb0EEvPKvS1_PT_iiiii --------------------------
	.section	.text._Z12mul_mat_q5_0IfLb0EEvPKvS1_PT_iiiii,"ax",@progbits
	.sectioninfo	@"SHI_REGISTERS=48"
	.align	128
.text._Z12mul_mat_q5_0IfLb0EEvPKvS1_PT_iiiii:
        .type           _Z12mul_mat_q5_0IfLb0EEvPKvS1_PT_iiiii,@function
        .size           _Z12mul_mat_q5_0IfLb0EEvPKvS1_PT_iiiii,(.L_x_1374 - _Z12mul_mat_q5_0IfLb0EEvPKvS1_PT_iiiii)
        .other          _Z12mul_mat_q5_0IfLb0EEvPKvS1_PT_iiiii,@"STO_CUDA_ENTRY STV_DEFAULT"
_Z12mul_mat_q5_0IfLb0EEvPKvS1_PT_iiiii:
        /* <DEDUP_REMOVED lines=68> */
.L_x_819:
        /* <DEDUP_REMOVED lines=605> */
.L_x_818:
[----:B------:R-:W-:-:S04]  /*2a10*/  IADD3 R3, R3, 0x8, RZ ;  /* 0x0000000803037810 */ /* 0x000fc80007ffe0ff */
[----:B------:R-:W-:-:S13]  /*2a20*/  ISETP.GE.AND P0, PT, R3, R43, PT ;  /* 0x0000002b0300720c */ /* 0x000fda0003f06270 */
[----:B------:R-:W-:Y:S01]  /*2a30*/  @P0 CALL.REL.NOINC `(.L_x_817) ;  /* 0x0000001000000944 */ /* 0x000fe20003c00000 */
[----:B------:R-:W-:Y:S05]  /*2a40*/  BRA `(.L_x_819) ;  /* 0xffffd9f000007947 */ /* 0x000fea000383ffff */
.L_x_817:
        /* <DEDUP_REMOVED lines=15> */
.L_x_820:
        /* <DEDUP_REMOVED lines=12> */
.L_x_1374:


//--------------------- .text._Z12mul_mat_q4_1IfLb1EEvPKvS1_PT_iiiii --------------------------
	.section	.text._Z12mul_mat_q4_1IfLb1EEvPKvS1_PT_iiiii,"ax",@progbits
	.sectioninfo	@"SHI_REGISTERS=72"
	.align	128
.text._Z12mul_mat_q4_1IfLb1EEvPKvS1_PT_iiiii:
        .type           _Z12mul_mat_q4_1IfLb1EEvPKvS1_PT_iiiii,@function
        .size           _Z12mul_mat_q4_1IfLb1EEvPKvS1_PT_iiiii,(.L_x_1375 - _Z12mul_mat_q4_1IfLb1EEvPKvS1_PT_iiiii)
        .other          _Z12mul_mat_q4_1IfLb1EEvPKvS1_PT_iiiii,@"STO_CUDA_ENTRY STV_DEFAULT"
_Z12mul_mat_q4_1IfLb1EEvPKvS1_PT_iiiii:
        /* <DEDUP_REMOVED lines=159> */
.L_x_823:
        /* <DEDUP_REMOVED lines=339> */
.L_x_822:
        /* <DEDUP_REMOVED lines=9> */
.L_x_821:
        /* <DEDUP_REMOVED lines=8> */
[----:B------:R-:W-:Y:S02]  /*2030*/  IMAD.MOV.U32 R3, RZ, RZ, 0x4 ;  /* 0x00000004ff037424 */ /* 0x000fe400078e00ff */
[----:B------:R-:W-:-:S04]  /*2040*/  IMAD R2, R5, c[0x0][0x188], R0 ;  /* 0x0000620005027a24 */ /* 0x000fc800078e0200 */
[----:B------:R-:W-:-:S05]  /*2050*/  IMAD.WIDE.U32 R2, R2, R3, c[0x0][0x170] ;  /* 0x00005c0002027625 */ /* 0x000fca00078e0003 */
[----:B------:R-:W-:Y:S01]  /*2060*/  STG.E [R2.64], R48 ;  /* 0x0000003002007986 */ /* 0x000fe2000c10190a */
[----:B------:R-:W-:Y:S05]  /*2070*/  EXIT ;  /* 0x000000000000794d */ /* 0x000fea0003800000 */
.L_x_824:
        /* <DEDUP_REMOVED lines=16> */
.L_x_1375:


//--------------------- .text._Z12mul_mat_q4_1IfLb0EEvPKvS1_PT_iiiii --------------------------
	.section	.text._Z12mul_mat_q4_1IfLb0EEvPKvS1_PT_iiiii,"ax",@progbits
	.sectioninfo	@"SHI_REGISTERS=48"
	.align	128
.text._Z12mul_mat_q4_1IfLb0EEvPKvS1_PT_iiiii:
        .type           _Z12mul_mat_q4_1IfLb0EEvPKvS1_PT_iiiii,@function
        .size           _Z12mul_mat_q4_1IfLb0EEvPKvS1_PT_iiiii,(.L_x_1376 - _Z12mul_mat_q4_1IfLb0EEvPKvS1_PT_iiiii)
        .other          _Z12mul_mat_q4_1IfLb0EEvPKvS1_PT_iiiii,@"STO_CUDA_ENTRY STV_DEFAULT"
_Z12mul_mat_q4_1IfLb0EEvPKvS1_PT_iiiii:
        /* <DEDUP_REMOVED lines=104> */
.L_x_827:
        /* <DEDUP_REMOVED lines=323> */
.L_x_826:
        /* <DEDUP_REMOVED lines=10> */
.L_x_825:
        /* <DEDUP_REMOVED lines=8> */
[----:B0-----:R-:W-:Y:S02]  /*1bd0*/  IMAD.MOV.U32 R3, RZ, RZ, 0x4 ;  /* 0x00000004ff037424 */ /* 0x001fe400078e00ff */
[----:B------:R-:W-:-:S04]  /*1be0*/  IMAD R2, R25, c[0x0][0x188], R0 ;  /* 0x0000620019027a24 */ /* 0x000fc800078e0200 */
[----:B------:R-:W-:-:S05]  /*1bf0*/  IMAD.WIDE.U32 R2, R2, R3, c[0x0][0x170] ;  /* 0x00005c0002027625 */ /* 0x000fca00078e0003 */
[----:B------:R-:W-:Y:S01]  /*1c00*/  STG.E [R2.64], R24 ;  /* 0x0000001802007986 */ /* 0x000fe2000c101908 */
[----:B------:R-:W-:Y:S05]  /*1c10*/  EXIT ;  /* 0x000000000000794d */ /* 0x000fea0003800000 */
.L_x_828:
        /* <DEDUP_REMOVED lines=14> */
.L_x_1376:


//--------------------- .text._Z12mul_mat_q4_0IfLb1EEvPKvS1_PT_iiiii --------------------------
	.section	.text._Z12mul_mat_q4_0IfLb1EEvPKvS1_PT_iiiii,"ax",@progbits
	.sectioninfo	@"SHI_REGISTERS=72"
	.align	128
.text._Z12mul_mat_q4_0IfLb1EEvPKvS1_PT_iiiii:
        .type           _Z12mul_mat_q4_0IfLb1EEvPKvS1_PT_iiiii,@function
        .size           _Z12mul_mat_q4_0IfLb1EEvPKvS1_PT_iiiii,(.L_x_1377 - _Z12mul_mat_q4_0IfLb1EEvPKvS1_PT_iiiii)
        .other          _Z12mul_mat_q4_0IfLb1EEvPKvS1_PT_iiiii,@"STO_CUDA_ENTRY STV_DEFAULT"
_Z12mul_mat_q4_0IfLb1EEvPKvS1_PT_iiiii:
        /* <DEDUP_REMOVED lines=159> */
.L_x_831:
        /* <DEDUP_REMOVED lines=357> */
.L_x_830:
        /* <DEDUP_REMOVED lines=9> */
.L_x_829:
        /* <DEDUP_REMOVED lines=13> */
.L_x_832:
        /* <DEDUP_REMOVED lines=14> */
.L_x_1377:


//--------------------- .text._Z12mul_mat_q4_0IfLb0EEvPKvS1_PT_iiiii --------------------------
	.section	.text._Z12mul_mat_q4_0IfLb0EEvPKvS1_PT_iiiii,"ax",@progbits
	.sectioninfo	@"SHI_REGISTERS=48"
	.align	128
.text._Z12mul_mat_q4_0IfLb0EEvPKvS1_PT_iiiii:
        .type           _Z12mul_mat_q4_0IfLb0EEvPKvS1_PT_iiiii,@function
        .size           _Z12mul_mat_q4_0IfLb0EEvPKvS1_PT_iiiii,(.L_x_1378 - _Z12mul_mat_q4_0IfLb0EEvPKvS1_PT_iiiii)
        .other          _Z12mul_mat_q4_0IfLb0EEvPKvS1_PT_iiiii,@"STO_CUDA_ENTRY STV_DEFAULT"
_Z12mul_mat_q4_0IfLb0EEvPKvS1_PT_iiiii:
        /* <DEDUP_REMOVED lines=103> */
.L_x_835:
        /* <DEDUP_REMOVED lines=341> */
.L_x_834:
        /* <DEDUP_REMOVED lines=10> */
.L_x_833:
        /* <DEDUP_REMOVED lines=13> */
.L_x_836:
        /* <DEDUP_REMOVED lines=13> */
.L_x_1378:


//--------------------- .text._Z13mul_mat_vec_qIN3c108BFloat16ELi256ELi8E11block_iq1_mLi1EXadL_ZN45_INTERNAL_8d5cb472_14_gguf_kernel_cu_cd24131918vec_dot_iq1_m_q8_1EPKvPK10block_q8_1RKiEEEvS5_S5_PT_iii --------------------------
	.section	.text._Z13mul_mat_vec_qIN3c108BFloat16ELi256ELi8E11block_iq1_mLi1EXadL_ZN45_INTERNAL_8d5cb472_14_gguf_kernel_cu_cd24131918vec_dot_iq1_m_q8_1EPKvPK10block_q8_1RKiEEEvS5_S5_PT_iii,"ax",@progbits
	.sectioninfo	@"SHI_REGISTERS=32"
	.align	128
.text._Z13mul_mat_vec_qIN3c108BFloat16ELi256ELi8E11block_iq1_mLi1EXadL_ZN45_INTERNAL_8d5cb472_14_gguf_kernel_cu_cd24131918vec_dot_iq1_m_q8_1EPKvPK10block_q8_1RKiEEEvS5_S5_PT_iii:
        .type           _Z13mul_mat_vec_qIN3c108BFloat16ELi256ELi8E11block_iq1_mLi1EXadL_ZN45_INTERNAL_8d5cb472_14_gguf_kernel_cu_cd24131918vec_dot_iq1_m_q8_1EPKvPK10block_q8_1RKiEEEvS5_S5_PT_iii,@function
        .size           _Z13mul_mat_vec_qIN3c108BFloat16ELi256ELi8E11block_iq1_mLi1EXadL_ZN45_INTERNAL_8d5cb472_14_gguf_kernel_cu_cd24131918vec_dot_iq1_m_q8_1EPKvPK10block_q8_1RKiEEEvS5_S5_PT_iii,(.L_x_1379 - _Z13mul_mat_vec_qIN3c108BFloat16ELi256ELi8E11block_iq1_mLi1EXadL_ZN45_INTERNAL_8d5cb472_14_gguf_kernel_cu_cd24131918vec_dot_iq1_m_q8_1EPKvPK10block_q8_1RKiEEEvS5_S5_PT_iii)
        .other          _Z13mul_mat_vec_qIN3c108BFloat16ELi256ELi8E11block_iq1_mLi1EXadL_ZN45_INTERNAL_8d5cb472_14_gguf_kernel_cu_cd24131918vec_dot_iq1_m_q8_1EPKvPK10block_q8_1RKiEEEvS5_S5_PT_iii,@"STO_CUDA_ENTRY STV_DEFAULT"
_Z13mul_mat_vec_qIN3c108BFloat16ELi256ELi8E11block_iq1_mLi1EXadL_ZN45_INTERNAL_8d5cb472_14_gguf_kernel_cu_cd24131918vec_dot_iq1_m_q8_1EPKvPK10block_q8_1RKiEEEvS5_S5_PT_iii:
[----:B------:R-:W-:Y:S02]  /*0000*/  IMAD.MOV.U32 R1, RZ, RZ, c[0x0][0x28] ;  /* 0x00000a00ff017624 */ /* 0x000fe400078e00ff */
[----:B------:R-:W0:Y:S04]  /*0010*/  S2R R13, SR_CTAID.X ;  /* 0x00000000000d7919 */ /* 0x000e280000002500 */
[----:B------:R-:W0:Y:S04]  /*0020*/  S2R R2, SR_TID.Y ;  /* 0x0000000000027919 */ /* 0x000e280000002200 */
[----:B------:R-:W1:Y:S01]  /*0030*/  S2R R0, SR_CTAID.Y ;  /* 0x0000000000007919 */ /* 0x000e620000002600 */
[----:B0-----:R-:W-:Y:S01]  /*0040*/  IMAD R13, R13, c[0x0][0x4], R2 ;  /* 0x000001000d0d7a24 */ /* 0x001fe200078e0202 */
[----:B-1----:R-:W-:-:S04]  /*0050*/  ISETP.GE.U32.AND P0, PT, R0, c[0x0][0x180], PT ;  /* 0x0000600000007a0c */ /* 0x002fc80003f06070 */
[----:B------:R-:W-:-:S13]  /*0060*/  ISETP.GE.U32.OR P0, PT, R13, c[0x0][0x17c], P0 ;  /* 0x00005f000d007a0c */ /* 0x000fda0000706470 */
[----:B------:R-:W-:Y:S05]  /*0070*/  @P0 EXIT ;  /* 0x000000000000094d */ /* 0x000fea0003800000 */
[----:B------:R-:W0:Y:S01]  /*0080*/  S2R R22, SR_TID.X ;  /* 0x0000000000167919 */ /* 0x000e220000002100 */
[----:B------:R-:W-:Y:S01]  /*0090*/  ULDC UR7, c[0x0][0x178] ;  /* 0x00005e0000077ab9 */ /* 0x000fe20000000800 */
[----:B------:R-:W-:Y:S01]  /*00a0*/  BSSY B0, `(.L_x_837) ;  /* 0x00000a0000007945 */ /* 0x000fe20003800000 */
[----:B------:R-:W-:Y:S01]  /*00b0*/  USHF.R.S32.HI UR4, URZ, 0x1f, UR7 ;  /* 0x0000001f3f047899 */ /* 0x000fe20008011407 */
[----:B------:R-:W-:Y:S01]  /*00c0*/  IMAD.MOV.U32 R16, RZ, RZ, RZ ;  /* 0x000000ffff107224 */ /* 0x000fe200078e00ff */
[----:B------:R-:W-:Y:S02]  /*00d0*/  ULDC.64 UR8, c[0x0][0x118] ;  /* 0x0000460000087ab9 */ /* 0x000fe40000000a00 */
[----:B------:R-:W-:-:S04]  /*00e0*/  ULEA.HI UR4, UR4, UR7, URZ, 0x8 ;  /* 0x0000000704047291 */ /* 0x000fc8000f8f403f */
[----:B------:R-:W-:Y:S01]  /*00f0*/  USHF.R.S32.HI UR4, URZ, 0x8, UR4 ;  /* 0x000000083f047899 */ /* 0x000fe20008011404 */
[----:B0-----:R-:W-:-:S05]  /*0100*/  SHF.R.U32.HI R20, RZ, 0x3, R22 ;  /* 0x00000003ff147819 */ /* 0x001fca0000011616 */
[----:B------:R-:W-:-:S13]  /*0110*/  ISETP.GE.U32.AND P0, PT, R20, UR4, PT ;  /* 0x0000000414007c0c */ /* 0x000fda000bf06070 */
[----:B------:R-:W-:Y:S05]  /*0120*/  @P0 BRA `(.L_x_838) ;  /* 0x0000097000000947 */ /* 0x000fea0003800000 */
[----:B------:R-:W-:Y:S01]  /*0130*/  UIADD3 UR5, UR7, 0x1ff, URZ ;  /* 0x000001ff07057890 */ /* 0x000fe2000fffe03f */
[C---:B------:R-:W-:Y:S01]  /*0140*/  IMAD.SHL.U32 R3, R22.reuse, 0x2, RZ ;  /* 0x0000000216037824 */ /* 0x040fe200078e00ff */
[----:B------:R-:W-:Y:S01]  /*0150*/  LOP3.LUT R14, R22, 0x1, RZ, 0xc0, !PT ;  /* 0x00000001160e7812 */ /* 0x000fe200078ec0ff */
[----:B------:R-:W-:Y:S01]  /*0160*/  IMAD.SHL.U32 R2, R0, 0x10, RZ ;  /* 0x0000001000027824 */ /* 0x000fe200078e00ff */
[----:B------:R-:W-:Y:S01]  /*0170*/  USHF.R.S32.HI UR6, URZ, 0x1f, UR5 ;  /* 0x0000001f3f067899 */ /* 0x000fe20008011405 */
[----:B------:R-:W-:Y:S01]  /*0180*/  IMAD.SHL.U32 R5, R20, 0x8, RZ ;  /* 0x0000000814057824 */ /* 0x000fe200078e00ff */
[----:B------:R-:W-:Y:S01]  /*0190*/  LOP3.LUT R15, R22, 0x7, RZ, 0xc0, !PT ;  /* 0x00000007160f7812 */ /* 0x000fe200078ec0ff */
[----:B------:R-:W-:Y:S01]  /*01a0*/  HFMA2.MMA R16, -RZ, RZ, 0, 0 ;  /* 0x00000000ff107435 */ /* 0x000fe200000001ff */
[----:B------:R-:W-:Y:S01]  /*01b0*/  ULEA.HI UR6, UR6, UR5, URZ, 0x9 ;  /* 0x0000000506067291 */ /* 0x000fe2000f8f483f */
[----:B------:R-:W-:Y:S01]  /*01c0*/  LOP3.LUT R3, R3, 0xe, RZ, 0xc0, !PT ;  /* 0x0000000e03037812 */ /* 0x000fe200078ec0ff */
[----:B------:R-:W-:Y:S01]  /*01d0*/  IMAD R14, R14, 0x6, RZ ;  /* 0x000000060e0e7824 */ /* 0x000fe200078e02ff */
[----:B------:R-:W-:Y:S01]  /*01e0*/  SHF.R.U32.HI R17, RZ, 0x1, R15 ;  /* 0x00000001ff117819 */ /* 0x000fe2000001160f */
[----:B------:R-:W-:Y:S01]  /*01f0*/  USHF.R.S32.HI UR6, URZ, 0x9, UR6 ;  /* 0x000000093f067899 */ /* 0x000fe20008011406 */
[----:B------:R-:W-:Y:S01]  /*0200*/  IMAD R12, R13, UR4, R20 ;  /* 0x000000040d0c7c24 */ /* 0x000fe2000f8e0214 */
[----:B------:R-:W-:-:S04]  /*0210*/  LOP3.LUT R19, R3, 0x20, RZ, 0xfc, !PT ;  /* 0x0000002003137812 */ /* 0x000fc800078efcff */
[----:B------:R-:W-:-:S04]  /*0220*/  IMAD R2, R2, UR6, R5 ;  /* 0x0000000602027c24 */ /* 0x000fc8000f8e0205 */
[----:B------:R-:W-:Y:S02]  /*0230*/  IMAD.IADD R18, R15, 0x1, R2 ;  /* 0x000000010f127824 */ /* 0x000fe400078e0202 */
.L_x_839:
[----:B------:R-:W-:-:S04]  /*0240*/  IMAD.MOV.U32 R3, RZ, RZ, 0x38 ;  /* 0x00000038ff037424 */ /* 0x000fc800078e00ff */
[----:B------:R-:W-:-:S05]  /*0250*/  IMAD.WIDE R2, R12, R3, c[0x0][0x160] ;  /* 0x000058000c027625 */ /* 0x000fca00078e0203 */
[-C--:B------:R-:W-:Y:S02]  /*0260*/  LEA R8, P0, R15, R2.reuse, 0x2 ;  /* 0x000000020f087211 */ /* 0x080fe400078010ff */
[----:B------:R-:W-:-:S03]  /*0270*/  IADD3 R6, P1, R19, R2, RZ ;  /* 0x0000000213067210 */ /* 0x000fc60007f3e0ff */
[----:B------:R-:W-:Y:S01]  /*0280*/  IMAD.X R9, RZ, RZ, R3, P0 ;  /* 0x000000ffff097224 */ /* 0x000fe200000e0603 */
[----:B------:R-:W-:-:S04]  /*0290*/  IADD3.X R7, RZ, R3, RZ, P1, !PT ;  /* 0x00000003ff077210 */ /* 0x000fc80000ffe4ff */
[----:B------:R-:W2:Y:S04]  /*02a0*/  LDG.E.CONSTANT R23, [R8.64] ;  /* 0x0000000808177981 */ /* 0x000ea8000c1e9900 */
[----:B------:R-:W3:Y:S01]  /*02b0*/  LDG.E.U8.CONSTANT R25, [R6.64] ;  /* 0x0000000806197981 */ /* 0x000ee2000c1e9100 */
[----:B------:R-:W-:-:S03]  /*02c0*/  IMAD.MOV.U32 R21, RZ, RZ, 0x8 ;  /* 0x00000008ff157424 */ /* 0x000fc600078e00ff */
[----:B------:R0:W4:Y:S01]  /*02d0*/  LDG.E.U8.CONSTANT R26, [R6.64+0x1] ;  /* 0x00000108061a7981 */ /* 0x000122000c1e9100 */
[----:B--2---:R-:W-:Y:S01]  /*02e0*/  LOP3.LUT R4, R23, 0xff, RZ, 0xc0, !PT ;  /* 0x000000ff17047812 */ /* 0x004fe200078ec0ff */
[----:B---3--:R-:W-:-:S05]  /*02f0*/  IMAD.SHL.U32 R5, R25, 0x100, RZ ;  /* 0x0000010019057824 */ /* 0x008fca00078e00ff */
[----:B------:R-:W-:Y:S01]  /*0300*/  LOP3.LUT R4, R5, 0x700, R4, 0xe2, !PT ;  /* 0x0000070005047812 */ /* 0x000fe200078ee204 */
[----:B------:R-:W-:-:S04]  /*0310*/  IMAD.MOV.U32 R5, RZ, RZ, 0x24 ;  /* 0x00000024ff057424 */ /* 0x000fc800078e00ff */
[----:B------:R-:W-:-:S06]  /*0320*/  IMAD.WIDE.U32 R10, R4, R21, c[0x4][0x28] ;  /* 0x01000a00040a7625 */ /* 0x000fcc00078e0015 */
[----:B------:R1:W2:Y:S01]  /*0330*/  LDG.E.CONSTANT R10, [R10.64] ;  /* 0x000000080a0a7981 */ /* 0x0002a2000c1e9900 */
[----:B------:R-:W-:-:S05]  /*0340*/  IMAD.WIDE R4, R18, R5, c[0x0][0x168] ;  /* 0x00005a0012047625 */ /* 0x000fca00078e0205 */
[----:B------:R-:W3:Y:S04]  /*0350*/  LDG.E.CONSTANT R29, [R4.64+0x4] ;  /* 0x00000408041d7981 */ /* 0x000ee8000c1e9900 */
[----:B------:R-:W5:Y:S01]  /*0360*/  LDG.E.CONSTANT R28, [R4.64+0x8] ;  /* 0x00000808041c7981 */ /* 0x000f62000c1e9900 */
[----:B------:R-:W-:Y:S02]  /*0370*/  LOP3.LUT R27, R25, 0xf0, RZ, 0xc0, !PT ;  /* 0x000000f0191b7812 */ /* 0x000fe400078ec0ff */
[----:B------:R-:W-:Y:S02]  /*0380*/  SHF.R.U32.HI R8, RZ, 0x8, R23 ;  /* 0x00000008ff087819 */ /* 0x000fe40000011617 */
[----:B------:R-:W-:Y:S02]  /*0390*/  SHF.R.U32.HI R27, RZ, 0x4, R27 ;  /* 0x00000004ff1b7819 */ /* 0x000fe4000001161b */
[----:B------:R-:W-:-:S02]  /*03a0*/  LOP3.LUT R8, R8, 0xff, RZ, 0xc0, !PT ;  /* 0x000000ff08087812 */ /* 0x000fc400078ec0ff */
[----:B------:R-:W-:-:S04]  /*03b0*/  SHF.L.U32 R9, R27, 0x8, RZ ;  /* 0x000000081b097819 */ /* 0x000fc800000006ff */
[----:B------:R-:W-:-:S05]  /*03c0*/  LOP3.LUT R8, R9, 0x700, R8, 0xe2, !PT ;  /* 0x0000070009087812 */ /* 0x000fca00078ee208 */
[----:B------:R-:W-:-:S05]  /*03d0*/  IMAD.WIDE.U32 R8, R8, R21, c[0x4][0x28] ;  /* 0x01000a0008087625 */ /* 0x000fca00078e0015 */
[----:B-1----:R1:W4:Y:S01]  /*03e0*/  LDG.E.CONSTANT R11, [R8.64] ;  /* 0x00000008080b7981 */ /* 0x002322000c1e9900 */
[----:B--2---:R-:W-:Y:S02]  /*03f0*/  LOP3.LUT R24, R10, 0xf0f0f0f, RZ, 0xc0, !PT ;  /* 0x0f0f0f0f0a187812 */ /* 0x004fe400078ec0ff */
[----:B------:R-:W-:-:S04]  /*0400*/  SHF.R.U32.HI R10, RZ, 0x4, R10 ;  /* 0x00000004ff0a7819 */ /* 0x000fc8000001160a */
[----:B0-----:R-:W-:Y:S01]  /*0410*/  LOP3.LUT R7, R10, 0xf0f0f0f, RZ, 0xc0, !PT ;  /* 0x0f0f0f0f0a077812 */ /* 0x001fe200078ec0ff */
[----:B---3--:R-:W-:Y:S01]  /*0420*/  IDP.4A.S8.S8 R24, R24, R29, RZ ;  /* 0x0000001d18187226 */ /* 0x008fe200000006ff */
[----:B------:R-:W2:Y:S03]  /*0430*/  LDG.E.CONSTANT R10, [R4.64+0xc] ;  /* 0x00000c08040a7981 */ /* 0x000ea6000c1e9900 */
[----:B-----5:R-:W-:Y:S02]  /*0440*/  IDP.4A.S8.S8 R7, R7, R28, R24 ;  /* 0x0000001c07077226 */ /* 0x020fe40000000618 */
[----:B------:R-:W3:Y:S01]  /*0450*/  LDG.E.CONSTANT R24, [R4.64+0x10] ;  /* 0x0000100804187981 */ /* 0x000ee2000c1e9900 */
[----:B-1----:R-:W-:Y:S01]  /*0460*/  LOP3.LUT R9, R25, 0x8, RZ, 0xc0, !PT ;  /* 0x0000000819097812 */ /* 0x002fe200078ec0ff */
[----:B------:R-:W-:-:S04]  /*0470*/  IDP.4A.S8.S8 R29, R29, c[0x2][0x0], RZ ;  /* 0x008000001d1d7a26 */ /* 0x000fc800000006ff */
[----:B------:R-:W-:Y:S01]  /*0480*/  IDP.4A.S8.S8 R29, R28, c[0x2][0x0], R29 ;  /* 0x008000001c1d7a26 */ /* 0x000fe2000000061d */
[----:B------:R-:W0:Y:S01]  /*0490*/  I2F R9, R9 ;  /* 0x0000000900097306 */ /* 0x000e220000201400 */
[----:B----4-:R-:W-:-:S07]  /*04a0*/  LOP3.LUT R25, R11, 0xf0f0f0f, RZ, 0xc0, !PT ;  /* 0x0f0f0f0f0b197812 */ /* 0x010fce00078ec0ff */
[----:B------:R1:W4:Y:S01]  /*04b0*/  I2F R6, R29 ;  /* 0x0000001d00067306 */ /* 0x0003220000201400 */
[----:B------:R-:W-:Y:S01]  /*04c0*/  IMAD.MOV.U32 R8, RZ, RZ, 0x3d000000 ;  /* 0x3d000000ff087424 */ /* 0x000fe200078e00ff */
[----:B------:R-:W-:-:S04]  /*04d0*/  SHF.R.U32.HI R11, RZ, 0x4, R11 ;  /* 0x00000004ff0b7819 */ /* 0x000fc8000001160b */
[----:B------:R-:W-:Y:S02]  /*04e0*/  LOP3.LUT R11, R11, 0xf0f0f0f, RZ, 0xc0, !PT ;  /* 0x0f0f0f0f0b0b7812 */ /* 0x000fe400078ec0ff */
[----:B-1----:R-:W-:-:S04]  /*04f0*/  LOP3.LUT R29, R26, 0xf0, RZ, 0xc0, !PT ;  /* 0x000000f01a1d7812 */ /* 0x002fc800078ec0ff */
[----:B------:R-:W-:Y:S01]  /*0500*/  SHF.R.U32.HI R29, RZ, 0x4, R29 ;  /* 0x00000004ff1d7819 */ /* 0x000fe2000001161d */
[----:B--2---:R-:W-:Y:S01]  /*0510*/  IDP.4A.S8.S8 R25, R25, R10, R7 ;  /* 0x0000000a19197226 */ /* 0x004fe20000000607 */
[----:B------:R-:W-:Y:S01]  /*0520*/  LOP3.LUT R7, R27, 0x8, RZ, 0xc0, !PT ;  /* 0x000000081b077812 */ /* 0x000fe200078ec0ff */
[----:B------:R-:W-:-:S04]  /*0530*/  IDP.4A.S8.S8 R27, R10, c[0x2][0x0], RZ ;  /* 0x008000000a1b7a26 */ /* 0x000fc800000006ff */
[----:B---3--:R-:W-:Y:S01]  /*0540*/  IDP.4A.S8.S8 R28, R24, c[0x2][0x0], R27 ;  /* 0x00800000181c7a26 */ /* 0x008fe2000000061b */
[----:B------:R-:W1:Y:S01]  /*0550*/  I2F R7, R7 ;  /* 0x0000000700077306 */ /* 0x000e620000201400 */
[----:B0-----:R-:W-:-:S07]  /*0560*/  FFMA.FTZ R27, R9, -R8, -0.875 ;  /* 0xbf600000091b7423 */ /* 0x001fce0000010808 */
[----:B------:R-:W0:Y:S01]  /*0570*/  I2F R10, R28 ;  /* 0x0000001c000a7306 */ /* 0x000e220000201400 */
[----:B----4-:R-:W-:Y:S02]  /*0580*/  FFMA.FTZ R6, R27, R6, RZ ;  /* 0x000000061b067223 */ /* 0x010fe400000100ff */
[----:B-1----:R-:W-:Y:S02]  /*0590*/  FFMA.FTZ R27, R7, -R8, -0.875 ;  /* 0xbf600000071b7423 */ /* 0x002fe40000010808 */
[----:B------:R-:W-:Y:S02]  /*05a0*/  IMAD.SHL.U32 R9, R26, 0x100, RZ ;  /* 0x000001001a097824 */ /* 0x000fe400078e00ff */
[----:B0-----:R-:W-:Y:S01]  /*05b0*/  FFMA.FTZ R10, R27, R10, R6 ;  /* 0x0000000a1b0a7223 */ /* 0x001fe20000010006 */
[----:B------:R-:W-:Y:S01]  /*05c0*/  SHF.R.U32.HI R6, RZ, 0x10, R23 ;  /* 0x00000010ff067819 */ /* 0x000fe20000011617 */
[----:B------:R-:W2:Y:S03]  /*05d0*/  LDG.E.CONSTANT R27, [R4.64+0x14] ;  /* 0x00001408041b7981 */ /* 0x000ea6000c1e9900 */
[----:B------:R-:W-:-:S04]  /*05e0*/  LOP3.LUT R6, R6, 0xff, RZ, 0xc0, !PT ;  /* 0x000000ff06067812 */ /* 0x000fc800078ec0ff */
[----:B------:R-:W-:Y:S02]  /*05f0*/  LOP3.LUT R6, R9, 0x700, R6, 0xe2, !PT ;  /* 0x0000070009067812 */ /* 0x000fe400078ee206 */
[----:B------:R-:W3:Y:S03]  /*0600*/  LDG.E.CONSTANT R9, [R4.64+0x18] ;  /* 0x0000180804097981 */ /* 0x000ee6000c1e9900 */
[----:B------:R-:W-:-:S06]  /*0610*/  IMAD.WIDE.U32 R6, R6, R21, c[0x4][0x28] ;  /* 0x01000a0006067625 */ /* 0x000fcc00078e0015 */
[----:B------:R-:W4:Y:S01]  /*0620*/  LDG.E.CONSTANT R6, [R6.64] ;  /* 0x0000000806067981 */ /* 0x000f22000c1e9900 */
[----:B------:R-:W-:Y:S02]  /*0630*/  IDP.4A.S8.S8 R11, R11, R24, R25 ;  /* 0x000000180b0b7226 */ /* 0x000fe40000000619 */
[----:B------:R-:W-:-:S05]  /*0640*/  IMAD.SHL.U32 R24, R29, 0x100, RZ ;  /* 0x000001001d187824 */ /* 0x000fca00078e00ff */
[----:B------:R-:W-:-:S04]  /*0650*/  LOP3.LUT R24, R24, 0x700, RZ, 0xc0, !PT ;  /* 0x0000070018187812 */ /* 0x000fc800078ec0ff */
[----:B------:R-:W-:Y:S02]  /*0660*/  LEA.HI R28, R23, R24, RZ, 0x8 ;  /* 0x00000018171c7211 */ /* 0x000fe400078f40ff */
[----:B------:R-:W5:Y:S04]  /*0670*/  LDG.E.U16.CONSTANT R23, [R2.64+0x32] ;  /* 0x0000320802177981 */ /* 0x000f68000c1e9500 */
[----:B------:R-:W5:Y:S01]  /*0680*/  LDG.E.U16.CONSTANT R24, [R2.64+0x30] ;  /* 0x0000300802187981 */ /* 0x000f62000c1e9500 */
[----:B------:R-:W-:-:S06]  /*0690*/  LOP3.LUT R29, R29, 0x8, RZ, 0xc0, !PT ;  /* 0x000000081d1d7812 */ /* 0x000fcc00078ec0ff */
[----:B------:R-:W-:Y:S01]  /*06a0*/  I2F R29, R29 ;  /* 0x0000001d001d7306 */ /* 0x000fe20000201400 */
[----:B----4-:R-:W-:Y:S02]  /*06b0*/  LOP3.LUT R7, R6, 0xf0f0f0f, RZ, 0xc0, !PT ;  /* 0x0f0f0f0f06077812 */ /* 0x010fe400078ec0ff */
[----:B------:R-:W-:-:S03]  /*06c0*/  SHF.R.U32.HI R6, RZ, 0x4, R6 ;  /* 0x00000004ff067819 */ /* 0x000fc60000011606 */
[----:B--2---:R-:W-:Y:S01]  /*06d0*/  IDP.4A.S8.S8 R7, R7, R27, RZ ;  /* 0x0000001b07077226 */ /* 0x004fe200000006ff */
[----:B------:R-:W-:-:S05]  /*06e0*/  LOP3.LUT R6, R6, 0xf0f0f0f, RZ, 0xc0, !PT ;  /* 0x0f0f0f0f06067812 */ /* 0x000fca00078ec0ff */
[----:B---3--:R-:W-:Y:S02]  /*06f0*/  IDP.4A.S8.S8 R25, R6, R9, R7 ;  /* 0x0000000906197226 */ /* 0x008fe40000000607 */
[----:B------:R-:W-:Y:S01]  /*0700*/  IDP.4A.S8.S8 R6, R27, c[0x2][0x0], RZ ;  /* 0x008000001b067a26 */ /* 0x000fe200000006ff */
[----:B------:R-:W-:-:S03]  /*0710*/  LOP3.LUT R27, R26, 0x8, RZ, 0xc0, !PT ;  /* 0x000000081a1b7812 */ /* 0x000fc600078ec0ff */
[----:B------:R-:W-:-:S03]  /*0720*/  IDP.4A.S8.S8 R7, R9, c[0x2][0x0], R6 ;  /* 0x0080000009077a26 */ /* 0x000fc60000000606 */
[----:B------:R-:W0:Y:S08]  /*0730*/  I2F R27, R27 ;  /* 0x0000001b001b7306 */ /* 0x000e300000201400 */
[----:B------:R1:W2:Y:S02]  /*0740*/  I2F R9, R7 ;  /* 0x0000000700097306 */ /* 0x0002a40000201400 */
[----:B-1----:R-:W-:-:S02]  /*0750*/  IMAD.WIDE.U32 R6, R28, R21, c[0x4][0x28] ;  /* 0x01000a001c067625 */ /* 0x002fc400078e0015 */
[----:B------:R1:W3:Y:S02]  /*0760*/  LDG.E.CONSTANT R28, [R4.64+0x1c] ;  /* 0x00001c08041c7981 */ /* 0x0002e4000c1e9900 */
[-C--:B0-----:R-:W-:Y:S02]  /*0770*/  FFMA.FTZ R26, R27, -R8.reuse, -0.875 ;  /* 0xbf6000001b1a7423 */ /* 0x081fe40000010808 */
[----:B------:R-:W-:Y:S01]  /*0780*/  FFMA.FTZ R21, R29, -R8, -0.875 ;  /* 0xbf6000001d157423 */ /* 0x000fe20000010808 */
[----:B------:R-:W-:Y:S01]  /*0790*/  LEA R8, P0, R17, R2, 0x1 ;  /* 0x0000000211087211 */ /* 0x000fe200078008ff */
[----:B------:R0:W1:Y:S01]  /*07a0*/  LDG.E.CONSTANT R6, [R6.64] ;  /* 0x0000000806067981 */ /* 0x000062000c1e9900 */
[----:B--2---:R-:W-:Y:S02]  /*07b0*/  FFMA.FTZ R26, R26, R9, RZ ;  /* 0x000000091a1a7223 */ /* 0x004fe400000100ff */
[----:B------:R-:W-:Y:S01]  /*07c0*/  IADD3.X R9, RZ, R3, RZ, P0, !PT ;  /* 0x00000003ff097210 */ /* 0x000fe200007fe4ff */
[----:B------:R1:W2:Y:S01]  /*07d0*/  LDG.E.CONSTANT R27, [R4.64+0x20] ;  /* 0x00002008041b7981 */ /* 0x0002a2000c1e9900 */
[----:B-----5:R-:W-:-:S03]  /*07e0*/  SHF.R.U32.HI R23, RZ, 0x8, R23 ;  /* 0x00000008ff177819 */ /* 0x020fc60000011617 */
[----:B------:R1:W4:Y:S04]  /*07f0*/  LDG.E.U16.CONSTANT R29, [R4.64] ;  /* 0x00000008041d7981 */ /* 0x000328000c1e9500 */
[----:B------:R-:W5:Y:S01]  /*0800*/  LDG.E.U16.CONSTANT R9, [R8.64+0x30] ;  /* 0x0000300808097981 */ /* 0x000f62000c1e9500 */
[----:B------:R-:W-:-:S03]  /*0810*/  LOP3.LUT R23, R23, 0xf0, RZ, 0xc0, !PT ;  /* 0x000000f017177812 */ /* 0x000fc600078ec0ff */
[----:B0-----:R0:W4:Y:S01]  /*0820*/  LDG.E.U16.CONSTANT R7, [R2.64+0x34] ;  /* 0x0000340802077981 */ /* 0x001122000c1e9500 */
[----:B------:R-:W-:-:S03]  /*0830*/  LEA.HI R24, R24, R23, RZ, 0x14 ;  /* 0x0000001718187211 */ /* 0x000fc600078fa0ff */
[----:B------:R0:W4:Y:S01]  /*0840*/  LDG.E.U16.CONSTANT R23, [R2.64+0x36] ;  /* 0x0000360802177981 */ /* 0x000122000c1e9500 */
[----:B------:R-:W0:Y:S01]  /*0850*/  I2F R11, R11 ;  /* 0x0000000b000b7306 */ /* 0x000e220000201400 */
[----:B------:R-:W-:-:S04]  /*0860*/  IADD3 R20, R20, 0x4, RZ ;  /* 0x0000000414147810 */ /* 0x000fc80007ffe0ff */
[----:B------:R-:W-:Y:S02]  /*0870*/  ISETP.GE.U32.AND P0, PT, R20, UR4, PT ;  /* 0x0000000414007c0c */ /* 0x000fe4000bf06070 */
[----:B------:R-:W-:Y:S01]  /*0880*/  IADD3 R18, R18, 0x20, RZ ;  /* 0x0000002012127810 */ /* 0x000fe20007ffe0ff */
[----:B0-----:R-:W-:Y:S01]  /*0890*/  FADD.FTZ R10, R10, R11 ;  /* 0x0000000b0a0a7221 */ /* 0x001fe20000010000 */
[----:B------:R-:W-:Y:S02]  /*08a0*/  IADD3 R12, R12, 0x4, RZ ;  /* 0x000000040c0c7810 */ /* 0x000fe40007ffe0ff */
[----:B-1----:R-:W-:Y:S02]  /*08b0*/  LOP3.LUT R4, R6, 0xf0f0f0f, RZ, 0xc0, !PT ;  /* 0x0f0f0f0f06047812 */ /* 0x002fe400078ec0ff */
[----:B------:R-:W-:-:S03]  /*08c0*/  SHF.R.U32.HI R6, RZ, 0x4, R6 ;  /* 0x00000004ff067819 */ /* 0x000fc60000011606 */
[----:B---3--:R-:W-:Y:S02]  /*08d0*/  IDP.4A.S8.S8 R25, R4, R28, R25 ;  /* 0x0000001c04197226 */ /* 0x008fe40000000619 */
[----:B------:R-:W-:Y:S01]  /*08e0*/  IDP.4A.S8.S8 R28, R28, c[0x2][0x0], RZ ;  /* 0x008000001c1c7a26 */ /* 0x000fe200000006ff */
[----:B------:R-:W-:Y:S02]  /*08f0*/  LOP3.LUT R6, R6, 0xf0f0f0f, RZ, 0xc0, !PT ;  /* 0x0f0f0f0f06067812 */ /* 0x000fe400078ec0ff */
[----:B-----5:R-:W-:Y:S01]  /*0900*/  SHF.R.U32.HI R5, RZ, R14, R9 ;  /* 0x0000000eff057219 */ /* 0x020fe20000011609 */
[----:B--2---:R-:W-:-:S03]  /*0910*/  IDP.4A.S8.S8 R4, R27, c[0x2][0x0], R28 ;  /* 0x008000001b047a26 */ /* 0x004fc6000000061c */
[----:B------:R-:W-:Y:S01]  /*0920*/  SHF.R.U32.HI R8, RZ, 0x2, R5 ;  /* 0x00000002ff087819 */ /* 0x000fe20000011605 */
[----:B------:R-:W-:Y:S02]  /*0930*/  IMAD.SHL.U32 R5, R5, 0x2, RZ ;  /* 0x0000000205057824 */ /* 0x000fe400078e00ff */
[----:B------:R-:W-:Y:S01]  /*0940*/  IDP.4A.S8.S8 R3, R6, R27, R25 ;  /* 0x0000001b06037226 */ /* 0x000fe20000000619 */
[----:B------:R-:W0:Y:S01]  /*0950*/  I2F R4, R4 ;  /* 0x0000000400047306 */ /* 0x000e220000201400 */
[----:B------:R-:W-:Y:S02]  /*0960*/  LOP3.LUT R8, R8, 0xe, RZ, 0xc0, !PT ;  /* 0x0000000e08087812 */ /* 0x000fe400078ec0ff */
[----:B------:R-:W-:Y:S02]  /*0970*/  LOP3.LUT R5, R5, 0xe, RZ, 0xc0, !PT ;  /* 0x0000000e05057812 */ /* 0x000fe400078ec0ff */
[----:B------:R-:W-:-:S03]  /*0980*/  LOP3.LUT R8, R8, 0x1, RZ, 0xfc, !PT ;  /* 0x0000000108087812 */ /* 0x000fc600078efcff */
[----:B------:R-:W1:Y:S01]  /*0990*/  I2F R3, R3 ;  /* 0x0000000300037306 */ /* 0x000e620000201400 */
[----:B------:R-:W-:Y:S02]  /*09a0*/  LOP3.LUT R5, R5, 0x1, RZ, 0xfc, !PT ;  /* 0x0000000105057812 */ /* 0x000fe400078efcff */
[----:B----4-:R-:W-:-:S05]  /*09b0*/  SHF.R.U32.HI R7, RZ, 0x4, R7 ;  /* 0x00000004ff077819 */ /* 0x010fca0000011607 */
[----:B------:R-:W2:Y:S01]  /*09c0*/  I2F R2, R8 ;  /* 0x0000000800027306 */ /* 0x000ea20000201400 */
[----:B------:R-:W-:Y:S02]  /*09d0*/  LOP3.LUT R23, R23, 0xf000, RZ, 0xc0, !PT ;  /* 0x0000f00017177812 */ /* 0x000fe400078ec0ff */
[----:B------:R-:W-:Y:S01]  /*09e0*/  LOP3.LUT R7, R7, 0xf00, RZ, 0xc0, !PT ;  /* 0x00000f0007077812 */ /* 0x000fe200078ec0ff */
[----:B0-----:R-:W-:-:S04]  /*09f0*/  FFMA.FTZ R4, R21, R4, R26 ;  /* 0x0000000415047223 */ /* 0x001fc8000001001a */
[----:B------:R-:W0:Y:S01]  /*0a00*/  I2F R5, R5 ;  /* 0x0000000500057306 */ /* 0x000e220000201400 */
[----:B------:R-:W-:Y:S01]  /*0a10*/  IADD3 R7, R23, R24, R7 ;  /* 0x0000001817077210 */ /* 0x000fe20007ffe007 */
[----:B-1----:R-:W-:Y:S01]  /*0a20*/  FADD.FTZ R3, R4, R3 ;  /* 0x0000000304037221 */ /* 0x002fe20000010000 */
[----:B------:R-:W-:-:S03]  /*0a30*/  HADD2.F32 R4, -RZ, R29.H0_H0 ;  /* 0x2000001dff047230 */ /* 0x000fc60000004100 */
[----:B------:R-:W-:Y:S01]  /*0a40*/  HADD2.F32 R7, -RZ, R7.H0_H0 ;  /* 0x20000007ff077230 */ /* 0x000fe20000004100 */
[----:B--2---:R-:W-:-:S04]  /*0a50*/  FMUL.FTZ R2, R3, R2 ;  /* 0x0000000203027220 */ /* 0x004fc80000410000 */
[----:B------:R-:W-:Y:S02]  /*0a60*/  FMUL.FTZ R7, R7, R4 ;  /* 0x0000000407077220 */ /* 0x000fe40000410000 */
[----:B0-----:R-:W-:-:S04]  /*0a70*/  FFMA.FTZ R2, R10, R5, R2 ;  /* 0x000000050a027223 */ /* 0x001fc80000010002 */
[----:B------:R-:W-:Y:S01]  /*0a80*/  FFMA.FTZ R16, R7, R2, R16 ;  /* 0x0000000207107223 */ /* 0x000fe20000010010 */
[----:B------:R-:W-:Y:S05]  /*0a90*/  @!P0 BRA `(.L_x_839) ;  /* 0xfffff7a000008947 */ /* 0x000fea000383ffff */
.L_x_838:
[----:B------:R-:W-:Y:S05]  /*0aa0*/  BSYNC B0 ;  /* 0x0000000000007941 */ /* 0x000fea0003800000 */
.L_x_837:
        /* <DEDUP_REMOVED lines=14> */
[----:B------:R-:W-:Y:S01]  /*0b90*/  IMAD R3, R0, c[0x0][0x17c], R13 ;  /* 0x00005f0000037a24 */ /* 0x000fe200078e020d */
[----:B------:R-:W-:-:S03]  /*0ba0*/  PRMT R0, R2, 0x7610, R0 ;  /* 0x0000761002007816 */ /* 0x000fc60000000000 */
[----:B------:R-:W-:-:S05]  /*0bb0*/  IMAD.WIDE.U32 R2, R3, R4, c[0x0][0x170] ;  /* 0x00005c0003027625 */ /* 0x000fca00078e0004 */
[----:B------:R-:W-:Y:S01]  /*0bc0*/  STG.E.U16 [R2.64], R0 ;  /* 0x0000000002007986 */ /* 0x000fe2000c101508 */
[----:B------:R-:W-:Y:S05]  /*0bd0*/  EXIT ;  /* 0x000000000000794d */ /* 0x000fea0003800000 */
.L_x_840:
        /* <DEDUP_REMOVED lines=10> */
.L_x_1379:


//--------------------- .text._Z13mul_mat_vec_qIN3c108BFloat16ELi256ELi8E12block_iq4_xsLi1EXadL_ZN45_INTERNAL_8d5cb472_14_gguf_kernel_cu_cd24131919vec_dot_iq4_xs_q8_1EPKvPK10block_q8_1RKiEEEvS5_S5_PT_iii --------------------------
	.section	.text._Z13mul_mat_vec_qIN3c108BFloat16ELi256ELi8E12block_iq4_xsLi1EXadL_ZN45_INTERNAL_8d5cb472_14_gguf_kernel_cu_cd24131919vec_dot_iq4_xs_q8_1EPKvPK10block_q8_1RKiEEEvS5_S5_PT_iii,"ax",@progbits
	.sectioninfo	@"SHI_REGISTERS=32"
	.align	128
.text._Z13mul_mat_vec_qIN3c108BFloat16ELi256ELi8E12block_iq4_xsLi1EXadL_ZN45_INTERNAL_8d5cb472_14_gguf_kernel_cu_cd24131919vec_dot_iq4_xs_q8_1EPKvPK10block_q8_1RKiEEEvS5_S5_PT_iii:
        .type           _Z13mul_mat_vec_qIN3c108BFloat16ELi256ELi8E12block_iq4_xsLi1EXadL_ZN45_INTERNAL_8d5cb472_14_gguf_kernel_cu_cd24131919vec_dot_iq4_xs_q8_1EPKvPK10block_q8_1RKiEEEvS5_S5_PT_iii,@function
        .size           _Z13mul_mat_vec_qIN3c108BFloat16ELi256ELi8E12block_iq4_xsLi1EXadL_ZN45_INTERNAL_8d5cb472_14_gguf_kernel_cu_cd24131919vec_dot_iq4_xs_q8_1EPKvPK10block_q8_1RKiEEEvS5_S5_PT_iii,(.L_x_1380 - _Z13mul_mat_vec_qIN3c108BFloat16ELi256ELi8E12block_iq4_xsLi1EXadL_ZN45_INTERNAL_8d5cb472_14_gguf_kernel_cu_cd24131919vec_dot_iq4_xs_q8_1EPKvPK10block_q8_1RKiEEEvS5_S5_PT_iii)
        .other          _Z13mul_mat_vec_qIN3c108BFloat16ELi256ELi8E12block_iq4_xsLi1EXadL_ZN45_INTERNAL_8d5cb472_14_gguf_kernel_cu_cd24131919vec_dot_iq4_xs_q8_1EPKvPK10block_q8_1RKiEEEvS5_S5_PT_iii,@"STO_CUDA_ENTRY STV_DEFAULT"
_Z13mul_mat_vec_qIN3c108BFloat16ELi256ELi8E12block_iq4_xsLi1EXadL_ZN45_INTERNAL_8d5cb472_14_gguf_kernel_cu_cd24131919vec_dot_iq4_xs_q8_1EPKvPK10block_q8_1RKiEEEvS5_S5_PT_iii:
        /* <DEDUP_REMOVED lines=20> */
[----:B------:R-:W-:Y:S01]  /*0140*/  IMAD.SHL.U32 R4, R0, 0x10, RZ ;  /* 0x0000001000047824 */ /* 0x000fe200078e00ff */
[C---:B------:R-:W-:Y:S01]  /*0150*/  LOP3.LUT R6, R3.reuse, 0x7, RZ, 0xc0, !PT ;  /* 0x0000000703067812 */ /* 0x040fe200078ec0ff */
[----:B------:R-:W-:Y:S01]  /*0160*/  IMAD.SHL.U32 R5, R12, 0x8, RZ ;  /* 0x000000080c057824 */ /* 0x000fe200078e00ff */
[----:B------:R-:W-:Y:S01]  /*0170*/  USHF.R.S32.HI UR6, URZ, 0x1f, UR5 ;  /* 0x0000001f3f067899 */ /* 0x000fe20008011405 */
[C---:B------:R-:W-:Y:S02]  /*0180*/  IMAD.SHL.U32 R8, R3.reuse, 0x4, RZ ;  /* 0x0000000403087824 */ /* 0x040fe400078e00ff */
[----:B------:R-:W-:Y:S01]  /*0190*/  IMAD.SHL.U32 R9, R3, 0x2, RZ ;  /* 0x0000000203097824 */ /* 0x000fe200078e00ff */
[----:B------:R-:W-:-:S04]  /*01a0*/  ULEA.HI UR6, UR6, UR5, URZ, 0x9 ;  /* 0x0000000506067291 */ /* 0x000fc8000f8f483f */
[----:B------:R-:W-:Y:S01]  /*01b0*/  USHF.R.S32.HI UR6, URZ, 0x9, UR6 ;  /* 0x000000093f067899 */ /* 0x000fe20008011406 */
[----:B------:R-:W-:-:S05]  /*01c0*/  LOP3.LUT R9, R9, 0xe, RZ, 0xc0, !PT ;  /* 0x0000000e09097812 */ /* 0x000fca00078ec0ff */
[----:B------:R-:W-:Y:S02]  /*01d0*/  IMAD R7, R4, UR6, R5 ;  /* 0x0000000604077c24 */ /* 0x000fe4000f8e0205 */
[----:B------:R-:W-:Y:S02]  /*01e0*/  IMAD.MOV.U32 R5, RZ, RZ, RZ ;  /* 0x000000ffff057224 */ /* 0x000fe400078e00ff */
[----:B------:R-:W-:Y:S01]  /*01f0*/  IMAD.IADD R10, R6, 0x1, R7 ;  /* 0x00000001060a7824 */ /* 0x000fe200078e0207 */
[----:B------:R-:W-:Y:S01]  /*0200*/  LOP3.LUT R7, R8, 0x1c, RZ, 0xc0, !PT ;  /* 0x0000001c08077812 */ /* 0x000fe200078ec0ff */
[----:B------:R-:W-:Y:S01]  /*0210*/  IMAD R4, R2, UR4, R12 ;  /* 0x0000000402047c24 */ /* 0x000fe2000f8e020c */
[----:B------:R-:W-:Y:S02]  /*0220*/  SHF.R.U32.HI R6, RZ, 0x1, R6 ;  /* 0x00000001ff067819 */ /* 0x000fe40000011606 */
[----:B------:R-:W-:Y:S02]  /*0230*/  LOP3.LUT R8, R8, 0x4, RZ, 0xc0, !PT ;  /* 0x0000000408087812 */ /* 0x000fe400078ec0ff */
.L_x_843:
[----:B------:R-:W-:-:S04]  /*0240*/  IMAD.MOV.U32 R29, RZ, RZ, 0x88 ;  /* 0x00000088ff1d7424 */ /* 0x000fc800078e00ff */
[----:B------:R-:W-:-:S05]  /*0250*/  IMAD.WIDE R28, R4, R29, c[0x0][0x160] ;  /* 0x00005800041c7625 */ /* 0x000fca00078e021d */
[----:B------:R-:W-:-:S05]  /*0260*/  LEA R16, P0, R7, R28, 0x2 ;  /* 0x0000001c07107211 */ /* 0x000fca00078010ff */
[----:B------:R-:W-:-:S05]  /*0270*/  IMAD.X R17, RZ, RZ, R29, P0 ;  /* 0x000000ffff117224 */ /* 0x000fca00000e061d */
[----:B------:R-:W2:Y:S02]  /*0280*/  LDG.E.CONSTANT R25, [R16.64+0x8] ;  /* 0x0000080810197981 */ /* 0x000ea4000c1e9900 */
[C---:B--2---:R-:W-:Y:S02]  /*0290*/  LEA.HI R22, P0, R25.reuse, c[0x4][0x48], RZ, 0x4 ;  /* 0x0100120019167a11 */ /* 0x044fe400078120ff */
[C---:B------:R-:W-:Y:S02]  /*02a0*/  LOP3.LUT R14, R25.reuse, 0xf000000, RZ, 0xc0, !PT ;  /* 0x0f000000190e7812 */ /* 0x040fe400078ec0ff */
[----:B------:R-:W-:Y:S01]  /*02b0*/  LOP3.LUT R20, R25, 0xf, RZ, 0xc0, !PT ;  /* 0x0000000f19147812 */ /* 0x000fe200078ec0ff */
[----:B------:R-:W-:Y:S01]  /*02c0*/  IMAD.X R23, RZ, RZ, c[0x4][0x4c], P0 ;  /* 0x01001300ff177624 */ /* 0x000fe200000e06ff */
[----:B------:R-:W-:Y:S02]  /*02d0*/  LEA.HI R14, P0, R14, c[0x4][0x48], RZ, 0x8 ;  /* 0x010012000e0e7a11 */ /* 0x000fe400078140ff */
[----:B------:R-:W-:-:S02]  /*02e0*/  IADD3 R20, P1, R20, c[0x4][0x48], RZ ;  /* 0x0100120014147a10 */ /* 0x000fc40007f3e0ff */
[--C-:B------:R-:W-:Y:S01]  /*02f0*/  SHF.R.U32.HI R11, RZ, 0x8, R25.reuse ;  /* 0x00000008ff0b7819 */ /* 0x100fe20000011619 */
[----:B------:R-:W-:Y:S01]  /*0300*/  IMAD.X R15, RZ, RZ, c[0x4][0x4c], P0 ;  /* 0x01001300ff0f7624 */ /* 0x000fe200000e06ff */
[--C-:B------:R-:W-:Y:S01]  /*0310*/  SHF.R.U32.HI R26, RZ, 0x10, R25.reuse ;  /* 0x00000010ff1a7819 */ /* 0x100fe20000011619 */
[----:B------:R-:W-:Y:S01]  /*0320*/  IMAD.X R21, RZ, RZ, c[0x4][0x4c], P1 ;  /* 0x01001300ff157624 */ /* 0x000fe200008e06ff */
[----:B------:R-:W-:Y:S02]  /*0330*/  LOP3.LUT R18, R11, 0xf, RZ, 0xc0, !PT ;  /* 0x0000000f0b127812 */ /* 0x000fe400078ec0ff */
[----:B------:R0:W2:Y:S01]  /*0340*/  LDG.E.U8.CONSTANT R24, [R14.64] ;  /* 0x000000080e187981 */ /* 0x0000a2000c1e9100 */
[----:B------:R-:W-:Y:S02]  /*0350*/  LOP3.LUT R26, R26, 0xf, RZ, 0xc0, !PT ;  /* 0x0000000f1a1a7812 */ /* 0x000fe400078ec0ff */
[----:B------:R-:W-:Y:S01]  /*0360*/  IADD3 R18, P1, R18, c[0x4][0x48], RZ ;  /* 0x0100120012127a10 */ /* 0x000fe20007f3e0ff */
[----:B------:R1:W3:Y:S04]  /*0370*/  LDG.E.U8.CONSTANT R13, [R20.64] ;  /* 0x00000008140d7981 */ /* 0x0002e8000c1e9100 */
[----:B------:R4:W5:Y:S01]  /*0380*/  LDG.E.U8.CONSTANT R11, [R22.64] ;  /* 0x00000008160b7981 */ /* 0x000962000c1e9100 */
[----:B0-----:R-:W-:-:S04]  /*0390*/  SHF.R.U32.HI R14, RZ, 0x4, R25 ;  /* 0x00000004ff0e7819 */ /* 0x001fc80000011619 */
[----:B-1----:R-:W-:Y:S02]  /*03a0*/  LOP3.LUT R20, R14, 0xf, RZ, 0xc0, !PT ;  /* 0x0000000f0e147812 */ /* 0x002fe400078ec0ff */
[----:B------:R-:W-:Y:S02]  /*03b0*/  IADD3 R14, P0, R26, c[0x4][0x48], RZ ;  /* 0x010012001a0e7a10 */ /* 0x000fe40007f1e0ff */
[--C-:B----4-:R-:W-:Y:S01]  /*03c0*/  SHF.R.U32.HI R22, RZ, 0xc, R25.reuse ;  /* 0x0000000cff167819 */ /* 0x110fe20000011619 */
[----:B------:R-:W-:Y:S01]  /*03d0*/  IMAD.X R19, RZ, RZ, c[0x4][0x4c], P1 ;  /* 0x01001300ff137624 */ /* 0x000fe200008e06ff */
[----:B------:R-:W-:Y:S01]  /*03e0*/  SHF.R.U32.HI R25, RZ, 0x14, R25 ;  /* 0x00000014ff197819 */ /* 0x000fe20000011619 */
[----:B------:R-:W-:Y:S01]  /*03f0*/  IMAD.X R15, RZ, RZ, c[0x4][0x4c], P0 ;  /* 0x01001300ff0f7624 */ /* 0x000fe200000e06ff */
[----:B------:R-:W-:Y:S01]  /*0400*/  IADD3 R20, P1, R20, c[0x4][0x48], RZ ;  /* 0x0100120014147a10 */ /* 0x000fe20007f3e0ff */
[----:B------:R-:W4:Y:S01]  /*0410*/  LDG.E.CONSTANT R26, [R16.64+0xc] ;  /* 0x00000c08101a7981 */ /* 0x000f22000c1e9900 */
[----:B------:R-:W-:-:S02]  /*0420*/  LOP3.LUT R22, R22, 0xf, RZ, 0xc0, !PT ;  /* 0x0000000f16167812 */ /* 0x000fc400078ec0ff */
[----:B------:R-:W-:Y:S01]  /*0430*/  LOP3.LUT R25, R25, 0xf, RZ, 0xc0, !PT ;  /* 0x0000000f19197812 */ /* 0x000fe200078ec0ff */
[----:B------:R0:W3:Y:S01]  /*0440*/  LDG.E.U8.CONSTANT R27, [R18.64] ;  /* 0x00000008121b7981 */ /* 0x0000e2000c1e9100 */
[----:B------:R-:W-:-:S03]  /*0450*/  IMAD.X R21, RZ, RZ, c[0x4][0x4c], P1 ;  /* 0x01001300ff157624 */ /* 0x000fc600008e06ff */
[----:B------:R1:W2:Y:S04]  /*0460*/  LDG.E.U8.CONSTANT R23, [R14.64] ;  /* 0x000000080e177981 */ /* 0x0002a8000c1e9100 */
[----:B------:R-:W5:Y:S01]  /*0470*/  LDG.E.U8.CONSTANT R20, [R20.64] ;  /* 0x0000000814147981 */ /* 0x000f62000c1e9100 */
[----:B0-----:R-:W-:Y:S02]  /*0480*/  IADD3 R18, P0, R22, c[0x4][0x48], RZ ;  /* 0x0100120016127a10 */ /* 0x001fe40007f1e0ff */
[----:B-1----:R-:W-:-:S03]  /*0490*/  IADD3 R14, P1, R25, c[0x4][0x48], RZ ;  /* 0x01001200190e7a10 */ /* 0x002fc60007f3e0ff */
[----:B------:R-:W-:Y:S02]  /*04a0*/  IMAD.X R19, RZ, RZ, c[0x4][0x4c], P0 ;  /* 0x01001300ff137624 */ /* 0x000fe400000e06ff */
[----:B------:R-:W-:-:S04]  /*04b0*/  IMAD.X R15, RZ, RZ, c[0x4][0x4c], P1 ;  /* 0x01001300ff0f7624 */ /* 0x000fc800008e06ff */
[----:B------:R0:W5:Y:S04]  /*04c0*/  LDG.E.U8.CONSTANT R19, [R18.64] ;  /* 0x0000000812137981 */ /* 0x000168000c1e9100 */
[----:B------:R1:W5:Y:S01]  /*04d0*/  LDG.E.U8.CONSTANT R22, [R14.64] ;  /* 0x000000080e167981 */ /* 0x000362000c1e9100 */
[----:B---3--:R-:W-:Y:S02]  /*04e0*/  PRMT R13, R27, 0x7604, R13 ;  /* 0x000076041b0d7816 */ /* 0x008fe4000000000d */
[----:B--2---:R-:W-:Y:S02]  /*04f0*/  PRMT R24, R24, 0x2104, R23 ;  /* 0x0000210418187816 */ /* 0x004fe40000000017 */
[----:B----4-:R-:W-:Y:S02]  /*0500*/  LOP3.LUT R23, R26, 0xf, RZ, 0xc0, !PT ;  /* 0x0000000f1a177812 */ /* 0x010fe400078ec0ff */
[----:B0-----:R-:W-:-:S02]  /*0510*/  PRMT R18, R24, 0x1054, R13 ;  /* 0x0000105418127816 */ /* 0x001fc4000000000d */
[----:B-1----:R-:W-:-:S05]  /*0520*/  IADD3 R14, P1, R23, c[0x4][0x48], RZ ;  /* 0x01001200170e7a10 */ /* 0x002fca0007f3e0ff */
[----:B------:R-:W-:Y:S01]  /*0530*/  IMAD.X R15, RZ, RZ, c[0x4][0x4c], P1 ;  /* 0x01001300ff0f7624 */ /* 0x000fe200008e06ff */
[----:B-----5:R-:W-:Y:S02]  /*0540*/  PRMT R13, R19, 0x7604, R20 ;  /* 0x00007604130d7816 */ /* 0x020fe40000000014 */
[----:B------:R-:W-:Y:S02]  /*0550*/  LOP3.LUT R20, R26, 0xf000000, RZ, 0xc0, !PT ;  /* 0x0f0000001a147812 */ /* 0x000fe400078ec0ff */
[----:B------:R-:W-:Y:S02]  /*0560*/  PRMT R22, R11, 0x2104, R22 ;  /* 0x000021040b167816 */ /* 0x000fe40000000016 */
[--C-:B------:R-:W-:Y:S02]  /*0570*/  SHF.R.U32.HI R11, RZ, 0x8, R26.reuse ;  /* 0x00000008ff0b7819 */ /* 0x100fe4000001161a */
[----:B------:R-:W-:Y:S02]  /*0580*/  SHF.R.U32.HI R19, RZ, 0x10, R26 ;  /* 0x00000010ff137819 */ /* 0x000fe4000001161a */
[----:B------:R-:W-:-:S02]  /*0590*/  LEA.HI R20, P0, R20, c[0x4][0x48], RZ, 0x8 ;  /* 0x0100120014147a11 */ /* 0x000fc400078140ff */
[----:B------:R-:W-:Y:S02]  /*05a0*/  LOP3.LUT R11, R11, 0xf, RZ, 0xc0, !PT ;  /* 0x0000000f0b0b7812 */ /* 0x000fe400078ec0ff */
[----:B------:R-:W-:Y:S01]  /*05b0*/  LOP3.LUT R23, R19, 0xf, RZ, 0xc0, !PT ;  /* 0x0000000f13177812 */ /* 0x000fe200078ec0ff */
[----:B------:R-:W-:Y:S01]  /*05c0*/  IMAD.X R21, RZ, RZ, c[0x4][0x4c], P0 ;  /* 0x01001300ff157624 */ /* 0x000fe200000e06ff */
[----:B------:R-:W-:Y:S01]  /*05d0*/  PRMT R13, R22, 0x1054, R13 ;  /* 0x00001054160d7816 */ /* 0x000fe2000000000d */
[----:B------:R0:W2:Y:S01]  /*05e0*/  LDG.E.U8.CONSTANT R19, [R14.64] ;  /* 0x000000080e137981 */ /* 0x0000a2000c1e9100 */
[----:B------:R-:W-:-:S03]  /*05f0*/  IADD3 R22, P1, R11, c[0x4][0x48], RZ ;  /* 0x010012000b167a10 */ /* 0x000fc60007f3e0ff */
[----:B------:R1:W3:Y:S01]  /*0600*/  LDG.E.U8.CONSTANT R20, [R20.64] ;  /* 0x0000000814147981 */ /* 0x0002e2000c1e9100 */
[----:B0-----:R-:W-:Y:S01]  /*0610*/  IADD3 R14, P0, R23, c[0x4][0x48], RZ ;  /* 0x01001200170e7a10 */ /* 0x001fe20007f1e0ff */
[----:B------:R-:W-:-:S04]  /*0620*/  IMAD.X R23, RZ, RZ, c[0x4][0x4c], P1 ;  /* 0x01001300ff177624 */ /* 0x000fc800008e06ff */
[----:B------:R-:W-:Y:S01]  /*0630*/  IMAD.X R15, RZ, RZ, c[0x4][0x4c], P0 ;  /* 0x01001300ff0f7624 */ /* 0x000fe200000e06ff */
[----:B-1----:R0:W2:Y:S04]  /*0640*/  LDG.E.U8.CONSTANT R21, [R22.64] ;  /* 0x0000000816157981 */ /* 0x0020a8000c1e9100 */
[----:B0-----:R0:W3:Y:S04]  /*0650*/  LDG.E.U8.CONSTANT R23, [R14.64] ;  /* 0x000000080e177981 */ /* 0x0010e8000c1e9100 */
[----:B------:R1:W4:Y:S01]  /*0660*/  LDG.E.CONSTANT R22, [R16.64+0x10] ;  /* 0x0000100810167981 */ /* 0x000322000c1e9900 */
[----:B------:R-:W-:-:S02]  /*0670*/  SHF.R.U32.HI R11, RZ, 0x4, R26 ;  /* 0x00000004ff0b7819 */ /* 0x000fc4000001161a */
[----:B------:R-:W-:Y:S02]  /*0680*/  SHF.R.U32.HI R24, RZ, 0xc, R26 ;  /* 0x0000000cff187819 */ /* 0x000fe4000001161a */
[----:B------:R-:W-:Y:S02]  /*0690*/  LOP3.LUT R11, R11, 0xf, RZ, 0xc0, !PT ;  /* 0x0000000f0b0b7812 */ /* 0x000fe400078ec0ff */
[----:B------:R-:W-:Y:S02]  /*06a0*/  LOP3.LUT R25, R24, 0xf, RZ, 0xc0, !PT ;  /* 0x0000000f18197812 */ /* 0x000fe400078ec0ff */
[----:B------:R-:W-:Y:S01]  /*06b0*/  IADD3 R24, P0, R11, c[0x4][0x48], RZ ;  /* 0x010012000b187a10 */ /* 0x000fe20007f1e0ff */
[----:B-1----:R1:W5:Y:S01]  /*06c0*/  LDG.E.CONSTANT R16, [R16.64+0x14] ;  /* 0x0000140810107981 */ /* 0x002362000c1e9900 */
[----:B0-----:R-:W-:-:S03]  /*06d0*/  IADD3 R14, P1, R25, c[0x4][0x48], RZ ;  /* 0x01001200190e7a10 */ /* 0x001fc60007f3e0ff */
[----:B------:R-:W-:Y:S02]  /*06e0*/  IMAD.X R25, RZ, RZ, c[0x4][0x4c], P0 ;  /* 0x01001300ff197624 */ /* 0x000fe400000e06ff */
[----:B------:R-:W-:-:S04]  /*06f0*/  IMAD.X R15, RZ, RZ, c[0x4][0x4c], P1 ;  /* 0x01001300ff0f7624 */ /* 0x000fc800008e06ff */
[----:B------:R0:W5:Y:S04]  /*0700*/  LDG.E.U8.CONSTANT R25, [R24.64] ;  /* 0x0000000818197981 */ /* 0x000168000c1e9100 */
[----:B0-----:R0:W5:Y:S02]  /*0710*/  LDG.E.U8.CONSTANT R24, [R14.64] ;  /* 0x000000080e187981 */ /* 0x001164000c1e9100 */
[----:B0-----:R-:W-:Y:S02]  /*0720*/  LEA.HI R14, P0, R26, c[0x4][0x48], RZ, 0x4 ;  /* 0x010012001a0e7a11 */ /* 0x001fe400078120ff */
[----:B------:R-:W-:-:S03]  /*0730*/  SHF.R.U32.HI R26, RZ, 0x14, R26 ;  /* 0x00000014ff1a7819 */ /* 0x000fc6000001161a */
[----:B------:R-:W-:Y:S01]  /*0740*/  IMAD.X R15, RZ, RZ, c[0x4][0x4c], P0 ;  /* 0x01001300ff0f7624 */ /* 0x000fe200000e06ff */
[----:B------:R-:W-:-:S04]  /*0750*/  LOP3.LUT R26, R26, 0xf, RZ, 0xc0, !PT ;  /* 0x0000000f1a1a7812 */ /* 0x000fc800078ec0ff */
[----:B------:R0:W5:Y:S02]  /*0760*/  LDG.E.U8.CONSTANT R11, [R14.64] ;  /* 0x000000080e0b7981 */ /* 0x000164000c1e9100 */
[----:B0-----:R-:W-:-:S05]  /*0770*/  IADD3 R14, P0, R26, c[0x4][0x48], RZ ;  /* 0x010012001a0e7a10 */ /* 0x001fca0007f1e0ff */
[----:B------:R-:W-:Y:S01]  /*0780*/  IMAD.X R15, RZ, RZ, c[0x4][0x4c], P0 ;  /* 0x01001300ff0f7624 */ /* 0x000fe200000e06ff */
[----:B--2---:R-:W-:-:S04]  /*0790*/  PRMT R21, R21, 0x7604, R19 ;  /* 0x0000760415157816 */ /* 0x004fc80000000013 */
[----:B------:R0:W2:Y:S01]  /*07a0*/  LDG.E.U8.CONSTANT R19, [R14.64] ;  /* 0x000000080e137981 */ /* 0x0000a2000c1e9100 */
[----:B---3--:R-:W-:Y:S02]  /*07b0*/  PRMT R20, R20, 0x2104, R23 ;  /* 0x0000210414147816 */ /* 0x008fe40000000017 */
[----:B----4-:R-:W-:Y:S02]  /*07c0*/  LOP3.LUT R26, R22, 0xf, RZ, 0xc0, !PT ;  /* 0x0000000f161a7812 */ /* 0x010fe400078ec0ff */
[----:B------:R-:W-:Y:S02]  /*07d0*/  PRMT R23, R20, 0x1054, R21 ;  /* 0x0000105414177816 */ /* 0x000fe40000000015 */
[----:B------:R-:W-:Y:S02]  /*07e0*/  SHF.R.U32.HI R21, RZ, 0x8, R22 ;  /* 0x00000008ff157819 */ /* 0x000fe40000011616 */
[----:B------:R-:W-:Y:S02]  /*07f0*/  IADD3 R20, P0, R26, c[0x4][0x48], RZ ;  /* 0x010012001a147a10 */ /* 0x000fe40007f1e0ff */
[----:B------:R-:W-:-:S03]  /*0800*/  LOP3.LUT R26, R21, 0xf, RZ, 0xc0, !PT ;  /* 0x0000000f151a7812 */ /* 0x000fc600078ec0ff */
[----:B------:R-:W-:Y:S01]  /*0810*/  IMAD.X R21, RZ, RZ, c[0x4][0x4c], P0 ;  /* 0x01001300ff157624 */ /* 0x000fe200000e06ff */
[----:B0-----:R-:W-:-:S04]  /*0820*/  IADD3 R14, P0, R26, c[0x4][0x48], RZ ;  /* 0x010012001a0e7a10 */ /* 0x001fc80007f1e0ff */
[----:B------:R-:W3:Y:S01]  /*0830*/  LDG.E.U8.CONSTANT R20, [R20.64] ;  /* 0x0000000814147981 */ /* 0x000ee2000c1e9100 */
[----:B------:R-:W-:-:S05]  /*0840*/  IMAD.X R15, RZ, RZ, c[0x4][0x4c], P0 ;  /* 0x01001300ff0f7624 */ /* 0x000fca00000e06ff */
[----:B------:R0:W3:Y:S01]  /*0850*/  LDG.E.U8.CONSTANT R27, [R14.64] ;  /* 0x000000080e1b7981 */ /* 0x0000e2000c1e9100 */
[----:B------:R-:W-:-:S04]  /*0860*/  SHF.R.U32.HI R26, RZ, 0x10, R22 ;  /* 0x00000010ff1a7819 */ /* 0x000fc80000011616 */
[----:B------:R-:W-:-:S04]  /*0870*/  LOP3.LUT R26, R26, 0xf, RZ, 0xc0, !PT ;  /* 0x0000000f1a1a7812 */ /* 0x000fc800078ec0ff */
[----:B0-----:R-:W-:-:S05]  /*0880*/  IADD3 R14, P0, R26, c[0x4][0x48], RZ ;  /* 0x010012001a0e7a10 */ /* 0x001fca0007f1e0ff */
[----:B------:R-:W-:Y:S01]  /*0890*/  IMAD.X R15, RZ, RZ, c[0x4][0x4c], P0 ;  /* 0x01001300ff0f7624 */ /* 0x000fe200000e06ff */
[----:B-----5:R-:W-:-:S04]  /*08a0*/  PRMT R24, R24, 0x7604, R25 ;  /* 0x0000760418187816 */ /* 0x020fc80000000019 */
[----:B------:R0:W4:Y:S02]  /*08b0*/  LDG.E.U8.CONSTANT R25, [R14.64] ;  /* 0x000000080e197981 */ /* 0x000124000c1e9100 */
[----:B0-----:R-:W-:-:S05]  /*08c0*/  IADD3 R14, P0, R6, R28, RZ ;  /* 0x0000001c060e7210 */ /* 0x001fca0007f1e0ff */
[----:B------:R-:W-:Y:S01]  /*08d0*/  IMAD.X R15, RZ, RZ, R29, P0 ;  /* 0x000000ffff0f7224 */ /* 0x000fe200000e061d */
[----:B--2---:R-:W-:Y:S02]  /*08e0*/  PRMT R11, R11, 0x2104, R19 ;  /* 0x000021040b0b7816 */ /* 0x004fe40000000013 */
[----:B------:R0:W2:Y:S02]  /*08f0*/  LDG.E.U16.CONSTANT R19, [R28.64+0x2] ;  /* 0x000002081c137981 */ /* 0x0000a4000c1e9500 */
[----:B------:R-:W-:Y:S02]  /*0900*/  PRMT R24, R11, 0x1054, R24 ;  /* 0x000010540b187816 */ /* 0x000fe40000000018 */
[----:B------:R0:W5:Y:S01]  /*0910*/  LDG.E.U16.CONSTANT R11, [R28.64] ;  /* 0x000000081c0b7981 */ /* 0x000162000c1e9500 */
[----:B---3--:R-:W-:Y:S01]  /*0920*/  PRMT R26, R27, 0x7604, R20 ;  /* 0x000076041b1a7816 */ /* 0x008fe20000000014 */
[----:B------:R-:W-:-:S04]  /*0930*/  IMAD.MOV.U32 R27, RZ, RZ, 0x24 ;  /* 0x00000024ff1b7424 */ /* 0x000fc800078e00ff */
[----:B0-----:R-:W-:-:S05]  /*0940*/  IMAD.WIDE R28, R10, R27, c[0x0][0x168] ;  /* 0x00005a000a1c7625 */ /* 0x001fca00078e021b */
[----:B------:R-:W3:Y:S01]  /*0950*/  LDG.E.CONSTANT R27, [R28.64+0x14] ;  /* 0x000014081c1b7981 */ /* 0x000ee2000c1e9900 */
[----:B------:R-:W-:-:S04]  /*0960*/  LOP3.LUT R21, R22, 0xf000000, RZ, 0xc0, !PT ;  /* 0x0f00000016157812 */ /* 0x000fc800078ec0ff */
[----:B------:R-:W-:-:S05]  /*0970*/  LEA.HI R20, P1, R21, c[0x4][0x48], RZ, 0x8 ;  /* 0x0100120015147a11 */ /* 0x000fca00078340ff */
[----:B------:R-:W-:-:S05]  /*0980*/  IMAD.X R21, RZ, RZ, c[0x4][0x4c], P1 ;  /* 0x01001300ff157624 */ /* 0x000fca00008e06ff */
[----:B------:R0:W4:Y:S04]  /*0990*/  LDG.E.U8.CONSTANT R20, [R20.64] ;  /* 0x0000000814147981 */ /* 0x000128000c1e9100 */
[----:B0-----:R-:W2:Y:S01]  /*09a0*/  LDG.E.CONSTANT R21, [R28.64+0xc] ;  /* 0x00000c081c157981 */ /* 0x001ea2000c1e9900 */
[----:B---3--:R-:W-:-:S03]  /*09b0*/  IDP.4A.S8.S8 R13, R13, R27, RZ ;  /* 0x0000001b0d0d7226 */ /* 0x008fc600000006ff */
[----:B------:R-:W3:Y:S01]  /*09c0*/  LDG.E.CONSTANT R27, [R28.64+0x18] ;  /* 0x000018081c1b7981 */ /* 0x000ee2000c1e9900 */
[----:B----4-:R-:W-:-:S04]  /*09d0*/  PRMT R25, R20, 0x2104, R25 ;  /* 0x0000210414197816 */ /* 0x010fc80000000019 */
[----:B------:R-:W-:Y:S02]  /*09e0*/  PRMT R26, R25, 0x1054, R26 ;  /* 0x00001054191a7816 */ /* 0x000fe4000000001a */
[----:B------:R-:W4:Y:S01]  /*09f0*/  LDG.E.CONSTANT R25, [R28.64+0x4] ;  /* 0x000004081c197981 */ /* 0x000f22000c1e9900 */
[----:B---3--:R-:W-:-:S03]  /*0a00*/  IDP.4A.S8.S8 R13, R24, R27, R13 ;  /* 0x0000001b180d7226 */ /* 0x008fc6000000060d */
[----:B------:R-:W3:Y:S01]  /*0a10*/  LDG.E.CONSTANT R24, [R28.64+0x8] ;  /* 0x000008081c187981 */ /* 0x000ee2000c1e9900 */
[----:B------:R-:W-:Y:S01]  /*0a20*/  SHF.R.U32.HI R20, RZ, 0x4, R22 ;  /* 0x00000004ff147819 */ /* 0x000fe20000011616 */
[----:B----4-:R-:W-:-:S04]  /*0a30*/  IDP.4A.S8.S8 R18, R18, R25, RZ ;  /* 0x0000001912127226 */ /* 0x010fc800000006ff */
[----:B---3--:R-:W-:Y:S01]  /*0a40*/  IDP.4A.S8.S8 R18, R23, R24, R18 ;  /* 0x0000001817127226 */ /* 0x008fe20000000612 */
[----:B------:R-:W-:Y:S02]  /*0a50*/  LOP3.LUT R24, R20, 0xf, RZ, 0xc0, !PT ;  /* 0x0000000f14187812 */ /* 0x000fe400078ec0ff */
[----:B------:R-:W-:Y:S01]  /*0a60*/  SHF.R.U32.HI R20, RZ, 0xc, R22 ;  /* 0x0000000cff147819 */ /* 0x000fe20000011616 */
[----:B--2---:R-:W-:Y:S01]  /*0a70*/  IDP.4A.S8.S8 R18, R26, R21, R18 ;  /* 0x000000151a127226 */ /* 0x004fe20000000612 */
[----:B------:R-:W-:Y:S02]  /*0a80*/  IADD3 R24, P0, R24, c[0x4][0x48], RZ ;  /* 0x0100120018187a10 */ /* 0x000fe40007f1e0ff */
[----:B------:R-:W-:Y:S02]  /*0a90*/  LOP3.LUT R26, R20, 0xf, RZ, 0xc0, !PT ;  /* 0x0000000f141a7812 */ /* 0x000fe400078ec0ff */
[----:B------:R-:W-:Y:S01]  /*0aa0*/  SHF.R.U32.HI R20, RZ, 0x14, R22 ;  /* 0x00000014ff147819 */ /* 0x000fe20000011616 */
[----:B------:R-:W-:Y:S01]  /*0ab0*/  IMAD.X R25, RZ, RZ, c[0x4][0x4c], P0 ;  /* 0x01001300ff197624 */ /* 0x000fe200000e06ff */
[----:B------:R-:W-:-:S02]  /*0ac0*/  IADD3 R26, P0, R26, c[0x4][0x48], RZ ;  /* 0x010012001a1a7a10 */ /* 0x000fc40007f1e0ff */
[----:B------:R-:W-:Y:S02]  /*0ad0*/  LOP3.LUT R20, R20, 0xf, RZ, 0xc0, !PT ;  /* 0x0000000f14147812 */ /* 0x000fe400078ec0ff */
[----:B------:R0:W2:Y:S01]  /*0ae0*/  LDG.E.U8.CONSTANT R24, [R24.64] ;  /* 0x0000000818187981 */ /* 0x0000a2000c1e9100 */
[----:B------:R-:W-:Y:S01]  /*0af0*/  IMAD.X R27, RZ, RZ, c[0x4][0x4c], P0 ;  /* 0x01001300ff1b7624 */ /* 0x000fe200000e06ff */
[----:B------:R-:W-:-:S04]  /*0b00*/  IADD3 R20, P0, R20, c[0x4][0x48], RZ ;  /* 0x0100120014147a10 */ /* 0x000fc80007f1e0ff */
[----:B------:R3:W2:Y:S01]  /*0b10*/  LDG.E.U8.CONSTANT R26, [R26.64] ;  /* 0x000000081a1a7981 */ /* 0x0006a2000c1e9100 */
[----:B------:R-:W-:Y:S01]  /*0b20*/  IMAD.X R21, RZ, RZ, c[0x4][0x4c], P0 ;  /* 0x01001300ff157624 */ /* 0x000fe200000e06ff */
[----:B------:R-:W-:-:S04]  /*0b30*/  LEA.HI R22, P0, R22, c[0x4][0x48], RZ, 0x4 ;  /* 0x0100120016167a11 */ /* 0x000fc800078120ff */
[----:B-1----:R1:W4:Y:S01]  /*0b40*/  LDG.E.U8.CONSTANT R17, [R20.64] ;  /* 0x0000000814117981 */ /* 0x002322000c1e9100 */
[----:B------:R-:W-:-:S06]  /*0b50*/  IMAD.X R23, RZ, RZ, c[0x4][0x4c], P0 ;  /* 0x01001300ff177624 */ /* 0x000fcc00000e06ff */
[----:B------:R3:W4:Y:S01]  /*0b60*/  LDG.E.U8.CONSTANT R23, [R22.64] ;  /* 0x0000000816177981 */ /* 0x000722000c1e9100 */
[----:B0-----:R-:W-:Y:S02]  /*0b70*/  SHF.R.U32.HI R25, RZ, 0x8, R16 ;  /* 0x00000008ff197819 */ /* 0x001fe40000011610 */
[----:B-1----:R-:W-:Y:S02]  /*0b80*/  LOP3.LUT R20, R16, 0xf, RZ, 0xc0, !PT ;  /* 0x0000000f10147812 */ /* 0x002fe400078ec0ff */
[----:B------:R-:W-:Y:S01]  /*0b90*/  LOP3.LUT R25, R25, 0xf, RZ, 0xc0, !PT ;  /* 0x0000000f19197812 */ /* 0x000fe200078ec0ff */
[----:B---3--:R0:W3:Y:S02]  /*0ba0*/  LDG.E.U8.CONSTANT R22, [R14.64+0x4] ;  /* 0x000004080e167981 */ /* 0x0080e4000c1e9100 */
[----:B0-----:R-:W-:-:S05]  /*0bb0*/  IADD3 R14, P0, R20, c[0x4][0x48], RZ ;  /* 0x01001200140e7a10 */ /* 0x001fca0007f1e0ff */
[----:B------:R-:W-:Y:S01]  /*0bc0*/  IMAD.X R15, RZ, RZ, c[0x4][0x4c], P0 ;  /* 0x01001300ff0f7624 */ /* 0x000fe200000e06ff */
[----:B------:R-:W-:-:S05]  /*0bd0*/  IADD3 R20, P0, R25, c[0x4][0x48], RZ ;  /* 0x0100120019147a10 */ /* 0x000fca0007f1e0ff */
[----:B------:R-:W-:Y:S01]  /*0be0*/  IMAD.X R21, RZ, RZ, c[0x4][0x4c], P0 ;  /* 0x01001300ff157624 */ /* 0x000fe200000e06ff */
[----:B------:R2:W3:Y:S04]  /*0bf0*/  LDG.E.U8.CONSTANT R15, [R14.64] ;  /* 0x000000080e0f7981 */ /* 0x0004e8000c1e9100 */
[----:B------:R0:W3:Y:S01]  /*0c00*/  LDG.E.U8.CONSTANT R25, [R20.64] ;  /* 0x0000000814197981 */ /* 0x0000e2000c1e9100 */
[----:B------:R-:W-:-:S04]  /*0c10*/  SHF.R.U32.HI R27, RZ, 0x10, R16 ;  /* 0x00000010ff1b7819 */ /* 0x000fc80000011610 */
[----:B------:R-:W-:Y:S02]  /*0c20*/  LOP3.LUT R27, R27, 0xf, RZ, 0xc0, !PT ;  /* 0x0000000f1b1b7812 */ /* 0x000fe400078ec0ff */
[----:B------:R-:W-:Y:S02]  /*0c30*/  SHF.R.U32.HI R19, RZ, R9, R19 ;  /* 0x00000009ff137219 */ /* 0x000fe40000011613 */
[----:B--2---:R-:W-:Y:S02]  /*0c40*/  PRMT R14, R26, 0x7604, R24 ;  /* 0x000076041a0e7816 */ /* 0x004fe40000000018 */
[----:B------:R-:W-:-:S05]  /*0c50*/  IADD3 R26, P0, R27, c[0x4][0x48], RZ ;  /* 0x010012001b1a7a10 */ /* 0x000fca0007f1e0ff */
[----:B------:R-:W-:-:S05]  /*0c60*/  IMAD.X R27, RZ, RZ, c[0x4][0x4c], P0 ;  /* 0x01001300ff1b7624 */ /* 0x000fca00000e06ff */
[----:B------:R1:W2:Y:S01]  /*0c70*/  LDG.E.U8.CONSTANT R26, [R26.64] ;  /* 0x000000081a1a7981 */ /* 0x0002a2000c1e9100 */
[----:B----4-:R-:W-:Y:S02]  /*0c80*/  PRMT R17, R23, 0x2104, R17 ;  /* 0x0000210417117816 */ /* 0x010fe40000000011 */
[----:B------:R-:W-:-:S04]  /*0c90*/  LOP3.LUT R23, R16, 0xf000000, RZ, 0xc0, !PT ;  /* 0x0f00000010177812 */ /* 0x000fc800078ec0ff */
[----:B0-----:R-:W-:Y:S01]  /*0ca0*/  LEA.HI R20, P0, R23, c[0x4][0x48], RZ, 0x8 ;  /* 0x0100120017147a11 */ /* 0x001fe200078140ff */
[----:B------:R-:W-:Y:S01]  /*0cb0*/  IMAD.SHL.U32 R24, R19, 0x10, RZ ;  /* 0x0000001013187824 */ /* 0x000fe200078e00ff */
[----:B------:R0:W4:Y:S03]  /*0cc0*/  LDG.E.U16.CONSTANT R23, [R28.64] ;  /* 0x000000081c177981 */ /* 0x000126000c1e9500 */
[----:B------:R-:W-:-:S05]  /*0cd0*/  IMAD.X R21, RZ, RZ, c[0x4][0x4c], P0 ;  /* 0x01001300ff157624 */ /* 0x000fca00000e06ff */
[----:B-1----:R1:W2:Y:S02]  /*0ce0*/  LDG.E.U8.CONSTANT R27, [R20.64] ;  /* 0x00000008141b7981 */ /* 0x0022a4000c1e9100 */
[----:B-1----:R-:W-:Y:S02]  /*0cf0*/  PRMT R20, R17, 0x1054, R14 ;  /* 0x0000105411147816 */ /* 0x002fe4000000000e */
[----:B------:R0:W4:Y:S01]  /*0d00*/  LDG.E.CONSTANT R21, [R28.64+0x1c] ;  /* 0x00001c081c157981 */ /* 0x000122000c1e9900 */
[----:B------:R-:W-:-:S04]  /*0d10*/  SHF.R.U32.HI R14, RZ, 0x4, R16 ;  /* 0x00000004ff0e7819 */ /* 0x000fc80000011610 */
[----:B------:R-:W-:-:S04]  /*0d20*/  LOP3.LUT R14, R14, 0xf, RZ, 0xc0, !PT ;  /* 0x0000000f0e0e7812 */ /* 0x000fc800078ec0ff */
[----:B------:R-:W-:Y:S02]  /*0d30*/  IADD3 R14, P0, R14, c[0x4][0x48], RZ ;  /* 0x010012000e0e7a10 */ /* 0x000fe40007f1e0ff */
[----:B---3--:R-:W-:-:S03]  /*0d40*/  PRMT R25, R25, 0x7604, R15 ;  /* 0x0000760419197816 */ /* 0x008fc6000000000f */
[----:B------:R-:W-:-:S05]  /*0d50*/  IMAD.X R15, RZ, RZ, c[0x4][0x4c], P0 ;  /* 0x01001300ff0f7624 */ /* 0x000fca00000e06ff */
[----:B------:R1:W3:Y:S01]  /*0d60*/  LDG.E.U8.CONSTANT R17, [R14.64] ;  /* 0x000000080e117981 */ /* 0x0002e2000c1e9100 */
[----:B------:R-:W-:Y:S02]  /*0d70*/  SHF.R.U32.HI R22, RZ, R8, R22 ;  /* 0x00000008ff167219 */ /* 0x000fe40000011616 */
[----:B-1----:R-:W-:-:S04]  /*0d80*/  SHF.R.U32.HI R14, RZ, 0xc, R16 ;  /* 0x0000000cff0e7819 */ /* 0x002fc80000011610 */
[----:B------:R-:W-:-:S04]  /*0d90*/  LOP3.LUT R14, R14, 0xf, RZ, 0xc0, !PT ;  /* 0x0000000f0e0e7812 */ /* 0x000fc800078ec0ff */
[----:B------:R-:W-:Y:S02]  /*0da0*/  IADD3 R14, P0, R14, c[0x4][0x48], RZ ;  /* 0x010012000e0e7a10 */ /* 0x000fe40007f1e0ff */
[----:B------:R-:W-:Y:S02]  /*0db0*/  LOP3.LUT R19, R22, 0xf, RZ, 0xc0, !PT ;  /* 0x0000000f16137812 */ /* 0x000fe400078ec0ff */
[----:B------:R0:W3:Y:S01]  /*0dc0*/  LDG.E.CONSTANT R22, [R28.64+0x10] ;  /* 0x000010081c167981 */ /* 0x0000e2000c1e9900 */
[----:B------:R-:W-:Y:S01]  /*0dd0*/  IMAD.X R15, RZ, RZ, c[0x4][0x4c], P0 ;  /* 0x01001300ff0f7624 */ /* 0x000fe200000e06ff */
[----:B------:R-:W-:Y:S02]  /*0de0*/  LOP3.LUT R19, R24, 0x30, R19, 0xe2, !PT ;  /* 0x0000003018137812 */ /* 0x000fe400078ee213 */
[----:B------:R0:W3:Y:S04]  /*0df0*/  LDG.E.CONSTANT R24, [R28.64+0x20] ;  /* 0x000020081c187981 */ /* 0x0000e8000c1e9900 */
[----:B0-----:R0:W3:Y:S01]  /*0e00*/  LDG.E.U8.CONSTANT R28, [R14.64] ;  /* 0x000000080e1c7981 */ /* 0x0010e2000c1e9100 */
[----:B--2---:R-:W-:-:S02]  /*0e10*/  PRMT R26, R27, 0x2104, R26 ;  /* 0x000021041b1a7816 */ /* 0x004fc4000000001a */
        /* <DEDUP_REMOVED lines=9> */
[----:B------:R-:W-:Y:S01]  /*0eb0*/  PRMT R25, R26, 0x1054, R25 ;  /* 0x000010541a197816 */ /* 0x000fe20000000019 */
[----:B----4-:R-:W-:Y:S01]  /*0ec0*/  IDP.4A.S8.S8 R13, R20, R21, R13 ;  /* 0x00000015140d7226 */ /* 0x010fe2000000060d */
[----:B------:R-:W-:-:S03]  /*0ed0*/  IADD3 R19, R19, -0x20, RZ ;  /* 0xffffffe013137810 */ /* 0x000fc60007ffe0ff */
[----:B------:R-:W-:Y:S02]  /*0ee0*/  IDP.4A.S8.S8 R22, R25, R22, R18 ;  /* 0x0000001619167226 */ /* 0x000fe40000000612 */
[----:B------:R-:W1:Y:S01]  /*0ef0*/  I2F R18, R19 ;  /* 0x0000001300127306 */ /* 0x000e620000201400 */
[----:B------:R-:W-:Y:S01]  /*0f00*/  IADD3 R12, R12, 0x4, RZ ;  /* 0x000000040c0c7810 */ /* 0x000fe20007ffe0ff */
[----:B-----5:R-:W-:-:S03]  /*0f10*/  HADD2.F32 R11, -RZ, R11.H0_H0 ;  /* 0x2000000bff0b7230 */ /* 0x020fc60000004100 */
[----:B------:R-:W-:Y:S01]  /*0f20*/  ISETP.GE.U32.AND P0, PT, R12, UR4, PT ;  /* 0x000000040c007c0c */ /* 0x000fe2000bf06070 */
[----:B0-----:R-:W-:Y:S01]  /*0f30*/  HADD2.F32 R14, -RZ, R23.H0_H0 ;  /* 0x20000017ff0e7230 */ /* 0x001fe20000004100 */
[----:B------:R-:W-:Y:S01]  /*0f40*/  IADD3 R10, R10, 0x20, RZ ;  /* 0x000000200a0a7810 */ /* 0x000fe20007ffe0ff */
[----:B-1----:R-:W-:-:S04]  /*0f50*/  FMUL.FTZ R11, R11, R18 ;  /* 0x000000120b0b7220 */ /* 0x002fc80000410000 */
        /* <DEDUP_REMOVED lines=9> */
.L_x_842:
[----:B------:R-:W-:Y:S05]  /*0ff0*/  BSYNC B0 ;  /* 0x0000000000007941 */ /* 0x000fea0003800000 */
.L_x_841:
        /* <DEDUP_REMOVED lines=19> */
.L_x_844:
        /* <DEDUP_REMOVED lines=13> */
.L_x_1380:


//--------------------- .text._Z13mul_mat_vec_qIN3c108BFloat16ELi256ELi8E11block_iq2_sLi1EXadL_ZN45_INTERNAL_8d5cb472_14_gguf_kernel_cu_cd24131918vec_dot_iq2_s_q8_1EPKvPK10block_q8_1RKiEEEvS5_S5_PT_iii --------------------------
	.section	.text._Z13mul_mat_vec_qIN3c108BFloat16ELi256ELi8E11block_iq2_sLi1EXadL_ZN45_INTERNAL_8d5cb472_14_gguf_kernel_cu_cd24131918vec_dot_iq2_s_q8_1EPKvPK10block_q8_1RKiEEEvS5_S5_PT_iii,"ax",@progbits
	.sectioninfo	@"SHI_REGISTERS=32"
	.align	128
.text._Z13mul_mat_vec_qIN3c108BFloat16ELi256ELi8E11block_iq2_sLi1EXadL_ZN45_INTERNAL_8d5cb472_14_gguf_kernel_cu_cd24131918vec_dot_iq2_s_q8_1EPKvPK10block_q8_1RKiEEEvS5_S5_PT_iii:
        .type           _Z13mul_mat_vec_qIN3c108BFloat16ELi256ELi8E11block_iq2_sLi1EXadL_ZN45_INTERNAL_8d5cb472_14_gguf_kernel_cu_cd24131918vec_dot_iq2_s_q8_1EPKvPK10block_q8_1RKiEEEvS5_S5_PT_iii,@function
        .size           _Z13mul_mat_vec_qIN3c108BFloat16ELi256ELi8E11block_iq2_sLi1EXadL_ZN45_INTERNAL_8d5cb472_14_gguf_kernel_cu_cd24131918vec_dot_iq2_s_q8_1EPKvPK10block_q8_1RKiEEEvS5_S5_PT_iii,(.L_x_1381 - _Z13mul_mat_vec_qIN3c108BFloat16ELi256ELi8E11block_iq2_sLi1EXadL_ZN45_INTERNAL_8d5cb472_14_gguf_kernel_cu_cd24131918vec_dot_iq2_s_q8_1EPKvPK10block_q8_1RKiEEEvS5_S5_PT_iii)
        .other          _Z13mul_mat_vec_qIN3c108BFloat16ELi256ELi8E11block_iq2_sLi1EXadL_ZN45_INTERNAL_8d5cb472_14_gguf_kernel_cu_cd24131918vec_dot_iq2_s_q8_1EPKvPK10block_q8_1RKiEEEvS5_S5_PT_iii,@"STO_CUDA_ENTRY STV_DEFAULT"
_Z13mul_mat_vec_qIN3c108BFloat16ELi256ELi8E11block_iq2_sLi1EXadL_ZN45_INTERNAL_8d5cb472_14_gguf_kernel_cu_cd24131918vec_dot_iq2_s_q8_1EPKvPK10block_q8_1RKiEEEvS5_S5_PT_iii:
        /* <DEDUP_REMOVED lines=25> */
[----:B------:R-:W-:Y:S02]  /*0190*/  LOP3.LUT R5, R5, 0x1c, RZ, 0xc0, !PT ;  /* 0x0000001c05057812 */ /* 0x000fe400078ec0ff */
[----:B------:R-:W-:Y:S02]  /*01a0*/  ULEA.HI UR6, UR6, UR5, URZ, 0x9 ;  /* 0x0000000506067291 */ /* 0x000fe4000f8f483f */
[----:B------:R-:W-:-:S02]  /*01b0*/  LOP3.LUT R8, R5, 0x2, RZ, 0xfc, !PT ;  /* 0x0000000205087812 */ /* 0x000fc400078efcff */
[----:B------:R-:W-:-:S06]  /*01c0*/  USHF.R.S32.HI UR6, URZ, 0x9, UR6 ;  /* 0x000000093f067899 */ /* 0x000fcc0008011406 */
[----:B------:R-:W-:Y:S02]  /*01d0*/  IMAD R9, R4, UR6, R7 ;  /* 0x0000000604097c24 */ /* 0x000fe4000f8e0207 */
[----:B------:R-:W-:Y:S02]  /*01e0*/  IMAD.MOV.U32 R7, RZ, RZ, RZ ;  /* 0x000000ffff077224 */ /* 0x000fe400078e00ff */
[----:B------:R-:W-:Y:S02]  /*01f0*/  IMAD R4, R3, UR4, R22 ;  /* 0x0000000403047c24 */ /* 0x000fe4000f8e0216 */
[----:B------:R-:W-:Y:S02]  /*0200*/  IMAD.IADD R9, R6, 0x1, R9 ;  /* 0x0000000106097824 */ /* 0x000fe400078e0209 */
.L_x_847:
[----:B------:R-:W-:-:S04]  /*0210*/  IMAD.MOV.U32 R13, RZ, RZ, 0x52 ;  /* 0x00000052ff0d7424 */ /* 0x000fc800078e00ff */
[----:B------:R-:W-:-:S05]  /*0220*/  IMAD.WIDE R12, R4, R13, c[0x0][0x160] ;  /* 0x00005800040c7625 */ /* 0x000fca00078e020d */
[-C--:B------:R-:W-:Y:S02]  /*0230*/  IADD3 R16, P0, R6, R12.reuse, RZ ;  /* 0x0000000c06107210 */ /* 0x080fe40007f1e0ff */
[----:B------:R-:W-:-:S03]  /*0240*/  IADD3 R18, P1, R8, R12, RZ ;  /* 0x0000000c08127210 */ /* 0x000fc60007f3e0ff */
[--C-:B------:R-:W-:Y:S02]  /*0250*/  IMAD.X R17, RZ, RZ, R13.reuse, P0 ;  /* 0x000000ffff117224 */ /* 0x100fe400000e060d */
[----:B------:R-:W-:-:S03]  /*0260*/  IMAD.X R19, RZ, RZ, R13, P1 ;  /* 0x000000ffff137224 */ /* 0x000fc600008e060d */
[----:B------:R0:W2:Y:S04]  /*0270*/  LDG.E.U8.CONSTANT R24, [R16.64+0x42] ;  /* 0x0000420810187981 */ /* 0x0000a8000c1e9100 */
[----:B------:R-:W3:Y:S04]  /*0280*/  LDG.E.U8.CONSTANT R5, [R18.64] ;  /* 0x0000000812057981 */ /* 0x000ee8000c1e9100 */
[----:B------:R-:W4:Y:S04]  /*0290*/  LDG.E.U8.CONSTANT R11, [R18.64+0x1] ;  /* 0x00000108120b7981 */ /* 0x000f28000c1e9100 */
[----:B------:R-:W5:Y:S04]  /*02a0*/  LDG.E.U8.CONSTANT R20, [R18.64+0x20] ;  /* 0x0000200812147981 */ /* 0x000f68000c1e9100 */
[----:B------:R-:W4:Y:S04]  /*02b0*/  LDG.E.U8.CONSTANT R23, [R18.64+0x21] ;  /* 0x0000210812177981 */ /* 0x000f28000c1e9100 */
[----:B0-----:R0:W4:Y:S01]  /*02c0*/  LDG.E.U8.CONSTANT R16, [R16.64+0x4a] ;  /* 0x00004a0810107981 */ /* 0x001122000c1e9100 */
[----:B--2---:R-:W-:-:S05]  /*02d0*/  IMAD.SHL.U32 R10, R24, 0x100, RZ ;  /* 0x00000100180a7824 */ /* 0x004fca00078e00ff */
[----:B---3--:R-:W-:Y:S01]  /*02e0*/  LOP3.LUT R10, R5, 0x300, R10, 0xf8, !PT ;  /* 0x00000300050a7812 */ /* 0x008fe200078ef80a */
[----:B------:R-:W-:-:S04]  /*02f0*/  IMAD.MOV.U32 R5, RZ, RZ, 0x8 ;  /* 0x00000008ff057424 */ /* 0x000fc800078e00ff */
[----:B------:R-:W-:-:S06]  /*0300*/  IMAD.WIDE.U32 R14, R10, R5, c[0x4][0x10] ;  /* 0x010004000a0e7625 */ /* 0x000fcc00078e0005 */
[----:B------:R-:W2:Y:S01]  /*0310*/  LDG.E.64.CONSTANT R14, [R14.64] ;  /* 0x000000080e0e7981 */ /* 0x000ea2000c1e9b00 */
[----:B------:R-:W-:-:S05]  /*0320*/  IMAD.SHL.U32 R10, R24, 0x40, RZ ;  /* 0x00000040180a7824 */ /* 0x000fca00078e00ff */
[----:B----4-:R-:W-:-:S05]  /*0330*/  LOP3.LUT R10, R11, 0x300, R10, 0xf8, !PT ;  /* 0x000003000b0a7812 */ /* 0x010fca00078ef80a */
[----:B------:R-:W-:-:S06]  /*0340*/  IMAD.WIDE.U32 R10, R10, R5, c[0x4][0x10] ;  /* 0x010004000a0a7625 */ /* 0x000fcc00078e0005 */
[----:B------:R-:W3:Y:S01]  /*0350*/  LDG.E.64.CONSTANT R10, [R10.64] ;  /* 0x000000080a0a7981 */ /* 0x000ee2000c1e9b00 */
[C---:B-----5:R-:W-:Y:S02]  /*0360*/  LOP3.LUT R21, R20.reuse, 0xf0, RZ, 0xc0, !PT ;  /* 0x000000f014157812 */ /* 0x060fe400078ec0ff */
[----:B------:R-:W-:Y:S02]  /*0370*/  LOP3.LUT R20, R20, 0xf, RZ, 0xc0, !PT ;  /* 0x0000000f14147812 */ /* 0x000fe400078ec0ff */
[----:B------:R-:W-:-:S03]  /*0380*/  SHF.R.U32.HI R25, RZ, 0x4, R21 ;  /* 0x00000004ff197819 */ /* 0x000fc60000011615 */
[----:B------:R-:W-:Y:S02]  /*0390*/  IMAD R21, R20, 0x1010101, RZ ;  /* 0x0101010114157824 */ /* 0x000fe400078e02ff */
[----:B------:R-:W-:-:S03]  /*03a0*/  IMAD R20, R25, 0x1010101, RZ ;  /* 0x0101010119147824 */ /* 0x000fc600078e02ff */
[----:B------:R-:W-:Y:S02]  /*03b0*/  LOP3.LUT R25, R21, 0x8040201, RZ, 0xc0, !PT ;  /* 0x0804020115197812 */ /* 0x000fe400078ec0ff */
[----:B------:R-:W-:Y:S02]  /*03c0*/  LOP3.LUT R26, R20, 0x8040201, RZ, 0xc0, !PT ;  /* 0x08040201141a7812 */ /* 0x000fe400078ec0ff */
[----:B------:R-:W-:Y:S02]  /*03d0*/  LOP3.LUT R25, R25, 0x88848281, RZ, 0x3c, !PT ;  /* 0x8884828119197812 */ /* 0x000fe400078e3cff */
[----:B------:R-:W-:Y:S02]  /*03e0*/  LOP3.LUT R27, R26, 0x88848281, RZ, 0x3c, !PT ;  /* 0x888482811a1b7812 */ /* 0x000fe400078e3cff */
[----:B------:R-:W-:-:S04]  /*03f0*/  IADD3 R26, -R25, 0x1010100, RZ ;  /* 0x01010100191a7810 */ /* 0x000fc80007ffe1ff */
[----:B------:R-:W-:Y:S02]  /*0400*/  LOP3.LUT R26, R26, 0xf7fbfdfe, R21, 0xe0, !PT ;  /* 0xf7fbfdfe1a1a7812 */ /* 0x000fe400078ee015 */
[----:B------:R-:W-:Y:S02]  /*0410*/  LOP3.LUT R21, R23, 0xf, RZ, 0xc0, !PT ;  /* 0x0000000f17157812 */ /* 0x000fe400078ec0ff */
[----:B------:R-:W-:Y:S02]  /*0420*/  PRMT R25, R26, 0xba98, RZ ;  /* 0x0000ba981a197816 */ /* 0x000fe400000000ff */
[----:B------:R-:W-:Y:S02]  /*0430*/  IADD3 R27, -R27, 0x1010100, RZ ;  /* 0x010101001b1b7810 */ /* 0x000fe40007ffe1ff */
[----:B------:R-:W-:Y:S01]  /*0440*/  LOP3.LUT R26, R25, 0x7f7f7f7f, RZ, 0xc0, !PT ;  /* 0x7f7f7f7f191a7812 */ /* 0x000fe200078ec0ff */
[----:B------:R-:W-:Y:S01]  /*0450*/  IMAD R21, R21, 0x1010101, RZ ;  /* 0x0101010115157824 */ /* 0x000fe200078e02ff */
[----:B------:R-:W-:-:S04]  /*0460*/  LOP3.LUT R20, R27, 0xf7fbfdfe, R20, 0xe0, !PT ;  /* 0xf7fbfdfe1b147812 */ /* 0x000fc800078ee014 */
[----:B------:R-:W-:-:S04]  /*0470*/  PRMT R20, R20, 0xba98, RZ ;  /* 0x0000ba9814147816 */ /* 0x000fc800000000ff */
[----:B------:R-:W-:Y:S02]  /*0480*/  LOP3.LUT R27, R20, 0x7f7f7f7f, RZ, 0xc0, !PT ;  /* 0x7f7f7f7f141b7812 */ /* 0x000fe400078ec0ff */
[----:B--2---:R-:W-:-:S05]  /*0490*/  LOP3.LUT R25, R14, 0x80808080, R25, 0xde, !PT ;  /* 0x808080800e197812 */ /* 0x004fca00078ede19 */
[----:B------:R-:W-:Y:S01]  /*04a0*/  IMAD.IADD R25, R25, 0x1, -R26 ;  /* 0x0000000119197824 */ /* 0x000fe200078e0a1a */
[----:B------:R-:W-:-:S04]  /*04b0*/  LOP3.LUT R26, R21, 0x8040201, RZ, 0xc0, !PT ;  /* 0x08040201151a7812 */ /* 0x000fc800078ec0ff */
[----:B------:R-:W-:Y:S02]  /*04c0*/  LOP3.LUT R26, R26, 0x88848281, RZ, 0x3c, !PT ;  /* 0x888482811a1a7812 */ /* 0x000fe400078e3cff */
[----:B------:R-:W-:Y:S02]  /*04d0*/  LOP3.LUT R20, R15, 0x80808080, R20, 0xde, !PT ;  /* 0x808080800f147812 */ /* 0x000fe400078ede14 */
[----:B------:R-:W-:-:S03]  /*04e0*/  IADD3 R26, -R26, 0x1010100, RZ ;  /* 0x010101001a1a7810 */ /* 0x000fc60007ffe1ff */
[----:B------:R-:W-:Y:S01]  /*04f0*/  IMAD.IADD R20, R20, 0x1, -R27 ;  /* 0x0000000114147824 */ /* 0x000fe200078e0a1b */
[----:B------:R-:W-:Y:S02]  /*0500*/  LOP3.LUT R26, R26, 0xf7fbfdfe, R21, 0xe0, !PT ;  /* 0xf7fbfdfe1a1a7812 */ /* 0x000fe400078ee015 */
[----:B------:R-:W-:Y:S01]  /*0510*/  LOP3.LUT R21, R25, 0x80808080, R14, 0xb4, !PT ;  /* 0x8080808019157812 */ /* 0x000fe200078eb40e */
[----:B------:R-:W-:Y:S01]  /*0520*/  IMAD.MOV.U32 R14, RZ, RZ, 0x24 ;  /* 0x00000024ff0e7424 */ /* 0x000fe200078e00ff */
[----:B------:R-:W-:-:S03]  /*0530*/  LOP3.LUT R27, R20, 0x80808080, R15, 0xb4, !PT ;  /* 0x80808080141b7812 */ /* 0x000fc600078eb40f */
[----:B------:R-:W-:Y:S01]  /*0540*/  IMAD.WIDE R14, R9, R14, c[0x0][0x168] ;  /* 0x00005a00090e7625 */ /* 0x000fe200078e020e */
[----:B------:R-:W-:Y:S02]  /*0550*/  PRMT R25, R26, 0xba98, RZ ;  /* 0x0000ba981a197816 */ /* 0x000fe400000000ff */
[----:B------:R-:W2:Y:S04]  /*0560*/  LDG.E.U8.CONSTANT R26, [R18.64+0x2] ;  /* 0x00000208121a7981 */ /* 0x000ea8000c1e9100 */
[----:B------:R-:W4:Y:S01]  /*0570*/  LDG.E.CONSTANT R29, [R14.64+0x4] ;  /* 0x000004080e1d7981 */ /* 0x000f22000c1e9900 */
[----:B------:R-:W-:-:S03]  /*0580*/  LOP3.LUT R20, R25, 0x7f7f7f7f, RZ, 0xc0, !PT ;  /* 0x7f7f7f7f19147812 */ /* 0x000fc600078ec0ff */
[----:B------:R-:W5:Y:S01]  /*0590*/  LDG.E.CONSTANT R28, [R14.64+0x8] ;  /* 0x000008080e1c7981 */ /* 0x000f62000c1e9900 */
[----:B---3--:R-:W-:Y:S02]  /*05a0*/  LOP3.LUT R25, R10, 0x80808080, R25, 0xde, !PT ;  /* 0x808080800a197812 */ /* 0x008fe400078ede19 */
[----:B------:R-:W-:Y:S01]  /*05b0*/  LOP3.LUT R23, R23, 0xf0, RZ, 0xc0, !PT ;  /* 0x000000f017177812 */ /* 0x000fe200078ec0ff */
[----:B0-----:R-:W3:Y:S02]  /*05c0*/  LDG.E.CONSTANT R17, [R14.64+0x14] ;  /* 0x000014080e117981 */ /* 0x001ee4000c1e9900 */
[----:B------:R-:W-:Y:S02]  /*05d0*/  IMAD.IADD R25, R25, 0x1, -R20 ;  /* 0x0000000119197824 */ /* 0x000fe400078e0a14 */
[----:B------:R-:W3:Y:S03]  /*05e0*/  LDG.E.CONSTANT R20, [R14.64+0xc] ;  /* 0x00000c080e147981 */ /* 0x000ee6000c1e9900 */
[----:B------:R-:W-:-:S02]  /*05f0*/  LOP3.LUT R10, R25, 0x80808080, R10, 0xb4, !PT ;  /* 0x80808080190a7812 */ /* 0x000fc400078eb40a */
[----:B------:R-:W3:Y:S01]  /*0600*/  LDG.E.U8.CONSTANT R25, [R18.64+0x22] ;  /* 0x0000220812197981 */ /* 0x000ee2000c1e9100 */
[----:B------:R-:W-:-:S05]  /*0610*/  SHF.R.U32.HI R23, RZ, 0x4, R23 ;  /* 0x00000004ff177819 */ /* 0x000fca0000011617 */
[----:B------:R-:W-:Y:S02]  /*0620*/  IMAD R23, R23, 0x1010101, RZ ;  /* 0x0101010117177824 */ /* 0x000fe400078e02ff */
[----:B----4-:R-:W-:-:S04]  /*0630*/  IDP.4A.S8.S8 R21, R21, R29, RZ ;  /* 0x0000001d15157226 */ /* 0x010fc800000006ff */
[----:B-----5:R-:W-:Y:S02]  /*0640*/  IDP.4A.S8.S8 R27, R27, R28, R21 ;  /* 0x0000001c1b1b7226 */ /* 0x020fe40000000615 */
[----:B------:R-:W-:-:S05]  /*0650*/  IMAD.SHL.U32 R21, R24, 0x10, RZ ;  /* 0x0000001018157824 */ /* 0x000fca00078e00ff */
[----:B--2---:R-:W-:Y:S01]  /*0660*/  LOP3.LUT R26, R26, 0x300, R21, 0xf8, !PT ;  /* 0x000003001a1a7812 */ /* 0x004fe200078ef815 */
[----:B---3--:R-:W-:Y:S02]  /*0670*/  IDP.4A.S8.S8 R10, R10, R20, R27 ;  /* 0x000000140a0a7226 */ /* 0x008fe4000000061b */
[----:B------:R0:W2:Y:S02]  /*0680*/  LDG.E.U8.CONSTANT R27, [R18.64+0x3] ;  /* 0x00000308121b7981 */ /* 0x0000a4000c1e9100 */
[----:B------:R-:W-:-:S06]  /*0690*/  IMAD.WIDE.U32 R20, R26, R5, c[0x4][0x10] ;  /* 0x010004001a147625 */ /* 0x000fcc00078e0005 */
[----:B------:R-:W3:Y:S01]  /*06a0*/  LDG.E.64.CONSTANT R20, [R20.64] ;  /* 0x0000000814147981 */ /* 0x000ee2000c1e9b00 */
[----:B------:R-:W-:Y:S02]  /*06b0*/  LOP3.LUT R26, R23, 0x8040201, RZ, 0xc0, !PT ;  /* 0x08040201171a7812 */ /* 0x000fe400078ec0ff */
[----:B------:R-:W-:Y:S01]  /*06c0*/  LOP3.LUT R28, R25, 0xf, RZ, 0xc0, !PT ;  /* 0x0000000f191c7812 */ /* 0x000fe200078ec0ff */
[----:B0-----:R0:W4:Y:S01]  /*06d0*/  LDG.E.U8.CONSTANT R18, [R18.64+0x23] ;  /* 0x0000230812127981 */ /* 0x001122000c1e9100 */
[----:B------:R-:W-:-:S04]  /*06e0*/  LOP3.LUT R26, R26, 0x88848281, RZ, 0x3c, !PT ;  /* 0x888482811a1a7812 */ /* 0x000fc800078e3cff */
[----:B------:R-:W-:-:S04]  /*06f0*/  IADD3 R26, -R26, 0x1010100, RZ ;  /* 0x010101001a1a7810 */ /* 0x000fc80007ffe1ff */
[----:B------:R-:W-:Y:S02]  /*0700*/  LOP3.LUT R26, R26, 0xf7fbfdfe, R23, 0xe0, !PT ;  /* 0xf7fbfdfe1a1a7812 */ /* 0x000fe400078ee017 */
[----:B------:R-:W-:Y:S01]  /*0710*/  LOP3.LUT R25, R25, 0xf0, RZ, 0xc0, !PT ;  /* 0x000000f019197812 */ /* 0x000fe200078ec0ff */
[----:B------:R-:W-:Y:S01]  /*0720*/  IMAD R28, R28, 0x1010101, RZ ;  /* 0x010101011c1c7824 */ /* 0x000fe200078e02ff */
[----:B------:R-:W-:Y:S01]  /*0730*/  PRMT R26, R26, 0xba98, RZ ;  /* 0x0000ba981a1a7816 */ /* 0x000fe200000000ff */
[----:B------:R1:W5:Y:S03]  /*0740*/  LDG.E.U16.CONSTANT R23, [R12.64] ;  /* 0x000000080c177981 */ /* 0x000366000c1e9500 */
[----:B------:R-:W-:Y:S01]  /*0750*/  LOP3.LUT R29, R26, 0x7f7f7f7f, RZ, 0xc0, !PT ;  /* 0x7f7f7f7f1a1d7812 */ /* 0x000fe200078ec0ff */
[----:B------:R-:W-:Y:S01]  /*0760*/  IMAD.SHL.U32 R24, R24, 0x4, RZ ;  /* 0x0000000418187824 */ /* 0x000fe200078e00ff */
[----:B------:R-:W-:Y:S01]  /*0770*/  LOP3.LUT R26, R11, 0x80808080, R26, 0xde, !PT ;  /* 0x808080800b1a7812 */ /* 0x000fe200078ede1a */
[----:B0-----:R0:W4:Y:S01]  /*0780*/  LDG.E.CONSTANT R19, [R14.64+0x1c] ;  /* 0x00001c080e137981 */ /* 0x001122000c1e9900 */
[----:B------:R-:W-:-:S03]  /*0790*/  SHF.R.U32.HI R25, RZ, 0x4, R25 ;  /* 0x00000004ff197819 */ /* 0x000fc60000011619 */
[----:B------:R-:W-:Y:S01]  /*07a0*/  IMAD.IADD R26, R26, 0x1, -R29 ;  /* 0x000000011a1a7824 */ /* 0x000fe200078e0a1d */
[----:B------:R-:W-:Y:S01]  /*07b0*/  LOP3.LUT R29, R28, 0x8040201, RZ, 0xc0, !PT ;  /* 0x080402011c1d7812 */ /* 0x000fe200078ec0ff */
[----:B-1----:R-:W-:-:S03]  /*07c0*/  IMAD R12, R25, 0x1010101, RZ ;  /* 0x01010101190c7824 */ /* 0x002fc600078e02ff */
[----:B------:R-:W-:Y:S02]  /*07d0*/  LOP3.LUT R29, R29, 0x88848281, RZ, 0x3c, !PT ;  /* 0x888482811d1d7812 */ /* 0x000fe400078e3cff */
[----:B------:R-:W-:Y:S02]  /*07e0*/  LOP3.LUT R13, R12, 0x8040201, RZ, 0xc0, !PT ;  /* 0x080402010c0d7812 */ /* 0x000fe400078ec0ff */
[----:B------:R-:W-:Y:S02]  /*07f0*/  IADD3 R29, -R29, 0x1010100, RZ ;  /* 0x010101001d1d7810 */ /* 0x000fe40007ffe1ff */
[----:B------:R-:W-:Y:S02]  /*0800*/  LOP3.LUT R13, R13, 0x88848281, RZ, 0x3c, !PT ;  /* 0x888482810d0d7812 */ /* 0x000fe400078e3cff */
[----:B------:R-:W-:Y:S02]  /*0810*/  LOP3.LUT R29, R29, 0xf7fbfdfe, R28, 0xe0, !PT ;  /* 0xf7fbfdfe1d1d7812 */ /* 0x000fe400078ee01c */
[----:B------:R-:W-:-:S02]  /*0820*/  IADD3 R13, -R13, 0x1010100, RZ ;  /* 0x010101000d0d7810 */ /* 0x000fc40007ffe1ff */
[----:B------:R-:W-:Y:S02]  /*0830*/  PRMT R29, R29, 0xba98, RZ ;  /* 0x0000ba981d1d7816 */ /* 0x000fe400000000ff */
[----:B------:R-:W-:Y:S02]  /*0840*/  LOP3.LUT R13, R13, 0xf7fbfdfe, R12, 0xe0, !PT ;  /* 0xf7fbfdfe0d0d7812 */ /* 0x000fe400078ee00c */
[----:B------:R-:W-:Y:S02]  /*0850*/  LOP3.LUT R12, R29, 0x7f7f7f7f, RZ, 0xc0, !PT ;  /* 0x7f7f7f7f1d0c7812 */ /* 0x000fe400078ec0ff */
[----:B---3--:R-:W-:-:S05]  /*0860*/  LOP3.LUT R29, R20, 0x80808080, R29, 0xde, !PT ;  /* 0x80808080141d7812 */ /* 0x008fca00078ede1d */
[----:B------:R-:W-:Y:S01]  /*0870*/  IMAD.IADD R29, R29, 0x1, -R12 ;  /* 0x000000011d1d7824 */ /* 0x000fe200078e0a0c */
[----:B------:R-:W-:-:S04]  /*0880*/  PRMT R12, R13, 0xba98, RZ ;  /* 0x0000ba980d0c7816 */ /* 0x000fc800000000ff */
[----:B------:R-:W-:Y:S02]  /*0890*/  LOP3.LUT R28, R29, 0x80808080, R20, 0xb4, !PT ;  /* 0x808080801d1c7812 */ /* 0x000fe400078eb414 */
[----:B------:R-:W-:Y:S02]  /*08a0*/  LOP3.LUT R20, R12, 0x7f7f7f7f, RZ, 0xc0, !PT ;  /* 0x7f7f7f7f0c147812 */ /* 0x000fe400078ec0ff */
[----:B------:R-:W-:-:S05]  /*08b0*/  LOP3.LUT R25, R21, 0x80808080, R12, 0xde, !PT ;  /* 0x8080808015197812 */ /* 0x000fca00078ede0c */
[----:B------:R-:W-:Y:S02]  /*08c0*/  IMAD.IADD R25, R25, 0x1, -R20 ;  /* 0x0000000119197824 */ /* 0x000fe400078e0a14 */
[----:B------:R-:W3:Y:S01]  /*08d0*/  LDG.E.CONSTANT R20, [R14.64+0x18] ;  /* 0x000018080e147981 */ /* 0x000ee2000c1e9900 */
[----:B--2---:R-:W-:Y:S02]  /*08e0*/  LOP3.LUT R12, R27, 0x300, R24, 0xf8, !PT ;  /* 0x000003001b0c7812 */ /* 0x004fe400078ef818 */
[----:B------:R-:W-:Y:S01]  /*08f0*/  LOP3.LUT R25, R25, 0x80808080, R21, 0xb4, !PT ;  /* 0x8080808019197812 */ /* 0x000fe200078eb415 */
[----:B------:R0:W2:Y:S02]  /*0900*/  LDG.E.U16.CONSTANT R24, [R14.64] ;  /* 0x000000080e187981 */ /* 0x0000a4000c1e9500 */
[----:B------:R-:W-:Y:S02]  /*0910*/  IMAD.WIDE.U32 R12, R12, R5, c[0x4][0x10] ;  /* 0x010004000c0c7625 */ /* 0x000fe400078e0005 */
[----:B------:R0:W2:Y:S04]  /*0920*/  LDG.E.CONSTANT R5, [R14.64+0x20] ;  /* 0x000020080e057981 */ /* 0x0000a8000c1e9900 */
[----:B------:R-:W2:Y:S04]  /*0930*/  LDG.E.64.CONSTANT R12, [R12.64] ;  /* 0x000000080c0c7981 */ /* 0x000ea8000c1e9b00 */
[----:B------:R0:W2:Y:S01]  /*0940*/  LDG.E.CONSTANT R21, [R14.64+0x10] ;  /* 0x000010080e157981 */ /* 0x0000a2000c1e9900 */
[----:B------:R-:W-:Y:S01]  /*0950*/  IDP.4A.S8.S8 R28, R28, R17, RZ ;  /* 0x000000111c1c7226 */ /* 0x000fe200000006ff */
[----:B----4-:R-:W-:-:S02]  /*0960*/  LOP3.LUT R17, R18, 0xf, RZ, 0xc0, !PT ;  /* 0x0000000f12117812 */ /* 0x010fc400078ec0ff */
[----:B------:R-:W-:-:S03]  /*0970*/  LOP3.LUT R18, R18, 0xf0, RZ, 0xc0, !PT ;  /* 0x000000f012127812 */ /* 0x000fc600078ec0ff */
[----:B------:R-:W-:Y:S01]  /*0980*/  IMAD R17, R17, 0x1010101, RZ ;  /* 0x0101010111117824 */ /* 0x000fe200078e02ff */
[----:B------:R-:W-:-:S05]  /*0990*/  SHF.R.U32.HI R18, RZ, 0x4, R18 ;  /* 0x00000004ff127819 */ /* 0x000fca0000011612 */
[----:B------:R-:W-:-:S05]  /*09a0*/  IMAD R18, R18, 0x1010101, RZ ;  /* 0x0101010112127824 */ /* 0x000fca00078e02ff */
[----:B------:R-:W-:-:S04]  /*09b0*/  LOP3.LUT R27, R18, 0x8040201, RZ, 0xc0, !PT ;  /* 0x08040201121b7812 */ /* 0x000fc800078ec0ff */
[----:B------:R-:W-:-:S04]  /*09c0*/  LOP3.LUT R27, R27, 0x88848281, RZ, 0x3c, !PT ;  /* 0x888482811b1b7812 */ /* 0x000fc800078e3cff */
[----:B------:R-:W-:-:S04]  /*09d0*/  IADD3 R27, -R27, 0x1010100, RZ ;  /* 0x010101001b1b7810 */ /* 0x000fc80007ffe1ff */
[----:B------:R-:W-:Y:S02]  /*09e0*/  LOP3.LUT R27, R27, 0xf7fbfdfe, R18, 0xe0, !PT ;  /* 0xf7fbfdfe1b1b7812 */ /* 0x000fe400078ee012 */
[----:B------:R-:W-:Y:S02]  /*09f0*/  LOP3.LUT R26, R26, 0x80808080, R11, 0xb4, !PT ;  /* 0x808080801a1a7812 */ /* 0x000fe400078eb40b */
[----:B------:R-:W-:-:S04]  /*0a00*/  IADD3 R22, R22, 0x4, RZ ;  /* 0x0000000416167810 */ /* 0x000fc80007ffe0ff */
[----:B------:R-:W-:Y:S01]  /*0a10*/  ISETP.GE.U32.AND P0, PT, R22, UR4, PT ;  /* 0x0000000416007c0c */ /* 0x000fe2000bf06070 */
[----:B-----5:R-:W-:Y:S01]  /*0a20*/  HADD2.F32 R23, -RZ, R23.H0_H0 ;  /* 0x20000017ff177230 */ /* 0x020fe20000004100 */
[----:B------:R-:W-:Y:S02]  /*0a30*/  IADD3 R9, R9, 0x20, RZ ;  /* 0x0000002009097810 */ /* 0x000fe40007ffe0ff */
[----:B------:R-:W-:Y:S01]  /*0a40*/  IADD3 R4, R4, 0x4, RZ ;  /* 0x0000000404047810 */ /* 0x000fe20007ffe0ff */
[----:B---3--:R-:W-:Y:S01]  /*0a50*/  IDP.4A.S8.S8 R20, R25, R20, R28 ;  /* 0x0000001419147226 */ /* 0x008fe2000000061c */
[----:B------:R-:W-:-:S04]  /*0a60*/  LOP3.LUT R25, R17, 0x8040201, RZ, 0xc0, !PT ;  /* 0x0804020111197812 */ /* 0x000fc800078ec0ff */
[----:B------:R-:W-:-:S04]  /*0a70*/  LOP3.LUT R25, R25, 0x88848281, RZ, 0x3c, !PT ;  /* 0x8884828119197812 */ /* 0x000fc800078e3cff */
[----:B0-----:R-:W-:-:S04]  /*0a80*/  IADD3 R14, -R25, 0x1010100, RZ ;  /* 0x01010100190e7810 */ /* 0x001fc80007ffe1ff */
[----:B------:R-:W-:-:S04]  /*0a90*/  LOP3.LUT R14, R14, 0xf7fbfdfe, R17, 0xe0, !PT ;  /* 0xf7fbfdfe0e0e7812 */ /* 0x000fc800078ee011 */
[----:B------:R-:W-:-:S04]  /*0aa0*/  PRMT R15, R14, 0xba98, RZ ;  /* 0x0000ba980e0f7816 */ /* 0x000fc800000000ff */
[----:B------:R-:W-:Y:S02]  /*0ab0*/  LOP3.LUT R18, R15, 0x7f7f7f7f, RZ, 0xc0, !PT ;  /* 0x7f7f7f7f0f127812 */ /* 0x000fe400078ec0ff */
[----:B--2---:R-:W-:Y:S02]  /*0ac0*/  LOP3.LUT R15, R12, 0x80808080, R15, 0xde, !PT ;  /* 0x808080800c0f7812 */ /* 0x004fe400078ede0f */
[----:B------:R-:W-:-:S03]  /*0ad0*/  PRMT R14, R27, 0xba98, RZ ;  /* 0x0000ba981b0e7816 */ /* 0x000fc600000000ff */
[----:B------:R-:W-:Y:S01]  /*0ae0*/  IMAD.IADD R15, R15, 0x1, -R18 ;  /* 0x000000010f0f7824 */ /* 0x000fe200078e0a12 */
[----:B------:R-:W-:Y:S02]  /*0af0*/  LOP3.LUT R17, R14, 0x7f7f7f7f, RZ, 0xc0, !PT ;  /* 0x7f7f7f7f0e117812 */ /* 0x000fe400078ec0ff */
[----:B------:R-:W-:Y:S02]  /*0b00*/  LOP3.LUT R14, R13, 0x80808080, R14, 0xde, !PT ;  /* 0x808080800d0e7812 */ /* 0x000fe400078ede0e */
[----:B------:R-:W-:Y:S02]  /*0b10*/  LOP3.LUT R15, R15, 0x80808080, R12, 0xb4, !PT ;  /* 0x808080800f0f7812 */ /* 0x000fe400078eb40c */
[----:B------:R-:W-:Y:S01]  /*0b20*/  LOP3.LUT R12, R16, 0xf, RZ, 0xc0, !PT ;  /* 0x0000000f100c7812 */ /* 0x000fe200078ec0ff */
[----:B------:R-:W-:Y:S01]  /*0b30*/  IMAD.IADD R14, R14, 0x1, -R17 ;  /* 0x000000010e0e7824 */ /* 0x000fe200078e0a11 */
[----:B------:R-:W-:Y:S01]  /*0b40*/  LOP3.LUT R16, R16, 0xf0, RZ, 0xc0, !PT ;  /* 0x000000f010107812 */ /* 0x000fe200078ec0ff */
[----:B------:R-:W-:-:S03]  /*0b50*/  IDP.4A.S8.S8 R15, R15, R19, R20 ;  /* 0x000000130f0f7226 */ /* 0x000fc60000000614 */
[----:B------:R-:W-:Y:S02]  /*0b60*/  SHF.R.U32.HI R16, RZ, 0x4, R16 ;  /* 0x00000004ff107819 */ /* 0x000fe40000011610 */
[----:B------:R-:W-:-:S04]  /*0b70*/  LOP3.LUT R14, R14, 0x80808080, R13, 0xb4, !PT ;  /* 0x808080800e0e7812 */ /* 0x000fc800078eb40d */
[----:B------:R-:W0:Y:S01]  /*0b80*/  I2F.U16 R16, R16 ;  /* 0x0000001000107306 */ /* 0x000e220000101000 */
[----:B------:R-:W-:Y:S02]  /*0b90*/  IDP.4A.S8.S8 R5, R14, R5, R15 ;  /* 0x000000050e057226 */ /* 0x000fe4000000060f */
[----:B------:R-:W-:-:S05]  /*0ba0*/  IDP.4A.S8.S8 R10, R26, R21, R10 ;  /* 0x000000151a0a7226 */ /* 0x000fca000000060a */
        /* <DEDUP_REMOVED lines=11> */
.L_x_846:
[----:B------:R-:W-:Y:S05]  /*0c60*/  BSYNC B0 ;  /* 0x0000000000007941 */ /* 0x000fea0003800000 */
.L_x_845:
        /* <DEDUP_REMOVED lines=19> */
.L_x_848:
        /* <DEDUP_REMOVED lines=14> */
.L_x_1381:


//--------------------- .text._Z13mul_mat_vec_qIN3c108BFloat16ELi256ELi8E11block_iq3_sLi1EXadL_ZN45_INTERNAL_8d5cb472_14_gguf_kernel_cu_cd24131918vec_dot_iq3_s_q8_1EPKvPK10block_q8_1RKiEEEvS5_S5_PT_iii --------------------------
	.section	.text._Z13mul_mat_vec_qIN3c108BFloat16ELi256ELi8E11block_iq3_sLi1EXadL_ZN45_INTERNAL_8d5cb472_14_gguf_kernel_cu_cd24131918vec_dot_iq3_s_q8_1EPKvPK10block_q8_1RKiEEEvS5_S5_PT_iii,"ax",@progbits
	.sectioninfo	@"SHI_REGISTERS=32"
	.align	128
.text._Z13mul_mat_vec_qIN3c108BFloat16ELi256ELi8E11block_iq3_sLi1EXadL_ZN45_INTERNAL_8d5cb472_14_gguf_kernel_cu_cd24131918vec_dot_iq3_s_q8_1EPKvPK10block_q8_1RKiEEEvS5_S5_PT_iii:
        .type           _Z13mul_mat_vec_qIN3c108BFloat16ELi256ELi8E11block_iq3_sLi1EXadL_ZN45_INTERNAL_8d5cb472_14_gguf_kernel_cu_cd24131918vec_dot_iq3_s_q8_1EPKvPK10block_q8_1RKiEEEvS5_S5_PT_iii,@function
        .size           _Z13mul_mat_vec_qIN3c108BFloat16ELi256ELi8E11block_iq3_sLi1EXadL_ZN45_INTERNAL_8d5cb472_14_gguf_kernel_cu_cd24131918vec_dot_iq3_s_q8_1EPKvPK10block_q8_1RKiEEEvS5_S5_PT_iii,(.L_x_1382 - _Z13mul_mat_vec_qIN3c108BFloat16ELi256ELi8E11block_iq3_sLi1EXadL_ZN45_INTERNAL_8d5cb472_14_gguf_kernel_cu_cd24131918vec_dot_iq3_s_q8_1EPKvPK10block_q8_1RKiEEEvS5_S5_PT_iii)
        .other          _Z13mul_mat_vec_qIN3c108BFloat16ELi256ELi8E11block_iq3_sLi1EXadL_ZN45_INTERNAL_8d5cb472_14_gguf_kernel_cu_cd24131918vec_dot_iq3_s_q8_1EPKvPK10block_q8_1RKiEEEvS5_S5_PT_iii,@"STO_CUDA_ENTRY STV_DEFAULT"
_Z13mul_mat_vec_qIN3c108BFloat16ELi256ELi8E11block_iq3_sLi1EXadL_ZN45_INTERNAL_8d5cb472_14_gguf_kernel_cu_cd24131918vec_dot_iq3_s_q8_1EPKvPK10block_q8_1RKiEEEvS5_S5_PT_iii:
        /* <DEDUP_REMOVED lines=20> */
[----:B------:R-:W-:Y:S02]  /*0140*/  IMAD.SHL.U32 R4, R0, 0x10, RZ ;  /* 0x0000001000047824 */ /* 0x000fe400078e00ff */
[----:B------:R-:W-:Y:S01]  /*0150*/  IMAD.SHL.U32 R5, R22, 0x8, RZ ;  /* 0x0000000816057824 */ /* 0x000fe200078e00ff */
[----:B------:R-:W-:Y:S01]  /*0160*/  USHF.R.S32.HI UR6, URZ, 0x1f, UR5 ;  /* 0x0000001f3f067899 */ /* 0x000fe20008011405 */
[C---:B------:R-:W-:Y:S02]  /*0170*/  IMAD.SHL.U32 R6, R2.reuse, 0x8, RZ ;  /* 0x0000000802067824 */ /* 0x040fe400078e00ff */
[----:B------:R-:W-:Y:S01]  /*0180*/  IMAD.SHL.U32 R7, R2, 0x4, RZ ;  /* 0x0000000402077824 */ /* 0x000fe200078e00ff */
[----:B------:R-:W-:Y:S01]  /*0190*/  ULEA.HI UR6, UR6, UR5, URZ, 0x9 ;  /* 0x0000000506067291 */ /* 0x000fe2000f8f483f */
[----:B------:R-:W-:Y:S01]  /*01a0*/  IMAD.MOV.U32 R9, RZ, RZ, RZ ;  /* 0x000000ffff097224 */ /* 0x000fe200078e00ff */
[----:B------:R-:W-:-:S02]  /*01b0*/  LOP3.LUT R21, R6, 0x38, RZ, 0xc0, !PT ;  /* 0x0000003806157812 */ /* 0x000fc400078ec0ff */
[----:B------:R-:W-:Y:S01]  /*01c0*/  USHF.R.S32.HI UR6, URZ, 0x9, UR6 ;  /* 0x000000093f067899 */ /* 0x000fe20008011406 */
[C---:B------:R-:W-:Y:S02]  /*01d0*/  LOP3.LUT R6, R7.reuse, 0x1c, RZ, 0xc0, !PT ;  /* 0x0000001c07067812 */ /* 0x040fe400078ec0ff */
[----:B------:R-:W-:Y:S02]  /*01e0*/  LOP3.LUT R7, R7, 0x4, RZ, 0xc0, !PT ;  /* 0x0000000407077812 */ /* 0x000fe400078ec0ff */
[----:B------:R-:W-:Y:S01]  /*01f0*/  LOP3.LUT R21, R21, 0x2, RZ, 0xfc, !PT ;  /* 0x0000000215157812 */ /* 0x000fe200078efcff */
[----:B------:R-:W-:Y:S01]  /*0200*/  IMAD R20, R4, UR6, R5 ;  /* 0x0000000604147c24 */ /* 0x000fe2000f8e0205 */
[----:B------:R-:W-:Y:S01]  /*0210*/  LOP3.LUT R5, R2, 0x7, RZ, 0xc0, !PT ;  /* 0x0000000702057812 */ /* 0x000fe200078ec0ff */
[----:B------:R-:W-:-:S03]  /*0220*/  IMAD R4, R3, UR4, R22 ;  /* 0x0000000403047c24 */ /* 0x000fc6000f8e0216 */
[----:B------:R-:W-:Y:S01]  /*0230*/  SHF.R.U32.HI R8, RZ, 0x1, R5 ;  /* 0x00000001ff087819 */ /* 0x000fe20000011605 */
[----:B------:R-:W-:Y:S02]  /*0240*/  IMAD.IADD R20, R5, 0x1, R20 ;  /* 0x0000000105147824 */ /* 0x000fe400078e0214 */
.L_x_851:
[----:B------:R-:W-:-:S04]  /*0250*/  IMAD.MOV.U32 R15, RZ, RZ, 0x6e ;  /* 0x0000006eff0f7424 */ /* 0x000fc800078e00ff */
[----:B------:R-:W-:-:S05]  /*0260*/  IMAD.WIDE R14, R4, R15, c[0x0][0x160] ;  /* 0x00005800040e7625 */ /* 0x000fca00078e020f */
[-C--:B------:R-:W-:Y:S02]  /*0270*/  IADD3 R12, P0, R5, R14.reuse, RZ ;  /* 0x0000000e050c7210 */ /* 0x080fe40007f1e0ff */
[----:B------:R-:W-:-:S03]  /*0280*/  IADD3 R16, P1, R21, R14, RZ ;  /* 0x0000000e15107210 */ /* 0x000fc60007f3e0ff */
[--C-:B------:R-:W-:Y:S02]  /*0290*/  IMAD.X R13, RZ, RZ, R15.reuse, P0 ;  /* 0x000000ffff0d7224 */ /* 0x100fe400000e060f */
[----:B------:R-:W-:-:S03]  /*02a0*/  IMAD.X R17, RZ, RZ, R15, P1 ;  /* 0x000000ffff117224 */ /* 0x000fc600008e060f */
[----:B------:R-:W2:Y:S04]  /*02b0*/  LDG.E.U8.CONSTANT R23, [R12.64+0x42] ;  /* 0x000042080c177981 */ /* 0x000ea8000c1e9100 */
[----:B------:R-:W3:Y:S04]  /*02c0*/  LDG.E.U8.CONSTANT R18, [R16.64] ;  /* 0x0000000810127981 */ /* 0x000ee8000c1e9100 */
[----:B------:R-:W4:Y:S01]  /*02d0*/  LDG.E.U8.CONSTANT R26, [R16.64+0x1] ;  /* 0x00000108101a7981 */ /* 0x000f22000c1e9100 */
[----:B------:R-:W-:-:S05]  /*02e0*/  IADD3 R10, P0, R6, R14, RZ ;  /* 0x0000000e060a7210 */ /* 0x000fca0007f1e0ff */
[----:B------:R-:W-:-:S05]  /*02f0*/  IMAD.X R11, RZ, RZ, R15, P0 ;  /* 0x000000ffff0b7224 */ /* 0x000fca00000e060f */
[----:B------:R-:W5:Y:S01]  /*0300*/  LDG.E.U8.CONSTANT R25, [R10.64+0x4a] ;  /* 0x00004a080a197981 */ /* 0x000f62000c1e9100 */
[----:B------:R-:W-:Y:S02]  /*0310*/  IMAD.MOV.U32 R24, RZ, RZ, 0x4 ;  /* 0x00000004ff187424 */ /* 0x000fe400078e00ff */
[C---:B--2---:R-:W-:Y:S02]  /*0320*/  IMAD.SHL.U32 R19, R23.reuse, 0x100, RZ ;  /* 0x0000010017137824 */ /* 0x044fe400078e00ff */
[----:B------:R-:W-:-:S03]  /*0330*/  IMAD.SHL.U32 R27, R23, 0x80, RZ ;  /* 0x00000080171b7824 */ /* 0x000fc600078e00ff */
[----:B---3--:R-:W-:Y:S02]  /*0340*/  LOP3.LUT R19, R18, 0x100, R19, 0xf8, !PT ;  /* 0x0000010012137812 */ /* 0x008fe400078ef813 */
[----:B----4-:R-:W-:-:S03]  /*0350*/  LOP3.LUT R13, R26, 0x100, R27, 0xf8, !PT ;  /* 0x000001001a0d7812 */ /* 0x010fc600078ef81b */
[----:B------:R-:W-:-:S06]  /*0360*/  IMAD.WIDE.U32 R18, R19, R24, c[0x4][0x20] ;  /* 0x0100080013127625 */ /* 0x000fcc00078e0018 */
[----:B------:R0:W2:Y:S01]  /*0370*/  LDG.E.CONSTANT R18, [R18.64] ;  /* 0x0000000812127981 */ /* 0x0000a2000c1e9900 */
[----:B------:R-:W-:-:S05]  /*0380*/  IMAD.WIDE.U32 R12, R13, R24, c[0x4][0x20] ;  /* 0x010008000d0c7625 */ /* 0x000fca00078e0018 */
[----:B------:R1:W3:Y:S01]  /*0390*/  LDG.E.CONSTANT R26, [R12.64] ;  /* 0x000000080c1a7981 */ /* 0x0002e2000c1e9900 */
[C---:B-----5:R-:W-:Y:S02]  /*03a0*/  LOP3.LUT R27, R25.reuse, 0xf, RZ, 0xc0, !PT ;  /* 0x0000000f191b7812 */ /* 0x060fe400078ec0ff */
[----:B------:R-:W-:-:S03]  /*03b0*/  LOP3.LUT R25, R25, 0xf0, RZ, 0xc0, !PT ;  /* 0x000000f019197812 */ /* 0x000fc600078ec0ff */
[----:B------:R-:W-:Y:S01]  /*03c0*/  IMAD R27, R27, 0x1010101, RZ ;  /* 0x010101011b1b7824 */ /* 0x000fe200078e02ff */
[----:B------:R-:W-:-:S04]  /*03d0*/  SHF.R.U32.HI R25, RZ, 0x4, R25 ;  /* 0x00000004ff197819 */ /* 0x000fc80000011619 */
[----:B------:R-:W-:Y:S01]  /*03e0*/  LOP3.LUT R28, R27, 0x8040201, RZ, 0xc0, !PT ;  /* 0x080402011b1c7812 */ /* 0x000fe200078ec0ff */
[----:B------:R-:W-:-:S03]  /*03f0*/  IMAD R25, R25, 0x1010101, RZ ;  /* 0x0101010119197824 */ /* 0x000fc600078e02ff */
[----:B------:R-:W-:Y:S02]  /*0400*/  LOP3.LUT R28, R28, 0x88848281, RZ, 0x3c, !PT ;  /* 0x888482811c1c7812 */ /* 0x000fe400078e3cff */
[----:B0-----:R-:W-:Y:S02]  /*0410*/  LOP3.LUT R19, R25, 0x8040201, RZ, 0xc0, !PT ;  /* 0x0804020119137812 */ /* 0x001fe400078ec0ff */
[----:B------:R-:W-:Y:S02]  /*0420*/  IADD3 R28, -R28, 0x1010100, RZ ;  /* 0x010101001c1c7810 */ /* 0x000fe40007ffe1ff */
[----:B------:R-:W-:Y:S02]  /*0430*/  LOP3.LUT R19, R19, 0x88848281, RZ, 0x3c, !PT ;  /* 0x8884828113137812 */ /* 0x000fe400078e3cff */
[----:B------:R-:W-:Y:S02]  /*0440*/  LOP3.LUT R28, R28, 0xf7fbfdfe, R27, 0xe0, !PT ;  /* 0xf7fbfdfe1c1c7812 */ /* 0x000fe400078ee01b */
[----:B-1----:R-:W-:-:S02]  /*0450*/  IADD3 R12, -R19, 0x1010100, RZ ;  /* 0x01010100130c7810 */ /* 0x002fc40007ffe1ff */
[----:B------:R-:W-:Y:S02]  /*0460*/  PRMT R13, R28, 0xba98, RZ ;  /* 0x0000ba981c0d7816 */ /* 0x000fe400000000ff */
[----:B------:R-:W-:Y:S01]  /*0470*/  LOP3.LUT R12, R12, 0xf7fbfdfe, R25, 0xe0, !PT ;  /* 0xf7fbfdfe0c0c7812 */ /* 0x000fe200078ee019 */
[----:B------:R-:W-:Y:S01]  /*0480*/  IMAD.MOV.U32 R25, RZ, RZ, 0x24 ;  /* 0x00000024ff197424 */ /* 0x000fe200078e00ff */
[----:B------:R-:W-:Y:S02]  /*0490*/  LOP3.LUT R28, R13, 0x7f7f7f7f, RZ, 0xc0, !PT ;  /* 0x7f7f7f7f0d1c7812 */ /* 0x000fe400078ec0ff */
[----:B--2---:R-:W-:-:S05]  /*04a0*/  LOP3.LUT R13, R18, 0x80808080, R13, 0xde, !PT ;  /* 0x80808080120d7812 */ /* 0x004fca00078ede0d */
[----:B------:R-:W-:Y:S01]  /*04b0*/  IMAD.IADD R19, R13, 0x1, -R28 ;  /* 0x000000010d137824 */ /* 0x000fe200078e0a1c */
[----:B------:R-:W-:-:S04]  /*04c0*/  PRMT R13, R12, 0xba98, RZ ;  /* 0x0000ba980c0d7816 */ /* 0x000fc800000000ff */
[----:B------:R-:W-:Y:S02]  /*04d0*/  LOP3.LUT R12, R13, 0x7f7f7f7f, RZ, 0xc0, !PT ;  /* 0x7f7f7f7f0d0c7812 */ /* 0x000fe400078ec0ff */
[----:B---3--:R-:W-:Y:S02]  /*04e0*/  LOP3.LUT R13, R26, 0x80808080, R13, 0xde, !PT ;  /* 0x808080801a0d7812 */ /* 0x008fe400078ede0d */
[----:B------:R-:W-:-:S03]  /*04f0*/  LOP3.LUT R18, R19, 0x80808080, R18, 0xb4, !PT ;  /* 0x8080808013127812 */ /* 0x000fc600078eb412 */
[----:B------:R-:W-:Y:S02]  /*0500*/  IMAD.IADD R19, R13, 0x1, -R12 ;  /* 0x000000010d137824 */ /* 0x000fe400078e0a0c */
[----:B------:R-:W-:Y:S02]  /*0510*/  IMAD.WIDE R12, R20, R25, c[0x0][0x168] ;  /* 0x00005a00140c7625 */ /* 0x000fe400078e0219 */
[----:B------:R-:W2:Y:S01]  /*0520*/  LDG.E.U8.CONSTANT R25, [R10.64+0x4b] ;  /* 0x00004b080a197981 */ /* 0x000ea2000c1e9100 */
[----:B------:R-:W-:-:S03]  /*0530*/  LOP3.LUT R26, R19, 0x80808080, R26, 0xb4, !PT ;  /* 0x80808080131a7812 */ /* 0x000fc600078eb41a */
[----:B------:R-:W3:Y:S04]  /*0540*/  LDG.E.CONSTANT R27, [R12.64+0x4] ;  /* 0x000004080c1b7981 */ /* 0x000ee8000c1e9900 */
[----:B------:R-:W4:Y:S04]  /*0550*/  LDG.E.CONSTANT R28, [R12.64+0x8] ;  /* 0x000008080c1c7981 */ /* 0x000f28000c1e9900 */
[----:B------:R-:W5:Y:S01]  /*0560*/  LDG.E.U8.CONSTANT R19, [R16.64+0x2] ;  /* 0x0000020810137981 */ /* 0x000f62000c1e9100 */
[----:B---3--:R-:W-:Y:S01]  /*0570*/  IDP.4A.S8.S8 R27, R18, R27, RZ ;  /* 0x0000001b121b7226 */ /* 0x008fe200000006ff */
[----:B--2---:R-:W-:-:S05]  /*0580*/  LOP3.LUT R18, R25, 0xf, RZ, 0xc0, !PT ;  /* 0x0000000f19127812 */ /* 0x004fca00078ec0ff */
[----:B------:R-:W-:Y:S02]  /*0590*/  IMAD R18, R18, 0x1010101, RZ ;  /* 0x0101010112127824 */ /* 0x000fe400078e02ff */
[----:B----4-:R-:W-:-:S03]  /*05a0*/  IDP.4A.S8.S8 R26, R26, R28, R27 ;  /* 0x0000001c1a1a7226 */ /* 0x010fc6000000061b */
[----:B------:R-:W-:-:S04]  /*05b0*/  LOP3.LUT R27, R18, 0x8040201, RZ, 0xc0, !PT ;  /* 0x08040201121b7812 */ /* 0x000fc800078ec0ff */
[----:B------:R-:W-:-:S04]  /*05c0*/  LOP3.LUT R27, R27, 0x88848281, RZ, 0x3c, !PT ;  /* 0x888482811b1b7812 */ /* 0x000fc800078e3cff */
[----:B------:R-:W-:-:S04]  /*05d0*/  IADD3 R27, -R27, 0x1010100, RZ ;  /* 0x010101001b1b7810 */ /* 0x000fc80007ffe1ff */
[----:B------:R-:W-:Y:S01]  /*05e0*/  LOP3.LUT R27, R27, 0xf7fbfdfe, R18, 0xe0, !PT ;  /* 0xf7fbfdfe1b1b7812 */ /* 0x000fe200078ee012 */
[----:B------:R-:W-:-:S05]  /*05f0*/  IMAD.SHL.U32 R18, R23, 0x40, RZ ;  /* 0x0000004017127824 */ /* 0x000fca00078e00ff */
[----:B-----5:R-:W-:-:S05]  /*0600*/  LOP3.LUT R19, R19, 0x100, R18, 0xf8, !PT ;  /* 0x0000010013137812 */ /* 0x020fca00078ef812 */
[----:B------:R-:W-:-:S06]  /*0610*/  IMAD.WIDE.U32 R18, R19, R24, c[0x4][0x20] ;  /* 0x0100080013127625 */ /* 0x000fcc00078e0018 */
[----:B------:R-:W2:Y:S01]  /*0620*/  LDG.E.CONSTANT R18, [R18.64] ;  /* 0x0000000812127981 */ /* 0x000ea2000c1e9900 */
[----:B------:R-:W-:-:S04]  /*0630*/  PRMT R27, R27, 0xba98, RZ ;  /* 0x0000ba981b1b7816 */ /* 0x000fc800000000ff */
[----:B------:R-:W-:Y:S02]  /*0640*/  LOP3.LUT R28, R27, 0x7f7f7f7f, RZ, 0xc0, !PT ;  /* 0x7f7f7f7f1b1c7812 */ /* 0x000fe400078ec0ff */
[----:B------:R-:W-:-:S04]  /*0650*/  LOP3.LUT R25, R25, 0xf0, RZ, 0xc0, !PT ;  /* 0x000000f019197812 */ /* 0x000fc800078ec0ff */
[----:B------:R-:W-:-:S05]  /*0660*/  SHF.R.U32.HI R25, RZ, 0x4, R25 ;  /* 0x00000004ff197819 */ /* 0x000fca0000011619 */
[----:B------:R-:W-:Y:S01]  /*0670*/  IMAD R25, R25, 0x1010101, RZ ;  /* 0x0101010119197824 */ /* 0x000fe200078e02ff */
[----:B--2---:R-:W-:-:S05]  /*0680*/  LOP3.LUT R27, R18, 0x80808080, R27, 0xde, !PT ;  /* 0x80808080121b7812 */ /* 0x004fca00078ede1b */
[----:B------:R-:W-:Y:S02]  /*0690*/  IMAD.IADD R29, R27, 0x1, -R28 ;  /* 0x000000011b1d7824 */ /* 0x000fe400078e0a1c */
[----:B------:R-:W2:Y:S04]  /*06a0*/  LDG.E.U8.CONSTANT R27, [R16.64+0x3] ;  /* 0x00000308101b7981 */ /* 0x000ea8000c1e9100 */
[----:B------:R-:W3:Y:S01]  /*06b0*/  LDG.E.CONSTANT R28, [R12.64+0xc] ;  /* 0x00000c080c1c7981 */ /* 0x000ee2000c1e9900 */
[----:B------:R-:W-:Y:S02]  /*06c0*/  LOP3.LUT R29, R29, 0x80808080, R18, 0xb4, !PT ;  /* 0x808080801d1d7812 */ /* 0x000fe400078eb412 */
[----:B------:R-:W-:-:S04]  /*06d0*/  LOP3.LUT R18, R25, 0x8040201, RZ, 0xc0, !PT ;  /* 0x0804020119127812 */ /* 0x000fc800078ec0ff */
[----:B------:R-:W-:-:S04]  /*06e0*/  LOP3.LUT R18, R18, 0x88848281, RZ, 0x3c, !PT ;  /* 0x8884828112127812 */ /* 0x000fc800078e3cff */
[----:B------:R-:W-:-:S04]  /*06f0*/  IADD3 R18, -R18, 0x1010100, RZ ;  /* 0x0101010012127810 */ /* 0x000fc80007ffe1ff */
[----:B------:R-:W-:Y:S01]  /*0700*/  LOP3.LUT R25, R18, 0xf7fbfdfe, R25, 0xe0, !PT ;  /* 0xf7fbfdfe12197812 */ /* 0x000fe200078ee019 */
[----:B------:R-:W-:-:S05]  /*0710*/  IMAD.SHL.U32 R18, R23, 0x20, RZ ;  /* 0x0000002017127824 */ /* 0x000fca00078e00ff */
[----:B--2---:R-:W-:Y:S02]  /*0720*/  LOP3.LUT R19, R27, 0x100, R18, 0xf8, !PT ;  /* 0x000001001b137812 */ /* 0x004fe400078ef812 */
[----:B------:R-:W2:Y:S03]  /*0730*/  LDG.E.U8.CONSTANT R27, [R10.64+0x4c] ;  /* 0x00004c080a1b7981 */ /* 0x000ea6000c1e9100 */
[----:B------:R-:W-:-:S06]  /*0740*/  IMAD.WIDE.U32 R18, R19, R24, c[0x4][0x20] ;  /* 0x0100080013127625 */ /* 0x000fcc00078e0018 */
[----:B------:R0:W4:Y:S01]  /*0750*/  LDG.E.CONSTANT R18, [R18.64] ;  /* 0x0000000812127981 */ /* 0x000122000c1e9900 */
[----:B---3--:R-:W-:-:S03]  /*0760*/  IDP.4A.S8.S8 R26, R29, R28, R26 ;  /* 0x0000001c1d1a7226 */ /* 0x008fc6000000061a */
[----:B------:R-:W3:Y:S04]  /*0770*/  LDG.E.CONSTANT R29, [R12.64+0x10] ;  /* 0x000010080c1d7981 */ /* 0x000ee8000c1e9900 */
[----:B------:R-:W5:Y:S01]  /*0780*/  LDG.E.U8.CONSTANT R28, [R16.64+0x4] ;  /* 0x00000408101c7981 */ /* 0x000f62000c1e9100 */
[----:B0-----:R-:W-:-:S04]  /*0790*/  PRMT R19, R25, 0xba98, RZ ;  /* 0x0000ba9819137816 */ /* 0x001fc800000000ff */
[----:B------:R-:W-:Y:S02]  /*07a0*/  LOP3.LUT R25, R19, 0x7f7f7f7f, RZ, 0xc0, !PT ;  /* 0x7f7f7f7f13197812 */ /* 0x000fe400078ec0ff */
[----:B----4-:R-:W-:-:S05]  /*07b0*/  LOP3.LUT R19, R18, 0x80808080, R19, 0xde, !PT ;  /* 0x8080808012137812 */ /* 0x010fca00078ede13 */
[----:B------:R-:W-:-:S05]  /*07c0*/  IMAD.IADD R25, R19, 0x1, -R25 ;  /* 0x0000000113197824 */ /* 0x000fca00078e0a19 */
[----:B------:R-:W-:-:S05]  /*07d0*/  LOP3.LUT R25, R25, 0x80808080, R18, 0xb4, !PT ;  /* 0x8080808019197812 */ /* 0x000fca00078eb412 */
[----:B---3--:R-:W-:Y:S01]  /*07e0*/  IDP.4A.S8.S8 R26, R25, R29, R26 ;  /* 0x0000001d191a7226 */ /* 0x008fe2000000061a */
[----:B--2---:R-:W-:Y:S01]  /*07f0*/  LOP3.LUT R29, R27, 0xf, RZ, 0xc0, !PT ;  /* 0x0000000f1b1d7812 */ /* 0x004fe200078ec0ff */
[----:B------:R-:W-:Y:S01]  /*0800*/  IMAD.SHL.U32 R19, R23, 0x10, RZ ;  /* 0x0000001017137824 */ /* 0x000fe200078e00ff */
[----:B------:R0:W2:Y:S03]  /*0810*/  LDG.E.U8.CONSTANT R25, [R10.64+0x4d] ;  /* 0x00004d080a197981 */ /* 0x0000a6000c1e9100 */
[----:B------:R-:W-:-:S05]  /*0820*/  IMAD R29, R29, 0x1010101, RZ ;  /* 0x010101011d1d7824 */ /* 0x000fca00078e02ff */
[----:B------:R-:W-:Y:S02]  /*0830*/  LOP3.LUT R18, R29, 0x8040201, RZ, 0xc0, !PT ;  /* 0x080402011d127812 */ /* 0x000fe400078ec0ff */
[----:B-----5:R-:W-:Y:S01]  /*0840*/  LOP3.LUT R19, R28, 0x100, R19, 0xf8, !PT ;  /* 0x000001001c137812 */ /* 0x020fe200078ef813 */
[----:B0-----:R-:W3:Y:S01]  /*0850*/  LDG.E.CONSTANT R11, [R12.64+0x14] ;  /* 0x000014080c0b7981 */ /* 0x001ee2000c1e9900 */
[----:B------:R-:W-:-:S03]  /*0860*/  LOP3.LUT R18, R18, 0x88848281, RZ, 0x3c, !PT ;  /* 0x8884828112127812 */ /* 0x000fc600078e3cff */
[----:B------:R-:W4:Y:S01]  /*0870*/  LDG.E.U8.CONSTANT R28, [R16.64+0x5] ;  /* 0x00000508101c7981 */ /* 0x000f22000c1e9100 */
[----:B------:R-:W-:-:S04]  /*0880*/  IADD3 R18, -R18, 0x1010100, RZ ;  /* 0x0101010012127810 */ /* 0x000fc80007ffe1ff */
[----:B------:R-:W-:Y:S01]  /*0890*/  LOP3.LUT R29, R18, 0xf7fbfdfe, R29, 0xe0, !PT ;  /* 0xf7fbfdfe121d7812 */ /* 0x000fe200078ee01d */
[----:B------:R-:W-:-:S06]  /*08a0*/  IMAD.WIDE.U32 R18, R19, R24, c[0x4][0x20] ;  /* 0x0100080013127625 */ /* 0x000fcc00078e0018 */
[----:B------:R0:W5:Y:S01]  /*08b0*/  LDG.E.CONSTANT R18, [R18.64] ;  /* 0x0000000812127981 */ /* 0x000162000c1e9900 */
[----:B------:R-:W-:-:S04]  /*08c0*/  PRMT R29, R29, 0xba98, RZ ;  /* 0x0000ba981d1d7816 */ /* 0x000fc800000000ff */
[----:B------:R-:W-:Y:S01]  /*08d0*/  LOP3.LUT R10, R29, 0x7f7f7f7f, RZ, 0xc0, !PT ;  /* 0x7f7f7f7f1d0a7812 */ /* 0x000fe200078ec0ff */
[----:B0-----:R0:W2:Y:S01]  /*08e0*/  LDG.E.U8.CONSTANT R19, [R16.64+0x7] ;  /* 0x0000070810137981 */ /* 0x0010a2000c1e9100 */
[----:B-----5:R-:W-:-:S05]  /*08f0*/  LOP3.LUT R29, R18, 0x80808080, R29, 0xde, !PT ;  /* 0x80808080121d7812 */ /* 0x020fca00078ede1d */
[----:B------:R-:W-:-:S05]  /*0900*/  IMAD.IADD R29, R29, 0x1, -R10 ;  /* 0x000000011d1d7824 */ /* 0x000fca00078e0a0a */
[----:B------:R-:W-:-:S05]  /*0910*/  LOP3.LUT R29, R29, 0x80808080, R18, 0xb4, !PT ;  /* 0x808080801d1d7812 */ /* 0x000fca00078eb412 */
[----:B---3--:R-:W-:Y:S02]  /*0920*/  IDP.4A.S8.S8 R26, R29, R11, R26 ;  /* 0x0000000b1d1a7226 */ /* 0x008fe4000000061a */
[----:B------:R-:W-:-:S05]  /*0930*/  IMAD.SHL.U32 R11, R23, 0x8, RZ ;  /* 0x00000008170b7824 */ /* 0x000fca00078e00ff */
[----:B----4-:R-:W-:Y:S02]  /*0940*/  LOP3.LUT R11, R28, 0x100, R11, 0xf8, !PT ;  /* 0x000001001c0b7812 */ /* 0x010fe400078ef80b */
[----:B------:R0:W3:Y:S03]  /*0950*/  LDG.E.U8.CONSTANT R28, [R16.64+0x6] ;  /* 0x00000608101c7981 */ /* 0x0000e6000c1e9100 */
[----:B------:R-:W-:-:S05]  /*0960*/  IMAD.WIDE.U32 R10, R11, R24, c[0x4][0x20] ;  /* 0x010008000b0a7625 */ /* 0x000fca00078e0018 */
[----:B------:R1:W4:Y:S01]  /*0970*/  LDG.E.CONSTANT R18, [R10.64] ;  /* 0x000000080a127981 */ /* 0x000322000c1e9900 */
[----:B------:R-:W-:-:S04]  /*0980*/  LOP3.LUT R27, R27, 0xf0, RZ, 0xc0, !PT ;  /* 0x000000f01b1b7812 */ /* 0x000fc800078ec0ff */
[----:B------:R-:W-:-:S05]  /*0990*/  SHF.R.U32.HI R27, RZ, 0x4, R27 ;  /* 0x00000004ff1b7819 */ /* 0x000fca000001161b */
[----:B------:R-:W-:-:S05]  /*09a0*/  IMAD R27, R27, 0x1010101, RZ ;  /* 0x010101011b1b7824 */ /* 0x000fca00078e02ff */
[----:B------:R-:W-:-:S04]  /*09b0*/  LOP3.LUT R29, R27, 0x8040201, RZ, 0xc0, !PT ;  /* 0x080402011b1d7812 */ /* 0x000fc800078ec0ff */
[----:B------:R-:W-:-:S04]  /*09c0*/  LOP3.LUT R29, R29, 0x88848281, RZ, 0x3c, !PT ;  /* 0x888482811d1d7812 */ /* 0x000fc800078e3cff */
[----:B------:R-:W-:-:S04]  /*09d0*/  IADD3 R29, -R29, 0x1010100, RZ ;  /* 0x010101001d1d7810 */ /* 0x000fc80007ffe1ff */
[----:B------:R-:W-:-:S04]  /*09e0*/  LOP3.LUT R29, R29, 0xf7fbfdfe, R27, 0xe0, !PT ;  /* 0xf7fbfdfe1d1d7812 */ /* 0x000fc800078ee01b */
[----:B------:R-:W-:Y:S01]  /*09f0*/  PRMT R29, R29, 0xba98, RZ ;  /* 0x0000ba981d1d7816 */ /* 0x000fe200000000ff */
[----:B------:R-:W-:-:S03]  /*0a00*/  IMAD.SHL.U32 R27, R23, 0x4, RZ ;  /* 0x00000004171b7824 */ /* 0x000fc600078e00ff */
[----:B-1----:R-:W-:Y:S01]  /*0a10*/  LOP3.LUT R10, R29, 0x7f7f7f7f, RZ, 0xc0, !PT ;  /* 0x7f7f7f7f1d0a7812 */ /* 0x002fe200078ec0ff */
[----:B0-----:R-:W-:-:S05]  /*0a20*/  IMAD.SHL.U32 R16, R23, 0x2, RZ ;  /* 0x0000000217107824 */ /* 0x001fca00078e00ff */
[----:B--2---:R-:W-:Y:S02]  /*0a30*/  LOP3.LUT R19, R19, 0x100, R16, 0xf8, !PT ;  /* 0x0000010013137812 */ /* 0x004fe400078ef810 */
[----:B---3--:R-:W-:Y:S02]  /*0a40*/  LOP3.LUT R27, R28, 0x100, R27, 0xf8, !PT ;  /* 0x000001001c1b7812 */ /* 0x008fe400078ef81b */
[----:B----4-:R-:W-:-:S05]  /*0a50*/  LOP3.LUT R29, R18, 0x80808080, R29, 0xde, !PT ;  /* 0x80808080121d7812 */ /* 0x010fca00078ede1d */
[----:B------:R-:W-:Y:S01]  /*0a60*/  IMAD.IADD R17, R29, 0x1, -R10 ;  /* 0x000000011d117824 */ /* 0x000fe200078e0a0a */
[----:B------:R-:W-:Y:S02]  /*0a70*/  IADD3 R10, P0, R8, R14, RZ ;  /* 0x0000000e080a7210 */ /* 0x000fe40007f1e0ff */
[----:B------:R-:W2:Y:S02]  /*0a80*/  LDG.E.U16.CONSTANT R14, [R14.64] ;  /* 0x000000080e0e7981 */ /* 0x000ea4000c1e9500 */
[----:B------:R-:W-:Y:S01]  /*0a90*/  LOP3.LUT R23, R17, 0x80808080, R18, 0xb4, !PT ;  /* 0x8080808011177812 */ /* 0x000fe200078eb412 */
[----:B------:R-:W-:Y:S01]  /*0aa0*/  IMAD.WIDE.U32 R16, R27, R24, c[0x4][0x20] ;  /* 0x010008001b107625 */ /* 0x000fe200078e0018 */
[----:B------:R-:W-:-:S03]  /*0ab0*/  LOP3.LUT R27, R25, 0xf, RZ, 0xc0, !PT ;  /* 0x0000000f191b7812 */ /* 0x000fc600078ec0ff */
[----:B------:R-:W-:Y:S02]  /*0ac0*/  IMAD.X R11, RZ, RZ, R15, P0 ;  /* 0x000000ffff0b7224 */ /* 0x000fe400000e060f */
[----:B------:R-:W-:Y:S01]  /*0ad0*/  IMAD.WIDE.U32 R18, R19, R24, c[0x4][0x20] ;  /* 0x0100080013127625 */ /* 0x000fe200078e0018 */
[----:B------:R0:W3:Y:S03]  /*0ae0*/  LDG.E.CONSTANT R16, [R16.64] ;  /* 0x0000000810107981 */ /* 0x0000e6000c1e9900 */
[----:B------:R-:W-:Y:S01]  /*0af0*/  IMAD R27, R27, 0x1010101, RZ ;  /* 0x010101011b1b7824 */ /* 0x000fe200078e02ff */
[----:B------:R-:W4:Y:S04]  /*0b00*/  LDG.E.CONSTANT R24, [R12.64+0x18] ;  /* 0x000018080c187981 */ /* 0x000f28000c1e9900 */
[----:B------:R1:W5:Y:S04]  /*0b10*/  LDG.E.U8.CONSTANT R10, [R10.64+0x6a] ;  /* 0x00006a080a0a7981 */ /* 0x000368000c1e9100 */
[----:B------:R1:W2:Y:S04]  /*0b20*/  LDG.E.CONSTANT R18, [R18.64] ;  /* 0x0000000812127981 */ /* 0x0002a8000c1e9900 */
[----:B0-----:R5:W2:Y:S01]  /*0b30*/  LDG.E.U16.CONSTANT R17, [R12.64] ;  /* 0x000000080c117981 */ /* 0x001aa2000c1e9500 */
[----:B-1----:R-:W-:-:S04]  /*0b40*/  LOP3.LUT R11, R27, 0x8040201, RZ, 0xc0, !PT ;  /* 0x080402011b0b7812 */ /* 0x002fc800078ec0ff */
[----:B------:R-:W-:-:S04]  /*0b50*/  LOP3.LUT R11, R11, 0x88848281, RZ, 0x3c, !PT ;  /* 0x888482810b0b7812 */ /* 0x000fc800078e3cff */
[----:B------:R-:W-:Y:S02]  /*0b60*/  IADD3 R28, -R11, 0x1010100, RZ ;  /* 0x010101000b1c7810 */ /* 0x000fe40007ffe1ff */
[----:B------:R5:W2:Y:S02]  /*0b70*/  LDG.E.CONSTANT R11, [R12.64+0x20] ;  /* 0x000020080c0b7981 */ /* 0x000aa4000c1e9900 */
[----:B------:R-:W-:Y:S02]  /*0b80*/  LOP3.LUT R28, R28, 0xf7fbfdfe, R27, 0xe0, !PT ;  /* 0xf7fbfdfe1c1c7812 */ /* 0x000fe400078ee01b */
[----:B------:R5:W2:Y:S01]  /*0b90*/  LDG.E.CONSTANT R27, [R12.64+0x1c] ;  /* 0x00001c080c1b7981 */ /* 0x000aa2000c1e9900 */
[----:B------:R-:W-:-:S04]  /*0ba0*/  LOP3.LUT R25, R25, 0xf0, RZ, 0xc0, !PT ;  /* 0x000000f019197812 */ /* 0x000fc800078ec0ff */
[----:B------:R-:W-:-:S05]  /*0bb0*/  SHF.R.U32.HI R25, RZ, 0x4, R25 ;  /* 0x00000004ff197819 */ /* 0x000fca0000011619 */
[----:B------:R-:W-:-:S05]  /*0bc0*/  IMAD R25, R25, 0x1010101, RZ ;  /* 0x0101010119197824 */ /* 0x000fca00078e02ff */
[----:B------:R-:W-:-:S04]  /*0bd0*/  LOP3.LUT R19, R25, 0x8040201, RZ, 0xc0, !PT ;  /* 0x0804020119137812 */ /* 0x000fc800078ec0ff */
[----:B------:R-:W-:-:S04]  /*0be0*/  LOP3.LUT R19, R19, 0x88848281, RZ, 0x3c, !PT ;  /* 0x8884828113137812 */ /* 0x000fc800078e3cff */
[----:B------:R-:W-:Y:S02]  /*0bf0*/  IADD3 R29, -R19, 0x1010100, RZ ;  /* 0x01010100131d7810 */ /* 0x000fe40007ffe1ff */
[----:B------:R-:W-:Y:S02]  /*0c00*/  PRMT R19, R28, 0xba98, RZ ;  /* 0x0000ba981c137816 */ /* 0x000fe400000000ff */
[----:B------:R-:W-:-:S04]  /*0c10*/  LOP3.LUT R29, R29, 0xf7fbfdfe, R25, 0xe0, !PT ;  /* 0xf7fbfdfe1d1d7812 */ /* 0x000fc800078ee019 */
[----:B------:R-:W-:Y:S02]  /*0c20*/  PRMT R29, R29, 0xba98, RZ ;  /* 0x0000ba981d1d7816 */ /* 0x000fe400000000ff */
[----:B------:R-:W-:-:S04]  /*0c30*/  IADD3 R22, R22, 0x4, RZ ;  /* 0x0000000416167810 */ /* 0x000fc80007ffe0ff */
[----:B------:R-:W-:Y:S02]  /*0c40*/  ISETP.GE.U32.AND P0, PT, R22, UR4, PT ;  /* 0x0000000416007c0c */ /* 0x000fe4000bf06070 */
[----:B------:R-:W-:Y:S02]  /*0c50*/  IADD3 R20, R20, 0x20, RZ ;  /* 0x0000002014147810 */ /* 0x000fe40007ffe0ff */
[----:B------:R-:W-:Y:S01]  /*0c60*/  IADD3 R4, R4, 0x4, RZ ;  /* 0x0000000404047810 */ /* 0x000fe20007ffe0ff */
[----:B----4-:R-:W-:Y:S01]  /*0c70*/  IDP.4A.S8.S8 R24, R23, R24, R26 ;  /* 0x0000001817187226 */ /* 0x010fe2000000061a */
[----:B------:R-:W-:Y:S02]  /*0c80*/  LOP3.LUT R26, R19, 0x7f7f7f7f, RZ, 0xc0, !PT ;  /* 0x7f7f7f7f131a7812 */ /* 0x000fe400078ec0ff */
[----:B---3--:R-:W-:Y:S02]  /*0c90*/  LOP3.LUT R19, R16, 0x80808080, R19, 0xde, !PT ;  /* 0x8080808010137812 */ /* 0x008fe400078ede13 */
[----:B-----5:R-:W-:-:S02]  /*0ca0*/  SHF.R.U32.HI R12, RZ, R7, R10 ;  /* 0x00000007ff0c7219 */ /* 0x020fc4000001160a */
[----:B------:R-:W-:Y:S01]  /*0cb0*/  LOP3.LUT R10, R29, 0x7f7f7f7f, RZ, 0xc0, !PT ;  /* 0x7f7f7f7f1d0a7812 */ /* 0x000fe200078ec0ff */
[----:B------:R-:W-:Y:S01]  /*0cc0*/  IMAD.IADD R19, R19, 0x1, -R26 ;  /* 0x0000000113137824 */ /* 0x000fe200078e0a1a */
[----:B--2---:R-:W-:Y:S02]  /*0cd0*/  LOP3.LUT R29, R18, 0x80808080, R29, 0xde, !PT ;  /* 0x80808080121d7812 */ /* 0x004fe400078ede1d */
[----:B------:R-:W-:Y:S02]  /*0ce0*/  LOP3.LUT R12, R12, 0xf, RZ, 0xc0, !PT ;  /* 0x0000000f0c0c7812 */ /* 0x000fe400078ec0ff */
[----:B------:R-:W-:Y:S01]  /*0cf0*/  LOP3.LUT R19, R19, 0x80808080, R16, 0xb4, !PT ;  /* 0x8080808013137812 */ /* 0x000fe200078eb410 */
[----:B------:R-:W-:-:S03]  /*0d00*/  IMAD.IADD R29, R29, 0x1, -R10 ;  /* 0x000000011d1d7824 */ /* 0x000fc600078e0a0a */
[----:B------:R-:W0:Y:S02]  /*0d10*/  I2F R12, R12 ;  /* 0x0000000c000c7306 */ /* 0x000e240000201400 */
[----:B------:R-:W-:Y:S01]  /*0d20*/  LOP3.LUT R18, R29, 0x80808080, R18, 0xb4, !PT ;  /* 0x808080801d127812 */ /* 0x000fe200078eb412 */
[----:B------:R-:W-:-:S04]  /*0d30*/  IDP.4A.S8.S8 R19, R19, R27, R24 ;  /* 0x0000001b13137226 */ /* 0x000fc80000000618 */
[----:B------:R-:W-:Y:S01]  /*0d40*/  IDP.4A.S8.S8 R11, R18, R11, R19 ;  /* 0x0000000b120b7226 */ /* 0x000fe20000000613 */
[----:B------:R-:W-:Y:S01]  /*0d50*/  HADD2.F32 R14, -RZ, R14.H0_H0 ;  /* 0x2000000eff0e7230 */ /* 0x000fe20000004100 */
[----:B0-----:R-:W-:-:S04]  /*0d60*/  FADD.FTZ R13, R12, 0.5 ;  /* 0x3f0000000c0d7421 */ /* 0x001fc80000010000 */
[----:B------:R-:W0:Y:S01]  /*0d70*/  I2F R11, R11 ;  /* 0x0000000b000b7306 */ /* 0x000e220000201400 */
[----:B------:R-:W-:Y:S01]  /*0d80*/  HADD2.F32 R10, -RZ, R17.H0_H0 ;  /* 0x20000011ff0a7230 */ /* 0x000fe20000004100 */
[----:B------:R-:W-:-:S04]  /*0d90*/  FMUL.FTZ R13, R14, R13 ;  /* 0x0000000d0e0d7220 */ /* 0x000fc80000410000 */
[----:B------:R-:W-:-:S04]  /*0da0*/  FMUL.FTZ.D2 R10, R13, R10 ;  /* 0x0000000a0d0a7220 */ /* 0x000fc80000310000 */
[----:B0-----:R-:W-:Y:S01]  /*0db0*/  FFMA.FTZ R9, R10, R11, R9 ;  /* 0x0000000b0a097223 */ /* 0x001fe20000010009 */
[----:B------:R-:W-:Y:S05]  /*0dc0*/  @!P0 BRA `(.L_x_851) ;  /* 0xfffff48000008947 */ /* 0x000fea000383ffff */
.L_x_850:
[----:B------:R-:W-:Y:S05]  /*0dd0*/  BSYNC B0 ;  /* 0x0000000000007941 */ /* 0x000fea0003800000 */
.L_x_849:
        /* <DEDUP_REMOVED lines=19> */
.L_x_852:
        /* <DEDUP_REMOVED lines=15> */
.L_x_1382:


//--------------------- .text._Z13mul_mat_vec_qIN3c108BFloat16ELi32ELi4E12block_iq4_nlLi2EXadL_ZN45_INTERNAL_8d5cb472_14_gguf_kernel_cu_cd24131919vec_dot_iq4_nl_q8_1EPKvPK10block_q8_1RKiEEEvS5_S5_PT_iii --------------------------
	.section	.text._Z13mul_mat_vec_qIN3c108BFloat16ELi32ELi4E12block_iq4_nlLi2EXadL_ZN45_INTERNAL_8d5cb472_14_gguf_kernel_cu_cd24131919vec_dot_iq4_nl_q8_1EPKvPK10block_q8_1RKiEEEvS5_S5_PT_iii,"ax",@progbits
	.sectioninfo	@"SHI_REGISTERS=32"
	.align	128
.text._Z13mul_mat_vec_qIN3c108BFloat16ELi32ELi4E12block_iq4_nlLi2EXadL_ZN45_INTERNAL_8d5cb472_14_gguf_kernel_cu_cd24131919vec_dot_iq4_nl_q8_1EPKvPK10block_q8_1RKiEEEvS5_S5_PT_iii:
        .type           _Z13mul_mat_vec_qIN3c108BFloat16ELi32ELi4E12block_iq4_nlLi2EXadL_ZN45_INTERNAL_8d5cb472_14_gguf_kernel_cu_cd24131919vec_dot_iq4_nl_q8_1EPKvPK10block_q8_1RKiEEEvS5_S5_PT_iii,@function
        .size           _Z13mul_mat_vec_qIN3c108BFloat16ELi32ELi4E12block_iq4_nlLi2EXadL_ZN45_INTERNAL_8d5cb472_14_gguf_kernel_cu_cd24131919vec_dot_iq4_nl_q8_1EPKvPK10block_q8_1RKiEEEvS5_S5_PT_iii,(.L_x_1383 - _Z13mul_mat_vec_qIN3c108BFloat16ELi32ELi4E12block_iq4_nlLi2EXadL_ZN45_INTERNAL_8d5cb472_14_gguf_kernel_cu_cd24131919vec_dot_iq4_nl_q8_1EPKvPK10block_q8_1RKiEEEvS5_S5_PT_iii)
        .other          _Z13mul_mat_vec_qIN3c108BFloat16ELi32ELi4E12block_iq4_nlLi2EXadL_ZN45_INTERNAL_8d5cb472_14_gguf_kernel_cu_cd24131919vec_dot_iq4_nl_q8_1EPKvPK10block_q8_1RKiEEEvS5_S5_PT_iii,@"STO_CUDA_ENTRY STV_DEFAULT"
_Z13mul_mat_vec_qIN3c108BFloat16ELi32ELi4E12block_iq4_nlLi2EXadL_ZN45_INTERNAL_8d5cb472_14_gguf_kernel_cu_cd24131919vec_dot_iq4_nl_q8_1EPKvPK10block_q8_1RKiEEEvS5_S5_PT_iii:
        /* <DEDUP_REMOVED lines=20> */
[C---:B------:R-:W-:Y:S02]  /*0140*/  IMAD.SHL.U32 R6, R2.reuse, 0x2, RZ ;  /* 0x0000000202067824 */ /* 0x040fe400078e00ff */
[----:B------:R-:W-:Y:S01]  /*0150*/  IMAD.SHL.U32 R7, R2, 0x4, RZ ;  /* 0x0000000402077824 */ /* 0x000fe200078e00ff */
[----:B------:R-:W-:Y:S01]  /*0160*/  USHF.R.S32.HI UR6, URZ, 0x1f, UR5 ;  /* 0x0000001f3f067899 */ /* 0x000fe20008011405 */
[----:B------:R-:W-:Y:S01]  /*0170*/  IMAD.SHL.U32 R5, R0, 0x10, RZ ;  /* 0x0000001000057824 */ /* 0x000fe200078e00ff */
[----:B------:R-:W-:Y:S01]  /*0180*/  LOP3.LUT R6, R6, 0x2, RZ, 0xc0, !PT ;  /* 0x0000000206067812 */ /* 0x000fe200078ec0ff */
[----:B------:R-:W-:Y:S01]  /*0190*/  IMAD.MOV.U32 R8, RZ, RZ, RZ ;  /* 0x000000ffff087224 */ /* 0x000fe200078e00ff */
[----:B------:R-:W-:Y:S01]  /*01a0*/  ULEA.HI UR6, UR6, UR5, URZ, 0x9 ;  /* 0x0000000506067291 */ /* 0x000fe2000f8f483f */
[----:B------:R-:W-:Y:S01]  /*01b0*/  LOP3.LUT R7, R7, 0x4, RZ, 0xc0, !PT ;  /* 0x0000000407077812 */ /* 0x000fe200078ec0ff */
[----:B------:R-:W-:-:S02]  /*01c0*/  IMAD R9, R3, UR4, R10 ;  /* 0x0000000403097c24 */ /* 0x000fc4000f8e020a */
[----:B------:R-:W-:-:S06]  /*01d0*/  USHF.R.S32.HI UR6, URZ, 0x9, UR6 ;  /* 0x000000093f067899 */ /* 0x000fcc0008011406 */
[----:B------:R-:W-:Y:S02]  /*01e0*/  IMAD R4, R5, UR6, R10 ;  /* 0x0000000605047c24 */ /* 0x000fe4000f8e020a */
.L_x_855:
[----:B------:R-:W-:-:S04]  /*01f0*/  IMAD.MOV.U32 R16, RZ, RZ, 0x12 ;  /* 0x00000012ff107424 */ /* 0x000fc800078e00ff */
[----:B------:R-:W-:-:S05]  /*0200*/  IMAD.WIDE R16, R9, R16, c[0x0][0x160] ;  /* 0x0000580009107625 */ /* 0x000fca00078e0210 */
[----:B------:R-:W-:-:S05]  /*0210*/  LEA R12, P0, R7, R16, 0x1 ;  /* 0x00000010070c7211 */ /* 0x000fca00078008ff */
[----:B------:R-:W-:-:S05]  /*0220*/  IMAD.X R13, RZ, RZ, R17, P0 ;  /* 0x000000ffff0d7224 */ /* 0x000fca00000e0611 */
[----:B------:R-:W2:Y:S04]  /*0230*/  LDG.E.U16.CONSTANT R20, [R12.64+0x2] ;  /* 0x000002080c147981 */ /* 0x000ea8000c1e9500 */
[----:B------:R-:W3:Y:S01]  /*0240*/  LDG.E.U16.CONSTANT R5, [R12.64+0x4] ;  /* 0x000004080c057981 */ /* 0x000ee2000c1e9500 */
[----:B--2---:R-:W-:Y:S02]  /*0250*/  SHF.R.U32.HI R11, RZ, 0x8, R20 ;  /* 0x00000008ff0b7819 */ /* 0x004fe40000011614 */
[----:B------:R-:W-:Y:S02]  /*0260*/  LOP3.LUT R18, R20, 0xf, RZ, 0xc0, !PT ;  /* 0x0000000f14127812 */ /* 0x000fe400078ec0ff */
[----:B------:R-:W-:Y:S02]  /*0270*/  LOP3.LUT R11, R11, 0xf, RZ, 0xc0, !PT ;  /* 0x0000000f0b0b7812 */ /* 0x000fe400078ec0ff */
[----:B------:R-:W-:-:S02]  /*0280*/  IADD3 R18, P0, R18, c[0x4][0x48], RZ ;  /* 0x0100120012127a10 */ /* 0x000fc40007f1e0ff */
[----:B------:R-:W-:Y:S02]  /*0290*/  IADD3 R14, P1, R11, c[0x4][0x48], RZ ;  /* 0x010012000b0e7a10 */ /* 0x000fe40007f3e0ff */
[----:B---3--:R-:W-:Y:S01]  /*02a0*/  SHF.R.U32.HI R11, RZ, 0x8, R5 ;  /* 0x00000008ff0b7819 */ /* 0x008fe20000011605 */
[----:B------:R-:W-:Y:S01]  /*02b0*/  IMAD.X R19, RZ, RZ, c[0x4][0x4c], P0 ;  /* 0x01001300ff137624 */ /* 0x000fe200000e06ff */
[----:B------:R-:W-:Y:S01]  /*02c0*/  LOP3.LUT R28, R5, 0xf, RZ, 0xc0, !PT ;  /* 0x0000000f051c7812 */ /* 0x000fe200078ec0ff */
[----:B------:R-:W-:Y:S01]  /*02d0*/  IMAD.X R15, RZ, RZ, c[0x4][0x4c], P1 ;  /* 0x01001300ff0f7624 */ /* 0x000fe200008e06ff */
[----:B------:R-:W-:Y:S02]  /*02e0*/  LOP3.LUT R26, R11, 0xf, RZ, 0xc0, !PT ;  /* 0x0000000f0b1a7812 */ /* 0x000fe400078ec0ff */
[----:B------:R-:W-:Y:S01]  /*02f0*/  IADD3 R28, P2, R28, c[0x4][0x48], RZ ;  /* 0x010012001c1c7a10 */ /* 0x000fe20007f5e0ff */
[----:B------:R0:W2:Y:S01]  /*0300*/  LDG.E.U8.CONSTANT R23, [R18.64] ;  /* 0x0000000812177981 */ /* 0x0000a2000c1e9100 */
[----:B------:R-:W-:-:S02]  /*0310*/  IADD3 R26, P0, R26, c[0x4][0x48], RZ ;  /* 0x010012001a1a7a10 */ /* 0x000fc40007f1e0ff */
[C---:B------:R-:W-:Y:S01]  /*0320*/  SHF.R.U64 R24, R20.reuse, 0xc, RZ ;  /* 0x0000000c14187819 */ /* 0x040fe200000012ff */
[----:B------:R-:W-:Y:S01]  /*0330*/  IMAD.X R29, RZ, RZ, c[0x4][0x4c], P2 ;  /* 0x01001300ff1d7624 */ /* 0x000fe200010e06ff */
[--C-:B------:R-:W-:Y:S01]  /*0340*/  PRMT R11, R20, 0x5410, R5.reuse ;  /* 0x00005410140b7816 */ /* 0x100fe20000000005 */
[----:B------:R-:W-:Y:S01]  /*0350*/  IMAD.X R27, RZ, RZ, c[0x4][0x4c], P0 ;  /* 0x01001300ff1b7624 */ /* 0x000fe200000e06ff */
[--C-:B------:R-:W-:Y:S01]  /*0360*/  SHF.R.U32.HI R21, RZ, 0x4, R5.reuse ;  /* 0x00000004ff157819 */ /* 0x100fe20000011605 */
[----:B------:R1:W2:Y:S01]  /*0370*/  LDG.E.U8.CONSTANT R22, [R14.64] ;  /* 0x000000080e167981 */ /* 0x0002a2000c1e9100 */
[----:B------:R-:W-:Y:S02]  /*0380*/  IADD3 R20, P1, R24, c[0x4][0x48], RZ ;  /* 0x0100120018147a10 */ /* 0x000fe40007f3e0ff */
[----:B------:R-:W-:Y:S01]  /*0390*/  SHF.R.U32.HI R5, RZ, 0xc, R5 ;  /* 0x0000000cff057819 */ /* 0x000fe20000011605 */
[----:B------:R3:W4:Y:S04]  /*03a0*/  LDG.E.U8.CONSTANT R28, [R28.64] ;  /* 0x000000081c1c7981 */ /* 0x000728000c1e9100 */
[----:B------:R5:W4:Y:S01]  /*03b0*/  LDG.E.U8.CONSTANT R27, [R26.64] ;  /* 0x000000081a1b7981 */ /* 0x000b22000c1e9100 */
[----:B-1----:R-:W-:Y:S01]  /*03c0*/  LOP3.LUT R14, R21, 0xf, RZ, 0xc0, !PT ;  /* 0x0000000f150e7812 */ /* 0x002fe200078ec0ff */
[----:B------:R-:W-:Y:S01]  /*03d0*/  IMAD.X R21, RZ, RZ, c[0x4][0x4c], P1 ;  /* 0x01001300ff157624 */ /* 0x000fe200008e06ff */
[----:B------:R-:W-:-:S02]  /*03e0*/  LOP3.LUT R5, R5, 0xffff, RZ, 0xc0, !PT ;  /* 0x0000ffff05057812 */ /* 0x000fc400078ec0ff */
[----:B------:R-:W-:Y:S02]  /*03f0*/  SHF.R.U32.HI R11, RZ, 0x4, R11 ;  /* 0x00000004ff0b7819 */ /* 0x000fe4000001160b */
[----:B-----5:R1:W5:Y:S01]  /*0400*/  LDG.E.U8.CONSTANT R26, [R20.64] ;  /* 0x00000008141a7981 */ /* 0x020362000c1e9100 */
[----:B------:R-:W-:Y:S02]  /*0410*/  IADD3 R24, P2, R5, c[0x4][0x48], RZ ;  /* 0x0100120005187a10 */ /* 0x000fe40007f5e0ff */
[----:B------:R-:W-:Y:S02]  /*0420*/  IADD3 R14, P1, R14, c[0x4][0x48], RZ ;  /* 0x010012000e0e7a10 */ /* 0x000fe40007f3e0ff */
[----:B------:R-:W-:Y:S01]  /*0430*/  LOP3.LUT R11, R11, 0xf, RZ, 0xc0, !PT ;  /* 0x0000000f0b0b7812 */ /* 0x000fe200078ec0ff */
[----:B-1----:R1:W5:Y:S01]  /*0440*/  LDG.E.U16.CONSTANT R21, [R12.64+0x6] ;  /* 0x000006080c157981 */ /* 0x002362000c1e9500 */
[----:B------:R-:W-:Y:S02]  /*0450*/  IMAD.X R25, RZ, RZ, c[0x4][0x4c], P2 ;  /* 0x01001300ff197624 */ /* 0x000fe400010e06ff */
[----:B0-----:R-:W-:Y:S01]  /*0460*/  IADD3 R18, P0, R11, c[0x4][0x48], RZ ;  /* 0x010012000b127a10 */ /* 0x001fe20007f1e0ff */
[----:B------:R-:W-:Y:S01]  /*0470*/  IMAD.X R15, RZ, RZ, c[0x4][0x4c], P1 ;  /* 0x01001300ff0f7624 */ /* 0x000fe200008e06ff */
[----:B------:R1:W5:Y:S04]  /*0480*/  LDG.E.U16.CONSTANT R20, [R12.64+0x8] ;  /* 0x000008080c147981 */ /* 0x000368000c1e9500 */
[----:B------:R0:W5:Y:S01]  /*0490*/  LDG.E.U8.CONSTANT R24, [R24.64] ;  /* 0x0000000818187981 */ /* 0x000162000c1e9100 */
[----:B------:R-:W-:-:S05]  /*04a0*/  IMAD.X R19, RZ, RZ, c[0x4][0x4c], P0 ;  /* 0x01001300ff137624 */ /* 0x000fca00000e06ff */
[----:B---3--:R3:W5:Y:S04]  /*04b0*/  LDG.E.U8.CONSTANT R29, [R18.64] ;  /* 0x00000008121d7981 */ /* 0x008768000c1e9100 */
[----:B0-----:R0:W5:Y:S01]  /*04c0*/  LDG.E.U8.CONSTANT R25, [R14.64] ;  /* 0x000000080e197981 */ /* 0x001162000c1e9100 */
[----:B------:R-:W-:-:S04]  /*04d0*/  IMAD.MOV.U32 R5, RZ, RZ, 0x24 ;  /* 0x00000024ff057424 */ /* 0x000fc800078e00ff */
[----:B0-----:R-:W-:Y:S02]  /*04e0*/  IMAD.WIDE R14, R4, R5, c[0x0][0x168] ;  /* 0x00005a00040e7625 */ /* 0x001fe400078e0205 */
[----:B------:R2:W5:Y:S03]  /*04f0*/  LDG.E.U16.CONSTANT R5, [R16.64] ;  /* 0x0000000810057981 */ /* 0x000566000c1e9500 */
[----:B---3--:R-:W-:Y:S01]  /*0500*/  LEA R18, P0, R6, R14, 0x2 ;  /* 0x0000000e06127211 */ /* 0x008fe200078010ff */
[----:B------:R0:W3:Y:S04]  /*0510*/  LDG.E.U16.CONSTANT R11, [R14.64] ;  /* 0x000000080e0b7981 */ /* 0x0000e8000c1e9500 */
[----:B------:R-:W-:-:S05]  /*0520*/  IMAD.X R19, RZ, RZ, R15, P0 ;  /* 0x000000ffff137224 */ /* 0x000fca00000e060f */
[----:B-1----:R1:W3:Y:S04]  /*0530*/  LDG.E.CONSTANT R12, [R18.64+0x14] ;  /* 0x00001408120c7981 */ /* 0x0022e8000c1e9900 */
[----:B------:R1:W3:Y:S01]  /*0540*/  LDG.E.CONSTANT R13, [R18.64+0x18] ;  /* 0x00001808120d7981 */ /* 0x0002e2000c1e9900 */
[----:B--2---:R-:W-:-:S03]  /*0550*/  PRMT R16, R22, 0x7604, R23 ;  /* 0x0000760416107816 */ /* 0x004fc60000000017 */
[----:B------:R1:W2:Y:S04]  /*0560*/  LDG.E.CONSTANT R22, [R18.64+0x4] ;  /* 0x0000040812167981 */ /* 0x0002a8000c1e9900 */
[----:B------:R1:W2:Y:S01]  /*0570*/  LDG.E.CONSTANT R23, [R18.64+0x8] ;  /* 0x0000080812177981 */ /* 0x0002a2000c1e9900 */
[----:B----4-:R-:W-:-:S04]  /*0580*/  PRMT R27, R27, 0x2104, R28 ;  /* 0x000021041b1b7816 */ /* 0x010fc8000000001c */
[----:B------:R-:W-:Y:S02]  /*0590*/  PRMT R27, R27, 0x1054, R16 ;  /* 0x000010541b1b7816 */ /* 0x000fe40000000010 */
[----:B-----5:R-:W-:-:S04]  /*05a0*/  LOP3.LUT R16, R21, 0xf, RZ, 0xc0, !PT ;  /* 0x0000000f15107812 */ /* 0x020fc800078ec0ff */
[----:B0-----:R-:W-:Y:S02]  /*05b0*/  IADD3 R14, P0, R16, c[0x4][0x48], RZ ;  /* 0x01001200100e7a10 */ /* 0x001fe40007f1e0ff */
[----:B------:R-:W-:-:S03]  /*05c0*/  SHF.R.U32.HI R28, RZ, 0x8, R21 ;  /* 0x00000008ff1c7819 */ /* 0x000fc60000011615 */
[----:B------:R-:W-:Y:S01]  /*05d0*/  IMAD.X R15, RZ, RZ, c[0x4][0x4c], P0 ;  /* 0x01001300ff0f7624 */ /* 0x000fe200000e06ff */
[----:B-1----:R-:W-:Y:S02]  /*05e0*/  LOP3.LUT R19, R20, 0xf, RZ, 0xc0, !PT ;  /* 0x0000000f14137812 */ /* 0x002fe400078ec0ff */
[----:B------:R-:W-:Y:S02]  /*05f0*/  LOP3.LUT R28, R28, 0xf, RZ, 0xc0, !PT ;  /* 0x0000000f1c1c7812 */ /* 0x000fe400078ec0ff */
[----:B------:R-:W-:Y:S02]  /*0600*/  SHF.R.U32.HI R17, RZ, 0x8, R20 ;  /* 0x00000008ff117819 */ /* 0x000fe40000011614 */
[----:B------:R-:W-:Y:S02]  /*0610*/  PRMT R25, R24, 0x2104, R25 ;  /* 0x0000210418197816 */ /* 0x000fe40000000019 */
[----:B------:R0:W4:Y:S01]  /*0620*/  LDG.E.U8.CONSTANT R24, [R14.64] ;  /* 0x000000080e187981 */ /* 0x000122000c1e9100 */
[----:B------:R-:W-:-:S02]  /*0630*/  PRMT R26, R26, 0x7604, R29 ;  /* 0x000076041a1a7816 */ /* 0x000fc4000000001d */
[----:B------:R-:W-:Y:S02]  /*0640*/  IADD3 R16, P1, R28, c[0x4][0x48], RZ ;  /* 0x010012001c107a10 */ /* 0x000fe40007f3e0ff */
[----:B0-----:R-:W-:Y:S02]  /*0650*/  IADD3 R14, P0, R19, c[0x4][0x48], RZ ;  /* 0x01001200130e7a10 */ /* 0x001fe40007f1e0ff */
[----:B------:R-:W-:-:S03]  /*0660*/  LOP3.LUT R18, R17, 0xf, RZ, 0xc0, !PT ;  /* 0x0000000f11127812 */ /* 0x000fc600078ec0ff */
[----:B------:R-:W-:Y:S01]  /*0670*/  IMAD.X R15, RZ, RZ, c[0x4][0x4c], P0 ;  /* 0x01001300ff0f7624 */ /* 0x000fe200000e06ff */
[----:B------:R-:W-:Y:S01]  /*0680*/  PRMT R25, R25, 0x1054, R26 ;  /* 0x0000105419197816 */ /* 0x000fe2000000001a */
[----:B------:R-:W-:Y:S01]  /*0690*/  IMAD.X R17, RZ, RZ, c[0x4][0x4c], P1 ;  /* 0x01001300ff117624 */ /* 0x000fe200008e06ff */
[----:B------:R-:W-:Y:S02]  /*06a0*/  IADD3 R18, P1, R18, c[0x4][0x48], RZ ;  /* 0x0100120012127a10 */ /* 0x000fe40007f3e0ff */
[----:B------:R0:W5:Y:S03]  /*06b0*/  LDG.E.U8.CONSTANT R26, [R14.64] ;  /* 0x000000080e1a7981 */ /* 0x000166000c1e9100 */
[----:B------:R-:W-:Y:S01]  /*06c0*/  IMAD.X R19, RZ, RZ, c[0x4][0x4c], P1 ;  /* 0x01001300ff137624 */ /* 0x000fe200008e06ff */
[----:B------:R1:W4:Y:S04]  /*06d0*/  LDG.E.U8.CONSTANT R29, [R16.64] ;  /* 0x00000008101d7981 */ /* 0x000328000c1e9100 */
[----:B------:R3:W5:Y:S01]  /*06e0*/  LDG.E.U8.CONSTANT R28, [R18.64] ;  /* 0x00000008121c7981 */ /* 0x000762000c1e9100 */
[----:B0-----:R-:W-:-:S04]  /*06f0*/  PRMT R14, R21, 0x5410, R20 ;  /* 0x00005410150e7816 */ /* 0x001fc80000000014 */
[----:B-1----:R-:W-:Y:S02]  /*0700*/  SHF.R.U32.HI R16, RZ, 0x4, R14 ;  /* 0x00000004ff107819 */ /* 0x002fe4000001160e */
[----:B------:R-:W-:Y:S02]  /*0710*/  SHF.R.U64 R17, R21, 0xc, RZ ;  /* 0x0000000c15117819 */ /* 0x000fe400000012ff */
[----:B------:R-:W-:Y:S02]  /*0720*/  LOP3.LUT R21, R16, 0xf, RZ, 0xc0, !PT ;  /* 0x0000000f10157812 */ /* 0x000fe400078ec0ff */
[----:B---3--:R-:W-:Y:S02]  /*0730*/  SHF.R.U32.HI R18, RZ, 0x4, R20 ;  /* 0x00000004ff127819 */ /* 0x008fe40000011614 */
[----:B------:R-:W-:Y:S02]  /*0740*/  IADD3 R16, P0, R21, c[0x4][0x48], RZ ;  /* 0x0100120015107a10 */ /* 0x000fe40007f1e0ff */
[----:B------:R-:W-:-:S02]  /*0750*/  LOP3.LUT R18, R18, 0xf, RZ, 0xc0, !PT ;  /* 0x0000000f12127812 */ /* 0x000fc400078ec0ff */
[----:B------:R-:W-:Y:S01]  /*0760*/  IADD3 R14, P1, R17, c[0x4][0x48], RZ ;  /* 0x01001200110e7a10 */ /* 0x000fe20007f3e0ff */
[----:B------:R-:W-:Y:S01]  /*0770*/  IMAD.X R17, RZ, RZ, c[0x4][0x4c], P0 ;  /* 0x01001300ff117624 */ /* 0x000fe200000e06ff */
[----:B------:R-:W-:Y:S02]  /*0780*/  SHF.R.U32.HI R20, RZ, 0xc, R20 ;  /* 0x0000000cff147819 */ /* 0x000fe40000011614 */
[----:B------:R-:W-:Y:S02]  /*0790*/  IADD3 R18, P0, R18, c[0x4][0x48], RZ ;  /* 0x0100120012127a10 */ /* 0x000fe40007f1e0ff */
[----:B------:R-:W-:Y:S01]  /*07a0*/  LOP3.LUT R20, R20, 0xffff, RZ, 0xc0, !PT ;  /* 0x0000ffff14147812 */ /* 0x000fe200078ec0ff */
[----:B------:R-:W-:Y:S01]  /*07b0*/  IMAD.X R15, RZ, RZ, c[0x4][0x4c], P1 ;  /* 0x01001300ff0f7624 */ /* 0x000fe200008e06ff */
[----:B------:R-:W3:Y:S01]  /*07c0*/  LDG.E.U8.CONSTANT R17, [R16.64] ;  /* 0x0000000810117981 */ /* 0x000ee2000c1e9100 */
[----:B------:R-:W-:Y:S01]  /*07d0*/  IMAD.X R19, RZ, RZ, c[0x4][0x4c], P0 ;  /* 0x01001300ff137624 */ /* 0x000fe200000e06ff */
[----:B------:R-:W-:-:S02]  /*07e0*/  IADD3 R20, P0, R20, c[0x4][0x48], RZ ;  /* 0x0100120014147a10 */ /* 0x000fc40007f1e0ff */
[----:B------:R5:W3:Y:S03]  /*07f0*/  LDG.E.U8.CONSTANT R14, [R14.64] ;  /* 0x000000080e0e7981 */ /* 0x000ae6000c1e9100 */
[----:B------:R-:W-:Y:S01]  /*0800*/  IMAD.X R21, RZ, RZ, c[0x4][0x4c], P0 ;  /* 0x01001300ff157624 */ /* 0x000fe200000e06ff */
[----:B------:R-:W3:Y:S05]  /*0810*/  LDG.E.U8.CONSTANT R18, [R18.64] ;  /* 0x0000000812127981 */ /* 0x000eea000c1e9100 */
[----:B------:R-:W3:Y:S01]  /*0820*/  LDG.E.U8.CONSTANT R21, [R20.64] ;  /* 0x0000000814157981 */ /* 0x000ee2000c1e9100 */
[----:B------:R-:W-:Y:S01]  /*0830*/  IDP.4A.S8.S8 R12, R25, R12, RZ ;  /* 0x0000000c190c7226 */ /* 0x000fe200000006ff */
[----:B------:R-:W-:-:S04]  /*0840*/  IADD3 R10, R10, 0x10, RZ ;  /* 0x000000100a0a7810 */ /* 0x000fc80007ffe0ff */
[----:B------:R-:W-:Y:S01]  /*0850*/  ISETP.GE.U32.AND P0, PT, R10, UR4, PT ;  /* 0x000000040a007c0c */ /* 0x000fe2000bf06070 */
[----:B------:R-:W-:Y:S01]  /*0860*/  HADD2.F32 R5, -RZ, R5.H0_H0 ;  /* 0x20000005ff057230 */ /* 0x000fe20000004100 */
[----:B------:R-:W-:Y:S02]  /*0870*/  IADD3 R9, R9, 0x10, RZ ;  /* 0x0000001009097810 */ /* 0x000fe40007ffe0ff */
[----:B------:R-:W-:Y:S01]  /*0880*/  IADD3 R4, R4, 0x10, RZ ;  /* 0x0000001004047810 */ /* 0x000fe20007ffe0ff */
[----:B--2---:R-:W-:Y:S01]  /*0890*/  IDP.4A.S8.S8 R22, R27, R22, RZ ;  /* 0x000000161b167226 */ /* 0x004fe200000006ff */
[----:B----4-:R-:W-:Y:S02]  /*08a0*/  PRMT R24, R29, 0x7604, R24 ;  /* 0x000076041d187816 */ /* 0x010fe40000000018 */
[----:B-----5:R-:W-:-:S04]  /*08b0*/  PRMT R15, R28, 0x2104, R26 ;  /* 0x000021041c0f7816 */ /* 0x020fc8000000001a */
[----:B------:R-:W-:-:S05]  /*08c0*/  PRMT R15, R15, 0x1054, R24 ;  /* 0x000010540f0f7816 */ /* 0x000fca0000000018 */
[----:B------:R-:W-:Y:S01]  /*08d0*/  IDP.4A.S8.S8 R15, R15, R23, R22 ;  /* 0x000000170f0f7226 */ /* 0x000fe20000000616 */
[----:B---3--:R-:W-:Y:S02]  /*08e0*/  PRMT R14, R14, 0x7604, R17 ;  /* 0x000076040e0e7816 */ /* 0x008fe40000000011 */
[----:B------:R-:W-:-:S04]  /*08f0*/  PRMT R17, R21, 0x2104, R18 ;  /* 0x0000210415117816 */ /* 0x000fc80000000012 */
[----:B------:R-:W-:-:S05]  /*0900*/  PRMT R14, R17, 0x1054, R14 ;  /* 0x00001054110e7816 */ /* 0x000fca000000000e */
[----:B------:R-:W-:-:S04]  /*0910*/  IDP.4A.S8.S8 R12, R14, R13, R12 ;  /* 0x0000000d0e0c7226 */ /* 0x000fc8000000060c */
[----:B------:R-:W-:-:S06]  /*0920*/  IMAD.IADD R15, R15, 0x1, R12 ;  /* 0x000000010f0f7824 */ /* 0x000fcc00078e020c */
[----:B------:R-:W0:Y:S01]  /*0930*/  I2F R15, R15 ;  /* 0x0000000f000f7306 */ /* 0x000e220000201400 */
[----:B------:R-:W-:-:S05]  /*0940*/  HADD2.F32 R12, -RZ, R11.H0_H0 ;  /* 0x2000000bff0c7230 */ /* 0x000fca0000004100 */
[----:B------:R-:W-:-:S04]  /*0950*/  FMUL.FTZ R5, R5, R12 ;  /* 0x0000000c05057220 */ /* 0x000fc80000410000 */
[----:B0-----:R-:W-:Y:S01]  /*0960*/  FFMA.FTZ R8, R5, R15, R8 ;  /* 0x0000000f05087223 */ /* 0x001fe20000010008 */
[----:B------:R-:W-:Y:S05]  /*0970*/  @!P0 BRA `(.L_x_855) ;  /* 0xfffff87000008947 */ /* 0x000fea000383ffff */
.L_x_854:
[----:B------:R-:W-:Y:S05]  /*0980*/  BSYNC B0 ;  /* 0x0000000000007941 */ /* 0x000fea0003800000 */
.L_x_853:
        /* <DEDUP_REMOVED lines=19> */
.L_x_856:
        /* <DEDUP_REMOVED lines=12> */
.L_x_1383:


//--------------------- .text._Z13mul_mat_vec_qIN3c108BFloat16ELi256ELi8E11block_iq1_sLi1EXadL_ZN45_INTERNAL_8d5cb472_14_gguf_kernel_cu_cd24131918vec_dot_iq1_s_q8_1EPKvPK10block_q8_1RKiEEEvS5_S5_PT_iii --------------------------
	.section	.text._Z13mul_mat_vec_qIN3c108BFloat16ELi256ELi8E11block_iq1_sLi1EXadL_ZN45_INTERNAL_8d5cb472_14_gguf_kernel_cu_cd24131918vec_dot_iq1_s_q8_1EPKvPK10block_q8_1RKiEEEvS5_S5_PT_iii,"ax",@progbits
	.sectioninfo	@"SHI_REGISTERS=32"
	.align	128
.text._Z13mul_mat_vec_qIN3c108BFloat16ELi256ELi8E11block_iq1_sLi1EXadL_ZN45_INTERNAL_8d5cb472_14_gguf_kernel_cu_cd24131918vec_dot_iq1_s_q8_1EPKvPK10block_q8_1RKiEEEvS5_S5_PT_iii:
        .type           _Z13mul_mat_vec_qIN3c108BFloat16ELi256ELi8E11block_iq1_sLi1EXadL_ZN45_INTERNAL_8d5cb472_14_gguf_kernel_cu_cd24131918vec_dot_iq1_s_q8_1EPKvPK10block_q8_1RKiEEEvS5_S5_PT_iii,@function
        .size           _Z13mul_mat_vec_qIN3c108BFloat16ELi256ELi8E11block_iq1_sLi1EXadL_ZN45_INTERNAL_8d5cb472_14_gguf_kernel_cu_cd24131918vec_dot_iq1_s_q8_1EPKvPK10block_q8_1RKiEEEvS5_S5_PT_iii,(.L_x_1384 - _Z13mul_mat_vec_qIN3c108BFloat16ELi256ELi8E11block_iq1_sLi1EXadL_ZN45_INTERNAL_8d5cb472_14_gguf_kernel_cu_cd24131918vec_dot_iq1_s_q8_1EPKvPK10block_q8_1RKiEEEvS5_S5_PT_iii)
        .other          _Z13mul_mat_vec_qIN3c108BFloat16ELi256ELi8E11block_iq1_sLi1EXadL_ZN45_INTERNAL_8d5cb472_14_gguf_kernel_cu_cd24131918vec_dot_iq1_s_q8_1EPKvPK10block_q8_1RKiEEEvS5_S5_PT_iii,@"STO_CUDA_ENTRY STV_DEFAULT"
_Z13mul_mat_vec_qIN3c108BFloat16ELi256ELi8E11block_iq1_sLi1EXadL_ZN45_INTERNAL_8d5cb472_14_gguf_kernel_cu_cd24131918vec_dot_iq1_s_q8_1EPKvPK10block_q8_1RKiEEEvS5_S5_PT_iii:
        /* <DEDUP_REMOVED lines=21> */
[----:B------:R-:W-:Y:S01]  /*0150*/  LOP3.LUT R15, R26, 0x7, RZ, 0xc0, !PT ;  /* 0x000000071a0f7812 */ /* 0x000fe200078ec0ff */
[----:B------:R-:W-:Y:S01]  /*0160*/  IMAD.SHL.U32 R3, R18, 0x8, RZ ;  /* 0x0000000812037824 */ /* 0x000fe200078e00ff */
[----:B------:R-:W-:Y:S01]  /*0170*/  USHF.R.S32.HI UR6, URZ, 0x1f, UR5 ;  /* 0x0000001f3f067899 */ /* 0x000fe20008011405 */
[----:B------:R-:W-:Y:S01]  /*0180*/  SHF.L.U32 R17, R26, 0x1, RZ ;  /* 0x000000011a117819 */ /* 0x000fe200000006ff */
[----:B------:R-:W-:Y:S02]  /*0190*/  IMAD.MOV.U32 R14, RZ, RZ, RZ ;  /* 0x000000ffff0e7224 */ /* 0x000fe400078e00ff */
[----:B------:R-:W-:Y:S01]  /*01a0*/  ULEA.HI UR6, UR6, UR5, URZ, 0x9 ;  /* 0x0000000506067291 */ /* 0x000fe2000f8f483f */
[----:B------:R-:W-:Y:S01]  /*01b0*/  LOP3.LUT R17, R17, 0xe, RZ, 0xc0, !PT ;  /* 0x0000000e11117812 */ /* 0x000fe200078ec0ff */
[----:B------:R-:W-:-:S02]  /*01c0*/  IMAD R12, R13, UR4, R18 ;  /* 0x000000040d0c7c24 */ /* 0x000fc4000f8e0212 */
[----:B------:R-:W-:-:S06]  /*01d0*/  USHF.R.S32.HI UR6, URZ, 0x9, UR6 ;  /* 0x000000093f067899 */ /* 0x000fcc0008011406 */
[----:B------:R-:W-:-:S04]  /*01e0*/  IMAD R2, R2, UR6, R3 ;  /* 0x0000000602027c24 */ /* 0x000fc8000f8e0203 */
[----:B------:R-:W-:Y:S02]  /*01f0*/  IMAD.IADD R16, R15, 0x1, R2 ;  /* 0x000000010f107824 */ /* 0x000fe400078e0202 */
.L_x_859:
[----:B------:R-:W-:-:S04]  /*0200*/  IMAD.MOV.U32 R3, RZ, RZ, 0x32 ;  /* 0x00000032ff037424 */ /* 0x000fc800078e00ff */
[----:B------:R-:W-:-:S05]  /*0210*/  IMAD.WIDE R2, R12, R3, c[0x0][0x160] ;  /* 0x000058000c027625 */ /* 0x000fca00078e0203 */
[----:B------:R-:W-:-:S04]  /*0220*/  LEA R20, P0, R15, R2, 0x1 ;  /* 0x000000020f147211 */ /* 0x000fc800078008ff */
[----:B------:R-:W-:Y:S02]  /*0230*/  IADD3.X R21, RZ, R3, RZ, P0, !PT ;  /* 0x00000003ff157210 */ /* 0x000fe400007fe4ff */
[----:B------:R-:W-:Y:S01]  /*0240*/  LEA R6, P0, R17, R2, 0x1 ;  /* 0x0000000211067211 */ /* 0x000fe200078008ff */
[----:B------:R-:W-:Y:S01]  /*0250*/  HFMA2.MMA R5, -RZ, RZ, 0, 2.1457672119140625e-06 ;  /* 0x00000024ff057435 */ /* 0x000fe200000001ff */
[----:B------:R-:W-:Y:S01]  /*0260*/  IMAD.MOV.U32 R10, RZ, RZ, 0x8 ;  /* 0x00000008ff0a7424 */ /* 0x000fe200078e00ff */
[----:B------:R-:W2:Y:S02]  /*0270*/  LDG.E.U16.CONSTANT R19, [R20.64+0x22] ;  /* 0x0000220814137981 */ /* 0x000ea4000c1e9500 */
[----:B------:R-:W-:Y:S02]  /*0280*/  IMAD.X R7, RZ, RZ, R3, P0 ;  /* 0x000000ffff077224 */ /* 0x000fe400000e0603 */
[----:B------:R0:W3:Y:S04]  /*0290*/  LDG.E.U16.CONSTANT R2, [R2.64] ;  /* 0x0000000802027981 */ /* 0x0000e8000c1e9500 */
[----:B------:R-:W4:Y:S04]  /*02a0*/  LDG.E.U16.CONSTANT R23, [R6.64+0x2] ;  /* 0x0000020806177981 */ /* 0x000f28000c1e9500 */
[----:B------:R1:W5:Y:S01]  /*02b0*/  LDG.E.U16.CONSTANT R11, [R6.64+0x4] ;  /* 0x00000408060b7981 */ /* 0x000362000c1e9500 */
[----:B--2---:R-:W-:-:S05]  /*02c0*/  IMAD.SHL.U32 R4, R19, 0x100, RZ ;  /* 0x0000010013047824 */ /* 0x004fca00078e00ff */
[----:B------:R-:W-:-:S04]  /*02d0*/  LOP3.LUT R4, R4, 0x700, RZ, 0xc0, !PT ;  /* 0x0000070004047812 */ /* 0x000fc800078ec0ff */
[----:B----4-:R-:W-:-:S05]  /*02e0*/  LOP3.LUT R9, R4, 0xff, R23, 0xf8, !PT ;  /* 0x000000ff04097812 */ /* 0x010fca00078ef817 */
[----:B------:R-:W-:-:S04]  /*02f0*/  IMAD.WIDE.U32 R8, R9, R10, c[0x4][0x28] ;  /* 0x01000a0009087625 */ /* 0x000fc800078e000a */
[----:B------:R-:W-:Y:S01]  /*0300*/  IMAD.WIDE R4, R16, R5, c[0x0][0x168] ;  /* 0x00005a0010047625 */ /* 0x000fe200078e0205 */
[----:B------:R2:W4:Y:S04]  /*0310*/  LDG.E.CONSTANT R20, [R8.64] ;  /* 0x0000000808147981 */ /* 0x000528000c1e9900 */
[----:B------:R-:W3:Y:S01]  /*0320*/  LDG.E.CONSTANT R22, [R4.64+0x4] ;  /* 0x0000040804167981 */ /* 0x000ee2000c1e9900 */
[C---:B------:R-:W-:Y:S01]  /*0330*/  IMAD.SHL.U32 R24, R19.reuse, 0x20, RZ ;  /* 0x0000002013187824 */ /* 0x040fe200078e00ff */
[----:B------:R-:W-:Y:S01]  /*0340*/  SHF.R.U32.HI R23, RZ, 0x8, R23 ;  /* 0x00000008ff177819 */ /* 0x000fe20000011617 */
[----:B-1----:R-:W-:Y:S01]  /*0350*/  IMAD.SHL.U32 R6, R19, 0x4, RZ ;  /* 0x0000000413067824 */ /* 0x002fe200078e00ff */
[----:B------:R-:W3:Y:S02]  /*0360*/  LDG.E.CONSTANT R21, [R4.64+0x8] ;  /* 0x0000080804157981 */ /* 0x000ee4000c1e9900 */
[----:B------:R-:W-:-:S02]  /*0370*/  LOP3.LUT R7, R23, 0x700, R24, 0xf8, !PT ;  /* 0x0000070017077812 */ /* 0x000fc400078ef818 */
[----:B------:R-:W-:Y:S01]  /*0380*/  LOP3.LUT R24, R6, 0x700, RZ, 0xc0, !PT ;  /* 0x0000070006187812 */ /* 0x000fe200078ec0ff */
[----:B------:R-:W3:Y:S02]  /*0390*/  LDG.E.CONSTANT R25, [R4.64+0x10] ;  /* 0x0000100804197981 */ /* 0x000ee4000c1e9900 */
[-C--:B------:R-:W-:Y:S01]  /*03a0*/  IMAD.WIDE.U32 R6, R7, R10.reuse, c[0x4][0x28] ;  /* 0x01000a0007067625 */ /* 0x080fe200078e000a */
[--C-:B-----5:R-:W-:Y:S01]  /*03b0*/  LOP3.LUT R23, R24, 0xff, R11.reuse, 0xf8, !PT ;  /* 0x000000ff18177812 */ /* 0x120fe200078ef80b */
[----:B------:R1:W5:Y:S01]  /*03c0*/  LDG.E.CONSTANT R29, [R4.64] ;  /* 0x00000008041d7981 */ /* 0x000362000c1e9900 */
[----:B------:R-:W-:Y:S02]  /*03d0*/  SHF.R.U32.HI R11, RZ, 0x8, R11 ;  /* 0x00000008ff0b7819 */ /* 0x000fe4000001160b */
[----:B------:R-:W-:Y:S01]  /*03e0*/  SHF.R.U32.HI R24, RZ, 0x1, R19 ;  /* 0x00000001ff187819 */ /* 0x000fe20000011613 */
[----:B------:R0:W5:Y:S01]  /*03f0*/  LDG.E.CONSTANT R6, [R6.64] ;  /* 0x0000000806067981 */ /* 0x000162000c1e9900 */
[----:B--2---:R-:W-:-:S02]  /*0400*/  IMAD.WIDE.U32 R8, R23, R10, c[0x4][0x28] ;  /* 0x01000a0017087625 */ /* 0x004fc400078e000a */
[----:B------:R-:W-:Y:S01]  /*0410*/  LOP3.LUT R11, R11, 0x700, R24, 0xf8, !PT ;  /* 0x000007000b0b7812 */ /* 0x000fe200078ef818 */
[----:B------:R-:W2:Y:S04]  /*0420*/  LDG.E.CONSTANT R23, [R4.64+0xc] ;  /* 0x00000c0804177981 */ /* 0x000ea8000c1e9900 */
[----:B------:R5:W2:Y:S01]  /*0430*/  LDG.E.CONSTANT R8, [R8.64] ;  /* 0x0000000808087981 */ /* 0x000aa2000c1e9900 */
[----:B------:R-:W-:-:S03]  /*0440*/  IMAD.WIDE.U32 R10, R11, R10, c[0x4][0x28] ;  /* 0x01000a000b0a7625 */ /* 0x000fc600078e000a */
[----:B------:R-:W2:Y:S04]  /*0450*/  LDG.E.CONSTANT R24, [R4.64+0x14] ;  /* 0x0000140804187981 */ /* 0x000ea8000c1e9900 */
[----:B------:R1:W2:Y:S04]  /*0460*/  LDG.E.CONSTANT R10, [R10.64] ;  /* 0x000000080a0a7981 */ /* 0x0002a8000c1e9900 */
[----:B0-----:R0:W2:Y:S01]  /*0470*/  LDG.E.CONSTANT R7, [R4.64+0x18] ;  /* 0x0000180804077981 */ /* 0x0010a2000c1e9900 */
[----:B----4-:R-:W-:-:S05]  /*0480*/  LOP3.LUT R27, R20, 0xf0f0f0f, RZ, 0xc0, !PT ;  /* 0x0f0f0f0f141b7812 */ /* 0x010fca00078ec0ff */
[----:B---3--:R-:W-:Y:S02]  /*0490*/  IDP.4A.S8.S8 R28, R27, R22, RZ ;  /* 0x000000161b1c7226 */ /* 0x008fe400000006ff */
[----:B------:R0:W3:Y:S04]  /*04a0*/  LDG.E.CONSTANT R27, [R4.64+0x1c] ;  /* 0x00001c08041b7981 */ /* 0x0000e8000c1e9900 */
[----:B------:R0:W4:Y:S01]  /*04b0*/  LDG.E.CONSTANT R22, [R4.64+0x20] ;  /* 0x0000200804167981 */ /* 0x000122000c1e9900 */
[----:B------:R-:W-:-:S04]  /*04c0*/  SHF.R.U32.HI R20, RZ, 0x4, R20 ;  /* 0x00000004ff147819 */ /* 0x000fc80000011614 */
[----:B------:R-:W-:Y:S02]  /*04d0*/  LOP3.LUT R20, R20, 0xf0f0f0f, RZ, 0xc0, !PT ;  /* 0x0f0f0f0f14147812 */ /* 0x000fe400078ec0ff */
[----:B-----5:R-:W-:-:S03]  /*04e0*/  LOP3.LUT R9, R6, 0xf0f0f0f, RZ, 0xc0, !PT ;  /* 0x0f0f0f0f06097812 */ /* 0x020fc600078ec0ff */
[----:B------:R-:W-:Y:S01]  /*04f0*/  IDP.4A.S8.S8 R20, R20, R21, R28 ;  /* 0x0000001514147226 */ /* 0x000fe2000000061c */
[----:B------:R-:W-:-:S03]  /*0500*/  SHF.R.U32.HI R6, RZ, 0x4, R6 ;  /* 0x00000004ff067819 */ /* 0x000fc60000011606 */
[----:B--2---:R-:W-:Y:S01]  /*0510*/  IDP.4A.S8.S8 R9, R9, R23, R20 ;  /* 0x0000001709097226 */ /* 0x004fe20000000614 */
[----:B------:R-:W-:Y:S02]  /*0520*/  LOP3.LUT R6, R6, 0xf0f0f0f, RZ, 0xc0, !PT ;  /* 0x0f0f0f0f06067812 */ /* 0x000fe400078ec0ff */
[----:B-1----:R-:W-:Y:S02]  /*0530*/  LOP3.LUT R11, R8, 0xf0f0f0f, RZ, 0xc0, !PT ;  /* 0x0f0f0f0f080b7812 */ /* 0x002fe400078ec0ff */
[----:B------:R-:W-:Y:S01]  /*0540*/  SHF.R.U32.HI R8, RZ, 0x4, R8 ;  /* 0x00000004ff087819 */ /* 0x000fe20000011608 */
[----:B------:R-:W-:Y:S01]  /*0550*/  IDP.4A.S8.S8 R9, R6, R25, R9 ;  /* 0x0000001906097226 */ /* 0x000fe20000000609 */
[----:B------:R-:W-:Y:S02]  /*0560*/  SHF.R.U32.HI R3, RZ, 0xb, R19 ;  /* 0x0000000bff037819 */ /* 0x000fe40000011613 */
[----:B------:R-:W-:Y:S01]  /*0570*/  LOP3.LUT R8, R8, 0xf0f0f0f, RZ, 0xc0, !PT ;  /* 0x0f0f0f0f08087812 */ /* 0x000fe200078ec0ff */
[----:B------:R-:W-:Y:S01]  /*0580*/  IDP.4A.S8.S8 R9, R11, R24, R9 ;  /* 0x000000180b097226 */ /* 0x000fe20000000609 */
[----:B0-----:R-:W-:-:S02]  /*0590*/  LOP3.LUT R5, R3, 0xe, RZ, 0xc0, !PT ;  /* 0x0000000e03057812 */ /* 0x001fc400078ec0ff */
[----:B------:R-:W-:Y:S02]  /*05a0*/  LOP3.LUT R4, R10, 0xf0f0f0f, RZ, 0xc0, !PT ;  /* 0x0f0f0f0f0a047812 */ /* 0x000fe400078ec0ff */
[----:B------:R-:W-:Y:S01]  /*05b0*/  SHF.R.U32.HI R10, RZ, 0x4, R10 ;  /* 0x00000004ff0a7819 */ /* 0x000fe2000001160a */
[----:B------:R-:W-:Y:S01]  /*05c0*/  IDP.4A.S8.S8 R8, R8, R7, R9 ;  /* 0x0000000708087226 */ /* 0x000fe20000000609 */
[----:B------:R-:W-:Y:S02]  /*05d0*/  LOP3.LUT R19, R19, 0x8000, RZ, 0xc0, !PT ;  /* 0x0000800013137812 */ /* 0x000fe400078ec0ff */
[----:B------:R-:W-:Y:S02]  /*05e0*/  LOP3.LUT R6, R5, 0x1, RZ, 0xfc, !PT ;  /* 0x0000000105067812 */ /* 0x000fe400078efcff */
[----:B------:R-:W-:Y:S01]  /*05f0*/  LOP3.LUT R5, R10, 0xf0f0f0f, RZ, 0xc0, !PT ;  /* 0x0f0f0f0f0a057812 */ /* 0x000fe200078ec0ff */
[----:B------:R-:W0:Y:S01]  /*0600*/  I2F R3, R19 ;  /* 0x0000001300037306 */ /* 0x000e220000201400 */
[----:B------:R-:W-:-:S02]  /*0610*/  IADD3 R18, R18, 0x4, RZ ;  /* 0x0000000412127810 */ /* 0x000fc40007ffe0ff */
[----:B------:R-:W-:-:S05]  /*0620*/  MOV R10, 0x37000000 ;  /* 0x37000000000a7802 */ /* 0x000fca0000000f00 */
[----:B------:R-:W1:Y:S01]  /*0630*/  I2F R7, R6 ;  /* 0x0000000600077306 */ /* 0x000e620000201400 */
[----:B------:R-:W-:Y:S01]  /*0640*/  ISETP.GE.U32.AND P0, PT, R18, UR4, PT ;  /* 0x0000000412007c0c */ /* 0x000fe2000bf06070 */
[----:B------:R-:W-:Y:S01]  /*0650*/  HADD2.F32 R2, -RZ, R2.H0_H0 ;  /* 0x20000002ff027230 */ /* 0x000fe20000004100 */
[----:B0-----:R-:W-:Y:S01]  /*0660*/  FFMA.FTZ R3, R3, -R10, -0.875 ;  /* 0xbf60000003037423 */ /* 0x001fe2000001080a */
[----:B------:R-:W-:Y:S02]  /*0670*/  IADD3 R16, R16, 0x20, RZ ;  /* 0x0000002010107810 */ /* 0x000fe40007ffe0ff */
[----:B------:R-:W-:Y:S01]  /*0680*/  IADD3 R12, R12, 0x4, RZ ;  /* 0x000000040c0c7810 */ /* 0x000fe20007ffe0ff */
[----:B-1----:R-:W-:Y:S02]  /*0690*/  FMUL.FTZ R7, R2, R7 ;  /* 0x0000000702077220 */ /* 0x002fe40000410000 */
[----:B---3--:R-:W-:-:S04]  /*06a0*/  IDP.4A.S8.S8 R4, R4, R27, R8 ;  /* 0x0000001b04047226 */ /* 0x008fc80000000608 */
[----:B----4-:R-:W-:-:S06]  /*06b0*/  IDP.4A.S8.S8 R4, R5, R22, R4 ;  /* 0x0000001605047226 */ /* 0x010fcc0000000604 */
[----:B------:R-:W0:Y:S01]  /*06c0*/  I2F R4, R4 ;  /* 0x0000000400047306 */ /* 0x000e220000201400 */
[--C-:B------:R-:W-:Y:S02]  /*06d0*/  HADD2.F32 R8, -RZ, R29.reuse.H1_H1 ;  /* 0x3000001dff087230 */ /* 0x100fe40000004100 */
[----:B------:R-:W-:-:S03]  /*06e0*/  HADD2.F32 R29, -RZ, R29.H0_H0 ;  /* 0x2000001dff1d7230 */ /* 0x000fc60000004100 */
[----:B------:R-:W-:-:S04]  /*06f0*/  FMUL.FTZ R3, R3, R8 ;  /* 0x0000000803037220 */ /* 0x000fc80000410000 */
[----:B0-----:R-:W-:-:S04]  /*0700*/  FFMA.FTZ R3, R29, R4, R3 ;  /* 0x000000041d037223 */ /* 0x001fc80000010003 */
[----:B------:R-:W-:Y:S01]  /*0710*/  FFMA.FTZ R14, R7, R3, R14 ;  /* 0x00000003070e7223 */ /* 0x000fe2000001000e */
[----:B------:R-:W-:Y:S05]  /*0720*/  @!P0 BRA `(.L_x_859) ;  /* 0xfffffad000008947 */ /* 0x000fea000383ffff */
.L_x_858:
[----:B------:R-:W-:Y:S05]  /*0730*/  BSYNC B0 ;  /* 0x0000000000007941 */ /* 0x000fea0003800000 */
.L_x_857:
        /* <DEDUP_REMOVED lines=19> */
.L_x_860:
        /* <DEDUP_REMOVED lines=9> */
.L_x_1384:


//--------------------- .text._Z13mul_mat_vec_qIN3c108BFloat16ELi256ELi8E13block_iq3_xxsLi1EXadL_ZN45_INTERNAL_8d5cb472_14_gguf_kernel_cu_cd24131920vec_dot_iq3_xxs_q8_1EPKvPK10block_q8_1RKiEEEvS5_S5_PT_iii --------------------------
	.section	.text._Z13mul_mat_vec_qIN3c108BFloat16ELi256ELi8E13block_iq3_xxsLi1EXadL_ZN45_INTERNAL_8d5cb472_14_gguf_kernel_cu_cd24131920vec_dot_iq3_xxs_q8_1EPKvPK10block_q8_1RKiEEEvS5_S5_PT_iii,"ax",@progbits
	.sectioninfo	@"SHI_REGISTERS=32"
	.align	128
.text._Z13mul_mat_vec_qIN3c108BFloat16ELi256ELi8E13block_iq3_xxsLi1EXadL_ZN45_INTERNAL_8d5cb472_14_gguf_kernel_cu_cd24131920vec_dot_iq3_xxs_q8_1EPKvPK10block_q8_1RKiEEEvS5_S5_PT_iii:
        .type           _Z13mul_mat_vec_qIN3c108BFloat16ELi256ELi8E13block_iq3_xxsLi1EXadL_ZN45_INTERNAL_8d5cb472_14_gguf_kernel_cu_cd24131920vec_dot_iq3_xxs_q8_1EPKvPK10block_q8_1RKiEEEvS5_S5_PT_iii,@function
        .size           _Z13mul_mat_vec_qIN3c108BFloat16ELi256ELi8E13block_iq3_xxsLi1EXadL_ZN45_INTERNAL_8d5cb472_14_gguf_kernel_cu_cd24131920vec_dot_iq3_xxs_q8_1EPKvPK10block_q8_1RKiEEEvS5_S5_PT_iii,(.L_x_1385 - _Z13mul_mat_vec_qIN3c108BFloat16ELi256ELi8E13block_iq3_xxsLi1EXadL_ZN45_INTERNAL_8d5cb472_14_gguf_kernel_cu_cd24131920vec_dot_iq3_xxs_q8_1EPKvPK10block_q8_1RKiEEEvS5_S5_PT_iii)
        .other          _Z13mul_mat_vec_qIN3c108BFloat16ELi256ELi8E13block_iq3_xxsLi1EXadL_ZN45_INTERNAL_8d5cb472_14_gguf_kernel_cu_cd24131920vec_dot_iq3_xxs_q8_1EPKvPK10block_q8_1RKiEEEvS5_S5_PT_iii,@"STO_CUDA_ENTRY STV_DEFAULT"
_Z13mul_mat_vec_qIN3c108BFloat16ELi256ELi8E13block_iq3_xxsLi1EXadL_ZN45_INTERNAL_8d5cb472_14_gguf_kernel_cu_cd24131920vec_dot_iq3_xxs_q8_1EPKvPK10block_q8_1RKiEEEvS5_S5_PT_iii:
        /* <DEDUP_REMOVED lines=24> */
[C---:B------:R-:W-:Y:S02]  /*0180*/  IMAD.SHL.U32 R5, R2.reuse, 0x8, RZ ;  /* 0x0000000802057824 */ /* 0x040fe400078e00ff */
[----:B------:R-:W-:Y:S01]  /*0190*/  IMAD.SHL.U32 R6, R2, 0x2, RZ ;  /* 0x0000000202067824 */ /* 0x000fe200078e00ff */
[----:B------:R-:W-:-:S04]  /*01a0*/  ULEA.HI UR6, UR6, UR5, URZ, 0x9 ;  /* 0x0000000506067291 */ /* 0x000fc8000f8f483f */
[----:B------:R-:W-:Y:S01]  /*01b0*/  USHF.R.S32.HI UR6, URZ, 0x9, UR6 ;  /* 0x000000093f067899 */ /* 0x000fe20008011406 */
[----:B------:R-:W-:-:S05]  /*01c0*/  LOP3.LUT R6, R6, 0xe, RZ, 0xc0, !PT ;  /* 0x0000000e06067812 */ /* 0x000fca00078ec0ff */
[----:B------:R-:W-:Y:S01]  /*01d0*/  IMAD R9, R4, UR6, R7 ;  /* 0x0000000604097c24 */ /* 0x000fe2000f8e0207 */
[----:B------:R-:W-:Y:S01]  /*01e0*/  LOP3.LUT R7, R5, 0x38, RZ, 0xc0, !PT ;  /* 0x0000003805077812 */ /* 0x000fe200078ec0ff */
[----:B------:R-:W-:Y:S02]  /*01f0*/  IMAD.MOV.U32 R5, RZ, RZ, RZ ;  /* 0x000000ffff057224 */ /* 0x000fe400078e00ff */
[----:B------:R-:W-:Y:S01]  /*0200*/  IMAD R4, R3, UR4, R10 ;  /* 0x0000000403047c24 */ /* 0x000fe2000f8e020a */
[----:B------:R-:W-:Y:S02]  /*0210*/  IADD3 R8, R8, R9, RZ ;  /* 0x0000000908087210 */ /* 0x000fe40007ffe0ff */
[----:B------:R-:W-:Y:S02]  /*0220*/  LOP3.LUT R7, R7, 0x2, RZ, 0xfc, !PT ;  /* 0x0000000207077812 */ /* 0x000fe400078efcff */
.L_x_863:
[----:B------:R-:W-:-:S04]  /*0230*/  IMAD.MOV.U32 R15, RZ, RZ, 0x62 ;  /* 0x00000062ff0f7424 */ /* 0x000fc800078e00ff */
[----:B------:R-:W-:-:S05]  /*0240*/  IMAD.WIDE R14, R4, R15, c[0x0][0x160] ;  /* 0x00005800040e7625 */ /* 0x000fca00078e020f */
[----:B------:R-:W-:-:S05]  /*0250*/  LEA R18, P0, R6, R14, 0x1 ;  /* 0x0000000e06127211 */ /* 0x000fca00078008ff */
[--C-:B------:R-:W-:Y:S01]  /*0260*/  IMAD.X R19, RZ, RZ, R15.reuse, P0 ;  /* 0x000000ffff137224 */ /* 0x100fe200000e060f */
[----:B------:R-:W-:Y:S01]  /*0270*/  IADD3 R24, P0, R7, R14, RZ ;  /* 0x0000000e07187210 */ /* 0x000fe20007f1e0ff */
[----:B------:R-:W-:Y:S01]  /*0280*/  HFMA2.MMA R22, -RZ, RZ, 0, 2.384185791015625e-07 ;  /* 0x00000004ff167435 */ /* 0x000fe200000001ff */
[----:B------:R-:W-:Y:S01]  /*0290*/  IMAD.MOV.U32 R17, RZ, RZ, 0x24 ;  /* 0x00000024ff117424 */ /* 0x000fe200078e00ff */
[----:B------:R0:W2:Y:S04]  /*02a0*/  LDG.E.U16.CONSTANT R14, [R14.64] ;  /* 0x000000080e0e7981 */ /* 0x0000a8000c1e9500 */
[----:B------:R-:W3:Y:S01]  /*02b0*/  LDG.E.U16.CONSTANT R20, [R18.64+0x42] ;  /* 0x0000420812147981 */ /* 0x000ee2000c1e9500 */
[----:B------:R-:W-:-:S05]  /*02c0*/  IMAD.X R25, RZ, RZ, R15, P0 ;  /* 0x000000ffff197224 */ /* 0x000fca00000e060f */
[----:B------:R-:W4:Y:S04]  /*02d0*/  LDG.E.U8.CONSTANT R29, [R24.64] ;  /* 0x00000008181d7981 */ /* 0x000f28000c1e9100 */
[----:B------:R-:W5:Y:S01]  /*02e0*/  LDG.E.U8.CONSTANT R27, [R24.64+0x1] ;  /* 0x00000108181b7981 */ /* 0x000f62000c1e9100 */
[----:B------:R-:W-:-:S03]  /*02f0*/  IMAD.WIDE R16, R8, R17, c[0x0][0x168] ;  /* 0x00005a0008107625 */ /* 0x000fc600078e0211 */
[----:B------:R-:W2:Y:S01]  /*0300*/  LDG.E.U8.CONSTANT R11, [R24.64+0x2] ;  /* 0x00000208180b7981 */ /* 0x000ea2000c1e9100 */
[----:B---3--:R-:W-:-:S05]  /*0310*/  IMAD.SHL.U32 R9, R20, 0x8, RZ ;  /* 0x0000000814097824 */ /* 0x008fca00078e00ff */
[----:B------:R-:W-:Y:S01]  /*0320*/  LOP3.LUT R9, R9, 0x3f8, RZ, 0xc0, !PT ;  /* 0x000003f809097812 */ /* 0x000fe200078ec0ff */
[----:B----4-:R-:W-:-:S03]  /*0330*/  IMAD.WIDE.U32 R28, R29, R22, c[0x4][0x18] ;  /* 0x010006001d1c7625 */ /* 0x010fc600078e0016 */
[----:B------:R-:W-:-:S03]  /*0340*/  IADD3 R12, P0, R9, c[0x4][0x38], RZ ;  /* 0x01000e00090c7a10 */ /* 0x000fc60007f1e0ff */
[----:B------:R-:W3:Y:S02]  /*0350*/  LDG.E.CONSTANT R29, [R28.64] ;  /* 0x000000081c1d7981 */ /* 0x000ee4000c1e9900 */
[----:B------:R-:W-:-:S06]  /*0360*/  IMAD.X R13, RZ, RZ, c[0x4][0x3c], P0 ;  /* 0x01000f00ff0d7624 */ /* 0x000fcc00000e06ff */
[----:B------:R-:W3:Y:S01]  /*0370*/  LDG.E.64.CONSTANT R12, [R12.64] ;  /* 0x000000080c0c7981 */ /* 0x000ee2000c1e9b00 */
[----:B-----5:R-:W-:-:S06]  /*0380*/  IMAD.WIDE.U32 R26, R27, R22, c[0x4][0x18] ;  /* 0x010006001b1a7625 */ /* 0x020fcc00078e0016 */
[----:B------:R1:W4:Y:S04]  /*0390*/  LDG.E.CONSTANT R27, [R26.64] ;  /* 0x000000081a1b7981 */ /* 0x000328000c1e9900 */
[----:B-1----:R-:W5:Y:S01]  /*03a0*/  LDG.E.CONSTANT R26, [R16.64+0x4] ;  /* 0x00000408101a7981 */ /* 0x002f62000c1e9900 */
[C---:B---3--:R-:W-:Y:S02]  /*03b0*/  LOP3.LUT R9, R12.reuse, 0x80808080, R29, 0xde, !PT ;  /* 0x808080800c097812 */ /* 0x048fe400078ede1d */
[----:B------:R-:W-:-:S05]  /*03c0*/  LOP3.LUT R21, R12, 0x7f7f7f7f, RZ, 0xc0, !PT ;  /* 0x7f7f7f7f0c157812 */ /* 0x000fca00078ec0ff */
[----:B------:R-:W-:Y:S02]  /*03d0*/  IMAD.IADD R9, R9, 0x1, -R21 ;  /* 0x0000000109097824 */ /* 0x000fe400078e0a15 */
[----:B------:R-:W3:Y:S03]  /*03e0*/  LDG.E.U8.CONSTANT R21, [R24.64+0x3] ;  /* 0x0000030818157981 */ /* 0x000ee6000c1e9100 */
[----:B------:R-:W-:Y:S02]  /*03f0*/  LOP3.LUT R29, R9, 0x80808080, R29, 0xb4, !PT ;  /* 0x80808080091d7812 */ /* 0x000fe400078eb41d */
[----:B------:R-:W3:Y:S01]  /*0400*/  LDG.E.CONSTANT R9, [R16.64+0x8] ;  /* 0x0000080810097981 */ /* 0x000ee2000c1e9900 */
[C---:B------:R-:W-:Y:S02]  /*0410*/  LOP3.LUT R12, R13.reuse, 0x7f7f7f7f, RZ, 0xc0, !PT ;  /* 0x7f7f7f7f0d0c7812 */ /* 0x040fe400078ec0ff */
[----:B----4-:R-:W-:-:S05]  /*0420*/  LOP3.LUT R13, R13, 0x80808080, R27, 0xde, !PT ;  /* 0x808080800d0d7812 */ /* 0x010fca00078ede1b */
[----:B------:R-:W-:-:S05]  /*0430*/  IMAD.IADD R12, R13, 0x1, -R12 ;  /* 0x000000010d0c7824 */ /* 0x000fca00078e0a0c */
[----:B------:R-:W-:Y:S02]  /*0440*/  LOP3.LUT R23, R12, 0x80808080, R27, 0xb4, !PT ;  /* 0x808080800c177812 */ /* 0x000fe400078eb41b */
[----:B------:R-:W-:Y:S01]  /*0450*/  SHF.R.U32.HI R12, RZ, 0x4, R20 ;  /* 0x00000004ff0c7819 */ /* 0x000fe20000011614 */
[----:B-----5:R-:W-:Y:S01]  /*0460*/  IDP.4A.S8.S8 R26, R29, R26, RZ ;  /* 0x0000001a1d1a7226 */ /* 0x020fe200000006ff */
[----:B------:R-:W4:Y:S02]  /*0470*/  LDG.E.CONSTANT R27, [R16.64+0xc] ;  /* 0x00000c08101b7981 */ /* 0x000f24000c1e9900 */
[----:B------:R-:W-:-:S04]  /*0480*/  LOP3.LUT R12, R12, 0x3f8, RZ, 0xc0, !PT ;  /* 0x000003f80c0c7812 */ /* 0x000fc800078ec0ff */
[----:B------:R-:W-:Y:S01]  /*0490*/  IADD3 R12, P0, R12, c[0x4][0x38], RZ ;  /* 0x01000e000c0c7a10 */ /* 0x000fe20007f1e0ff */
[----:B--2---:R-:W-:-:S04]  /*04a0*/  IMAD.WIDE.U32 R28, R11, R22, c[0x4][0x18] ;  /* 0x010006000b1c7625 */ /* 0x004fc800078e0016 */
[----:B------:R-:W-:Y:S01]  /*04b0*/  IMAD.X R13, RZ, RZ, c[0x4][0x3c], P0 ;  /* 0x01000f00ff0d7624 */ /* 0x000fe200000e06ff */
[----:B------:R1:W2:Y:S05]  /*04c0*/  LDG.E.CONSTANT R11, [R28.64] ;  /* 0x000000081c0b7981 */ /* 0x0002aa000c1e9900 */
[----:B------:R-:W2:Y:S04]  /*04d0*/  LDG.E.64.CONSTANT R12, [R12.64] ;  /* 0x000000080c0c7981 */ /* 0x000ea8000c1e9b00 */
[----:B-1----:R1:W5:Y:S04]  /*04e0*/  LDG.E.U8.CONSTANT R28, [R24.64+0x4] ;  /* 0x00000408181c7981 */ /* 0x002368000c1e9100 */
[----:B------:R1:W4:Y:S01]  /*04f0*/  LDG.E.U8.CONSTANT R29, [R24.64+0x5] ;  /* 0x00000508181d7981 */ /* 0x000322000c1e9100 */
[----:B---3--:R-:W-:-:S03]  /*0500*/  IDP.4A.S8.S8 R23, R23, R9, R26 ;  /* 0x0000000917177226 */ /* 0x008fc6000000061a */
[----:B------:R3:W5:Y:S02]  /*0510*/  LDG.E.U16.CONSTANT R9, [R18.64+0x44] ;  /* 0x0000440812097981 */ /* 0x000764000c1e9500 */
[----:B---3--:R-:W-:-:S05]  /*0520*/  IMAD.WIDE.U32 R18, R21, R22, c[0x4][0x18] ;  /* 0x0100060015127625 */ /* 0x008fca00078e0016 */
[----:B------:R3:W3:Y:S01]  /*0530*/  LDG.E.CONSTANT R26, [R18.64] ;  /* 0x00000008121a7981 */ /* 0x0006e2000c1e9900 */
[C---:B--2---:R-:W-:Y:S02]  /*0540*/  LOP3.LUT R21, R12.reuse, 0x80808080, R11, 0xde, !PT ;  /* 0x808080800c157812 */ /* 0x044fe400078ede0b */
[----:B------:R-:W-:-:S04]  /*0550*/  LOP3.LUT R12, R12, 0x7f7f7f7f, RZ, 0xc0, !PT ;  /* 0x7f7f7f7f0c0c7812 */ /* 0x000fc800078ec0ff */
[----:B------:R-:W-:-:S04]  /*0560*/  IADD3 R21, R21, -R12, RZ ;  /* 0x8000000c15157210 */ /* 0x000fc80007ffe0ff */
[----:B------:R-:W-:Y:S02]  /*0570*/  LOP3.LUT R11, R21, 0x80808080, R11, 0xb4, !PT ;  /* 0x80808080150b7812 */ /* 0x000fe400078eb40b */
[----:B------:R1:W2:Y:S03]  /*0580*/  LDG.E.U8.CONSTANT R21, [R24.64+0x6] ;  /* 0x0000060818157981 */ /* 0x0002a6000c1e9100 */
[----:B----4-:R-:W-:Y:S02]  /*0590*/  IDP.4A.S8.S8 R11, R11, R27, R23 ;  /* 0x0000001b0b0b7226 */ /* 0x010fe40000000617 */
[----:B------:R1:W4:Y:S01]  /*05a0*/  LDG.E.U8.CONSTANT R23, [R24.64+0x7] ;  /* 0x0000070818177981 */ /* 0x000322000c1e9100 */
[----:B------:R-:W-:-:S03]  /*05b0*/  LOP3.LUT R12, R13, 0x7f7f7f7f, RZ, 0xc0, !PT ;  /* 0x7f7f7f7f0d0c7812 */ /* 0x000fc600078ec0ff */
[----:B-1----:R-:W4:Y:S01]  /*05c0*/  LDG.E.CONSTANT R24, [R16.64+0x10] ;  /* 0x0000100810187981 */ /* 0x002f22000c1e9900 */
[----:B-----5:R-:W-:-:S04]  /*05d0*/  PRMT R20, R20, 0x5410, R9 ;  /* 0x0000541014147816 */ /* 0x020fc80000000009 */
[----:B------:R-:W-:-:S04]  /*05e0*/  SHF.R.U32.HI R20, RZ, 0xb, R20 ;  /* 0x0000000bff147819 */ /* 0x000fc80000011614 */
[----:B------:R-:W-:-:S04]  /*05f0*/  LOP3.LUT R20, R20, 0x3f8, RZ, 0xc0, !PT ;  /* 0x000003f814147812 */ /* 0x000fc800078ec0ff */
[----:B---3--:R-:W-:Y:S02]  /*0600*/  IADD3 R18, P0, R20, c[0x4][0x38], RZ ;  /* 0x01000e0014127a10 */ /* 0x008fe40007f1e0ff */
[----:B------:R-:W-:-:S03]  /*0610*/  LOP3.LUT R27, R13, 0x80808080, R26, 0xde, !PT ;  /* 0x808080800d1b7812 */ /* 0x000fc600078ede1a */
[----:B------:R-:W-:Y:S02]  /*0620*/  IMAD.X R19, RZ, RZ, c[0x4][0x3c], P0 ;  /* 0x01000f00ff137624 */ /* 0x000fe400000e06ff */
[----:B------:R-:W-:Y:S02]  /*0630*/  IMAD.IADD R27, R27, 0x1, -R12 ;  /* 0x000000011b1b7824 */ /* 0x000fe400078e0a0c */
[----:B------:R-:W-:Y:S02]  /*0640*/  IMAD.WIDE.U32 R12, R28, R22, c[0x4][0x18] ;  /* 0x010006001c0c7625 */ /* 0x000fe400078e0016 */
[----:B------:R-:W3:Y:S04]  /*0650*/  LDG.E.64.CONSTANT R18, [R18.64] ;  /* 0x0000000812127981 */ /* 0x000ee8000c1e9b00 */
[----:B------:R1:W5:Y:S01]  /*0660*/  LDG.E.CONSTANT R25, [R12.64] ;  /* 0x000000080c197981 */ /* 0x000362000c1e9900 */
[----:B------:R-:W-:-:S02]  /*0670*/  SHF.R.U32.HI R20, RZ, 0x2, R9 ;  /* 0x00000002ff147819 */ /* 0x000fc40000011609 */
[----:B------:R-:W-:Y:S02]  /*0680*/  LOP3.LUT R26, R27, 0x80808080, R26, 0xb4, !PT ;  /* 0x808080801b1a7812 */ /* 0x000fe400078eb41a */
[----:B------:R-:W-:Y:S01]  /*0690*/  LOP3.LUT R27, R20, 0x3f8, RZ, 0xc0, !PT ;  /* 0x000003f8141b7812 */ /* 0x000fe200078ec0ff */
[----:B------:R-:W-:-:S03]  /*06a0*/  IMAD.WIDE.U32 R28, R29, R22, c[0x4][0x18] ;  /* 0x010006001d1c7625 */ /* 0x000fc600078e0016 */
[----:B-1----:R-:W-:-:S03]  /*06b0*/  IADD3 R12, P0, R27, c[0x4][0x38], RZ ;  /* 0x01000e001b0c7a10 */ /* 0x002fc60007f1e0ff */
[----:B------:R3:W5:Y:S02]  /*06c0*/  LDG.E.CONSTANT R28, [R28.64] ;  /* 0x000000081c1c7981 */ /* 0x000764000c1e9900 */
[----:B------:R-:W-:Y:S02]  /*06d0*/  IMAD.X R13, RZ, RZ, c[0x4][0x3c], P0 ;  /* 0x01000f00ff0d7624 */ /* 0x000fe400000e06ff */
[----:B------:R-:W5:Y:S01]  /*06e0*/  LDG.E.CONSTANT R27, [R16.64+0x14] ;  /* 0x00001408101b7981 */ /* 0x000f62000c1e9900 */
[----:B--2---:R-:W-:-:S03]  /*06f0*/  IMAD.WIDE.U32 R20, R21, R22, c[0x4][0x18] ;  /* 0x0100060015147625 */ /* 0x004fc600078e0016 */
[----:B------:R-:W2:Y:S01]  /*0700*/  LDG.E.64.CONSTANT R12, [R12.64] ;  /* 0x000000080c0c7981 */ /* 0x000ea2000c1e9b00 */
[----:B----4-:R-:W-:-:S03]  /*0710*/  IMAD.WIDE.U32 R22, R23, R22, c[0x4][0x18] ;  /* 0x0100060017167625 */ /* 0x010fc600078e0016 */
[----:B------:R1:W2:Y:S04]  /*0720*/  LDG.E.CONSTANT R21, [R20.64] ;  /* 0x0000000814157981 */ /* 0x0002a8000c1e9900 */
[----:B------:R4:W0:Y:S01]  /*0730*/  LDG.E.CONSTANT R22, [R22.64] ;  /* 0x0000000816167981 */ /* 0x000822000c1e9900 */
[----:B------:R-:W-:-:S03]  /*0740*/  IDP.4A.S8.S8 R24, R26, R24, R11 ;  /* 0x000000181a187226 */ /* 0x000fc6000000060b */
[----:B------:R-:W2:Y:S04]  /*0750*/  LDG.E.CONSTANT R11, [R16.64+0x18] ;  /* 0x00001808100b7981 */ /* 0x000ea8000c1e9900 */
[----:B-1----:R-:W2:Y:S04]  /*0760*/  LDG.E.CONSTANT R20, [R16.64+0x1c] ;  /* 0x00001c0810147981 */ /* 0x002ea8000c1e9900 */
[----:B----4-:R-:W4:Y:S01]  /*0770*/  LDG.E.U16.CONSTANT R23, [R16.64] ;  /* 0x0000000810177981 */ /* 0x010f22000c1e9500 */
[C---:B---3--:R-:W-:Y:S02]  /*0780*/  LOP3.LUT R29, R18.reuse, 0x7f7f7f7f, RZ, 0xc0, !PT ;  /* 0x7f7f7f7f121d7812 */ /* 0x048fe400078ec0ff */
[----:B-----5:R-:W-:-:S02]  /*0790*/  LOP3.LUT R26, R18, 0x80808080, R25, 0xde, !PT ;  /* 0x80808080121a7812 */ /* 0x020fc400078ede19 */
[----:B------:R-:W3:Y:S03]  /*07a0*/  LDG.E.CONSTANT R18, [R16.64+0x20] ;  /* 0x0000200810127981 */ /* 0x000ee6000c1e9900 */
[----:B------:R-:W-:-:S05]  /*07b0*/  IMAD.IADD R26, R26, 0x1, -R29 ;  /* 0x000000011a1a7824 */ /* 0x000fca00078e0a1d */
[----:B------:R-:W-:Y:S02]  /*07c0*/  LOP3.LUT R26, R26, 0x80808080, R25, 0xb4, !PT ;  /* 0x808080801a1a7812 */ /* 0x000fe400078eb419 */
[C---:B------:R-:W-:Y:S02]  /*07d0*/  LOP3.LUT R25, R19.reuse, 0x7f7f7f7f, RZ, 0xc0, !PT ;  /* 0x7f7f7f7f13197812 */ /* 0x040fe400078ec0ff */
[----:B------:R-:W-:-:S04]  /*07e0*/  LOP3.LUT R19, R19, 0x80808080, R28, 0xde, !PT ;  /* 0x8080808013137812 */ /* 0x000fc800078ede1c */
[----:B------:R-:W-:Y:S01]  /*07f0*/  IADD3 R19, R19, -R25, RZ ;  /* 0x8000001913137210 */ /* 0x000fe20007ffe0ff */
[----:B------:R-:W-:Y:S01]  /*0800*/  IDP.4A.S8.S8 R24, R26, R27, R24 ;  /* 0x0000001b1a187226 */ /* 0x000fe20000000618 */
[C---:B--2---:R-:W-:Y:S02]  /*0810*/  LOP3.LUT R25, R12.reuse, 0x80808080, R21, 0xde, !PT ;  /* 0x808080800c197812 */ /* 0x044fe400078ede15 */
[----:B------:R-:W-:Y:S02]  /*0820*/  LOP3.LUT R12, R12, 0x7f7f7f7f, RZ, 0xc0, !PT ;  /* 0x7f7f7f7f0c0c7812 */ /* 0x000fe400078ec0ff */
[C---:B0-----:R-:W-:Y:S02]  /*0830*/  LOP3.LUT R15, R13.reuse, 0x80808080, R22, 0xde, !PT ;  /* 0x808080800d0f7812 */ /* 0x041fe400078ede16 */
[----:B------:R-:W-:Y:S01]  /*0840*/  LOP3.LUT R26, R13, 0x7f7f7f7f, RZ, 0xc0, !PT ;  /* 0x7f7f7f7f0d1a7812 */ /* 0x000fe200078ec0ff */
[----:B------:R-:W-:Y:S01]  /*0850*/  IMAD.IADD R12, R25, 0x1, -R12 ;  /* 0x00000001190c7824 */ /* 0x000fe200078e0a0c */
[----:B------:R-:W-:-:S02]  /*0860*/  LOP3.LUT R28, R19, 0x80808080, R28, 0xb4, !PT ;  /* 0x80808080131c7812 */ /* 0x000fc400078eb41c */
[----:B------:R-:W-:Y:S01]  /*0870*/  SHF.R.U32.HI R9, RZ, 0xc, R9 ;  /* 0x0000000cff097819 */ /* 0x000fe20000011609 */
[----:B------:R-:W-:Y:S01]  /*0880*/  IMAD.IADD R15, R15, 0x1, -R26 ;  /* 0x000000010f0f7824 */ /* 0x000fe200078e0a1a */
[----:B------:R-:W-:Y:S01]  /*0890*/  LOP3.LUT R12, R12, 0x80808080, R21, 0xb4, !PT ;  /* 0x808080800c0c7812 */ /* 0x000fe200078eb415 */
[----:B------:R-:W-:-:S03]  /*08a0*/  IDP.4A.S8.S8 R11, R28, R11, R24 ;  /* 0x0000000b1c0b7226 */ /* 0x000fc60000000618 */
[----:B------:R-:W0:Y:S01]  /*08b0*/  I2F.U32 R9, R9 ;  /* 0x0000000900097306 */ /* 0x000e220000201000 */
[----:B------:R-:W-:Y:S01]  /*08c0*/  LOP3.LUT R15, R15, 0x80808080, R22, 0xb4, !PT ;  /* 0x808080800f0f7812 */ /* 0x000fe200078eb416 */
[----:B------:R-:W-:Y:S01]  /*08d0*/  IDP.4A.S8.S8 R11, R12, R20, R11 ;  /* 0x000000140c0b7226 */ /* 0x000fe2000000060b */
[----:B------:R-:W-:Y:S01]  /*08e0*/  IADD3 R10, R10, 0x4, RZ ;  /* 0x000000040a0a7810 */ /* 0x000fe20007ffe0ff */
[----:B------:R-:W-:-:S03]  /*08f0*/  HADD2.F32 R14, -RZ, R14.H0_H0 ;  /* 0x2000000eff0e7230 */ /* 0x000fc60000004100 */
[----:B------:R-:W-:Y:S01]  /*0900*/  ISETP.GE.U32.AND P0, PT, R10, UR4, PT ;  /* 0x000000040a007c0c */ /* 0x000fe2000bf06070 */
[----:B----4-:R-:W-:Y:S01]  /*0910*/  HADD2.F32 R12, -RZ, R23.H0_H0 ;  /* 0x20000017ff0c7230 */ /* 0x010fe20000004100 */
[----:B0-----:R-:W-:-:S04]  /*0920*/  FADD.FTZ R13, R9, 0.5 ;  /* 0x3f000000090d7421 */ /* 0x001fc80000010000 */
[----:B------:R-:W-:-:S04]  /*0930*/  FMUL.FTZ R13, R14, R13 ;  /* 0x0000000d0e0d7220 */ /* 0x000fc80000410000 */
[----:B------:R-:W-:Y:S01]  /*0940*/  FMUL.FTZ.D2 R12, R13, R12 ;  /* 0x0000000c0d0c7220 */ /* 0x000fe20000310000 */
[----:B------:R-:W-:Y:S02]  /*0950*/  IADD3 R8, R8, 0x20, RZ ;  /* 0x0000002008087810 */ /* 0x000fe40007ffe0ff */
[----:B------:R-:W-:Y:S01]  /*0960*/  IADD3 R4, R4, 0x4, RZ ;  /* 0x0000000404047810 */ /* 0x000fe20007ffe0ff */
[----:B---3--:R-:W-:-:S06]  /*0970*/  IDP.4A.S8.S8 R11, R15, R18, R11 ;  /* 0x000000120f0b7226 */ /* 0x008fcc000000060b */
[----:B------:R-:W0:Y:S02]  /*0980*/  I2F R11, R11 ;  /* 0x0000000b000b7306 */ /* 0x000e240000201400 */
[----:B0-----:R-:W-:Y:S01]  /*0990*/  FFMA.FTZ R5, R12, R11, R5 ;  /* 0x0000000b0c057223 */ /* 0x001fe20000010005 */
[----:B------:R-:W-:Y:S05]  /*09a0*/  @!P0 BRA `(.L_x_863) ;  /* 0xfffff88000008947 */ /* 0x000fea000383ffff */
.L_x_862:
[----:B------:R-:W-:Y:S05]  /*09b0*/  BSYNC B0 ;  /* 0x0000000000007941 */ /* 0x000fea0003800000 */
.L_x_861:
        /* <DEDUP_REMOVED lines=19> */
.L_x_864:
        /* <DEDUP_REMOVED lines=9> */
.L_x_1385:


//--------------------- .text._Z13mul_mat_vec_qIN3c108BFloat16ELi256ELi8E12block_iq2_xsLi1EXadL_ZN45_INTERNAL_8d5cb472_14_gguf_kernel_cu_cd24131919vec_dot_iq2_xs_q8_1EPKvPK10block_q8_1RKiEEEvS5_S5_PT_iii --------------------------
	.section	.text._Z13mul_mat_vec_qIN3c108BFloat16ELi256ELi8E12block_iq2_xsLi1EXadL_ZN45_INTERNAL_8d5cb472_14_gguf_kernel_cu_cd24131919vec_dot_iq2_xs_q8_1EPKvPK10block_q8_1RKiEEEvS5_S5_PT_iii,"ax",@progbits
	.sectioninfo	@"SHI_REGISTERS=32"
	.align	128
.text._Z13mul_mat_vec_qIN3c108BFloat16ELi256ELi8E12block_iq2_xsLi1EXadL_ZN45_INTERNAL_8d5cb472_14_gguf_kernel_cu_cd24131919vec_dot_iq2_xs_q8_1EPKvPK10block_q8_1RKiEEEvS5_S5_PT_iii:
        .type           _Z13mul_mat_vec_qIN3c108BFloat16ELi256ELi8E12block_iq2_xsLi1EXadL_ZN45_INTERNAL_8d5cb472_14_gguf_kernel_cu_cd24131919vec_dot_iq2_xs_q8_1EPKvPK10block_q8_1RKiEEEvS5_S5_PT_iii,@function
        .size           _Z13mul_mat_vec_qIN3c108BFloat16ELi256ELi8E12block_iq2_xsLi1EXadL_ZN45_INTERNAL_8d5cb472_14_gguf_kernel_cu_cd24131919vec_dot_iq2_xs_q8_1EPKvPK10block_q8_1RKiEEEvS5_S5_PT_iii,(.L_x_1386 - _Z13mul_mat_vec_qIN3c108BFloat16ELi256ELi8E12block_iq2_xsLi1EXadL_ZN45_INTERNAL_8d5cb472_14_gguf_kernel_cu_cd24131919vec_dot_iq2_xs_q8_1EPKvPK10block_q8_1RKiEEEvS5_S5_PT_iii)
        .other          _Z13mul_mat_vec_qIN3c108BFloat16ELi256ELi8E12block_iq2_xsLi1EXadL_ZN45_INTERNAL_8d5cb472_14_gguf_kernel_cu_cd24131919vec_dot_iq2_xs_q8_1EPKvPK10block_q8_1RKiEEEvS5_S5_PT_iii,@"STO_CUDA_ENTRY STV_DEFAULT"
_Z13mul_mat_vec_qIN3c108BFloat16ELi256ELi8E12block_iq2_xsLi1EXadL_ZN45_INTERNAL_8d5cb472_14_gguf_kernel_cu_cd24131919vec_dot_iq2_xs_q8_1EPKvPK10block_q8_1RKiEEEvS5_S5_PT_iii:
        /* <DEDUP_REMOVED lines=24> */
[----:B------:R-:W-:Y:S02]  /*0180*/  IMAD.SHL.U32 R5, R20, 0x4, RZ ;  /* 0x0000000414057824 */ /* 0x000fe400078e00ff */
[----:B------:R-:W-:Y:S01]  /*0190*/  IMAD.MOV.U32 R6, RZ, RZ, RZ ;  /* 0x000000ffff067224 */ /* 0x000fe200078e00ff */
[----:B------:R-:W-:Y:S02]  /*01a0*/  ULEA.HI UR6, UR6, UR5, URZ, 0x9 ;  /* 0x0000000506067291 */ /* 0x000fe4000f8f483f */
[----:B------:R-:W-:-:S02]  /*01b0*/  LOP3.LUT R5, R5, 0x1c, RZ, 0xc0, !PT ;  /* 0x0000001c05057812 */ /* 0x000fc400078ec0ff */
[----:B------:R-:W-:-:S06]  /*01c0*/  USHF.R.S32.HI UR6, URZ, 0x9, UR6 ;  /* 0x000000093f067899 */ /* 0x000fcc0008011406 */
[----:B------:R-:W-:Y:S02]  /*01d0*/  IMAD R7, R2, UR6, R7 ;  /* 0x0000000602077c24 */ /* 0x000fe4000f8e0207 */
[----:B------:R-:W-:Y:S02]  /*01e0*/  IMAD R2, R3, UR4, R8 ;  /* 0x0000000403027c24 */ /* 0x000fe4000f8e0208 */
[----:B------:R-:W-:Y:S02]  /*01f0*/  IMAD.IADD R7, R4, 0x1, R7 ;  /* 0x0000000104077824 */ /* 0x000fe400078e0207 */
.L_x_867:
[----:B------:R-:W-:-:S04]  /*0200*/  IMAD.MOV.U32 R13, RZ, RZ, 0x4a ;  /* 0x0000004aff0d7424 */ /* 0x000fc800078e00ff */
[----:B------:R-:W-:-:S05]  /*0210*/  IMAD.WIDE R12, R2, R13, c[0x0][0x160] ;  /* 0x00005800020c7625 */ /* 0x000fca00078e020d */
[----:B------:R-:W-:-:S05]  /*0220*/  LEA R14, P0, R5, R12, 0x1 ;  /* 0x0000000c050e7211 */ /* 0x000fca00078008ff */
[----:B------:R-:W-:-:S05]  /*0230*/  IMAD.X R15, RZ, RZ, R13, P0 ;  /* 0x000000ffff0f7224 */ /* 0x000fca00000e060d */
[----:B------:R-:W2:Y:S01]  /*0240*/  LDG.E.U16.CONSTANT R22, [R14.64+0x2] ;  /* 0x000002080e167981 */ /* 0x000ea2000c1e9500 */
[----:B------:R-:W-:-:S04]  /*0250*/  IMAD.MOV.U32 R16, RZ, RZ, 0x24 ;  /* 0x00000024ff107424 */ /* 0x000fc800078e00ff */
[----:B------:R-:W-:-:S05]  /*0260*/  IMAD.WIDE R16, R7, R16, c[0x0][0x168] ;  /* 0x00005a0007107625 */ /* 0x000fca00078e0210 */
[----:B------:R-:W3:Y:S04]  /*0270*/  LDG.E.U8.CONSTANT R23, [R16.64+0x4] ;  /* 0x0000040810177981 */ /* 0x000ee8000c1e9100 */
[----:B------:R-:W4:Y:S01]  /*0280*/  LDG.E.U8.CONSTANT R24, [R16.64+0x6] ;  /* 0x0000060810187981 */ /* 0x000f22000c1e9100 */
[----:B--2---:R-:W-:-:S05]  /*0290*/  IMAD.SHL.U32 R9, R22, 0x8, RZ ;  /* 0x0000000816097824 */ /* 0x004fca00078e00ff */
[----:B------:R-:W-:-:S04]  /*02a0*/  LOP3.LUT R9, R9, 0xff8, RZ, 0xc0, !PT ;  /* 0x00000ff809097812 */ /* 0x000fc800078ec0ff */
[----:B------:R-:W-:Y:S02]  /*02b0*/  IADD3 R10, P0, R9, c[0x4][0x8], RZ ;  /* 0x01000200090a7a10 */ /* 0x000fe40007f1e0ff */
[----:B------:R-:W-:-:S03]  /*02c0*/  SHF.R.U32.HI R9, RZ, 0x9, R22 ;  /* 0x00000009ff097819 */ /* 0x000fc60000011616 */
[----:B------:R-:W-:Y:S01]  /*02d0*/  IMAD.X R11, RZ, RZ, c[0x4][0xc], P0 ;  /* 0x01000300ff0b7624 */ /* 0x000fe200000e06ff */
[----:B------:R-:W-:-:S04]  /*02e0*/  LOP3.LUT R9, R9, 0xffff, RZ, 0xc0, !PT ;  /* 0x0000ffff09097812 */ /* 0x000fc800078ec0ff */
[----:B------:R-:W-:Y:S01]  /*02f0*/  IADD3 R18, P0, R9, c[0x4][0x30], RZ ;  /* 0x01000c0009127a10 */ /* 0x000fe20007f1e0ff */
[----:B------:R-:W2:Y:S04]  /*0300*/  LDG.E.64.CONSTANT R10, [R10.64] ;  /* 0x000000080a0a7981 */ /* 0x000ea8000c1e9b00 */
[----:B------:R-:W-:Y:S01]  /*0310*/  IMAD.X R19, RZ, RZ, c[0x4][0x34], P0 ;  /* 0x01000d00ff137624 */ /* 0x000fe200000e06ff */
[----:B------:R-:W5:Y:S04]  /*0320*/  LDG.E.U8.CONSTANT R9, [R16.64+0x5] ;  /* 0x0000050810097981 */ /* 0x000f68000c1e9100 */
[----:B------:R5:W4:Y:S01]  /*0330*/  LDG.E.U8.CONSTANT R21, [R18.64] ;  /* 0x0000000812157981 */ /* 0x000b22000c1e9100 */
[----:B---3--:R-:W-:-:S03]  /*0340*/  PRMT R25, R23, 0x8880, RZ ;  /* 0x0000888017197816 */ /* 0x008fc600000000ff */
[----:B------:R-:W3:Y:S01]  /*0350*/  LDG.E.U8.CONSTANT R23, [R16.64+0x7] ;  /* 0x0000070810177981 */ /* 0x000ee2000c1e9100 */
[----:B--2---:R-:W-:-:S04]  /*0360*/  LOP3.LUT R27, R10, 0xffff, RZ, 0xc0, !PT ;  /* 0x0000ffff0a1b7812 */ /* 0x004fc800078ec0ff */
[----:B------:R-:W-:Y:S02]  /*0370*/  LOP3.LUT R26, R27, 0xff, RZ, 0xc0, !PT ;  /* 0x000000ff1b1a7812 */ /* 0x000fe400078ec0ff */
[----:B-----5:R-:W-:Y:S02]  /*0380*/  PRMT R18, R9, 0x8880, RZ ;  /* 0x0000888009127816 */ /* 0x020fe400000000ff */
[----:B------:R-:W-:Y:S01]  /*0390*/  SHF.R.U32.HI R9, RZ, 0x8, R27 ;  /* 0x00000008ff097819 */ /* 0x000fe2000001161b */
[----:B------:R-:W-:Y:S01]  /*03a0*/  IMAD R25, R25, R26, RZ ;  /* 0x0000001a19197224 */ /* 0x000fe200078e02ff */
[----:B----4-:R-:W-:Y:S02]  /*03b0*/  LOP3.LUT R26, R21, 0x1, RZ, 0xc0, !PT ;  /* 0x00000001151a7812 */ /* 0x010fe400078ec0ff */
[----:B------:R-:W-:Y:S01]  /*03c0*/  LOP3.LUT R19, R9, 0xffff, RZ, 0xc0, !PT ;  /* 0x0000ffff09137812 */ /* 0x000fe200078ec0ff */
[----:B------:R-:W-:Y:S01]  /*03d0*/  IMAD.MOV.U32 R9, RZ, RZ, -0x1 ;  /* 0xffffffffff097424 */ /* 0x000fe200078e00ff */
[----:B------:R-:W-:-:S03]  /*03e0*/  ISETP.NE.U32.AND P0, PT, R26, 0x1, PT ;  /* 0x000000011a00780c */ /* 0x000fc60003f05070 */
[----:B------:R-:W-:Y:S01]  /*03f0*/  IMAD R26, R18, R19, RZ ;  /* 0x00000013121a7224 */ /* 0x000fe200078e02ff */
[----:B------:R-:W-:Y:S02]  /*0400*/  SEL R18, R9, 0x1, !P0 ;  /* 0x0000000109127807 */ /* 0x000fe40004000000 */
[----:B------:R-:W-:-:S03]  /*0410*/  R2P PR, R21, 0x3e ;  /* 0x0000003e15007804 */ /* 0x000fc60000000000 */
[----:B------:R-:W-:Y:S02]  /*0420*/  IMAD R25, R25, R18, RZ ;  /* 0x0000001219197224 */ /* 0x000fe400078e02ff */
[----:B------:R-:W-:Y:S01]  /*0430*/  SEL R19, R9, 0x1, P1 ;  /* 0x0000000109137807 */ /* 0x000fe20000800000 */
[----:B------:R-:W2:Y:S04]  /*0440*/  LDG.E.U8.CONSTANT R18, [R16.64+0x8] ;  /* 0x0000080810127981 */ /* 0x000ea8000c1e9100 */
[----:B------:R-:W-:Y:S01]  /*0450*/  IMAD R26, R26, R19, R25 ;  /* 0x000000131a1a7224 */ /* 0x000fe200078e0219 */
[----:B------:R-:W-:Y:S01]  /*0460*/  PRMT R25, R10, 0x7732, RZ ;  /* 0x000077320a197816 */ /* 0x000fe200000000ff */
[----:B------:R-:W4:Y:S01]  /*0470*/  LDG.E.U8.CONSTANT R19, [R16.64+0x9] ;  /* 0x0000090810137981 */ /* 0x000f22000c1e9100 */
[----:B------:R-:W-:-:S02]  /*0480*/  PRMT R10, R24, 0x8880, RZ ;  /* 0x00008880180a7816 */ /* 0x000fc400000000ff */
[----:B------:R-:W-:Y:S01]  /*0490*/  LOP3.LUT R27, R25, 0xff, RZ, 0xc0, !PT ;  /* 0x000000ff191b7812 */ /* 0x000fe200078ec0ff */
[----:B------:R-:W5:Y:S04]  /*04a0*/  LDG.E.U16.CONSTANT R24, [R14.64+0x4] ;  /* 0x000004080e187981 */ /* 0x000f68000c1e9500 */
[----:B------:R-:W-:Y:S01]  /*04b0*/  IMAD R27, R10, R27, RZ ;  /* 0x0000001b0a1b7224 */ /* 0x000fe200078e02ff */
[----:B------:R-:W-:-:S05]  /*04c0*/  SEL R10, R9, 0x1, P2 ;  /* 0x00000001090a7807 */ /* 0x000fca0001000000 */
[----:B------:R-:W-:Y:S02]  /*04d0*/  IMAD R26, R27, R10, R26 ;  /* 0x0000000a1b1a7224 */ /* 0x000fe400078e021a */
[----:B------:R-:W5:Y:S01]  /*04e0*/  LDG.E.U8.CONSTANT R10, [R16.64+0xa] ;  /* 0x00000a08100a7981 */ /* 0x000f62000c1e9100 */
[----:B------:R-:W-:Y:S02]  /*04f0*/  SHF.R.U32.HI R25, RZ, 0x8, R25 ;  /* 0x00000008ff197819 */ /* 0x000fe40000011619 */
[----:B---3--:R-:W-:Y:S02]  /*0500*/  PRMT R23, R23, 0x8880, RZ ;  /* 0x0000888017177816 */ /* 0x008fe400000000ff */
[----:B------:R-:W-:Y:S02]  /*0510*/  LOP3.LUT R28, R25, 0xffff, RZ, 0xc0, !PT ;  /* 0x0000ffff191c7812 */ /* 0x000fe400078ec0ff */
[----:B------:R-:W-:-:S03]  /*0520*/  SEL R25, R9, 0x1, P3 ;  /* 0x0000000109197807 */ /* 0x000fc60001800000 */
[----:B------:R-:W-:-:S04]  /*0530*/  IMAD R23, R23, R28, RZ ;  /* 0x0000001c17177224 */ /* 0x000fc800078e02ff */
[----:B------:R-:W-:Y:S01]  /*0540*/  IMAD R26, R23, R25, R26 ;  /* 0x00000019171a7224 */ /* 0x000fe200078e021a */
[----:B------:R-:W-:Y:S02]  /*0550*/  LOP3.LUT R25, R11, 0xffff, RZ, 0xc0, !PT ;  /* 0x0000ffff0b197812 */ /* 0x000fe400078ec0ff */
[----:B------:R-:W-:Y:S02]  /*0560*/  SEL R27, R9, 0x1, P5 ;  /* 0x00000001091b7807 */ /* 0x000fe40002800000 */
[----:B------:R-:W-:Y:S02]  /*0570*/  PRMT R22, R22, 0x9910, RZ ;  /* 0x0000991016167816 */ /* 0x000fe400000000ff */
[----:B--2---:R-:W-:Y:S02]  /*0580*/  PRMT R23, R18, 0x8880, RZ ;  /* 0x0000888012177816 */ /* 0x004fe400000000ff */
[----:B------:R-:W-:-:S05]  /*0590*/  LOP3.LUT R18, R25, 0xff, RZ, 0xc0, !PT ;  /* 0x000000ff19127812 */ /* 0x000fca00078ec0ff */
[----:B------:R-:W-:Y:S01]  /*05a0*/  IMAD R23, R23, R18, RZ ;  /* 0x0000001217177224 */ /* 0x000fe200078e02ff */
[----:B------:R-:W-:-:S04]  /*05b0*/  SHF.R.U32.HI R18, RZ, 0x8, R25 ;  /* 0x00000008ff127819 */ /* 0x000fc80000011619 */
[----:B------:R-:W-:Y:S02]  /*05c0*/  LOP3.LUT R28, R18, 0xffff, RZ, 0xc0, !PT ;  /* 0x0000ffff121c7812 */ /* 0x000fe400078ec0ff */
[----:B------:R-:W-:Y:S02]  /*05d0*/  SEL R18, R9, 0x1, P4 ;  /* 0x0000000109127807 */ /* 0x000fe40002000000 */
[----:B----4-:R-:W-:-:S03]  /*05e0*/  PRMT R19, R19, 0x8880, RZ ;  /* 0x0000888013137816 */ /* 0x010fc600000000ff */
[----:B------:R-:W-:Y:S01]  /*05f0*/  IMAD R18, R23, R18, R26 ;  /* 0x0000001217127224 */ /* 0x000fe200078e021a */
[----:B-----5:R-:W-:Y:S02]  /*0600*/  SHF.R.U32.HI R23, RZ, 0x9, R24 ;  /* 0x00000009ff177819 */ /* 0x020fe40000011618 */
[----:B------:R-:W-:Y:S01]  /*0610*/  PRMT R25, R11, 0x7732, RZ ;  /* 0x000077320b197816 */ /* 0x000fe200000000ff */
[----:B------:R-:W-:Y:S01]  /*0620*/  IMAD R19, R19, R28, RZ ;  /* 0x0000001c13137224 */ /* 0x000fe200078e02ff */
[----:B------:R-:W-:Y:S01]  /*0630*/  PRMT R11, R10, 0x8880, RZ ;  /* 0x000088800a0b7816 */ /* 0x000fe200000000ff */
[----:B------:R-:W-:Y:S01]  /*0640*/  IMAD.SHL.U32 R10, R24, 0x8, RZ ;  /* 0x00000008180a7824 */ /* 0x000fe200078e00ff */
[----:B------:R-:W-:Y:S01]  /*0650*/  LOP3.LUT R23, R23, 0xffff, RZ, 0xc0, !PT ;  /* 0x0000ffff17177812 */ /* 0x000fe200078ec0ff */
[----:B------:R-:W-:-:S03]  /*0660*/  IMAD R27, R19, R27, R18 ;  /* 0x0000001b131b7224 */ /* 0x000fc600078e0212 */
[----:B------:R-:W-:Y:S02]  /*0670*/  IADD3 R18, P0, R23, c[0x4][0x30], RZ ;  /* 0x01000c0017127a10 */ /* 0x000fe40007f1e0ff */
[----:B------:R-:W-:Y:S01]  /*0680*/  LOP3.LUT R10, R10, 0xff8, RZ, 0xc0, !PT ;  /* 0x00000ff80a0a7812 */ /* 0x000fe200078ec0ff */
[----:B------:R-:W2:Y:S01]  /*0690*/  LDG.E.U8.CONSTANT R23, [R16.64+0xb] ;  /* 0x00000b0810177981 */ /* 0x000ea2000c1e9100 */
[----:B------:R-:W-:Y:S02]  /*06a0*/  LOP3.LUT R26, R25, 0xff, RZ, 0xc0, !PT ;  /* 0x000000ff191a7812 */ /* 0x000fe400078ec0ff */
[----:B------:R-:W-:Y:S01]  /*06b0*/  IADD3 R10, P1, R10, c[0x4][0x8], RZ ;  /* 0x010002000a0a7a10 */ /* 0x000fe20007f3e0ff */
[----:B------:R-:W-:Y:S01]  /*06c0*/  IMAD.X R19, RZ, RZ, c[0x4][0x34], P0 ;  /* 0x01000d00ff137624 */ /* 0x000fe200000e06ff */
[----:B------:R-:W-:Y:S01]  /*06d0*/  ISETP.GT.AND P0, PT, R22, -0x1, PT ;  /* 0xffffffff1600780c */ /* 0x000fe20003f04270 */
[----:B------:R-:W-:Y:S02]  /*06e0*/  IMAD R26, R11, R26, RZ ;  /* 0x0000001a0b1a7224 */ /* 0x000fe400078e02ff */
[----:B------:R-:W-:Y:S01]  /*06f0*/  IMAD.X R11, RZ, RZ, c[0x4][0xc], P1 ;  /* 0x01000300ff0b7624 */ /* 0x000fe200008e06ff */
[----:B------:R-:W-:Y:S01]  /*0700*/  SEL R28, R9, 0x1, !P0 ;  /* 0x00000001091c7807 */ /* 0x000fe20004000000 */
[----:B------:R0:W3:Y:S04]  /*0710*/  LDG.E.U8.CONSTANT R22, [R18.64] ;  /* 0x0000000812167981 */ /* 0x0000e8000c1e9100 */
[----:B------:R-:W4:Y:S01]  /*0720*/  LDG.E.64.CONSTANT R10, [R10.64] ;  /* 0x000000080a0a7981 */ /* 0x000f22000c1e9b00 */
[----:B------:R-:W-:-:S03]  /*0730*/  IMAD R27, R26, R28, R27 ;  /* 0x0000001c1a1b7224 */ /* 0x000fc600078e021b */
[----:B------:R-:W5:Y:S04]  /*0740*/  LDG.E.U8.CONSTANT R26, [R16.64+0xc] ;  /* 0x00000c08101a7981 */ /* 0x000f68000c1e9100 */
[----:B0-----:R-:W5:Y:S01]  /*0750*/  LDG.E.U8.CONSTANT R18, [R16.64+0xd] ;  /* 0x00000d0810127981 */ /* 0x001f62000c1e9100 */
[----:B------:R-:W-:-:S04]  /*0760*/  PRMT R19, R21, 0x8880, RZ ;  /* 0x0000888015137816 */ /* 0x000fc800000000ff */
[----:B------:R-:W-:Y:S02]  /*0770*/  ISETP.GT.AND P0, PT, R19, -0x1, PT ;  /* 0xffffffff1300780c */ /* 0x000fe40003f04270 */
[----:B------:R-:W5:Y:S01]  /*0780*/  LDG.E.U8.CONSTANT R19, [R16.64+0xe] ;  /* 0x00000e0810137981 */ /* 0x000f62000c1e9100 */
[----:B------:R-:W-:-:S04]  /*0790*/  SHF.R.U32.HI R25, RZ, 0x8, R25 ;  /* 0x00000008ff197819 */ /* 0x000fc80000011619 */
[----:B------:R-:W-:Y:S02]  /*07a0*/  LOP3.LUT R28, R25, 0xffff, RZ, 0xc0, !PT ;  /* 0x0000ffff191c7812 */ /* 0x000fe400078ec0ff */
[----:B--2---:R-:W-:-:S05]  /*07b0*/  PRMT R21, R23, 0x8880, RZ ;  /* 0x0000888017157816 */ /* 0x004fca00000000ff */
[----:B------:R-:W-:Y:S01]  /*07c0*/  IMAD R28, R21, R28, RZ ;  /* 0x0000001c151c7224 */ /* 0x000fe200078e02ff */
[----:B------:R-:W-:-:S05]  /*07d0*/  SEL R21, R9, 0x1, !P0 ;  /* 0x0000000109157807 */ /* 0x000fca0004000000 */
[----:B------:R-:W-:Y:S01]  /*07e0*/  IMAD R27, R28, R21, R27 ;  /* 0x000000151c1b7224 */ /* 0x000fe200078e021b */
[----:B---3--:R-:W-:Y:S02]  /*07f0*/  LOP3.LUT R21, R22, 0x1, RZ, 0xc0, !PT ;  /* 0x0000000116157812 */ /* 0x008fe400078ec0ff */
[----:B----4-:R-:W-:Y:S02]  /*0800*/  LOP3.LUT R23, R10, 0xffff, RZ, 0xc0, !PT ;  /* 0x0000ffff0a177812 */ /* 0x010fe400078ec0ff */
[----:B------:R-:W-:Y:S02]  /*0810*/  ISETP.NE.U32.AND P0, PT, R21, 0x1, PT ;  /* 0x000000011500780c */ /* 0x000fe40003f05070 */
[----:B-----5:R-:W-:Y:S02]  /*0820*/  PRMT R21, R26, 0x8880, RZ ;  /* 0x000088801a157816 */ /* 0x020fe400000000ff */
[----:B------:R-:W-:-:S05]  /*0830*/  LOP3.LUT R26, R23, 0xff, RZ, 0xc0, !PT ;  /* 0x000000ff171a7812 */ /* 0x000fca00078ec0ff */
[----:B------:R-:W-:Y:S01]  /*0840*/  IMAD R26, R21, R26, RZ ;  /* 0x0000001a151a7224 */ /* 0x000fe200078e02ff */
[----:B------:R-:W-:Y:S02]  /*0850*/  SEL R21, R9, 0x1, !P0 ;  /* 0x0000000109157807 */ /* 0x000fe40004000000 */
[----:B------:R-:W-:-:S03]  /*0860*/  SHF.R.U32.HI R23, RZ, 0x8, R23 ;  /* 0x00000008ff177819 */ /* 0x000fc60000011617 */
[----:B------:R-:W-:Y:S02]  /*0870*/  IMAD R27, R26, R21, R27 ;  /* 0x000000151a1b7224 */ /* 0x000fe400078e021b */
[----:B------:R-:W2:Y:S01]  /*0880*/  LDG.E.U8.CONSTANT R21, [R16.64+0xf] ;  /* 0x00000f0810157981 */ /* 0x000ea2000c1e9100 */
[----:B------:R-:W-:Y:S02]  /*0890*/  PRMT R18, R18, 0x8880, RZ ;  /* 0x0000888012127816 */ /* 0x000fe400000000ff */
[----:B------:R-:W-:Y:S02]  /*08a0*/  LOP3.LUT R23, R23, 0xffff, RZ, 0xc0, !PT ;  /* 0x0000ffff17177812 */ /* 0x000fe400078ec0ff */
[----:B------:R-:W-:-:S03]  /*08b0*/  R2P PR, R22, 0x3e ;  /* 0x0000003e16007804 */ /* 0x000fc60000000000 */
[----:B------:R-:W-:Y:S02]  /*08c0*/  IMAD R26, R18, R23, RZ ;  /* 0x00000017121a7224 */ /* 0x000fe400078e02ff */
[----:B------:R-:W-:Y:S01]  /*08d0*/  SEL R23, R9, 0x1, P1 ;  /* 0x0000000109177807 */ /* 0x000fe20000800000 */
[----:B------:R-:W3:Y:S01]  /*08e0*/  LDG.E.U8.CONSTANT R18, [R16.64+0x10] ;  /* 0x0000100810127981 */ /* 0x000ee2000c1e9100 */
[----:B------:R-:W-:Y:S02]  /*08f0*/  PRMT R25, R10, 0x7732, RZ ;  /* 0x000077320a197816 */ /* 0x000fe400000000ff */
[----:B------:R-:W-:Y:S01]  /*0900*/  PRMT R10, R19, 0x8880, RZ ;  /* 0x00008880130a7816 */ /* 0x000fe200000000ff */
[----:B------:R-:W-:Y:S01]  /*0910*/  IMAD R27, R26, R23, R27 ;  /* 0x000000171a1b7224 */ /* 0x000fe200078e021b */
[----:B------:R-:W-:Y:S01]  /*0920*/  LOP3.LUT R23, R25, 0xff, RZ, 0xc0, !PT ;  /* 0x000000ff19177812 */ /* 0x000fe200078ec0ff */
[----:B------:R-:W4:Y:S04]  /*0930*/  LDG.E.U8.CONSTANT R19, [R16.64+0x11] ;  /* 0x0000110810137981 */ /* 0x000f28000c1e9100 */
[----:B------:R-:W-:Y:S01]  /*0940*/  IMAD R10, R10, R23, RZ ;  /* 0x000000170a0a7224 */ /* 0x000fe200078e02ff */
[----:B------:R-:W-:-:S05]  /*0950*/  SEL R23, R9, 0x1, P2 ;  /* 0x0000000109177807 */ /* 0x000fca0001000000 */
[----:B------:R-:W-:Y:S02]  /*0960*/  IMAD R27, R10, R23, R27 ;  /* 0x000000170a1b7224 */ /* 0x000fe400078e021b */
[----:B------:R-:W5:Y:S04]  /*0970*/  LDG.E.U8.CONSTANT R10, [R16.64+0x12] ;  /* 0x00001208100a7981 */ /* 0x000f68000c1e9100 */
[----:B------:R-:W5:Y:S01]  /*0980*/  LDG.E.U16.CONSTANT R23, [R14.64+0x6] ;  /* 0x000006080e177981 */ /* 0x000f62000c1e9500 */
[----:B------:R-:W-:-:S04]  /*0990*/  SHF.R.U32.HI R25, RZ, 0x8, R25 ;  /* 0x00000008ff197819 */ /* 0x000fc80000011619 */
[----:B------:R-:W-:Y:S02]  /*09a0*/  LOP3.LUT R26, R25, 0xffff, RZ, 0xc0, !PT ;  /* 0x0000ffff191a7812 */ /* 0x000fe400078ec0ff */
[----:B------:R-:W-:Y:S02]  /*09b0*/  LOP3.LUT R25, R11, 0xffff, RZ, 0xc0, !PT ;  /* 0x0000ffff0b197812 */ /* 0x000fe400078ec0ff */
[----:B--2---:R-:W-:-:S05]  /*09c0*/  PRMT R21, R21, 0x8880, RZ ;  /* 0x0000888015157816 */ /* 0x004fca00000000ff */
[----:B------:R-:W-:Y:S01]  /*09d0*/  IMAD R26, R21, R26, RZ ;  /* 0x0000001a151a7224 */ /* 0x000fe200078e02ff */
[----:B------:R-:W-:-:S05]  /*09e0*/  SEL R21, R9, 0x1, P3 ;  /* 0x0000000109157807 */ /* 0x000fca0001800000 */
[----:B------:R-:W-:Y:S01]  /*09f0*/  IMAD R27, R26, R21, R27 ;  /* 0x000000151a1b7224 */ /* 0x000fe200078e021b */
[----:B---3--:R-:W-:Y:S02]  /*0a00*/  PRMT R18, R18, 0x8880, RZ ;  /* 0x0000888012127816 */ /* 0x008fe400000000ff */
[----:B------:R-:W-:-:S05]  /*0a10*/  LOP3.LUT R21, R25, 0xff, RZ, 0xc0, !PT ;  /* 0x000000ff19157812 */ /* 0x000fca00078ec0ff */
[----:B------:R-:W-:Y:S01]  /*0a20*/  IMAD R18, R18, R21, RZ ;  /* 0x0000001512127224 */ /* 0x000fe200078e02ff */
[----:B----4-:R-:W-:Y:S02]  /*0a30*/  PRMT R21, R19, 0x8880, RZ ;  /* 0x0000888013157816 */ /* 0x010fe400000000ff */
[----:B------:R-:W-:-:S04]  /*0a40*/  SHF.R.U32.HI R19, RZ, 0x8, R25 ;  /* 0x00000008ff137819 */ /* 0x000fc80000011619 */
[----:B------:R-:W-:Y:S02]  /*0a50*/  LOP3.LUT R26, R19, 0xffff, RZ, 0xc0, !PT ;  /* 0x0000ffff131a7812 */ /* 0x000fe400078ec0ff */
[----:B------:R-:W-:Y:S02]  /*0a60*/  SEL R19, R9, 0x1, P4 ;  /* 0x0000000109137807 */ /* 0x000fe40002000000 */
[----:B------:R-:W-:Y:S01]  /*0a70*/  PRMT R25, R11, 0x7732, RZ ;  /* 0x000077320b197816 */ /* 0x000fe200000000ff */
[----:B------:R-:W-:Y:S01]  /*0a80*/  IMAD R21, R21, R26, RZ ;  /* 0x0000001a15157224 */ /* 0x000fe200078e02ff */
[----:B-----5:R-:W-:Y:S01]  /*0a90*/  PRMT R11, R10, 0x8880, RZ ;  /* 0x000088800a0b7816 */ /* 0x020fe200000000ff */
[----:B------:R-:W-:Y:S01]  /*0aa0*/  IMAD R18, R18, R19, R27 ;  /* 0x0000001312127224 */ /* 0x000fe200078e021b */
[----:B------:R-:W-:Y:S01]  /*0ab0*/  SEL R26, R9, 0x1, P5 ;  /* 0x00000001091a7807 */ /* 0x000fe20002800000 */
[----:B------:R-:W-:Y:S01]  /*0ac0*/  IMAD.SHL.U32 R10, R23, 0x8, RZ ;  /* 0x00000008170a7824 */ /* 0x000fe200078e00ff */
[----:B------:R-:W-:-:S03]  /*0ad0*/  SHF.R.U32.HI R19, RZ, 0x9, R23 ;  /* 0x00000009ff137819 */ /* 0x000fc60000011617 */
[----:B------:R-:W-:Y:S01]  /*0ae0*/  IMAD R26, R21, R26, R18 ;  /* 0x0000001a151a7224 */ /* 0x000fe200078e0212 */
[----:B------:R-:W-:Y:S02]  /*0af0*/  LOP3.LUT R19, R19, 0xffff, RZ, 0xc0, !PT ;  /* 0x0000ffff13137812 */ /* 0x000fe400078ec0ff */
[----:B------:R-:W-:Y:S02]  /*0b00*/  LOP3.LUT R10, R10, 0xff8, RZ, 0xc0, !PT ;  /* 0x00000ff80a0a7812 */ /* 0x000fe400078ec0ff */
[----:B------:R-:W-:Y:S02]  /*0b10*/  PRMT R21, R24, 0x9910, RZ ;  /* 0x0000991018157816 */ /* 0x000fe400000000ff */
[----:B------:R-:W2:Y:S01]  /*0b20*/  LDG.E.U8.CONSTANT R24, [R16.64+0x13] ;  /* 0x0000130810187981 */ /* 0x000ea2000c1e9100 */
[----:B------:R-:W-:Y:S02]  /*0b30*/  LOP3.LUT R28, R25, 0xff, RZ, 0xc0, !PT ;  /* 0x000000ff191c7812 */ /* 0x000fe400078ec0ff */
[----:B------:R-:W-:-:S02]  /*0b40*/  IADD3 R18, P0, R19, c[0x4][0x30], RZ ;  /* 0x01000c0013127a10 */ /* 0x000fc40007f1e0ff */
[----:B------:R-:W-:Y:S01]  /*0b50*/  IADD3 R10, P1, R10, c[0x4][0x8], RZ ;  /* 0x010002000a0a7a10 */ /* 0x000fe20007f3e0ff */
[----:B------:R-:W-:Y:S02]  /*0b60*/  IMAD R27, R11, R28, RZ ;  /* 0x0000001c0b1b7224 */ /* 0x000fe400078e02ff */
[----:B------:R-:W-:Y:S02]  /*0b70*/  IMAD.X R19, RZ, RZ, c[0x4][0x34], P0 ;  /* 0x01000d00ff137624 */ /* 0x000fe400000e06ff */
[----:B------:R-:W-:Y:S01]  /*0b80*/  IMAD.X R11, RZ, RZ, c[0x4][0xc], P1 ;  /* 0x01000300ff0b7624 */ /* 0x000fe200008e06ff */
[----:B------:R-:W-:Y:S02]  /*0b90*/  ISETP.GT.AND P0, PT, R21, -0x1, PT ;  /* 0xffffffff1500780c */ /* 0x000fe40003f04270 */
[----:B------:R0:W3:Y:S04]  /*0ba0*/  LDG.E.U8.CONSTANT R21, [R18.64] ;  /* 0x0000000812157981 */ /* 0x0000e8000c1e9100 */
[----:B------:R-:W4:Y:S01]  /*0bb0*/  LDG.E.64.CONSTANT R10, [R10.64] ;  /* 0x000000080a0a7981 */ /* 0x000f22000c1e9b00 */
[----:B------:R-:W-:-:S03]  /*0bc0*/  SEL R28, R9, 0x1, !P0 ;  /* 0x00000001091c7807 */ /* 0x000fc60004000000 */
[----:B0-----:R-:W5:Y:S02]  /*0bd0*/  LDG.E.U8.CONSTANT R18, [R16.64+0x14] ;  /* 0x0000140810127981 */ /* 0x001f64000c1e9100 */
[----:B------:R-:W-:Y:S01]  /*0be0*/  IMAD R26, R27, R28, R26 ;  /* 0x0000001c1b1a7224 */ /* 0x000fe200078e021a */
[----:B------:R-:W-:Y:S01]  /*0bf0*/  PRMT R19, R22, 0x8880, RZ ;  /* 0x0000888016137816 */ /* 0x000fe200000000ff */
[----:B------:R-:W5:Y:S03]  /*0c00*/  LDG.E.U8.CONSTANT R27, [R16.64+0x15] ;  /* 0x00001508101b7981 */ /* 0x000f66000c1e9100 */
        /* <DEDUP_REMOVED lines=11> */
[----:B------:R-:W-:Y:S02]  /*0cc0*/  SHF.R.U32.HI R24, RZ, 0x8, R25 ;  /* 0x00000008ff187819 */ /* 0x000fe40000011619 */
[----:B-----5:R-:W-:Y:S02]  /*0cd0*/  PRMT R18, R18, 0x8880, RZ ;  /* 0x0000888012127816 */ /* 0x020fe400000000ff */
[----:B------:R-:W-:-:S02]  /*0ce0*/  LOP3.LUT R25, R25, 0xff, RZ, 0xc0, !PT ;  /* 0x000000ff19197812 */ /* 0x000fc400078ec0ff */
[----:B------:R-:W-:-:S03]  /*0cf0*/  PRMT R26, R27, 0x8880, RZ ;  /* 0x000088801b1a7816 */ /* 0x000fc600000000ff */
[----:B------:R-:W-:Y:S01]  /*0d00*/  IMAD R25, R18, R25, RZ ;  /* 0x0000001912197224 */ /* 0x000fe200078e02ff */
[----:B------:R-:W-:Y:S02]  /*0d10*/  SEL R18, R9, 0x1, !P0 ;  /* 0x0000000109127807 */ /* 0x000fe40004000000 */
[----:B------:R-:W-:Y:S02]  /*0d20*/  LOP3.LUT R27, R24, 0xffff, RZ, 0xc0, !PT ;  /* 0x0000ffff181b7812 */ /* 0x000fe400078ec0ff */
[----:B------:R-:W-:Y:S01]  /*0d30*/  PRMT R10, R10, 0x7732, RZ ;  /* 0x000077320a0a7816 */ /* 0x000fe200000000ff */
[----:B------:R-:W-:Y:S02]  /*0d40*/  IMAD R25, R25, R18, RZ ;  /* 0x0000001219197224 */ /* 0x000fe400078e02ff */
[----:B------:R-:W2:Y:S01]  /*0d50*/  LDG.E.U8.CONSTANT R18, [R16.64+0x17] ;  /* 0x0000170810127981 */ /* 0x000ea2000c1e9100 */
[----:B------:R-:W-:Y:S01]  /*0d60*/  IMAD R24, R26, R27, RZ ;  /* 0x0000001b1a187224 */ /* 0x000fe200078e02ff */
[----:B------:R-:W-:-:S02]  /*0d70*/  PRMT R19, R19, 0x8880, RZ ;  /* 0x0000888013137816 */ /* 0x000fc400000000ff */
[----:B------:R-:W-:Y:S02]  /*0d80*/  LOP3.LUT R26, R10, 0xff, RZ, 0xc0, !PT ;  /* 0x000000ff0a1a7812 */ /* 0x000fe400078ec0ff */
[----:B------:R-:W-:-:S03]  /*0d90*/  R2P PR, R21, 0x3e ;  /* 0x0000003e15007804 */ /* 0x000fc60000000000 */
[----:B------:R-:W-:Y:S02]  /*0da0*/  IMAD R27, R19, R26, RZ ;  /* 0x0000001a131b7224 */ /* 0x000fe400078e02ff */
[C---:B------:R-:W-:Y:S01]  /*0db0*/  SEL R19, R9.reuse, 0x1, P1 ;  /* 0x0000000109137807 */ /* 0x040fe20000800000 */
[----:B------:R-:W3:Y:S04]  /*0dc0*/  LDG.E.U8.CONSTANT R26, [R16.64+0x1a] ;  /* 0x00001a08101a7981 */ /* 0x000ee8000c1e9100 */
[----:B------:R-:W-:Y:S01]  /*0dd0*/  IMAD R24, R24, R19, R25 ;  /* 0x0000001318187224 */ /* 0x000fe200078e0219 */
[----:B------:R-:W-:Y:S01]  /*0de0*/  SEL R25, R9, 0x1, P2 ;  /* 0x0000000109197807 */ /* 0x000fe20001000000 */
[----:B------:R-:W4:Y:S04]  /*0df0*/  LDG.E.U8.CONSTANT R19, [R16.64+0x18] ;  /* 0x0000180810137981 */ /* 0x000f28000c1e9100 */
[----:B------:R-:W-:-:S02]  /*0e00*/  IMAD R27, R27, R25, R24 ;  /* 0x000000191b1b7224 */ /* 0x000fc400078e0218 */
[----:B------:R-:W5:Y:S04]  /*0e10*/  LDG.E.U8.CONSTANT R25, [R16.64+0x19] ;  /* 0x0000190810197981 */ /* 0x000f68000c1e9100 */
[----:B------:R0:W3:Y:S01]  /*0e20*/  LDG.E.U16.CONSTANT R24, [R14.64+0x8] ;  /* 0x000008080e187981 */ /* 0x0000e2000c1e9500 */
[----:B------:R-:W-:-:S04]  /*0e30*/  SHF.R.U32.HI R10, RZ, 0x8, R10 ;  /* 0x00000008ff0a7819 */ /* 0x000fc8000001160a */
[----:B------:R-:W-:Y:S02]  /*0e40*/  LOP3.LUT R29, R10, 0xffff, RZ, 0xc0, !PT ;  /* 0x0000ffff0a1d7812 */ /* 0x000fe400078ec0ff */
[----:B------:R-:W-:Y:S02]  /*0e50*/  SEL R10, R9, 0x1, P3 ;  /* 0x00000001090a7807 */ /* 0x000fe40001800000 */
[----:B--2---:R-:W-:-:S05]  /*0e60*/  PRMT R18, R18, 0x8880, RZ ;  /* 0x0000888012127816 */ /* 0x004fca00000000ff */
[----:B------:R-:W-:-:S04]  /*0e70*/  IMAD R18, R18, R29, RZ ;  /* 0x0000001d12127224 */ /* 0x000fc800078e02ff */
[----:B------:R-:W-:Y:S01]  /*0e80*/  IMAD R27, R18, R10, R27 ;  /* 0x0000000a121b7224 */ /* 0x000fe200078e021b */
[----:B------:R-:W-:-:S04]  /*0e90*/  LOP3.LUT R18, R11, 0xffff, RZ, 0xc0, !PT ;  /* 0x0000ffff0b127812 */ /* 0x000fc800078ec0ff */
[----:B0-----:R-:W-:Y:S02]  /*0ea0*/  LOP3.LUT R15, R18, 0xff, RZ, 0xc0, !PT ;  /* 0x000000ff120f7812 */ /* 0x001fe400078ec0ff */
[----:B----4-:R-:W-:-:S05]  /*0eb0*/  PRMT R10, R19, 0x8880, RZ ;  /* 0x00008880130a7816 */ /* 0x010fca00000000ff */
[----:B------:R-:W-:Y:S01]  /*0ec0*/  IMAD R14, R10, R15, RZ ;  /* 0x0000000f0a0e7224 */ /* 0x000fe200078e02ff */
[----:B-----5:R-:W-:Y:S02]  /*0ed0*/  PRMT R25, R25, 0x8880, RZ ;  /* 0x0000888019197816 */ /* 0x020fe400000000ff */
[----:B------:R-:W-:Y:S02]  /*0ee0*/  SHF.R.U32.HI R10, RZ, 0x8, R18 ;  /* 0x00000008ff0a7819 */ /* 0x000fe40000011612 */
[C---:B------:R-:W-:Y:S01]  /*0ef0*/  SEL R15, R9.reuse, 0x1, P4 ;  /* 0x00000001090f7807 */ /* 0x040fe20002000000 */
[----:B------:R-:W-:Y:S01]  /*0f00*/  IMAD.MOV.U32 R18, RZ, RZ, R25 ;  /* 0x000000ffff127224 */ /* 0x000fe200078e0019 */
[----:B------:R-:W-:Y:S02]  /*0f10*/  LOP3.LUT R19, R10, 0xffff, RZ, 0xc0, !PT ;  /* 0x0000ffff0a137812 */ /* 0x000fe400078ec0ff */
[----:B------:R-:W-:Y:S01]  /*0f20*/  SEL R25, R9, 0x1, P5 ;  /* 0x0000000109197807 */ /* 0x000fe20002800000 */
[----:B------:R-:W-:Y:S01]  /*0f30*/  IMAD R14, R14, R15, R27 ;  /* 0x0000000f0e0e7224 */ /* 0x000fe200078e021b */
[----:B------:R-:W2:Y:S01]  /*0f40*/  LDG.E.U8.CONSTANT R10, [R16.64+0x1b] ;  /* 0x00001b08100a7981 */ /* 0x000ea2000c1e9100 */
[----:B------:R-:W-:Y:S01]  /*0f50*/  IMAD R19, R18, R19, RZ ;  /* 0x0000001312137224 */ /* 0x000fe200078e02ff */
[----:B---3--:R-:W-:-:S03]  /*0f60*/  SHF.R.U32.HI R15, RZ, 0x9, R24 ;  /* 0x00000009ff0f7819 */ /* 0x008fc60000011618 */
[----:B------:R-:W-:Y:S02]  /*0f70*/  IMAD R25, R19, R25, R14 ;  /* 0x0000001913197224 */ /* 0x000fe400078e020e */
[----:B------:R-:W-:Y:S01]  /*0f80*/  IMAD.SHL.U32 R14, R24, 0x8, RZ ;  /* 0x00000008180e7824 */ /* 0x000fe200078e00ff */
[----:B------:R-:W-:-:S04]  /*0f90*/  LOP3.LUT R15, R15, 0xffff, RZ, 0xc0, !PT ;  /* 0x0000ffff0f0f7812 */ /* 0x000fc800078ec0ff */
[----:B------:R-:W-:Y:S02]  /*0fa0*/  LOP3.LUT R18, R14, 0xff8, RZ, 0xc0, !PT ;  /* 0x00000ff80e127812 */ /* 0x000fe400078ec0ff */
[----:B------:R-:W-:Y:S02]  /*0fb0*/  IADD3 R14, P0, R15, c[0x4][0x30], RZ ;  /* 0x01000c000f0e7a10 */ /* 0x000fe40007f1e0ff */
[----:B------:R-:W-:Y:S02]  /*0fc0*/  PRMT R19, R23, 0x9910, RZ ;  /* 0x0000991017137816 */ /* 0x000fe400000000ff */
[----:B------:R-:W-:Y:S01]  /*0fd0*/  IADD3 R18, P1, R18, c[0x4][0x8], RZ ;  /* 0x0100020012127a10 */ /* 0x000fe20007f3e0ff */
[----:B------:R-:W-:Y:S01]  /*0fe0*/  IMAD.X R15, RZ, RZ, c[0x4][0x34], P0 ;  /* 0x01000d00ff0f7624 */ /* 0x000fe200000e06ff */
[----:B------:R-:W-:-:S03]  /*0ff0*/  ISETP.GT.AND P0, PT, R19, -0x1, PT ;  /* 0xffffffff1300780c */ /* 0x000fc60003f04270 */
[----:B------:R-:W-:Y:S01]  /*1000*/  IMAD.X R19, RZ, RZ, c[0x4][0xc], P1 ;  /* 0x01000300ff137624 */ /* 0x000fe200008e06ff */
[----:B------:R-:W-:Y:S01]  /*1010*/  PRMT R23, R11, 0x7732, RZ ;  /* 0x000077320b177816 */ /* 0x000fe200000000ff */
[----:B------:R0:W3:Y:S01]  /*1020*/  LDG.E.U8.CONSTANT R14, [R14.64] ;  /* 0x000000080e0e7981 */ /* 0x0000e2000c1e9100 */
[----:B------:R-:W-:-:S03]  /*1030*/  PRMT R27, R26, 0x8880, RZ ;  /* 0x000088801a1b7816 */ /* 0x000fc600000000ff */
[----:B------:R-:W4:Y:S01]  /*1040*/  LDG.E.U8.CONSTANT R11, [R16.64+0x1c] ;  /* 0x00001c08100b7981 */ /* 0x000f22000c1e9100 */
[----:B------:R-:W-:-:S03]  /*1050*/  IMAD.MOV.U32 R26, RZ, RZ, R23 ;  /* 0x000000ffff1a7224 */ /* 0x000fc600078e0017 */
[----:B------:R-:W5:Y:S01]  /*1060*/  LDG.E.64.CONSTANT R18, [R18.64] ;  /* 0x0000000812127981 */ /* 0x000f62000c1e9b00 */
[----:B------:R-:W-:Y:S01]  /*1070*/  IMAD.MOV.U32 R23, RZ, RZ, R27 ;  /* 0x000000ffff177224 */ /* 0x000fe200078e001b */
[----:B------:R-:W-:Y:S02]  /*1080*/  LOP3.LUT R28, R26, 0xff, RZ, 0xc0, !PT ;  /* 0x000000ff1a1c7812 */ /* 0x000fe400078ec0ff */
[----:B------:R-:W-:-:S03]  /*1090*/  SEL R27, R9, 0x1, !P0 ;  /* 0x00000001091b7807 */ /* 0x000fc60004000000 */
[----:B------:R-:W-:Y:S02]  /*10a0*/  IMAD R28, R23, R28, RZ ;  /* 0x0000001c171c7224 */ /* 0x000fe400078e02ff */
[----:B------:R-:W5:Y:S02]  /*10b0*/  LDG.E.U8.CONSTANT R23, [R16.64+0x1e] ;  /* 0x00001e0810177981 */ /* 0x000f64000c1e9100 */
[----:B------:R-:W-:Y:S02]  /*10c0*/  IMAD R27, R28, R27, R25 ;  /* 0x0000001b1c1b7224 */ /* 0x000fe400078e0219 */
[----:B------:R-:W5:Y:S01]  /*10d0*/  LDG.E.U8.CONSTANT R25, [R16.64+0x1d] ;  /* 0x00001d0810197981 */ /* 0x000f62000c1e9100 */
[----:B0-----:R-:W-:Y:S02]  /*10e0*/  PRMT R15, R21, 0x8880, RZ ;  /* 0x00008880150f7816 */ /* 0x001fe400000000ff */
[----:B------:R-:W-:Y:S01]  /*10f0*/  SHF.R.U32.HI R26, RZ, 0x8, R26 ;  /* 0x00000008ff1a7819 */ /* 0x000fe2000001161a */
[----:B------:R0:W5:Y:S01]  /*1100*/  LDG.E.U16.CONSTANT R28, [R16.64] ;  /* 0x00000008101c7981 */ /* 0x000162000c1e9500 */
[----:B------:R-:W-:-:S02]  /*1110*/  ISETP.GT.AND P0, PT, R15, -0x1, PT ;  /* 0xffffffff0f00780c */ /* 0x000fc40003f04270 */
[----:B------:R-:W-:Y:S02]  /*1120*/  LOP3.LUT R15, R26, 0xffff, RZ, 0xc0, !PT ;  /* 0x0000ffff1a0f7812 */ /* 0x000fe400078ec0ff */
[----:B--2---:R-:W-:-:S05]  /*1130*/  PRMT R10, R10, 0x8880, RZ ;  /* 0x000088800a0a7816 */ /* 0x004fca00000000ff */
[----:B------:R-:W-:Y:S01]  /*1140*/  IMAD R10, R10, R15, RZ ;  /* 0x0000000f0a0a7224 */ /* 0x000fe200078e02ff */
[----:B------:R-:W-:-:S05]  /*1150*/  SEL R15, R9, 0x1, !P0 ;  /* 0x00000001090f7807 */ /* 0x000fca0004000000 */
[----:B------:R-:W-:Y:S01]  /*1160*/  IMAD R10, R10, R15, R27 ;  /* 0x0000000f0a0a7224 */ /* 0x000fe200078e021b */
[----:B---3--:R-:W-:Y:S02]  /*1170*/  LOP3.LUT R21, R14, 0x1, RZ, 0xc0, !PT ;  /* 0x000000010e157812 */ /* 0x008fe400078ec0ff */
[----:B----4-:R-:W-:Y:S02]  /*1180*/  PRMT R15, R11, 0x8880, RZ ;  /* 0x000088800b0f7816 */ /* 0x010fe400000000ff */
[----:B-----5:R-:W-:Y:S02]  /*1190*/  LOP3.LUT R11, R18, 0xffff, RZ, 0xc0, !PT ;  /* 0x0000ffff120b7812 */ /* 0x020fe400078ec0ff */
[----:B------:R-:W-:Y:S02]  /*11a0*/  ISETP.NE.U32.AND P0, PT, R21, 0x1, PT ;  /* 0x000000011500780c */ /* 0x000fe40003f05070 */
[----:B------:R-:W-:Y:S02]  /*11b0*/  LOP3.LUT R26, R11, 0xff, RZ, 0xc0, !PT ;  /* 0x000000ff0b1a7812 */ /* 0x000fe400078ec0ff */
[----:B------:R-:W-:-:S03]  /*11c0*/  SEL R21, R9, 0x1, !P0 ;  /* 0x0000000109157807 */ /* 0x000fc60004000000 */
[----:B------:R-:W-:Y:S01]  /*11d0*/  IMAD R15, R15, R26, RZ ;  /* 0x0000001a0f0f7224 */ /* 0x000fe200078e02ff */
[----:B------:R-:W-:Y:S02]  /*11e0*/  SHF.R.U32.HI R11, RZ, 0x8, R11 ;  /* 0x00000008ff0b7819 */ /* 0x000fe4000001160b */
[----:B------:R-:W-:Y:S01]  /*11f0*/  R2P PR, R14, 0x3e ;  /* 0x0000003e0e007804 */ /* 0x000fe20000000000 */
[----:B------:R-:W-:Y:S01]  /*1200*/  IMAD R10, R15, R21, R10 ;  /* 0x000000150f0a7224 */ /* 0x000fe200078e020a */
[----:B------:R-:W-:Y:S01]  /*1210*/  PRMT R21, R25, 0x8880, RZ ;  /* 0x0000888019157816 */ /* 0x000fe200000000ff */
[----:B------:R0:W2:Y:S01]  /*1220*/  LDG.E.U8.CONSTANT R15, [R16.64+0x1f] ;  /* 0x00001f08100f7981 */ /* 0x0000a2000c1e9100 */
[----:B------:R-:W-:Y:S02]  /*1230*/  LOP3.LUT R26, R11, 0xffff, RZ, 0xc0, !PT ;  /* 0x0000ffff0b1a7812 */ /* 0x000fe400078ec0ff */
[----:B------:R-:W-:Y:S02]  /*1240*/  SEL R25, R9, 0x1, P1 ;  /* 0x0000000109197807 */ /* 0x000fe40000800000 */
[----:B------:R-:W-:Y:S01]  /*1250*/  PRMT R27, R18, 0x7732, RZ ;  /* 0x00007732121b7816 */ /* 0x000fe200000000ff */
[----:B------:R-:W-:Y:S01]  /*1260*/  IMAD R11, R21, R26, RZ ;  /* 0x0000001a150b7224 */ /* 0x000fe200078e02ff */
[----:B------:R0:W3:Y:S02]  /*1270*/  LDG.E.U8.CONSTANT R18, [R16.64+0x21] ;  /* 0x0000210810127981 */ /* 0x0000e4000c1e9100 */
[----:B------:R-:W-:Y:S01]  /*1280*/  LOP3.LUT R26, R27, 0xff, RZ, 0xc0, !PT ;  /* 0x000000ff1b1a7812 */ /* 0x000fe200078ec0ff */
[----:B------:R-:W-:Y:S01]  /*1290*/  IMAD R10, R11, R25, R10 ;  /* 0x000000190b0a7224 */ /* 0x000fe200078e020a */
[----:B------:R-:W-:Y:S01]  /*12a0*/  PRMT R11, R23, 0x8880, RZ ;  /* 0x00008880170b7816 */ /* 0x000fe200000000ff */
[----:B------:R0:W4:Y:S04]  /*12b0*/  LDG.E.U8.CONSTANT R21, [R16.64+0x20] ;  /* 0x0000200810157981 */ /* 0x000128000c1e9100 */
[----:B------:R-:W-:Y:S01]  /*12c0*/  IMAD R11, R11, R26, RZ ;  /* 0x0000001a0b0b7224 */ /* 0x000fe200078e02ff */
[----:B------:R-:W-:Y:S01]  /*12d0*/  SEL R26, R9, 0x1, P2 ;  /* 0x00000001091a7807 */ /* 0x000fe20001000000 */
[----:B------:R0:W5:Y:S04]  /*12e0*/  LDG.E.U8.CONSTANT R23, [R16.64+0x22] ;  /* 0x0000220810177981 */ /* 0x000168000c1e9100 */
[----:B------:R-:W-:Y:S01]  /*12f0*/  IMAD R26, R11, R26, R10 ;  /* 0x0000001a0b1a7224 */ /* 0x000fe200078e020a */
[----:B------:R-:W-:Y:S01]  /*1300*/  IADD3 R10, P0, R4, R12, RZ ;  /* 0x0000000c040a7210 */ /* 0x000fe20007f1e0ff */
[----:B------:R0:W5:Y:S04]  /*1310*/  LDG.E.U8.CONSTANT R25, [R16.64+0x23] ;  /* 0x0000230810197981 */ /* 0x000168000c1e9100 */
[----:B------:R-:W-:Y:S01]  /*1320*/  IMAD.X R11, RZ, RZ, R13, P0 ;  /* 0x000000ffff0b7224 */ /* 0x000fe200000e060d */
[----:B------:R1:W5:Y:S04]  /*1330*/  LDG.E.U16.CONSTANT R12, [R12.64] ;  /* 0x000000080c0c7981 */ /* 0x000368000c1e9500 */
[----:B------:R1:W5:Y:S01]  /*1340*/  LDG.E.U8.CONSTANT R10, [R10.64+0x42] ;  /* 0x000042080a0a7981 */ /* 0x000362000c1e9100 */
[----:B------:R-:W-:-:S04]  /*1350*/  SHF.R.U32.HI R27, RZ, 0x8, R27 ;  /* 0x00000008ff1b7819 */ /* 0x000fc8000001161b */
[----:B------:R-:W-:Y:S02]  /*1360*/  LOP3.LUT R27, R27, 0xffff, RZ, 0xc0, !PT ;  /* 0x0000ffff1b1b7812 */ /* 0x000fe400078ec0ff */
[----:B0-----:R-:W-:-:S04]  /*1370*/  LOP3.LUT R17, R19, 0xffff, RZ, 0xc0, !PT ;  /* 0x0000ffff13117812 */ /* 0x001fc800078ec0ff */
[----:B------:R-:W-:Y:S02]  /*1380*/  LOP3.LUT R16, R17, 0xff, RZ, 0xc0, !PT ;  /* 0x000000ff11107812 */ /* 0x000fe400078ec0ff */
[----:B-1----:R-:W-:Y:S02]  /*1390*/  SHF.R.U32.HI R11, RZ, 0x8, R17 ;  /* 0x00000008ff0b7819 */ /* 0x002fe40000011611 */
[----:B------:R-:W-:Y:S02]  /*13a0*/  SEL R13, R9, 0x1, P4 ;  /* 0x00000001090d7807 */ /* 0x000fe40002000000 */
[----:B------:R-:W-:Y:S02]  /*13b0*/  LOP3.LUT R11, R11, 0xffff, RZ, 0xc0, !PT ;  /* 0x0000ffff0b0b7812 */ /* 0x000fe400078ec0ff */
[----:B------:R-:W-:-:S04]  /*13c0*/  PRMT R17, R24, 0x9910, RZ ;  /* 0x0000991018117816 */ /* 0x000fc800000000ff */
[----:B------:R-:W-:Y:S02]  /*13d0*/  ISETP.GT.AND P0, PT, R17, -0x1, PT ;  /* 0xffffffff1100780c */ /* 0x000fe40003f04270 */
[----:B------:R-:W-:Y:S02]  /*13e0*/  IADD3 R8, R8, 0x4, RZ ;  /* 0x0000000408087810 */ /* 0x000fe40007ffe0ff */
[----:B------:R-:W-:Y:S02]  /*13f0*/  IADD3 R7, R7, 0x20, RZ ;  /* 0x0000002007077810 */ /* 0x000fe40007ffe0ff */
[----:B------:R-:W-:Y:S02]  /*1400*/  IADD3 R2, R2, 0x4, RZ ;  /* 0x0000000402027810 */ /* 0x000fe40007ffe0ff */
[----:B--2---:R-:W-:-:S05]  /*1410*/  PRMT R15, R15, 0x8880, RZ ;  /* 0x000088800f0f7816 */ /* 0x004fca00000000ff */
[----:B------:R-:W-:Y:S01]  /*1420*/  IMAD R15, R15, R27, RZ ;  /* 0x0000001b0f0f7224 */ /* 0x000fe200078e02ff */
[----:B------:R-:W-:-:S05]  /*1430*/  SEL R27, R9, 0x1, P3 ;  /* 0x00000001091b7807 */ /* 0x000fca0001800000 */
[----:B------:R-:W-:Y:S01]  /*1440*/  IMAD R26, R15, R27, R26 ;  /* 0x0000001b0f1a7224 */ /* 0x000fe200078e021a */
[----:B----4-:R-:W-:Y:S02]  /*1450*/  PRMT R15, R21, 0x8880, RZ ;  /* 0x00008880150f7816 */ /* 0x010fe400000000ff */
[----:B---3--:R-:W-:-:S03]  /*1460*/  PRMT R18, R18, 0x8880, RZ ;  /* 0x0000888012127816 */ /* 0x008fc600000000ff */
[----:B------:R-:W-:Y:S02]  /*1470*/  IMAD R15, R15, R16, RZ ;  /* 0x000000100f0f7224 */ /* 0x000fe400078e02ff */
[----:B------:R-:W-:Y:S02]  /*1480*/  IMAD.MOV.U32 R16, RZ, RZ, R18 ;  /* 0x000000ffff107224 */ /* 0x000fe400078e0012 */
[----:B------:R-:W-:Y:S01]  /*1490*/  IMAD R26, R15, R13, R26 ;  /* 0x0000000d0f1a7224 */ /* 0x000fe200078e021a */
[----:B------:R-:W-:Y:S01]  /*14a0*/  PRMT R13, R19, 0x7732, RZ ;  /* 0x00007732130d7816 */ /* 0x000fe200000000ff */
[----:B------:R-:W-:Y:S01]  /*14b0*/  IMAD R11, R16, R11, RZ ;  /* 0x0000000b100b7224 */ /* 0x000fe200078e02ff */
[----:B-----5:R-:W-:Y:S02]  /*14c0*/  PRMT R15, R23, 0x8880, RZ ;  /* 0x00008880170f7816 */ /* 0x020fe400000000ff */
[----:B------:R-:W-:Y:S02]  /*14d0*/  PRMT R18, R14, 0x8880, RZ ;  /* 0x000088800e127816 */ /* 0x000fe400000000ff */
[----:B------:R-:W-:-:S02]  /*14e0*/  LOP3.LUT R16, R13, 0xff, RZ, 0xc0, !PT ;  /* 0x000000ff0d107812 */ /* 0x000fc400078ec0ff */
[----:B------:R-:W-:Y:S02]  /*14f0*/  SEL R14, R9, 0x1, P5 ;  /* 0x00000001090e7807 */ /* 0x000fe40002800000 */
[----:B------:R-:W-:Y:S01]  /*1500*/  SHF.R.U32.HI R13, RZ, 0x8, R13 ;  /* 0x00000008ff0d7819 */ /* 0x000fe2000001160d */
[----:B------:R-:W-:Y:S01]  /*1510*/  IMAD R15, R15, R16, RZ ;  /* 0x000000100f0f7224 */ /* 0x000fe200078e02ff */
[----:B------:R-:W-:Y:S01]  /*1520*/  ISETP.GT.AND P1, PT, R18, -0x1, PT ;  /* 0xffffffff1200780c */ /* 0x000fe20003f24270 */
[----:B------:R-:W-:Y:S01]  /*1530*/  IMAD R26, R11, R14, R26 ;  /* 0x0000000e0b1a7224 */ /* 0x000fe200078e021a */
[----:B------:R-:W-:Y:S02]  /*1540*/  PRMT R17, R25, 0x8880, RZ ;  /* 0x0000888019117816 */ /* 0x000fe400000000ff */
[----:B------:R-:W-:Y:S02]  /*1550*/  SEL R16, R9, 0x1, !P0 ;  /* 0x0000000109107807 */ /* 0x000fe40004000000 */
[----:B------:R-:W-:-:S02]  /*1560*/  LOP3.LUT R18, R13, 0xffff, RZ, 0xc0, !PT ;  /* 0x0000ffff0d127812 */ /* 0x000fc400078ec0ff */
[----:B------:R-:W-:Y:S01]  /*1570*/  LOP3.LUT R11, R10, 0xf0, RZ, 0xc0, !PT ;  /* 0x000000f00a0b7812 */ /* 0x000fe200078ec0ff */
[----:B------:R-:W-:Y:S01]  /*1580*/  IMAD R15, R15, R16, R26 ;  /* 0x000000100f0f7224 */ /* 0x000fe200078e021a */
[----:B------:R-:W-:Y:S01]  /*1590*/  SEL R9, R9, 0x1, !P1 ;  /* 0x0000000109097807 */ /* 0x000fe20004800000 */
[----:B------:R-:W-:Y:S01]  /*15a0*/  IMAD R18, R17, R18, RZ ;  /* 0x0000001211127224 */ /* 0x000fe200078e02ff */
[----:B------:R-:W-:-:S03]  /*15b0*/  SHF.R.U32.HI R11, RZ, 0x4, R11 ;  /* 0x00000004ff0b7819 */ /* 0x000fc6000001160b */
[----:B------:R-:W-:Y:S01]  /*15c0*/  IMAD R9, R18, R9, R15 ;  /* 0x0000000912097224 */ /* 0x000fe200078e020f */
[----:B------:R-:W-:Y:S02]  /*15d0*/  LOP3.LUT R14, R10, 0xf, RZ, 0xc0, !PT ;  /* 0x0000000f0a0e7812 */ /* 0x000fe400078ec0ff */
[----:B------:R-:W0:Y:S08]  /*15e0*/  I2F.U16 R11, R11 ;  /* 0x0000000b000b7306 */ /* 0x000e300000101000 */
        /* <DEDUP_REMOVED lines=14> */
.L_x_866:
[----:B------:R-:W-:Y:S05]  /*16d0*/  BSYNC B0 ;  /* 0x0000000000007941 */ /* 0x000fea0003800000 */
.L_x_865:
        /* <DEDUP_REMOVED lines=19> */
.L_x_868:
        /* <DEDUP_REMOVED lines=15> */
.L_x_1386:


//--------------------- .text._Z13mul_mat_vec_qIN3c108BFloat16ELi256ELi8E13block_iq2_xxsLi1EXadL_ZN45_INTERNAL_8d5cb472_14_gguf_kernel_cu_cd24131920vec_dot_iq2_xxs_q8_1EPKvPK10block_q8_1RKiEEEvS5_S5_PT_iii --------------------------
	.section	.text._Z13mul_mat_vec_qIN3c108BFloat16ELi256ELi8E13block_iq2_xxsLi1EXadL_ZN45_INTERNAL_8d5cb472_14_gguf_kernel_cu_cd24131920vec_dot_iq2_xxs_q8_1EPKvPK10block_q8_1RKiEEEvS5_S5_PT_iii,"ax",@progbits
	.sectioninfo	@"SHI_REGISTERS=32"
	.align	128
.text._Z13mul_mat_vec_qIN3c108BFloat16ELi256ELi8E13block_iq2_xxsLi1EXadL_ZN45_INTERNAL_8d5cb472_14_gguf_kernel_cu_cd24131920vec_dot_iq2_xxs_q8_1EPKvPK10block_q8_1RKiEEEvS5_S5_PT_iii:
        .type           _Z13mul_mat_vec_qIN3c108BFloat16ELi256ELi8E13block_iq2_xxsLi1EXadL_ZN45_INTERNAL_8d5cb472_14_gguf_kernel_cu_cd24131920vec_dot_iq2_xxs_q8_1EPKvPK10block_q8_1RKiEEEvS5_S5_PT_iii,@function
        .size           _Z13mul_mat_vec_qIN3c108BFloat16ELi256ELi8E13block_iq2_xxsLi1EXadL_ZN45_INTERNAL_8d5cb472_14_gguf_kernel_cu_cd24131920vec_dot_iq2_xxs_q8_1EPKvPK10block_q8_1RKiEEEvS5_S5_PT_iii,(.L_x_1387 - _Z13mul_mat_vec_qIN3c108BFloat16ELi256ELi8E13block_iq2_xxsLi1EXadL_ZN45_INTERNAL_8d5cb472_14_gguf_kernel_cu_cd24131920vec_dot_iq2_xxs_q8_1EPKvPK10block_q8_1RKiEEEvS5_S5_PT_iii)
        .other          _Z13mul_mat_vec_qIN3c108BFloat16ELi256ELi8E13block_iq2_xxsLi1EXadL_ZN45_INTERNAL_8d5cb472_14_gguf_kernel_cu_cd24131920vec_dot_iq2_xxs_q8_1EPKvPK10block_q8_1RKiEEEvS5_S5_PT_iii,@"STO_CUDA_ENTRY STV_DEFAULT"
_Z13mul_mat_vec_qIN3c108BFloat16ELi256ELi8E13block_iq2_xxsLi1EXadL_ZN45_INTERNAL_8d5cb472_14_gguf_kernel_cu_cd24131920vec_dot_iq2_xxs_q8_1EPKvPK10block_q8_1RKiEEEvS5_S5_PT_iii:
        /* <DEDUP_REMOVED lines=26> */
[----:B------:R-:W-:Y:S01]  /*01a0*/  ULEA.HI UR6, UR6, UR5, URZ, 0x9 ;  /* 0x0000000506067291 */ /* 0x000fe2000f8f483f */
[----:B------:R-:W-:Y:S01]  /*01b0*/  IMAD R14, R13, UR4, R18 ;  /* 0x000000040d0e7c24 */ /* 0x000fe2000f8e0212 */
[----:B------:R-:W-:-:S02]  /*01c0*/  LOP3.LUT R15, R15, 0x1c, RZ, 0xc0, !PT ;  /* 0x0000001c0f0f7812 */ /* 0x000fc400078ec0ff */
[----:B------:R-:W-:-:S06]  /*01d0*/  USHF.R.S32.HI UR6, URZ, 0x9, UR6 ;  /* 0x000000093f067899 */ /* 0x000fcc0008011406 */
[----:B------:R-:W-:-:S04]  /*01e0*/  IMAD R2, R2, UR6, R3 ;  /* 0x0000000602027c24 */ /* 0x000fc8000f8e0203 */
[----:B------:R-:W-:Y:S02]  /*01f0*/  IMAD.IADD R17, R17, 0x1, R2 ;  /* 0x0000000111117824 */ /* 0x000fe400078e0202 */
.L_x_871:
[----:B------:R-:W-:-:S04]  /*0200*/  IMAD.MOV.U32 R3, RZ, RZ, 0x42 ;  /* 0x00000042ff037424 */ /* 0x000fc800078e00ff */
[----:B------:R-:W-:-:S05]  /*0210*/  IMAD.WIDE R2, R14, R3, c[0x0][0x160] ;  /* 0x000058000e027625 */ /* 0x000fca00078e0203 */
[----:B------:R-:W-:Y:S01]  /*0220*/  LEA R8, P0, R15, R2, 0x1 ;  /* 0x000000020f087211 */ /* 0x000fe200078008ff */
[----:B------:R-:W-:Y:S01]  /*0230*/  IMAD.MOV.U32 R22, RZ, RZ, 0x8 ;  /* 0x00000008ff167424 */ /* 0x000fe200078e00ff */
[----:B------:R-:W2:Y:S03]  /*0240*/  LDG.E.U16.CONSTANT R2, [R2.64] ;  /* 0x0000000802027981 */ /* 0x000ea6000c1e9500 */
[----:B------:R-:W-:-:S05]  /*0250*/  IMAD.X R9, RZ, RZ, R3, P0 ;  /* 0x000000ffff097224 */ /* 0x000fca00000e0603 */
[----:B------:R-:W3:Y:S04]  /*0260*/  LDG.E.U8.CONSTANT R7, [R8.64+0x2] ;  /* 0x0000020808077981 */ /* 0x000ee8000c1e9100 */
[----:B------:R-:W4:Y:S01]  /*0270*/  LDG.E.U16.CONSTANT R21, [R8.64+0x6] ;  /* 0x0000060808157981 */ /* 0x000f22000c1e9500 */
[----:B------:R-:W-:-:S03]  /*0280*/  IMAD.MOV.U32 R4, RZ, RZ, 0x24 ;  /* 0x00000024ff047424 */ /* 0x000fc600078e00ff */
[----:B------:R-:W5:Y:S01]  /*0290*/  LDG.E.U8.CONSTANT R29, [R8.64+0x4] ;  /* 0x00000408081d7981 */ /* 0x000f62000c1e9100 */
[----:B------:R-:W-:-:S05]  /*02a0*/  IMAD.WIDE R4, R17, R4, c[0x0][0x168] ;  /* 0x00005a0011047625 */ /* 0x000fca00078e0204 */
[----:B------:R-:W2:Y:S04]  /*02b0*/  LDG.E.U8.CONSTANT R25, [R4.64+0x5] ;  /* 0x0000050804197981 */ /* 0x000ea8000c1e9100 */
[----:B------:R-:W2:Y:S04]  /*02c0*/  LDG.E.U8.CONSTANT R19, [R4.64+0x4] ;  /* 0x0000040804137981 */ /* 0x000ea8000c1e9100 */
[----:B------:R-:W5:Y:S04]  /*02d0*/  LDG.E.U8.CONSTANT R24, [R4.64+0x6] ;  /* 0x0000060804187981 */ /* 0x000f68000c1e9100 */
[----:B------:R-:W5:Y:S01]  /*02e0*/  LDG.E.U8.CONSTANT R23, [R4.64+0x7] ;  /* 0x0000070804177981 */ /* 0x000f62000c1e9100 */
[----:B---3--:R-:W-:Y:S01]  /*02f0*/  IMAD.WIDE.U32 R6, R7, R22, c[0x4][0x0] ;  /* 0x0100000007067625 */ /* 0x008fe200078e0016 */
[----:B----4-:R-:W-:-:S05]  /*0300*/  LOP3.LUT R20, R21, 0x7f, RZ, 0xc0, !PT ;  /* 0x0000007f15147812 */ /* 0x010fca00078ec0ff */
[----:B------:R-:W3:Y:S01]  /*0310*/  LDG.E.64.CONSTANT R6, [R6.64] ;  /* 0x0000000806067981 */ /* 0x000ee2000c1e9b00 */
[----:B------:R-:W-:-:S05]  /*0320*/  IADD3 R10, P0, R20, c[0x4][0x30], RZ ;  /* 0x01000c00140a7a10 */ /* 0x000fca0007f1e0ff */
[----:B------:R-:W-:-:S05]  /*0330*/  IMAD.X R11, RZ, RZ, c[0x4][0x34], P0 ;  /* 0x01000d00ff0b7624 */ /* 0x000fca00000e06ff */
[----:B------:R-:W4:Y:S01]  /*0340*/  LDG.E.U8.CONSTANT R10, [R10.64] ;  /* 0x000000080a0a7981 */ /* 0x000f22000c1e9100 */
[----:B--2---:R-:W-:Y:S02]  /*0350*/  PRMT R27, R25, 0x8880, RZ ;  /* 0x00008880191b7816 */ /* 0x004fe400000000ff */
[----:B------:R-:W-:Y:S02]  /*0360*/  PRMT R19, R19, 0x8880, RZ ;  /* 0x0000888013137816 */ /* 0x000fe400000000ff */
[----:B-----5:R-:W-:Y:S02]  /*0370*/  PRMT R23, R23, 0x8880, RZ ;  /* 0x0000888017177816 */ /* 0x020fe400000000ff */
[----:B---3--:R-:W-:-:S04]  /*0380*/  LOP3.LUT R26, R6, 0xffff, RZ, 0xc0, !PT ;  /* 0x0000ffff061a7812 */ /* 0x008fc800078ec0ff */
[----:B------:R-:W-:Y:S02]  /*0390*/  SHF.R.U32.HI R25, RZ, 0x8, R26 ;  /* 0x00000008ff197819 */ /* 0x000fe4000001161a */
[----:B------:R-:W-:-:S05]  /*03a0*/  LOP3.LUT R26, R26, 0xff, RZ, 0xc0, !PT ;  /* 0x000000ff1a1a7812 */ /* 0x000fca00078ec0ff */
[----:B------:R-:W-:Y:S01]  /*03b0*/  IMAD R26, R19, R26, RZ ;  /* 0x0000001a131a7224 */ /* 0x000fe200078e02ff */
[----:B----4-:R-:W-:-:S04]  /*03c0*/  LOP3.LUT R19, R10, 0x1, RZ, 0xc0, !PT ;  /* 0x000000010a137812 */ /* 0x010fc800078ec0ff */
[----:B------:R-:W-:Y:S01]  /*03d0*/  ISETP.NE.U32.AND P0, PT, R19, 0x1, PT ;  /* 0x000000011300780c */ /* 0x000fe20003f05070 */
[----:B------:R-:W-:Y:S01]  /*03e0*/  IMAD.MOV.U32 R19, RZ, RZ, -0x1 ;  /* 0xffffffffff137424 */ /* 0x000fe200078e00ff */
[----:B------:R-:W-:Y:S02]  /*03f0*/  LOP3.LUT R28, R25, 0xffff, RZ, 0xc0, !PT ;  /* 0x0000ffff191c7812 */ /* 0x000fe400078ec0ff */
[----:B------:R-:W-:Y:S02]  /*0400*/  PRMT R6, R6, 0x7732, RZ ;  /* 0x0000773206067816 */ /* 0x000fe400000000ff */
[----:B------:R-:W-:-:S05]  /*0410*/  SEL R25, R19, 0x1, !P0 ;  /* 0x0000000113197807 */ /* 0x000fca0004000000 */
[----:B------:R-:W-:Y:S01]  /*0420*/  IMAD R26, R26, R25, RZ ;  /* 0x000000191a1a7224 */ /* 0x000fe200078e02ff */
[----:B------:R-:W-:Y:S01]  /*0430*/  PRMT R25, R24, 0x8880, RZ ;  /* 0x0000888018197816 */ /* 0x000fe200000000ff */
[----:B------:R-:W-:Y:S01]  /*0440*/  IMAD.MOV.U32 R24, RZ, RZ, R6 ;  /* 0x000000ffff187224 */ /* 0x000fe200078e0006 */
[----:B------:R-:W-:-:S03]  /*0450*/  R2P PR, R10, 0x3e ;  /* 0x0000003e0a007804 */ /* 0x000fc60000000000 */
[----:B------:R-:W-:Y:S01]  /*0460*/  IMAD.MOV.U32 R6, RZ, RZ, R25 ;  /* 0x000000ffff067224 */ /* 0x000fe200078e0019 */
[----:B------:R-:W-:Y:S01]  /*0470*/  LOP3.LUT R25, R24, 0xff, RZ, 0xc0, !PT ;  /* 0x000000ff18197812 */ /* 0x000fe200078ec0ff */
[----:B------:R-:W-:-:S04]  /*0480*/  IMAD R11, R27, R28, RZ ;  /* 0x0000001c1b0b7224 */ /* 0x000fc800078e02ff */
[----:B------:R-:W-:Y:S01]  /*0490*/  IMAD R27, R6, R25, RZ ;  /* 0x00000019061b7224 */ /* 0x000fe200078e02ff */
[----:B------:R-:W-:Y:S01]  /*04a0*/  SEL R6, R19, 0x1, P1 ;  /* 0x0000000113067807 */ /* 0x000fe20000800000 */
[----:B------:R-:W2:Y:S04]  /*04b0*/  LDG.E.U8.CONSTANT R25, [R4.64+0x8] ;  /* 0x0000080804197981 */ /* 0x000ea8000c1e9100 */
[----:B------:R-:W-:Y:S02]  /*04c0*/  IMAD R26, R11, R6, R26 ;  /* 0x000000060b1a7224 */ /* 0x000fe400078e021a */
[----:B------:R-:W3:Y:S01]  /*04d0*/  LDG.E.U8.CONSTANT R11, [R4.64+0x9] ;  /* 0x00000908040b7981 */ /* 0x000ee2000c1e9100 */
[----:B------:R-:W-:Y:S02]  /*04e0*/  SEL R6, R19, 0x1, P2 ;  /* 0x0000000113067807 */ /* 0x000fe40001000000 */
[----:B------:R-:W-:-:S03]  /*04f0*/  SHF.R.U32.HI R24, RZ, 0x8, R24 ;  /* 0x00000008ff187819 */ /* 0x000fc60000011618 */
[----:B------:R-:W-:Y:S01]  /*0500*/  IMAD R26, R27, R6, R26 ;  /* 0x000000061b1a7224 */ /* 0x000fe200078e021a */
[----:B------:R-:W-:Y:S01]  /*0510*/  LOP3.LUT R24, R24, 0xffff, RZ, 0xc0, !PT ;  /* 0x0000ffff18187812 */ /* 0x000fe200078ec0ff */
[----:B------:R-:W4:Y:S04]  /*0520*/  LDG.E.U8.CONSTANT R6, [R4.64+0xa] ;  /* 0x00000a0804067981 */ /* 0x000f28000c1e9100 */
[----:B------:R-:W-:Y:S01]  /*0530*/  IMAD R23, R23, R24, RZ ;  /* 0x0000001817177224 */ /* 0x000fe200078e02ff */
[----:B------:R-:W-:-:S05]  /*0540*/  SEL R24, R19, 0x1, P3 ;  /* 0x0000000113187807 */ /* 0x000fca0001800000 */
[----:B------:R-:W-:Y:S02]  /*0550*/  IMAD R26, R23, R24, R26 ;  /* 0x00000018171a7224 */ /* 0x000fe400078e021a */
[----:B------:R-:W5:Y:S01]  /*0560*/  LDG.E.U8.CONSTANT R23, [R8.64+0x3] ;  /* 0x0000030808177981 */ /* 0x000f62000c1e9100 */
[----:B------:R-:W-:-:S04]  /*0570*/  LOP3.LUT R24, R7, 0xffff, RZ, 0xc0, !PT ;  /* 0x0000ffff07187812 */ /* 0x000fc800078ec0ff */
[----:B------:R-:W-:Y:S02]  /*0580*/  LOP3.LUT R28, R24, 0xff, RZ, 0xc0, !PT ;  /* 0x000000ff181c7812 */ /* 0x000fe400078ec0ff */
[----:B------:R-:W-:Y:S02]  /*0590*/  SHF.R.U32.HI R24, RZ, 0x8, R24 ;  /* 0x00000008ff187819 */ /* 0x000fe40000011618 */
[C---:B------:R-:W-:Y:S02]  /*05a0*/  SEL R27, R19.reuse, 0x1, P4 ;  /* 0x00000001131b7807 */ /* 0x040fe40002000000 */
[----:B------:R-:W-:Y:S02]  /*05b0*/  LOP3.LUT R24, R24, 0xffff, RZ, 0xc0, !PT ;  /* 0x0000ffff18187812 */ /* 0x000fe400078ec0ff */
[----:B------:R-:W-:Y:S02]  /*05c0*/  ISETP.GE.U32.AND P1, PT, R20, 0x40, PT ;  /* 0x000000401400780c */ /* 0x000fe40003f26070 */
[----:B------:R-:W-:-:S02]  /*05d0*/  SEL R20, R19, 0x1, P5 ;  /* 0x0000000113147807 */ /* 0x000fc40002800000 */
[----:B--2---:R-:W-:-:S05]  /*05e0*/  PRMT R25, R25, 0x8880, RZ ;  /* 0x0000888019197816 */ /* 0x004fca00000000ff */
[----:B------:R-:W-:Y:S01]  /*05f0*/  IMAD R25, R25, R28, RZ ;  /* 0x0000001c19197224 */ /* 0x000fe200078e02ff */
[----:B---3--:R-:W-:Y:S01]  /*0600*/  PRMT R11, R11, 0x8880, RZ ;  /* 0x000088800b0b7816 */ /* 0x008fe200000000ff */
[----:B------:R-:W2:Y:S02]  /*0610*/  LDG.E.U8.CONSTANT R28, [R4.64+0x14] ;  /* 0x00001408041c7981 */ /* 0x000ea4000c1e9100 */
[----:B------:R-:W-:Y:S02]  /*0620*/  IMAD R26, R25, R27, R26 ;  /* 0x0000001b191a7224 */ /* 0x000fe400078e021a */
[----:B------:R-:W-:Y:S01]  /*0630*/  IMAD R11, R11, R24, RZ ;  /* 0x000000180b0b7224 */ /* 0x000fe200078e02ff */
[----:B------:R-:W-:Y:S01]  /*0640*/  PRMT R24, R10, 0x8880, RZ ;  /* 0x000088800a187816 */ /* 0x000fe200000000ff */
[----:B------:R-:W3:Y:S01]  /*0650*/  LDG.E.U8.CONSTANT R27, [R4.64+0xc] ;  /* 0x00000c08041b7981 */ /* 0x000ee2000c1e9100 */
[----:B------:R-:W-:Y:S01]  /*0660*/  SHF.R.U32.HI R10, RZ, 0x7, R21 ;  /* 0x00000007ff0a7819 */ /* 0x000fe20000011615 */
[----:B------:R-:W-:Y:S01]  /*0670*/  IMAD R20, R11, R20, R26 ;  /* 0x000000140b147224 */ /* 0x000fe200078e021a */
[----:B------:R-:W-:Y:S01]  /*0680*/  PRMT R26, R7, 0x7732, RZ ;  /* 0x00007732071a7816 */ /* 0x000fe200000000ff */
[----:B------:R-:W2:Y:S01]  /*0690*/  LDG.E.U8.CONSTANT R11, [R4.64+0xb] ;  /* 0x00000b08040b7981 */ /* 0x000ea2000c1e9100 */
[----:B------:R-:W-:-:S02]  /*06a0*/  LOP3.LUT R10, R10, 0x7f, RZ, 0xc0, !PT ;  /* 0x0000007f0a0a7812 */ /* 0x000fc400078ec0ff */
[----:B----4-:R-:W-:Y:S02]  /*06b0*/  PRMT R6, R6, 0x8880, RZ ;  /* 0x0000888006067816 */ /* 0x010fe400000000ff */
[----:B------:R-:W-:Y:S02]  /*06c0*/  LOP3.LUT R7, R26, 0xff, RZ, 0xc0, !PT ;  /* 0x000000ff1a077812 */ /* 0x000fe400078ec0ff */
[----:B------:R-:W-:Y:S02]  /*06d0*/  ISETP.GT.AND P0, PT, R24, -0x1, PT ;  /* 0xffffffff1800780c */ /* 0x000fe40003f04270 */
[----:B------:R-:W-:Y:S01]  /*06e0*/  IADD3 R24, P2, R10, c[0x4][0x30], RZ ;  /* 0x01000c000a187a10 */ /* 0x000fe20007f5e0ff */
[----:B------:R-:W-:Y:S01]  /*06f0*/  IMAD R7, R6, R7, RZ ;  /* 0x0000000706077224 */ /* 0x000fe200078e02ff */
[----:B------:R-:W-:-:S03]  /*0700*/  SEL R6, R19, 0x1, P1 ;  /* 0x0000000113067807 */ /* 0x000fc60000800000 */
[----:B------:R-:W-:Y:S02]  /*0710*/  IMAD.X R25, RZ, RZ, c[0x4][0x34], P2 ;  /* 0x01000d00ff197624 */ /* 0x000fe400010e06ff */
[----:B------:R-:W-:Y:S02]  /*0720*/  IMAD R20, R7, R6, R20 ;  /* 0x0000000607147224 */ /* 0x000fe400078e0214 */
[----:B-----5:R-:W-:Y:S01]  /*0730*/  IMAD.WIDE.U32 R6, R23, R22, c[0x4][0x0] ;  /* 0x0100000017067625 */ /* 0x020fe200078e0016 */
[----:B------:R-:W4:Y:S04]  /*0740*/  LDG.E.U8.CONSTANT R24, [R24.64] ;  /* 0x0000000818187981 */ /* 0x000f28000c1e9100 */
[----:B------:R-:W5:Y:S04]  /*0750*/  LDG.E.U8.CONSTANT R23, [R4.64+0xd] ;  /* 0x00000d0804177981 */ /* 0x000f68000c1e9100 */
[----:B------:R-:W3:Y:S01]  /*0760*/  LDG.E.64.CONSTANT R6, [R6.64] ;  /* 0x0000000806067981 */ /* 0x000ee2000c1e9b00 */
[----:B------:R-:W-:-:S04]  /*0770*/  SHF.R.U32.HI R26, RZ, 0x8, R26 ;  /* 0x00000008ff1a7819 */ /* 0x000fc8000001161a */
[----:B------:R-:W-:Y:S02]  /*0780*/  LOP3.LUT R26, R26, 0xffff, RZ, 0xc0, !PT ;  /* 0x0000ffff1a1a7812 */ /* 0x000fe400078ec0ff */
[----:B--2---:R-:W-:-:S05]  /*0790*/  PRMT R11, R11, 0x8880, RZ ;  /* 0x000088800b0b7816 */ /* 0x004fca00000000ff */
[----:B------:R-:W-:Y:S01]  /*07a0*/  IMAD R11, R11, R26, RZ ;  /* 0x0000001a0b0b7224 */ /* 0x000fe200078e02ff */
[----:B------:R-:W-:-:S05]  /*07b0*/  SEL R26, R19, 0x1, !P0 ;  /* 0x00000001131a7807 */ /* 0x000fca0004000000 */
[----:B------:R-:W-:Y:S01]  /*07c0*/  IMAD R20, R11, R26, R20 ;  /* 0x0000001a0b147224 */ /* 0x000fe200078e0214 */
[----:B----4-:R-:W-:-:S04]  /*07d0*/  LOP3.LUT R11, R24, 0x1, RZ, 0xc0, !PT ;  /* 0x00000001180b7812 */ /* 0x010fc800078ec0ff */
[----:B------:R-:W-:Y:S02]  /*07e0*/  ISETP.NE.U32.AND P0, PT, R11, 0x1, PT ;  /* 0x000000010b00780c */ /* 0x000fe40003f05070 */
[----:B---3--:R-:W-:Y:S02]  /*07f0*/  LOP3.LUT R11, R6, 0xffff, RZ, 0xc0, !PT ;  /* 0x0000ffff060b7812 */ /* 0x008fe400078ec0ff */
[----:B------:R-:W-:Y:S02]  /*0800*/  PRMT R25, R27, 0x8880, RZ ;  /* 0x000088801b197816 */ /* 0x000fe400000000ff */
[----:B------:R-:W-:-:S05]  /*0810*/  LOP3.LUT R26, R11, 0xff, RZ, 0xc0, !PT ;  /* 0x000000ff0b1a7812 */ /* 0x000fca00078ec0ff */
[----:B------:R-:W-:Y:S01]  /*0820*/  IMAD R25, R25, R26, RZ ;  /* 0x0000001a19197224 */ /* 0x000fe200078e02ff */
[----:B------:R-:W-:-:S05]  /*0830*/  SEL R26, R19, 0x1, !P0 ;  /* 0x00000001131a7807 */ /* 0x000fca0004000000 */
[----:B------:R-:W-:Y:S02]  /*0840*/  IMAD R25, R25, R26, R20 ;  /* 0x0000001a19197224 */ /* 0x000fe400078e0214 */
[----:B------:R-:W2:Y:S01]  /*0850*/  LDG.E.U8.CONSTANT R20, [R4.64+0xe] ;  /* 0x00000e0804147981 */ /* 0x000ea2000c1e9100 */
[----:B------:R-:W-:Y:S02]  /*0860*/  SHF.R.U32.HI R11, RZ, 0x8, R11 ;  /* 0x00000008ff0b7819 */ /* 0x000fe4000001160b */
[----:B-----5:R-:W-:Y:S02]  /*0870*/  PRMT R26, R23, 0x8880, RZ ;  /* 0x00008880171a7816 */ /* 0x020fe400000000ff */
[----:B------:R-:W3:Y:S01]  /*0880*/  LDG.E.U8.CONSTANT R23, [R4.64+0xf] ;  /* 0x00000f0804177981 */ /* 0x000ee2000c1e9100 */
[----:B------:R-:W-:Y:S02]  /*0890*/  LOP3.LUT R11, R11, 0xffff, RZ, 0xc0, !PT ;  /* 0x0000ffff0b0b7812 */ /* 0x000fe400078ec0ff */
[----:B------:R-:W-:-:S03]  /*08a0*/  R2P PR, R24, 0x3e ;  /* 0x0000003e18007804 */ /* 0x000fc60000000000 */
[----:B------:R-:W-:Y:S02]  /*08b0*/  IMAD R26, R26, R11, RZ ;  /* 0x0000000b1a1a7224 */ /* 0x000fe400078e02ff */
[----:B------:R-:W-:-:S05]  /*08c0*/  SEL R11, R19, 0x1, P1 ;  /* 0x00000001130b7807 */ /* 0x000fca0000800000 */
[----:B------:R-:W-:Y:S02]  /*08d0*/  IMAD R26, R26, R11, R25 ;  /* 0x0000000b1a1a7224 */ /* 0x000fe400078e0219 */
[----:B------:R-:W4:Y:S01]  /*08e0*/  LDG.E.U8.CONSTANT R25, [R4.64+0x10] ;  /* 0x0000100804197981 */ /* 0x000f22000c1e9100 */
[----:B------:R-:W-:-:S03]  /*08f0*/  PRMT R6, R6, 0x7732, RZ ;  /* 0x0000773206067816 */ /* 0x000fc600000000ff */
[----:B------:R-:W5:Y:S01]  /*0900*/  LDG.E.U8.CONSTANT R11, [R4.64+0x11] ;  /* 0x00001108040b7981 */ /* 0x000f62000c1e9100 */
[----:B------:R-:W-:Y:S02]  /*0910*/  LOP3.LUT R27, R6, 0xff, RZ, 0xc0, !PT ;  /* 0x000000ff061b7812 */ /* 0x000fe400078ec0ff */
[----:B------:R-:W-:Y:S02]  /*0920*/  SHF.R.U32.HI R6, RZ, 0x8, R6 ;  /* 0x00000008ff067819 */ /* 0x000fe40000011606 */
[----:B--2---:R-:W-:-:S05]  /*0930*/  PRMT R20, R20, 0x8880, RZ ;  /* 0x0000888014147816 */ /* 0x004fca00000000ff */
[----:B------:R-:W-:Y:S01]  /*0940*/  IMAD R27, R20, R27, RZ ;  /* 0x0000001b141b7224 */ /* 0x000fe200078e02ff */
[----:B------:R-:W-:-:S05]  /*0950*/  SEL R20, R19, 0x1, P2 ;  /* 0x0000000113147807 */ /* 0x000fca0001000000 */
[----:B------:R-:W-:Y:S01]  /*0960*/  IMAD R26, R27, R20, R26 ;  /* 0x000000141b1a7224 */ /* 0x000fe200078e021a */
[----:B---3--:R-:W-:Y:S02]  /*0970*/  PRMT R20, R23, 0x8880, RZ ;  /* 0x0000888017147816 */ /* 0x008fe400000000ff */
[----:B------:R-:W-:Y:S02]  /*0980*/  LOP3.LUT R23, R6, 0xffff, RZ, 0xc0, !PT ;  /* 0x0000ffff06177812 */ /* 0x000fe400078ec0ff */
[----:B------:R-:W-:-:S03]  /*0990*/  SEL R6, R19, 0x1, P3 ;  /* 0x0000000113067807 */ /* 0x000fc60001800000 */
[----:B------:R-:W-:-:S04]  /*09a0*/  IMAD R23, R20, R23, RZ ;  /* 0x0000001714177224 */ /* 0x000fc800078e02ff */
[----:B------:R-:W-:Y:S01]  /*09b0*/  IMAD R26, R23, R6, R26 ;  /* 0x00000006171a7224 */ /* 0x000fe200078e021a */
[----:B------:R-:W-:Y:S02]  /*09c0*/  LOP3.LUT R23, R7, 0xffff, RZ, 0xc0, !PT ;  /* 0x0000ffff07177812 */ /* 0x000fe400078ec0ff */
[----:B----4-:R-:W-:Y:S02]  /*09d0*/  PRMT R6, R25, 0x8880, RZ ;  /* 0x0000888019067816 */ /* 0x010fe400000000ff */
[----:B------:R-:W-:Y:S02]  /*09e0*/  LOP3.LUT R25, R23, 0xff, RZ, 0xc0, !PT ;  /* 0x000000ff17197812 */ /* 0x000fe400078ec0ff */
[----:B------:R-:W-:-:S03]  /*09f0*/  SEL R20, R19, 0x1, P4 ;  /* 0x0000000113147807 */ /* 0x000fc60002000000 */
[----:B------:R-:W-:Y:S02]  /*0a00*/  IMAD R25, R6, R25, RZ ;  /* 0x0000001906197224 */ /* 0x000fe400078e02ff */
[----:B------:R-:W2:Y:S02]  /*0a10*/  LDG.E.U8.CONSTANT R6, [R4.64+0x12] ;  /* 0x0000120804067981 */ /* 0x000ea4000c1e9100 */
[----:B------:R-:W-:Y:S02]  /*0a20*/  IMAD R25, R25, R20, R26 ;  /* 0x0000001419197224 */ /* 0x000fe400078e021a */
[----:B------:R-:W3:Y:S01]  /*0a30*/  LDG.E.U16.CONSTANT R20, [R8.64+0x8] ;  /* 0x0000080808147981 */ /* 0x000ee2000c1e9500 */
[----:B------:R-:W-:Y:S02]  /*0a40*/  SHF.R.U32.HI R23, RZ, 0x8, R23 ;  /* 0x00000008ff177819 */ /* 0x000fe40000011617 */
[----:B-----5:R-:W-:Y:S02]  /*0a50*/  PRMT R11, R11, 0x8880, RZ ;  /* 0x000088800b0b7816 */ /* 0x020fe400000000ff */
[----:B------:R-:W-:-:S02]  /*0a60*/  LOP3.LUT R26, R23, 0xffff, RZ, 0xc0, !PT ;  /* 0x0000ffff171a7812 */ /* 0x000fc400078ec0ff */
[----:B------:R-:W-:-:S03]  /*0a70*/  SEL R27, R19, 0x1, P5 ;  /* 0x00000001131b7807 */ /* 0x000fc60002800000 */
[----:B------:R-:W-:-:S04]  /*0a80*/  IMAD R26, R11, R26, RZ ;  /* 0x0000001a0b1a7224 */ /* 0x000fc800078e02ff */
[----:B------:R-:W-:Y:S01]  /*0a90*/  IMAD R27, R26, R27, R25 ;  /* 0x0000001b1a1b7224 */ /* 0x000fe200078e0219 */
[----:B------:R-:W-:Y:S01]  /*0aa0*/  PRMT R26, R7, 0x7732, RZ ;  /* 0x00007732071a7816 */ /* 0x000fe200000000ff */
[----:B------:R-:W4:Y:S01]  /*0ab0*/  LDG.E.U8.CONSTANT R25, [R4.64+0x13] ;  /* 0x0000130804197981 */ /* 0x000f22000c1e9100 */
[----:B------:R-:W-:Y:S02]  /*0ac0*/  ISETP.GE.U32.AND P0, PT, R10, 0x40, PT ;  /* 0x000000400a00780c */ /* 0x000fe40003f06070 */
[----:B------:R-:W-:Y:S02]  /*0ad0*/  LOP3.LUT R7, R26, 0xff, RZ, 0xc0, !PT ;  /* 0x000000ff1a077812 */ /* 0x000fe400078ec0ff */
[----:B------:R-:W-:Y:S02]  /*0ae0*/  PRMT R24, R24, 0x8880, RZ ;  /* 0x0000888018187816 */ /* 0x000fe400000000ff */
[----:B---3--:R-:W-:Y:S02]  /*0af0*/  PRMT R21, R21, 0x5410, R20 ;  /* 0x0000541015157816 */ /* 0x008fe40000000014 */
[----:B--2---:R-:W-:-:S02]  /*0b00*/  PRMT R6, R6, 0x8880, RZ ;  /* 0x0000888006067816 */ /* 0x004fc400000000ff */
[----:B------:R-:W-:-:S04]  /*0b10*/  SHF.R.U32.HI R21, RZ, 0xe, R21 ;  /* 0x0000000eff157819 */ /* 0x000fc80000011615 */
[----:B------:R-:W-:Y:S01]  /*0b20*/  LOP3.LUT R21, R21, 0x7f, RZ, 0xc0, !PT ;  /* 0x0000007f15157812 */ /* 0x000fe200078ec0ff */
[----:B------:R-:W-:Y:S01]  /*0b30*/  IMAD R6, R6, R7, RZ ;  /* 0x0000000706067224 */ /* 0x000fe200078e02ff */
[----:B------:R-:W-:Y:S02]  /*0b40*/  SEL R7, R19, 0x1, P0 ;  /* 0x0000000113077807 */ /* 0x000fe40000000000 */
[----:B------:R-:W-:-:S05]  /*0b50*/  IADD3 R10, P0, R21, c[0x4][0x30], RZ ;  /* 0x01000c00150a7a10 */ /* 0x000fca0007f1e0ff */
[----:B------:R-:W-:Y:S02]  /*0b60*/  IMAD.X R11, RZ, RZ, c[0x4][0x34], P0 ;  /* 0x01000d00ff0b7624 */ /* 0x000fe400000e06ff */
[----:B------:R-:W-:Y:S02]  /*0b70*/  IMAD R27, R6, R7, R27 ;  /* 0x00000007061b7224 */ /* 0x000fe400078e021b */
[----:B------:R-:W-:Y:S01]  /*0b80*/  IMAD.WIDE.U32 R6, R29, R22, c[0x4][0x0] ;  /* 0x010000001d067625 */ /* 0x000fe200078e0016 */
[----:B------:R0:W2:Y:S05]  /*0b90*/  LDG.E.U8.CONSTANT R23, [R10.64] ;  /* 0x000000080a177981 */ /* 0x0000aa000c1e9100 */
[----:B------:R-:W3:Y:S01]  /*0ba0*/  LDG.E.64.CONSTANT R6, [R6.64] ;  /* 0x0000000806067981 */ /* 0x000ee2000c1e9b00 */
[----:B------:R-:W-:-:S03]  /*0bb0*/  ISETP.GT.AND P0, PT, R24, -0x1, PT ;  /* 0xffffffff1800780c */ /* 0x000fc60003f04270 */
[----:B------:R-:W5:Y:S04]  /*0bc0*/  LDG.E.U8.CONSTANT R24, [R4.64+0x15] ;  /* 0x0000150804187981 */ /* 0x000f68000c1e9100 */
[----:B0-----:R-:W5:Y:S01]  /*0bd0*/  LDG.E.U8.CONSTANT R11, [R4.64+0x16] ;  /* 0x00001608040b7981 */ /* 0x001f62000c1e9100 */
[----:B------:R-:W-:Y:S02]  /*0be0*/  SHF.R.U32.HI R26, RZ, 0x8, R26 ;  /* 0x00000008ff1a7819 */ /* 0x000fe4000001161a */
[----:B----4-:R-:W-:Y:S02]  /*0bf0*/  PRMT R25, R25, 0x8880, RZ ;  /* 0x0000888019197816 */ /* 0x010fe400000000ff */
[----:B------:R-:W-:Y:S02]  /*0c00*/  LOP3.LUT R26, R26, 0xffff, RZ, 0xc0, !PT ;  /* 0x0000ffff1a1a7812 */ /* 0x000fe400078ec0ff */
[----:B------:R-:W-:-:S03]  /*0c10*/  SEL R10, R19, 0x1, !P0 ;  /* 0x00000001130a7807 */ /* 0x000fc60004000000 */
[----:B------:R-:W-:-:S04]  /*0c20*/  IMAD R26, R25, R26, RZ ;  /* 0x0000001a191a7224 */ /* 0x000fc800078e02ff */
[----:B------:R-:W-:Y:S01]  /*0c30*/  IMAD R27, R26, R10, R27 ;  /* 0x0000000a1a1b7224 */ /* 0x000fe200078e021b */
[----:B------:R-:W-:Y:S02]  /*0c40*/  PRMT R25, R28, 0x8880, RZ ;  /* 0x000088801c197816 */ /* 0x000fe400000000ff */
[----:B--2---:R-:W-:-:S04]  /*0c50*/  LOP3.LUT R10, R23, 0x1, RZ, 0xc0, !PT ;  /* 0x00000001170a7812 */ /* 0x004fc800078ec0ff */
[----:B------:R-:W-:Y:S02]  /*0c60*/  ISETP.NE.U32.AND P0, PT, R10, 0x1, PT ;  /* 0x000000010a00780c */ /* 0x000fe40003f05070 */
[----:B---3--:R-:W-:-:S04]  /*0c70*/  LOP3.LUT R10, R6, 0xffff, RZ, 0xc0, !PT ;  /* 0x0000ffff060a7812 */ /* 0x008fc800078ec0ff */
[----:B------:R-:W-:-:S05]  /*0c80*/  LOP3.LUT R26, R10, 0xff, RZ, 0xc0, !PT ;  /* 0x000000ff0a1a7812 */ /* 0x000fca00078ec0ff */
[----:B------:R-:W-:Y:S01]  /*0c90*/  IMAD R26, R25, R26, RZ ;  /* 0x0000001a191a7224 */ /* 0x000fe200078e02ff */
[----:B------:R-:W-:-:S05]  /*0ca0*/  SEL R25, R19, 0x1, !P0 ;  /* 0x0000000113197807 */ /* 0x000fca0004000000 */
[----:B------:R-:W-:Y:S01]  /*0cb0*/  IMAD R27, R26, R25, R27 ;  /* 0x000000191a1b7224 */ /* 0x000fe200078e021b */
[----:B-----5:R-:W-:Y:S02]  /*0cc0*/  PRMT R25, R24, 0x8880, RZ ;  /* 0x0000888018197816 */ /* 0x020fe400000000ff */
[----:B------:R-:W-:Y:S02]  /*0cd0*/  SHF.R.U32.HI R24, RZ, 0x8, R10 ;  /* 0x00000008ff187819 */ /* 0x000fe4000001160a */
[----:B------:R-:W2:Y:S01]  /*0ce0*/  LDG.E.U8.CONSTANT R10, [R4.64+0x17] ;  /* 0x00001708040a7981 */ /* 0x000ea2000c1e9100 */
[----:B------:R-:W-:Y:S02]  /*0cf0*/  R2P PR, R23, 0x3e ;  /* 0x0000003e17007804 */ /* 0x000fe40000000000 */
[----:B------:R-:W-:-:S05]  /*0d00*/  LOP3.LUT R24, R24, 0xffff, RZ, 0xc0, !PT ;  /* 0x0000ffff18187812 */ /* 0x000fca00078ec0ff */
[----:B------:R-:W-:Y:S01]  /*0d10*/  IMAD R24, R25, R24, RZ ;  /* 0x0000001819187224 */ /* 0x000fe200078e02ff */
[----:B------:R-:W-:-:S05]  /*0d20*/  SEL R25, R19, 0x1, P1 ;  /* 0x0000000113197807 */ /* 0x000fca0000800000 */
[----:B------:R-:W-:Y:S01]  /*0d30*/  IMAD R27, R24, R25, R27 ;  /* 0x00000019181b7224 */ /* 0x000fe200078e021b */
[----:B------:R-:W-:Y:S01]  /*0d40*/  PRMT R25, R6, 0x7732, RZ ;  /* 0x0000773206197816 */ /* 0x000fe200000000ff */
[----:B------:R-:W3:Y:S01]  /*0d50*/  LDG.E.U8.CONSTANT R24, [R4.64+0x18] ;  /* 0x0000180804187981 */ /* 0x000ee2000c1e9100 */
[----:B------:R-:W-:Y:S02]  /*0d60*/  PRMT R6, R11, 0x8880, RZ ;  /* 0x000088800b067816 */ /* 0x000fe400000000ff */
[----:B------:R-:W-:-:S05]  /*0d70*/  LOP3.LUT R11, R25, 0xff, RZ, 0xc0, !PT ;  /* 0x000000ff190b7812 */ /* 0x000fca00078ec0ff */
[----:B------:R-:W-:Y:S01]  /*0d80*/  IMAD R6, R6, R11, RZ ;  /* 0x0000000b06067224 */ /* 0x000fe200078e02ff */
[----:B------:R-:W-:-:S05]  /*0d90*/  SEL R11, R19, 0x1, P2 ;  /* 0x00000001130b7807 */ /* 0x000fca0001000000 */
[----:B------:R-:W-:Y:S02]  /*0da0*/  IMAD R27, R6, R11, R27 ;  /* 0x0000000b061b7224 */ /* 0x000fe400078e021b */
[----:B------:R-:W4:Y:S04]  /*0db0*/  LDG.E.U8.CONSTANT R6, [R4.64+0x19] ;  /* 0x0000190804067981 */ /* 0x000f28000c1e9100 */
[----:B------:R3:W5:Y:S01]  /*0dc0*/  LDG.E.U8.CONSTANT R11, [R8.64+0x5] ;  /* 0x00000508080b7981 */ /* 0x000762000c1e9100 */
[----:B------:R-:W-:-:S04]  /*0dd0*/  SHF.R.U32.HI R25, RZ, 0x8, R25 ;  /* 0x00000008ff197819 */ /* 0x000fc80000011619 */
[----:B------:R-:W-:Y:S02]  /*0de0*/  LOP3.LUT R25, R25, 0xffff, RZ, 0xc0, !PT ;  /* 0x0000ffff19197812 */ /* 0x000fe400078ec0ff */
[----:B------:R-:W-:Y:S02]  /*0df0*/  SEL R26, R19, 0x1, P5 ;  /* 0x00000001131a7807 */ /* 0x000fe40002800000 */
[----:B--2---:R-:W-:-:S05]  /*0e00*/  PRMT R10, R10, 0x8880, RZ ;  /* 0x000088800a0a7816 */ /* 0x004fca00000000ff */
[----:B------:R-:W-:Y:S01]  /*0e10*/  IMAD R10, R10, R25, RZ ;  /* 0x000000190a0a7224 */ /* 0x000fe200078e02ff */
[----:B------:R-:W-:-:S05]  /*0e20*/  SEL R25, R19, 0x1, P3 ;  /* 0x0000000113197807 */ /* 0x000fca0001800000 */
[----:B------:R-:W-:Y:S01]  /*0e30*/  IMAD R27, R10, R25, R27 ;  /* 0x000000190a1b7224 */ /* 0x000fe200078e021b */
[----:B------:R-:W-:Y:S01]  /*0e40*/  LOP3.LUT R10, R7, 0xffff, RZ, 0xc0, !PT ;  /* 0x0000ffff070a7812 */ /* 0x000fe200078ec0ff */
[----:B------:R-:W2:Y:S01]  /*0e50*/  LDG.E.U8.CONSTANT R25, [R4.64+0x1a] ;  /* 0x00001a0804197981 */ /* 0x000ea2000c1e9100 */
[----:B---3--:R-:W-:Y:S02]  /*0e60*/  PRMT R8, R24, 0x8880, RZ ;  /* 0x0000888018087816 */ /* 0x008fe400000000ff */
[----:B------:R-:W-:Y:S01]  /*0e70*/  LOP3.LUT R9, R10, 0xff, RZ, 0xc0, !PT ;  /* 0x000000ff0a097812 */ /* 0x000fe200078ec0ff */
[----:B------:R-:W3:Y:S01]  /*0e80*/  LDG.E.U8.CONSTANT R24, [R4.64+0x1b] ;  /* 0x00001b0804187981 */ /* 0x000ee2000c1e9100 */
[----:B------:R-:W-:-:S03]  /*0e90*/  SHF.R.U32.HI R10, RZ, 0x8, R10 ;  /* 0x00000008ff0a7819 */ /* 0x000fc6000001160a */
[----:B------:R-:W-:Y:S01]  /*0ea0*/  IMAD R8, R8, R9, RZ ;  /* 0x0000000908087224 */ /* 0x000fe200078e02ff */
[----:B------:R-:W-:-:S05]  /*0eb0*/  SEL R9, R19, 0x1, P4 ;  /* 0x0000000113097807 */ /* 0x000fca0002000000 */
[----:B------:R-:W-:Y:S01]  /*0ec0*/  IMAD R8, R8, R9, R27 ;  /* 0x0000000908087224 */ /* 0x000fe200078e021b */
[----:B------:R-:W-:Y:S01]  /*0ed0*/  LOP3.LUT R9, R10, 0xffff, RZ, 0xc0, !PT ;  /* 0x0000ffff0a097812 */ /* 0x000fe200078ec0ff */
[----:B------:R-:W3:Y:S01]  /*0ee0*/  LDG.E.U8.CONSTANT R27, [R4.64+0x1c] ;  /* 0x00001c08041b7981 */ /* 0x000ee2000c1e9100 */
[----:B----4-:R-:W-:-:S05]  /*0ef0*/  PRMT R6, R6, 0x8880, RZ ;  /* 0x0000888006067816 */ /* 0x010fca00000000ff */
[----:B------:R-:W-:Y:S01]  /*0f00*/  IMAD R9, R6, R9, RZ ;  /* 0x0000000906097224 */ /* 0x000fe200078e02ff */
[----:B------:R-:W-:Y:S01]  /*0f10*/  SHF.R.U32.HI R6, RZ, 0x5, R20 ;  /* 0x00000005ff067819 */ /* 0x000fe20000011614 */
[----:B-----5:R-:W-:-:S03]  /*0f20*/  IMAD.WIDE.U32 R10, R11, R22, c[0x4][0x0] ;  /* 0x010000000b0a7625 */ /* 0x020fc600078e0016 */
[----:B------:R-:W-:Y:S01]  /*0f30*/  LOP3.LUT R6, R6, 0x7f, RZ, 0xc0, !PT ;  /* 0x0000007f06067812 */ /* 0x000fe200078ec0ff */
[----:B------:R-:W-:Y:S02]  /*0f40*/  IMAD R22, R9, R26, R8 ;  /* 0x0000001a09167224 */ /* 0x000fe400078e0208 */
[----:B------:R-:W4:Y:S01]  /*0f50*/  LDG.E.64.CONSTANT R10, [R10.64] ;  /* 0x000000080a0a7981 */ /* 0x000f22000c1e9b00 */
[----:B------:R-:W-:-:S03]  /*0f60*/  IADD3 R8, P0, R6, c[0x4][0x30], RZ ;  /* 0x01000c0006087a10 */ /* 0x000fc60007f1e0ff */
[----:B------:R-:W5:Y:S02]  /*0f70*/  LDG.E.U8.CONSTANT R26, [R4.64+0x1d] ;  /* 0x00001d08041a7981 */ /* 0x000f64000c1e9100 */
[----:B------:R-:W-:-:S05]  /*0f80*/  IMAD.X R9, RZ, RZ, c[0x4][0x34], P0 ;  /* 0x01000d00ff097624 */ /* 0x000fca00000e06ff */
[----:B------:R3:W5:Y:S01]  /*0f90*/  LDG.E.U8.CONSTANT R8, [R8.64] ;  /* 0x0000000808087981 */ /* 0x000762000c1e9100 */
[----:B------:R-:W-:Y:S02]  /*0fa0*/  PRMT R7, R7, 0x7732, RZ ;  /* 0x0000773207077816 */ /* 0x000fe400000000ff */
[----:B------:R-:W-:Y:S02]  /*0fb0*/  ISETP.GE.U32.AND P0, PT, R21, 0x40, PT ;  /* 0x000000401500780c */ /* 0x000fe40003f06070 */
[----:B------:R-:W-:Y:S02]  /*0fc0*/  LOP3.LUT R28, R7, 0xff, RZ, 0xc0, !PT ;  /* 0x000000ff071c7812 */ /* 0x000fe400078ec0ff */
[----:B------:R-:W-:Y:S02]  /*0fd0*/  SHF.R.U32.HI R7, RZ, 0x8, R7 ;  /* 0x00000008ff077819 */ /* 0x000fe40000011607 */
[----:B--2---:R-:W-:Y:S02]  /*0fe0*/  PRMT R21, R25, 0x8880, RZ ;  /* 0x0000888019157816 */ /* 0x004fe400000000ff */
[----:B------:R-:W-:-:S03]  /*0ff0*/  SEL R25, R19, 0x1, P0 ;  /* 0x0000000113197807 */ /* 0x000fc60000000000 */
[----:B------:R-:W-:-:S04]  /*1000*/  IMAD R21, R21, R28, RZ ;  /* 0x0000001c15157224 */ /* 0x000fc800078e02ff */
[----:B------:R-:W-:Y:S01]  /*1010*/  IMAD R22, R21, R25, R22 ;  /* 0x0000001915167224 */ /* 0x000fe200078e0216 */
[----:B------:R-:W-:Y:S02]  /*1020*/  PRMT R21, R23, 0x8880, RZ ;  /* 0x0000888017157816 */ /* 0x000fe400000000ff */
[----:B---3--:R-:W-:Y:S02]  /*1030*/  PRMT R9, R24, 0x8880, RZ ;  /* 0x0000888018097816 */ /* 0x008fe400000000ff */
[----:B------:R-:W-:Y:S02]  /*1040*/  LOP3.LUT R24, R7, 0xffff, RZ, 0xc0, !PT ;  /* 0x0000ffff07187812 */ /* 0x000fe400078ec0ff */
[----:B------:R-:W-:Y:S01]  /*1050*/  ISETP.GT.AND P0, PT, R21, -0x1, PT ;  /* 0xffffffff1500780c */ /* 0x000fe20003f04270 */
[----:B------:R0:W2:Y:S02]  /*1060*/  LDG.E.U8.CONSTANT R7, [R4.64+0x1e] ;  /* 0x00001e0804077981 */ /* 0x0000a4000c1e9100 */
[----:B------:R-:W-:Y:S01]  /*1070*/  IMAD R9, R9, R24, RZ ;  /* 0x0000001809097224 */ /* 0x000fe200078e02ff */
[----:B------:R-:W-:-:S05]  /*1080*/  SEL R21, R19, 0x1, !P0 ;  /* 0x0000000113157807 */ /* 0x000fca0004000000 */
[----:B------:R-:W-:Y:S01]  /*1090*/  IMAD R22, R9, R21, R22 ;  /* 0x0000001509167224 */ /* 0x000fe200078e0216 */
[----:B------:R-:W-:Y:S01]  /*10a0*/  PRMT R9, R27, 0x8880, RZ ;  /* 0x000088801b097816 */ /* 0x000fe200000000ff */
[----:B------:R0:W3:Y:S01]  /*10b0*/  LDG.E.U8.CONSTANT R21, [R4.64+0x1f] ;  /* 0x00001f0804157981 */ /* 0x0000e2000c1e9100 */
[----:B----4-:R-:W-:-:S04]  /*10c0*/  LOP3.LUT R23, R10, 0xffff, RZ, 0xc0, !PT ;  /* 0x0000ffff0a177812 */ /* 0x010fc800078ec0ff */
[----:B------:R-:W-:Y:S02]  /*10d0*/  LOP3.LUT R24, R23, 0xff, RZ, 0xc0, !PT ;  /* 0x000000ff17187812 */ /* 0x000fe400078ec0ff */
[----:B-----5:R-:W-:-:S04]  /*10e0*/  LOP3.LUT R25, R8, 0x1, RZ, 0xc0, !PT ;  /* 0x0000000108197812 */ /* 0x020fc800078ec0ff */
[----:B------:R-:W-:Y:S01]  /*10f0*/  ISETP.NE.U32.AND P0, PT, R25, 0x1, PT ;  /* 0x000000011900780c */ /* 0x000fe20003f05070 */
[----:B------:R-:W-:Y:S02]  /*1100*/  IMAD R25, R9, R24, RZ ;  /* 0x0000001809197224 */ /* 0x000fe400078e02ff */
[----:B------:R0:W4:Y:S01]  /*1110*/  LDG.E.U8.CONSTANT R9, [R4.64+0x20] ;  /* 0x0000200804097981 */ /* 0x000122000c1e9100 */
[----:B------:R-:W-:Y:S02]  /*1120*/  SEL R24, R19, 0x1, !P0 ;  /* 0x0000000113187807 */ /* 0x000fe40004000000 */
[----:B------:R-:W-:-:S03]  /*1130*/  SHF.R.U32.HI R23, RZ, 0x8, R23 ;  /* 0x00000008ff177819 */ /* 0x000fc60000011617 */
[----:B------:R-:W-:Y:S02]  /*1140*/  IMAD R24, R25, R24, R22 ;  /* 0x0000001819187224 */ /* 0x000fe400078e0216 */
[----:B------:R0:W5:Y:S01]  /*1150*/  LDG.E.U8.CONSTANT R22, [R4.64+0x21] ;  /* 0x0000210804167981 */ /* 0x000162000c1e9100 */
[----:B------:R-:W-:Y:S02]  /*1160*/  PRMT R25, R26, 0x8880, RZ ;  /* 0x000088801a197816 */ /* 0x000fe400000000ff */
[----:B------:R-:W-:Y:S02]  /*1170*/  LOP3.LUT R26, R23, 0xffff, RZ, 0xc0, !PT ;  /* 0x0000ffff171a7812 */ /* 0x000fe400078ec0ff */
[----:B------:R-:W-:Y:S01]  /*1180*/  R2P PR, R8, 0x3e ;  /* 0x0000003e08007804 */ /* 0x000fe20000000000 */
[----:B------:R0:W5:Y:S02]  /*1190*/  LDG.E.U8.CONSTANT R23, [R4.64+0x22] ;  /* 0x0000220804177981 */ /* 0x000164000c1e9100 */
[----:B------:R-:W-:-:S02]  /*11a0*/  IMAD R25, R25, R26, RZ ;  /* 0x0000001a19197224 */ /* 0x000fc400078e02ff */
[----:B------:R-:W-:-:S05]  /*11b0*/  SEL R26, R19, 0x1, P1 ;  /* 0x00000001131a7807 */ /* 0x000fca0000800000 */
[----:B------:R-:W-:Y:S02]  /*11c0*/  IMAD R25, R25, R26, R24 ;  /* 0x0000001a19197224 */ /* 0x000fe400078e0218 */
[----:B------:R0:W5:Y:S04]  /*11d0*/  LDG.E.U8.CONSTANT R24, [R4.64+0x23] ;  /* 0x0000230804187981 */ /* 0x000168000c1e9100 */
[----:B------:R0:W5:Y:S01]  /*11e0*/  LDG.E.U16.CONSTANT R26, [R4.64] ;  /* 0x00000008041a7981 */ /* 0x000162000c1e9500 */
[----:B------:R-:W-:-:S04]  /*11f0*/  PRMT R27, R10, 0x7732, RZ ;  /* 0x000077320a1b7816 */ /* 0x000fc800000000ff */
[----:B------:R-:W-:Y:S02]  /*1200*/  LOP3.LUT R10, R27, 0xff, RZ, 0xc0, !PT ;  /* 0x000000ff1b0a7812 */ /* 0x000fe400078ec0ff */
[C---:B0-----:R-:W-:Y:S02]  /*1210*/  SEL R5, R19.reuse, 0x1, P3 ;  /* 0x0000000113057807 */ /* 0x041fe40001800000 */
[----:B------:R-:W-:Y:S02]  /*1220*/  PRMT R8, R8, 0x8880, RZ ;  /* 0x0000888008087816 */ /* 0x000fe400000000ff */
[----:B------:R-:W-:Y:S02]  /*1230*/  ISETP.GE.U32.AND P1, PT, R6, 0x40, PT ;  /* 0x000000400600780c */ /* 0x000fe40003f26070 */
[----:B------:R-:W-:Y:S02]  /*1240*/  SHF.R.U32.HI R20, RZ, 0xc, R20 ;  /* 0x0000000cff147819 */ /* 0x000fe40000011614 */
[----:B------:R-:W-:-:S04]  /*1250*/  SEL R6, R19, 0x1, P1 ;  /* 0x0000000113067807 */ /* 0x000fc80000800000 */
[----:B------:R-:W0:Y:S01]  /*1260*/  I2F.U32 R20, R20 ;  /* 0x0000001400147306 */ /* 0x000e220000201000 */
[----:B------:R-:W-:Y:S01]  /*1270*/  IADD3 R18, R18, 0x4, RZ ;  /* 0x0000000412127810 */ /* 0x000fe20007ffe0ff */
[----:B------:R-:W-:Y:S01]  /*1280*/  HADD2.F32 R2, -RZ, R2.H0_H0 ;  /* 0x20000002ff027230 */ /* 0x000fe20000004100 */
[----:B------:R-:W-:Y:S02]  /*1290*/  IADD3 R17, R17, 0x20, RZ ;  /* 0x0000002011117810 */ /* 0x000fe40007ffe0ff */
[----:B------:R-:W-:Y:S02]  /*12a0*/  IADD3 R14, R14, 0x4, RZ ;  /* 0x000000040e0e7810 */ /* 0x000fe40007ffe0ff */
[----:B--2---:R-:W-:-:S05]  /*12b0*/  PRMT R7, R7, 0x8880, RZ ;  /* 0x0000888007077816 */ /* 0x004fca00000000ff */
[----:B------:R-:W-:Y:S01]  /*12c0*/  IMAD R10, R7, R10, RZ ;  /* 0x0000000a070a7224 */ /* 0x000fe200078e02ff */
[----:B------:R-:W-:Y:S02]  /*12d0*/  SHF.R.U32.HI R7, RZ, 0x8, R27 ;  /* 0x00000008ff077819 */ /* 0x000fe4000001161b */
[----:B---3--:R-:W-:Y:S02]  /*12e0*/  PRMT R3, R21, 0x8880, RZ ;  /* 0x0000888015037816 */ /* 0x008fe400000000ff */
[----:B------:R-:W-:Y:S02]  /*12f0*/  SEL R21, R19, 0x1, P2 ;  /* 0x0000000113157807 */ /* 0x000fe40001000000 */
[----:B------:R-:W-:-:S03]  /*1300*/  LOP3.LUT R4, R7, 0xffff, RZ, 0xc0, !PT ;  /* 0x0000ffff07047812 */ /* 0x000fc600078ec0ff */
[----:B------:R-:W-:Y:S02]  /*1310*/  IMAD R10, R10, R21, R25 ;  /* 0x000000150a0a7224 */ /* 0x000fe400078e0219 */
[----:B------:R-:W-:-:S04]  /*1320*/  IMAD R3, R3, R4, RZ ;  /* 0x0000000403037224 */ /* 0x000fc800078e02ff */
[----:B------:R-:W-:Y:S01]  /*1330*/  IMAD R5, R3, R5, R10 ;  /* 0x0000000503057224 */ /* 0x000fe200078e020a */
[----:B----4-:R-:W-:Y:S02]  /*1340*/  PRMT R7, R9, 0x8880, RZ ;  /* 0x0000888009077816 */ /* 0x010fe400000000ff */
[----:B------:R-:W-:-:S03]  /*1350*/  LOP3.LUT R9, R11, 0xffff, RZ, 0xc0, !PT ;  /* 0x0000ffff0b097812 */ /* 0x000fc600078ec0ff */
[----:B------:R-:W-:Y:S01]  /*1360*/  IMAD.MOV.U32 R4, RZ, RZ, R7 ;  /* 0x000000ffff047224 */ /* 0x000fe200078e0007 */
[----:B------:R-:W-:Y:S02]  /*1370*/  LOP3.LUT R7, R9, 0xff, RZ, 0xc0, !PT ;  /* 0x000000ff09077812 */ /* 0x000fe400078ec0ff */
[----:B-----5:R-:W-:Y:S02]  /*1380*/  PRMT R22, R22, 0x8880, RZ ;  /* 0x0000888016167816 */ /* 0x020fe400000000ff */
[----:B------:R-:W-:Y:S01]  /*1390*/  SHF.R.U32.HI R3, RZ, 0x8, R9 ;  /* 0x00000008ff037819 */ /* 0x000fe20000011609 */
[----:B------:R-:W-:Y:S01]  /*13a0*/  IMAD R4, R4, R7, RZ ;  /* 0x0000000704047224 */ /* 0x000fe200078e02ff */
[----:B------:R-:W-:Y:S01]  /*13b0*/  SEL R9, R19, 0x1, P4 ;  /* 0x0000000113097807 */ /* 0x000fe20002000000 */
[----:B------:R-:W-:Y:S01]  /*13c0*/  IMAD.MOV.U32 R7, RZ, RZ, R22 ;  /* 0x000000ffff077224 */ /* 0x000fe200078e0016 */
[----:B------:R-:W-:Y:S02]  /*13d0*/  LOP3.LUT R10, R3, 0xffff, RZ, 0xc0, !PT ;  /* 0x0000ffff030a7812 */ /* 0x000fe400078ec0ff */
[----:B------:R-:W-:Y:S01]  /*13e0*/  SEL R3, R19, 0x1, P5 ;  /* 0x0000000113037807 */ /* 0x000fe20002800000 */
[----:B------:R-:W-:Y:S01]  /*13f0*/  IMAD R4, R4, R9, R5 ;  /* 0x0000000904047224 */ /* 0x000fe200078e0205 */
[----:B------:R-:W-:Y:S01]  /*1400*/  PRMT R9, R11, 0x7732, RZ ;  /* 0x000077320b097816 */ /* 0x000fe200000000ff */
[----:B------:R-:W-:Y:S01]  /*1410*/  IMAD R7, R7, R10, RZ ;  /* 0x0000000a07077224 */ /* 0x000fe200078e02ff */
[----:B------:R-:W-:Y:S01]  /*1420*/  PRMT R5, R23, 0x8880, RZ ;  /* 0x0000888017057816 */ /* 0x000fe200000000ff */
[----:B------:R-:W-:Y:S01]  /*1430*/  IMAD.MOV.U32 R10, RZ, RZ, R8 ;  /* 0x000000ffff0a7224 */ /* 0x000fe200078e0008 */
[----:B------:R-:W-:Y:S01]  /*1440*/  LOP3.LUT R8, R9, 0xff, RZ, 0xc0, !PT ;  /* 0x000000ff09087812 */ /* 0x000fe200078ec0ff */
[----:B------:R-:W-:Y:S01]  /*1450*/  IMAD R4, R7, R3, R4 ;  /* 0x0000000307047224 */ /* 0x000fe200078e0204 */
[----:B------:R-:W-:-:S02]  /*1460*/  SHF.R.U32.HI R3, RZ, 0x8, R9 ;  /* 0x00000008ff037819 */ /* 0x000fc40000011609 */
[----:B------:R-:W-:Y:S01]  /*1470*/  ISETP.GT.AND P0, PT, R10, -0x1, PT ;  /* 0xffffffff0a00780c */ /* 0x000fe20003f04270 */
[----:B------:R-:W-:Y:S01]  /*1480*/  IMAD R5, R5, R8, RZ ;  /* 0x0000000805057224 */ /* 0x000fe200078e02ff */
[----:B------:R-:W-:Y:S02]  /*1490*/  PRMT R7, R24, 0x8880, RZ ;  /* 0x0000888018077816 */ /* 0x000fe400000000ff */
[----:B------:R-:W-:Y:S01]  /*14a0*/  LOP3.LUT R8, R3, 0xffff, RZ, 0xc0, !PT ;  /* 0x0000ffff03087812 */ /* 0x000fe200078ec0ff */
[----:B------:R-:W-:Y:S01]  /*14b0*/  IMAD R4, R5, R6, R4 ;  /* 0x0000000605047224 */ /* 0x000fe200078e0204 */
[----:B------:R-:W-:-:S03]  /*14c0*/  SEL R19, R19, 0x1, !P0 ;  /* 0x0000000113137807 */ /* 0x000fc60004000000 */
        /* <DEDUP_REMOVED lines=11> */
.L_x_870:
[----:B------:R-:W-:Y:S05]  /*1580*/  BSYNC B0 ;  /* 0x0000000000007941 */ /* 0x000fea0003800000 */
.L_x_869:
        /* <DEDUP_REMOVED lines=19> */
.L_x_872:
        /* <DEDUP_REMOVED lines=12> */
.L_x_1387:


//--------------------- .text._Z13mul_mat_vec_qIN3c108BFloat16ELi256ELi32E10block_q6_KLi1EXadL_ZN45_INTERNAL_8d5cb472_14_gguf_kernel_cu_cd24131917vec_dot_q6_K_q8_1EPKvPK10block_q8_1RKiEEEvS5_S5_PT_iii --------------------------
	.section	.text._Z13mul_mat_vec_qIN3c108BFloat16ELi256ELi32E10block_q6_KLi1EXadL_ZN45_INTERNAL_8d5cb472_14_gguf_kernel_cu_cd24131917vec_dot_q6_K_q8_1EPKvPK10block_q8_1RKiEEEvS5_S5_PT_iii,"ax",@progbits
	.sectioninfo	@"SHI_REGISTERS=40"
	.align	128
.text._Z13mul_mat_vec_qIN3c108BFloat16ELi256ELi32E10block_q6_KLi1EXadL_ZN45_INTERNAL_8d5cb472_14_gguf_kernel_cu_cd24131917vec_dot_q6_K_q8_1EPKvPK10block_q8_1RKiEEEvS5_S5_PT_iii:
        .type           _Z13mul_mat_vec_qIN3c108BFloat16ELi256ELi32E10block_q6_KLi1EXadL_ZN45_INTERNAL_8d5cb472_14_gguf_kernel_cu_cd24131917vec_dot_q6_K_q8_1EPKvPK10block_q8_1RKiEEEvS5_S5_PT_iii,@function
        .size           _Z13mul_mat_vec_qIN3c108BFloat16ELi256ELi32E10block_q6_KLi1EXadL_ZN45_INTERNAL_8d5cb472_14_gguf_kernel_cu_cd24131917vec_dot_q6_K_q8_1EPKvPK10block_q8_1RKiEEEvS5_S5_PT_iii,(.L_x_1388 - _Z13mul_mat_vec_qIN3c108BFloat16ELi256ELi32E10block_q6_KLi1EXadL_ZN45_INTERNAL_8d5cb472_14_gguf_kernel_cu_cd24131917vec_dot_q6_K_q8_1EPKvPK10block_q8_1RKiEEEvS5_S5_PT_iii)
        .other          _Z13mul_mat_vec_qIN3c108BFloat16ELi256ELi32E10block_q6_KLi1EXadL_ZN45_INTERNAL_8d5cb472_14_gguf_kernel_cu_cd24131917vec_dot_q6_K_q8_1EPKvPK10block_q8_1RKiEEEvS5_S5_PT_iii,@"STO_CUDA_ENTRY STV_DEFAULT"
_Z13mul_mat_vec_qIN3c108BFloat16ELi256ELi32E10block_q6_KLi1EXadL_ZN45_INTERNAL_8d5cb472_14_gguf_kernel_cu_cd24131917vec_dot_q6_K_q8_1EPKvPK10block_q8_1RKiEEEvS5_S5_PT_iii:
        /* <DEDUP_REMOVED lines=17> */
[----:B------:R-:W-:-:S13]  /*0110*/  ISETP.LT.U32.AND P0, PT, R11, UR4, PT ;  /* 0x000000040b007c0c */ /* 0x000fda000bf01070 */
[----:B------:R-:W-:Y:S05]  /*0120*/  @!P0 BRA `(.L_x_874) ;  /* 0x00000df000008947 */ /* 0x000fea0003800000 */
[--C-:B------:R-:W-:Y:S01]  /*0130*/  SHF.R.U32.HI R2, RZ, 0x1, R14.reuse ;  /* 0x00000001ff027819 */ /* 0x100fe2000001160e */
[----:B------:R-:W-:Y:S01]  /*0140*/  UIADD3 UR5, UR7, 0x1ff, URZ ;  /* 0x000001ff07057890 */ /* 0x000fe2000fffe03f */
[----:B------:R-:W-:Y:S01]  /*0150*/  IADD3 R5, -R11, UR4, RZ ;  /* 0x000000040b057c10 */ /* 0x000fe2000fffe1ff */
[----:B------:R-:W-:Y:S01]  /*0160*/  IMAD.SHL.U32 R21, R14, 0x4, RZ ;  /* 0x000000040e157824 */ /* 0x000fe200078e00ff */
[----:B------:R-:W-:Y:S01]  /*0170*/  LOP3.LUT R3, R2, 0x8, RZ, 0xc0, !PT ;  /* 0x0000000802037812 */ /* 0x000fe200078ec0ff */
[----:B------:R-:W-:Y:S01]  /*0180*/  USHF.R.S32.HI UR6, URZ, 0x1f, UR5 ;  /* 0x0000001f3f067899 */ /* 0x000fe20008011405 */
[----:B------:R-:W-:Y:S01]  /*0190*/  SHF.R.U32.HI R2, RZ, 0x4, R14 ;  /* 0x00000004ff027819 */ /* 0x000fe2000001160e */
[----:B------:R-:W-:Y:S01]  /*01a0*/  BSSY B1, `(.L_x_875) ;  /* 0x000005d000017945 */ /* 0x000fe20003800000 */
[----:B------:R-:W-:Y:S01]  /*01b0*/  LOP3.LUT R5, R5, 0x1, RZ, 0xc0, !PT ;  /* 0x0000000105057812 */ /* 0x000fe200078ec0ff */
[----:B------:R-:W-:Y:S01]  /*01c0*/  ULEA.HI UR6, UR6, UR5, URZ, 0x9 ;  /* 0x0000000506067291 */ /* 0x000fe2000f8f483f */
[----:B------:R-:W-:Y:S01]  /*01d0*/  LOP3.LUT R2, R2, 0x1, RZ, 0xc0, !PT ;  /* 0x0000000102027812 */ /* 0x000fe200078ec0ff */
[----:B------:R-:W-:Y:S01]  /*01e0*/  IMAD R16, R15, UR4, RZ ;  /* 0x000000040f107c24 */ /* 0x000fe2000f8e02ff */
[----:B------:R-:W-:Y:S01]  /*01f0*/  ISETP.NE.U32.AND P0, PT, R5, 0x1, PT ;  /* 0x000000010500780c */ /* 0x000fe20003f05070 */
[----:B------:R-:W-:Y:S01]  /*0200*/  USHF.R.S32.HI UR6, URZ, 0x9, UR6 ;  /* 0x000000093f067899 */ /* 0x000fe20008011406 */
[----:B------:R-:W-:Y:S01]  /*0210*/  LOP3.LUT R4, R14, 0xc, RZ, 0xc0, !PT ;  /* 0x0000000c0e047812 */ /* 0x000fe200078ec0ff */
[----:B------:R-:W-:Y:S01]  /*0220*/  IMAD.SHL.U32 R5, R2, 0x8, RZ ;  /* 0x0000000802057824 */ /* 0x000fe200078e00ff */
[----:B------:R-:W-:-:S02]  /*0230*/  LOP3.LUT R18, R14, 0x8, RZ, 0xc0, !PT ;  /* 0x000000080e127812 */ /* 0x000fc400078ec0ff */
[----:B------:R-:W-:Y:S01]  /*0240*/  LEA.HI R4, R4, R3, RZ, 0x1e ;  /* 0x0000000304047211 */ /* 0x000fe200078ff0ff */
[----:B------:R-:W-:Y:S01]  /*0250*/  IMAD R20, R0, UR6, RZ ;  /* 0x0000000600147c24 */ /* 0x000fe2000f8e02ff */
[--C-:B------:R-:W-:Y:S02]  /*0260*/  LOP3.LUT R2, R5, 0xfffffff8, R14.reuse, 0xe2, !PT ;  /* 0xfffffff805027812 */ /* 0x100fe400078ee20e */
[----:B------:R-:W-:Y:S01]  /*0270*/  SHF.R.U32.HI R3, RZ, 0x2, R14 ;  /* 0x00000002ff037819 */ /* 0x000fe2000001160e */
[----:B------:R-:W-:Y:S01]  /*0280*/  IMAD.SHL.U32 R20, R20, 0x10, RZ ;  /* 0x0000001014147824 */ /* 0x000fe200078e00ff */
[----:B------:R-:W-:Y:S01]  /*0290*/  LOP3.LUT R19, R21, 0x7c, RZ, 0xc0, !PT ;  /* 0x0000007c15137812 */ /* 0x000fe200078ec0ff */
[----:B------:R-:W-:Y:S01]  /*02a0*/  IMAD.SHL.U32 R2, R2, 0x4, RZ ;  /* 0x0000000402027824 */ /* 0x000fe200078e00ff */
[----:B------:R-:W-:Y:S02]  /*02b0*/  LOP3.LUT R3, R3, 0x4, RZ, 0xc0, !PT ;  /* 0x0000000403037812 */ /* 0x000fe400078ec0ff */
[----:B------:R-:W-:-:S02]  /*02c0*/  LOP3.LUT R21, R21, 0x1c, RZ, 0xc0, !PT ;  /* 0x0000001c15157812 */ /* 0x000fc400078ec0ff */
[----:B------:R-:W-:Y:S02]  /*02d0*/  LEA.HI R17, R18, R3, RZ, 0x1d ;  /* 0x0000000312117211 */ /* 0x000fe400078fe8ff */
[----:B------:R-:W-:Y:S02]  /*02e0*/  SHF.R.U32.HI R18, RZ, 0x2, R18 ;  /* 0x00000002ff127819 */ /* 0x000fe40000011612 */
[----:B------:R-:W-:Y:S02]  /*02f0*/  IADD3 R23, R4, 0xc0, RZ ;  /* 0x000000c004177810 */ /* 0x000fe40007ffe0ff */
[----:B------:R-:W-:Y:S01]  /*0300*/  LOP3.LUT R25, R2, 0x80, RZ, 0xfc, !PT ;  /* 0x0000008002197812 */ /* 0x000fe200078efcff */
[----:B------:R-:W-:Y:S05]  /*0310*/  @P0 BRA `(.L_x_876) ;  /* 0x0000043000000947 */ /* 0x000fea0003800000 */
[----:B------:R-:W-:Y:S02]  /*0320*/  IMAD.IADD R6, R11, 0x1, R16 ;  /* 0x000000010b067824 */ /* 0x000fe400078e0210 */
[----:B------:R-:W-:-:S04]  /*0330*/  IMAD.MOV.U32 R7, RZ, RZ, 0xd2 ;  /* 0x000000d2ff077424 */ /* 0x000fc800078e00ff */
[----:B------:R-:W-:-:S05]  /*0340*/  IMAD.WIDE R6, R6, R7, c[0x0][0x160] ;  /* 0x0000580006067625 */ /* 0x000fca00078e0207 */
[----:B------:R-:W-:-:S05]  /*0350*/  IADD3 R12, P0, R6, R25, RZ ;  /* 0x00000019060c7210 */ /* 0x000fca0007f1e0ff */
        /* <DEDUP_REMOVED lines=8> */
[----:B------:R-:W-:Y:S01]  /*03e0*/  IADD3 R8, P0, R23, R6, RZ ;  /* 0x0000000617087210 */ /* 0x000fe20007f1e0ff */
[----:B------:R-:W-:Y:S01]  /*03f0*/  IMAD.MOV.U32 R5, RZ, RZ, 0x24 ;  /* 0x00000024ff057424 */ /* 0x000fe200078e00ff */
[----:B------:R4:W5:Y:S01]  /*0400*/  LDG.E.U16.CONSTANT R6, [R6.64+0xd0] ;  /* 0x0000d00806067981 */ /* 0x000962000c1e9500 */
[----:B------:R-:W-:Y:S02]  /*0410*/  IMAD.IADD R2, R17, 0x1, R2 ;  /* 0x0000000111027824 */ /* 0x000fe400078e0202 */
[----:B------:R-:W-:-:S02]  /*0420*/  IMAD.X R9, RZ, RZ, R7, P0 ;  /* 0x000000ffff097224 */ /* 0x000fc400000e0607 */
[----:B------:R-:W-:-:S03]  /*0430*/  IMAD.WIDE R4, R2, R5, c[0x0][0x168] ;  /* 0x00005a0002047625 */ /* 0x000fc600078e0205 */
[----:B0-----:R0:W4:Y:S02]  /*0440*/  LDG.E.U8.CONSTANT R13, [R8.64] ;  /* 0x00000008080d7981 */ /* 0x001124000c1e9100 */
[----:B------:R-:W-:Y:S02]  /*0450*/  IADD3 R2, P0, R21, R4, RZ ;  /* 0x0000000415027210 */ /* 0x000fe40007f1e0ff */
[----:B------:R0:W4:Y:S03]  /*0460*/  LDG.E.U8.CONSTANT R22, [R8.64+0x4] ;  /* 0x0000040808167981 */ /* 0x000126000c1e9100 */
[----:B------:R-:W-:Y:S01]  /*0470*/  IMAD.X R3, RZ, RZ, R5, P0 ;  /* 0x000000ffff037224 */ /* 0x000fe200000e0605 */
[----:B------:R0:W4:Y:S04]  /*0480*/  LDG.E.U16.CONSTANT R24, [R4.64] ;  /* 0x0000000804187981 */ /* 0x000128000c1e9500 */
[----:B------:R0:W5:Y:S04]  /*0490*/  LDG.E.CONSTANT R12, [R2.64+0x4] ;  /* 0x00000408020c7981 */ /* 0x000168000c1e9900 */
[----:B-1----:R0:W5:Y:S04]  /*04a0*/  LDG.E.CONSTANT R26, [R2.64+0x4c] ;  /* 0x00004c08021a7981 */ /* 0x002168000c1e9900 */
[----:B------:R1:W5:Y:S01]  /*04b0*/  LDG.E.U16.CONSTANT R27, [R4.64+0x48] ;  /* 0x00004808041b7981 */ /* 0x000362000c1e9500 */
[----:B--2---:R-:W-:-:S04]  /*04c0*/  PRMT R31, R28, 0x5410, R31 ;  /* 0x000054101c1f7816 */ /* 0x004fc8000000001f */
[----:B------:R-:W-:-:S05]  /*04d0*/  SHF.R.S32.HI R31, RZ, R18, R31 ;  /* 0x00000012ff1f7219 */ /* 0x000fca000001141f */
[C---:B------:R-:W-:Y:S01]  /*04e0*/  IMAD.SHL.U32 R28, R31.reuse, 0x10, RZ ;  /* 0x000000101f1c7824 */ /* 0x040fe200078e00ff */
[----:B---3--:R-:W-:Y:S02]  /*04f0*/  PRMT R10, R10, 0x5410, R29 ;  /* 0x000054100a0a7816 */ /* 0x008fe4000000001d */
[----:B------:R-:W-:Y:S02]  /*0500*/  LOP3.LUT R31, R31, 0x30303030, RZ, 0xc0, !PT ;  /* 0x303030301f1f7812 */ /* 0x000fe400078ec0ff */
[----:B------:R-:W-:Y:S02]  /*0510*/  LOP3.LUT R33, R28, 0x30303030, RZ, 0xc0, !PT ;  /* 0x303030301c217812 */ /* 0x000fe400078ec0ff */
[--C-:B------:R-:W-:Y:S02]  /*0520*/  SHF.R.U32.HI R28, RZ, 0x4, R10.reuse ;  /* 0x00000004ff1c7819 */ /* 0x100fe4000001160a */
[----:B------:R-:W-:Y:S02]  /*0530*/  LOP3.LUT R33, R33, 0xf0f0f0f, R10, 0xf8, !PT ;  /* 0x0f0f0f0f21217812 */ /* 0x000fe400078ef80a */
[----:B------:R-:W-:-:S02]  /*0540*/  LOP3.LUT R28, R31, 0xf0f0f0f, R28, 0xf8, !PT ;  /* 0x0f0f0f0f1f1c7812 */ /* 0x000fc400078ef81c */
[----:B0-----:R-:W-:Y:S02]  /*0550*/  LOP3.LUT R2, R33, 0x80808080, RZ, 0xfc, !PT ;  /* 0x8080808021027812 */ /* 0x001fe400078efcff */
[----:B------:R-:W-:Y:S02]  /*0560*/  LOP3.LUT R3, R28, 0x80808080, RZ, 0xfc, !PT ;  /* 0x808080801c037812 */ /* 0x000fe400078efcff */
[----:B------:R-:W-:Y:S02]  /*0570*/  IADD3 R2, R2, -0x20202020, RZ ;  /* 0xdfdfdfe002027810 */ /* 0x000fe40007ffe0ff */
[----:B-1----:R-:W-:Y:S02]  /*0580*/  IADD3 R5, R3, -0x20202020, RZ ;  /* 0xdfdfdfe003057810 */ /* 0x002fe40007ffe0ff */
[----:B------:R-:W-:Y:S02]  /*0590*/  LOP3.LUT R3, R33, 0x20202020, R2, 0x18, !PT ;  /* 0x2020202021037812 */ /* 0x000fe400078e1802 */
[----:B----4-:R-:W-:-:S02]  /*05a0*/  LOP3.LUT R7, R28, 0x20202020, R5, 0x18, !PT ;  /* 0x202020201c077812 */ /* 0x010fc400078e1805 */
        /* <DEDUP_REMOVED lines=10> */
[----:B------:R-:W-:Y:S01]  /*0650*/  PRMT R2, R13, 0x8880, RZ ;  /* 0x000088800d027816 */ /* 0x000fe200000000ff */
[----:B-----5:R-:W-:Y:S01]  /*0660*/  IDP.4A.S8.S8 R3, R3, R12, RZ ;  /* 0x0000000c03037226 */ /* 0x020fe200000006ff */
[----:B------:R-:W-:Y:S01]  /*0670*/  PRMT R4, R22, 0x8880, RZ ;  /* 0x0000888016047816 */ /* 0x000fe200000000ff */
[----:B------:R-:W-:-:S02]  /*0680*/  IDP.4A.S8.S8 R5, R5, R26, RZ ;  /* 0x0000001a05057226 */ /* 0x000fc400000006ff */
[----:B------:R-:W-:Y:S02]  /*0690*/  IMAD R2, R2, R3, RZ ;  /* 0x0000000302027224 */ /* 0x000fe400078e02ff */
[----:B------:R-:W-:Y:S02]  /*06a0*/  IMAD R4, R4, R5, RZ ;  /* 0x0000000504047224 */ /* 0x000fe400078e02ff */
[----:B------:R-:W0:Y:S01]  /*06b0*/  I2F R3, R2 ;  /* 0x0000000200037306 */ /* 0x000e220000201400 */
[----:B------:R-:W-:-:S07]  /*06c0*/  HADD2.F32 R24, -RZ, R24.H0_H0 ;  /* 0x20000018ff187230 */ /* 0x000fce0000004100 */
[----:B------:R-:W1:Y:S01]  /*06d0*/  I2F R4, R4 ;  /* 0x0000000400047306 */ /* 0x000e620000201400 */
[----:B------:R-:W-:Y:S02]  /*06e0*/  HADD2.F32 R27, -RZ, R27.H0_H0 ;  /* 0x2000001bff1b7230 */ /* 0x000fe40000004100 */
[----:B------:R-:W-:Y:S01]  /*06f0*/  HADD2.F32 R6, -RZ, R6.H0_H0 ;  /* 0x20000006ff067230 */ /* 0x000fe20000004100 */
[----:B0-----:R-:W-:-:S04]  /*0700*/  FFMA.FTZ R24, R24, R3, RZ ;  /* 0x0000000318187223 */ /* 0x001fc800000100ff */
[----:B-1----:R-:W-:Y:S01]  /*0710*/  FFMA.FTZ R3, R27, R4, R24 ;  /* 0x000000041b037223 */ /* 0x002fe20000010018 */
[----:B------:R-:W-:-:S03]  /*0720*/  IADD3 R27, R11, 0x1, RZ ;  /* 0x000000010b1b7810 */ /* 0x000fc60007ffe0ff */
[----:B------:R-:W-:Y:S01]  /*0730*/  FFMA.FTZ R22, R6, R3, RZ ;  /* 0x0000000306167223 */ /* 0x000fe200000100ff */
[----:B------:R-:W-:Y:S05]  /*0740*/  BRA `(.L_x_877) ;  /* 0x0000002000007947 */ /* 0x000fea0003800000 */
.L_x_876:
[----:B------:R-:W-:Y:S02]  /*0750*/  IMAD.MOV.U32 R22, RZ, RZ, RZ ;  /* 0x000000ffff167224 */ /* 0x000fe400078e00ff */
[----:B------:R-:W-:Y:S02]  /*0760*/  IMAD.MOV.U32 R27, RZ, RZ, R11 ;  /* 0x000000ffff1b7224 */ /* 0x000fe400078e000b */
.L_x_877:
[----:B------:R-:W-:Y:S05]  /*0770*/  BSYNC B1 ;  /* 0x0000000000017941 */ /* 0x000fea0003800000 */
.L_x_875:
[----:B------:R-:W-:-:S04]  /*0780*/  IADD3 R2, R11, 0x1, RZ ;  /* 0x000000010b027810 */ /* 0x000fc80007ffe0ff */
[----:B------:R-:W-:-:S13]  /*0790*/  ISETP.NE.AND P0, PT, R2, UR4, PT ;  /* 0x0000000402007c0c */ /* 0x000fda000bf05270 */
[----:B------:R-:W-:Y:S05]  /*07a0*/  @!P0 BRA `(.L_x_874) ;  /* 0x0000077000008947 */ /* 0x000fea0003800000 */
.L_x_878:
[----:B------:R-:W-:Y:S02]  /*07b0*/  IMAD.IADD R12, R16, 0x1, R27 ;  /* 0x00000001100c7824 */ /* 0x000fe400078e021b */
[----:B------:R-:W-:-:S04]  /*07c0*/  IMAD.MOV.U32 R13, RZ, RZ, 0xd2 ;  /* 0x000000d2ff0d7424 */ /* 0x000fc800078e00ff */
[----:B------:R-:W-:-:S05]  /*07d0*/  IMAD.WIDE R12, R12, R13, c[0x0][0x160] ;  /* 0x000058000c0c7625 */ /* 0x000fca00078e020d */
[----:B------:R-:W-:Y:S01]  /*07e0*/  IADD3 R6, P1, R12, R25, RZ ;  /* 0x000000190c067210 */ /* 0x000fe20007f3e0ff */
[----:B------:R-:W-:Y:S01]  /*07f0*/  IMAD R2, R27, 0x8, R20 ;  /* 0x000000081b027824 */ /* 0x000fe200078e0214 */
[----:B------:R-:W-:Y:S01]  /*0800*/  IADD3 R8, P0, R19, R12, RZ ;  /* 0x0000000c13087210 */ /* 0x000fe20007f1e0ff */
[----:B------:R-:W-:Y:S01]  /*0810*/  IMAD.MOV.U32 R11, RZ, RZ, 0x24 ;  /* 0x00000024ff0b7424 */ /* 0x000fe200078e00ff */
[----:B------:R0:W2:Y:S01]  /*0820*/  LDG.E.U16.CONSTANT R26, [R12.64+0xd0] ;  /* 0x0000d0080c1a7981 */ /* 0x0000a2000c1e9500 */
[--C-:B------:R-:W-:Y:S02]  /*0830*/  IMAD.X R7, RZ, RZ, R13.reuse, P1 ;  /* 0x000000ffff077224 */ /* 0x100fe400008e060d */
[----:B------:R-:W-:Y:S01]  /*0840*/  IMAD.X R9, RZ, RZ, R13, P0 ;  /* 0x000000ffff097224 */ /* 0x000fe200000e060d */
[----:B------:R0:W3:Y:S04]  /*0850*/  LDG.E.U16.CONSTANT R24, [R12.64+0x1a2] ;  /* 0x0001a2080c187981 */ /* 0x0000e8000c1e9500 */
[----:B------:R-:W4:Y:S04]  /*0860*/  LDG.E.U16.CONSTANT R4, [R6.64] ;  /* 0x0000000806047981 */ /* 0x000f28000c1e9500 */
[----:B------:R-:W4:Y:S04]  /*0870*/  LDG.E.U16.CONSTANT R5, [R6.64+0x2] ;  /* 0x0000020806057981 */ /* 0x000f28000c1e9500 */
[----:B------:R-:W5:Y:S04]  /*0880*/  LDG.E.U16.CONSTANT R32, [R8.64] ;  /* 0x0000000808207981 */ /* 0x000f68000c1e9500 */
[----:B------:R-:W5:Y:S01]  /*0890*/  LDG.E.U16.CONSTANT R3, [R8.64+0x2] ;  /* 0x0000020808037981 */ /* 0x000f62000c1e9500 */
[----:B------:R-:W-:-:S03]  /*08a0*/  IMAD.IADD R2, R17, 0x1, R2 ;  /* 0x0000000111027824 */ /* 0x000fc600078e0202 */
[----:B------:R1:W2:Y:S01]  /*08b0*/  LDG.E.U16.CONSTANT R28, [R6.64+0xd2] ;  /* 0x0000d208061c7981 */ /* 0x0002a2000c1e9500 */
[----:B------:R-:W-:-:S03]  /*08c0*/  IMAD.WIDE R10, R2, R11, c[0x0][0x168] ;  /* 0x00005a00020a7625 */ /* 0x000fc600078e020b */
[----:B------:R1:W2:Y:S04]  /*08d0*/  LDG.E.U16.CONSTANT R29, [R6.64+0xd4] ;  /* 0x0000d408061d7981 */ /* 0x0002a8000c1e9500 */
[----:B------:R0:W2:Y:S01]  /*08e0*/  LDG.E.U16.CONSTANT R30, [R8.64+0xd2] ;  /* 0x0000d208081e7981 */ /* 0x0000a2000c1e9500 */
[----:B------:R-:W-:Y:S02]  /*08f0*/  IADD3 R2, P1, R23, R12, RZ ;  /* 0x0000000c17027210 */ /* 0x000fe40007f3e0ff */
[----:B----4-:R-:W-:Y:S02]  /*0900*/  PRMT R5, R4, 0x5410, R5 ;  /* 0x0000541004057816 */ /* 0x010fe40000000005 */
[----:B------:R-:W-:Y:S02]  /*0910*/  IADD3 R4, P0, R21, R10, RZ ;  /* 0x0000000a15047210 */ /* 0x000fe40007f1e0ff */
[----:B------:R-:W-:-:S02]  /*0920*/  SHF.R.S32.HI R33, RZ, R18, R5 ;  /* 0x00000012ff217219 */ /* 0x000fc40000011405 */
[----:B-----5:R-:W-:Y:S01]  /*0930*/  PRMT R32, R32, 0x5410, R3 ;  /* 0x0000541020207816 */ /* 0x020fe20000000003 */
[----:B------:R-:W-:Y:S01]  /*0940*/  IMAD.X R5, RZ, RZ, R11, P0 ;  /* 0x000000ffff057224 */ /* 0x000fe200000e060b */
[C---:B------:R-:W-:Y:S02]  /*0950*/  LOP3.LUT R31, R33.reuse, 0x30303030, RZ, 0xc0, !PT ;  /* 0x30303030211f7812 */ /* 0x040fe400078ec0ff */
[----:B------:R-:W-:Y:S01]  /*0960*/  SHF.R.U32.HI R34, RZ, 0x4, R32 ;  /* 0x00000004ff227819 */ /* 0x000fe20000011620 */
[----:B------:R-:W-:Y:S01]  /*0970*/  IMAD.SHL.U32 R35, R33, 0x10, RZ ;  /* 0x0000001021237824 */ /* 0x000fe200078e00ff */
[----:B0-----:R0:W4:Y:S02]  /*0980*/  LDG.E.CONSTANT R12, [R4.64+0x4c] ;  /* 0x00004c08040c7981 */ /* 0x001124000c1e9900 */
[----:B------:R-:W-:Y:S02]  /*0990*/  LOP3.LUT R34, R31, 0xf0f0f0f, R34, 0xf8, !PT ;  /* 0x0f0f0f0f1f227812 */ /* 0x000fe400078ef822 */
[----:B------:R0:W5:Y:S01]  /*09a0*/  LDG.E.CONSTANT R31, [R4.64+0x4] ;  /* 0x00000408041f7981 */ /* 0x000162000c1e9900 */
[----:B------:R-:W-:-:S03]  /*09b0*/  LOP3.LUT R37, R35, 0x30303030, RZ, 0xc0, !PT ;  /* 0x3030303023257812 */ /* 0x000fc600078ec0ff */
[----:B------:R0:W3:Y:S01]  /*09c0*/  LDG.E.U16.CONSTANT R33, [R8.64+0xd4] ;  /* 0x0000d40808217981 */ /* 0x0000e2000c1e9500 */
[----:B------:R-:W-:Y:S01]  /*09d0*/  LOP3.LUT R32, R37, 0xf0f0f0f, R32, 0xf8, !PT ;  /* 0x0f0f0f0f25207812 */ /* 0x000fe200078ef820 */
[----:B------:R-:W-:Y:S01]  /*09e0*/  IMAD.X R3, RZ, RZ, R13, P1 ;  /* 0x000000ffff037224 */ /* 0x000fe200008e060d */
[----:B------:R-:W-:Y:S01]  /*09f0*/  LOP3.LUT R13, R34, 0x80808080, RZ, 0xfc, !PT ;  /* 0x80808080220d7812 */ /* 0x000fe200078efcff */
[----:B-1----:R1:W4:Y:S01]  /*0a00*/  LDG.E.CONSTANT R6, [R4.64+0x16c] ;  /* 0x00016c0804067981 */ /* 0x002322000c1e9900 */
[----:B------:R-:W-:Y:S02]  /*0a10*/  LOP3.LUT R7, R32, 0x80808080, RZ, 0xfc, !PT ;  /* 0x8080808020077812 */ /* 0x000fe400078efcff */
[----:B------:R-:W-:Y:S02]  /*0a20*/  IADD3 R35, R13, -0x20202020, RZ ;  /* 0xdfdfdfe00d237810 */ /* 0x000fe40007ffe0ff */
[----:B------:R-:W-:Y:S01]  /*0a30*/  IADD3 R7, R7, -0x20202020, RZ ;  /* 0xdfdfdfe007077810 */ /* 0x000fe20007ffe0ff */
[----:B------:R1:W4:Y:S01]  /*0a40*/  LDG.E.CONSTANT R13, [R4.64+0x124] ;  /* 0x00012408040d7981 */ /* 0x000322000c1e9900 */
[----:B------:R-:W-:-:S02]  /*0a50*/  LOP3.LUT R36, R34, 0x20202020, R35, 0x18, !PT ;  /* 0x2020202022247812 */ /* 0x000fc400078e1823 */
[----:B0-----:R-:W-:Y:S01]  /*0a60*/  LOP3.LUT R9, R32, 0x20202020, R7, 0x18, !PT ;  /* 0x2020202020097812 */ /* 0x001fe200078e1807 */
[----:B------:R0:W4:Y:S01]  /*0a70*/  LDG.E.U8.CONSTANT R8, [R2.64+0x4] ;  /* 0x0000040802087981 */ /* 0x000122000c1e9100 */
[----:B------:R-:W-:Y:S02]  /*0a80*/  PRMT R36, R36, 0xba98, RZ ;  /* 0x0000ba9824247816 */ /* 0x000fe400000000ff */
[----:B------:R-:W-:Y:S02]  /*0a90*/  PRMT R37, R34, 0xba98, RZ ;  /* 0x0000ba9822257816 */ /* 0x000fe400000000ff */
[----:B-1----:R-:W-:Y:S01]  /*0aa0*/  PRMT R4, R9, 0xba98, RZ ;  /* 0x0000ba9809047816 */ /* 0x002fe200000000ff */
[----:B------:R0:W4:Y:S01]  /*0ab0*/  LDG.E.U8.CONSTANT R34, [R2.64+0xd2] ;  /* 0x0000d20802227981 */ /* 0x000122000c1e9100 */
[----:B------:R-:W-:-:S03]  /*0ac0*/  LOP3.LUT R35, R36, 0x80808080, R35, 0x6, !PT ;  /* 0x8080808024237812 */ /* 0x000fc600078e0623 */
[----:B------:R0:W4:Y:S01]  /*0ad0*/  LDG.E.U8.CONSTANT R9, [R2.64] ;  /* 0x0000000802097981 */ /* 0x000122000c1e9100 */
[----:B------:R-:W-:-:S04]  /*0ae0*/  LOP3.LUT R36, R36, 0x7f7f7f7f, R37, 0x60, !PT ;  /* 0x7f7f7f7f24247812 */ /* 0x000fc800078e6025 */
[----:B------:R-:W-:Y:S02]  /*0af0*/  LOP3.LUT R35, R36, R35, RZ, 0xfc, !PT ;  /* 0x0000002324237212 */ /* 0x000fe400078efcff */
[----:B------:R0:W4:Y:S01]  /*0b00*/  LDG.E.U8.CONSTANT R36, [R2.64+0xd6] ;  /* 0x0000d60802247981 */ /* 0x000122000c1e9100 */
[----:B------:R-:W-:Y:S02]  /*0b10*/  PRMT R5, R32, 0xba98, RZ ;  /* 0x0000ba9820057816 */ /* 0x000fe400000000ff */
[C---:B------:R-:W-:Y:S01]  /*0b20*/  LOP3.LUT R37, R4.reuse, 0x80808080, R7, 0x6, !PT ;  /* 0x8080808004257812 */ /* 0x040fe200078e0607 */
[----:B------:R1:W4:Y:S01]  /*0b30*/  LDG.E.U16.CONSTANT R32, [R10.64+0x168] ;  /* 0x000168080a207981 */ /* 0x000322000c1e9500 */
[----:B------:R-:W-:-:S03]  /*0b40*/  LOP3.LUT R4, R4, 0x7f7f7f7f, R5, 0x60, !PT ;  /* 0x7f7f7f7f04047812 */ /* 0x000fc600078e6005 */
[----:B------:R1:W4:Y:S01]  /*0b50*/  LDG.E.U16.CONSTANT R7, [R10.64] ;  /* 0x000000080a077981 */ /* 0x000322000c1e9500 */
[----:B------:R-:W-:-:S03]  /*0b60*/  LOP3.LUT R37, R4, R37, RZ, 0xfc, !PT ;  /* 0x0000002504257212 */ /* 0x000fc600078efcff */
[----:B------:R1:W4:Y:S04]  /*0b70*/  LDG.E.U16.CONSTANT R4, [R10.64+0x48] ;  /* 0x000048080a047981 */ /* 0x000328000c1e9500 */
[----:B------:R1:W4:Y:S01]  /*0b80*/  LDG.E.U16.CONSTANT R5, [R10.64+0x120] ;  /* 0x000120080a057981 */ /* 0x000322000c1e9500 */
[----:B--2---:R-:W-:-:S04]  /*0b90*/  PRMT R29, R28, 0x5410, R29 ;  /* 0x000054101c1d7816 */ /* 0x004fc8000000001d */
[----:B------:R-:W-:-:S05]  /*0ba0*/  SHF.R.S32.HI R29, RZ, R18, R29 ;  /* 0x00000012ff1d7219 */ /* 0x000fca000001141d */
[C---:B------:R-:W-:Y:S01]  /*0bb0*/  IMAD.SHL.U32 R28, R29.reuse, 0x10, RZ ;  /* 0x000000101d1c7824 */ /* 0x040fe200078e00ff */
[----:B------:R-:W-:Y:S02]  /*0bc0*/  LOP3.LUT R29, R29, 0x30303030, RZ, 0xc0, !PT ;  /* 0x303030301d1d7812 */ /* 0x000fe400078ec0ff */
[----:B------:R-:W-:-:S04]  /*0bd0*/  IADD3 R27, R27, 0x2, RZ ;  /* 0x000000021b1b7810 */ /* 0x000fc80007ffe0ff */
[----:B------:R-:W-:Y:S01]  /*0be0*/  ISETP.GE.U32.AND P0, PT, R27, UR4, PT ;  /* 0x000000041b007c0c */ /* 0x000fe2000bf06070 */
[----:B-----5:R-:W-:Y:S01]  /*0bf0*/  IDP.4A.S8.S8 R31, R37, R31, RZ ;  /* 0x0000001f251f7226 */ /* 0x020fe200000006ff */
[----:B------:R-:W-:Y:S02]  /*0c00*/  LOP3.LUT R37, R28, 0x30303030, RZ, 0xc0, !PT ;  /* 0x303030301c257812 */ /* 0x000fe400078ec0ff */
[----:B---3--:R-:W-:-:S04]  /*0c10*/  PRMT R30, R30, 0x5410, R33 ;  /* 0x000054101e1e7816 */ /* 0x008fc80000000021 */
[--C-:B------:R-:W-:Y:S02]  /*0c20*/  LOP3.LUT R28, R37, 0xf0f0f0f, R30.reuse, 0xf8, !PT ;  /* 0x0f0f0f0f251c7812 */ /* 0x100fe400078ef81e */
[----:B------:R-:W-:Y:S02]  /*0c30*/  SHF.R.U32.HI R30, RZ, 0x4, R30 ;  /* 0x00000004ff1e7819 */ /* 0x000fe4000001161e */
[----:B-1----:R-:W-:Y:S02]  /*0c40*/  LOP3.LUT R10, R28, 0x80808080, RZ, 0xfc, !PT ;  /* 0x808080801c0a7812 */ /* 0x002fe400078efcff */
[----:B0-----:R-:W-:Y:S02]  /*0c50*/  LOP3.LUT R2, R29, 0xf0f0f0f, R30, 0xf8, !PT ;  /* 0x0f0f0f0f1d027812 */ /* 0x001fe400078ef81e */
[----:B------:R-:W-:Y:S02]  /*0c60*/  IADD3 R3, R10, -0x20202020, RZ ;  /* 0xdfdfdfe00a037810 */ /* 0x000fe40007ffe0ff */
[----:B------:R-:W-:-:S02]  /*0c70*/  LOP3.LUT R11, R2, 0x80808080, RZ, 0xfc, !PT ;  /* 0x80808080020b7812 */ /* 0x000fc400078efcff */
[----:B------:R-:W-:Y:S02]  /*0c80*/  LOP3.LUT R10, R28, 0x20202020, R3, 0x18, !PT ;  /* 0x202020201c0a7812 */ /* 0x000fe400078e1803 */
[----:B------:R-:W-:Y:S02]  /*0c90*/  IADD3 R11, R11, -0x20202020, RZ ;  /* 0xdfdfdfe00b0b7810 */ /* 0x000fe40007ffe0ff */
[----:B------:R-:W-:Y:S02]  /*0ca0*/  PRMT R10, R10, 0xba98, RZ ;  /* 0x0000ba980a0a7816 */ /* 0x000fe400000000ff */
[----:B------:R-:W-:Y:S02]  /*0cb0*/  PRMT R29, R28, 0xba98, RZ ;  /* 0x0000ba981c1d7816 */ /* 0x000fe400000000ff */
[----:B------:R-:W-:Y:S01]  /*0cc0*/  LOP3.LUT R28, R2, 0x20202020, R11, 0x18, !PT ;  /* 0x20202020021c7812 */ /* 0x000fe200078e180b */
[----:B----4-:R-:W-:Y:S01]  /*0cd0*/  IDP.4A.S8.S8 R35, R35, R12, RZ ;  /* 0x0000000c23237226 */ /* 0x010fe200000006ff */
[----:B------:R-:W-:-:S02]  /*0ce0*/  LOP3.LUT R3, R10, 0x80808080, R3, 0x6, !PT ;  /* 0x808080800a037812 */ /* 0x000fc400078e0603 */
[----:B------:R-:W-:Y:S02]  /*0cf0*/  LOP3.LUT R12, R10, 0x7f7f7f7f, R29, 0x60, !PT ;  /* 0x7f7f7f7f0a0c7812 */ /* 0x000fe400078e601d */
[----:B------:R-:W-:Y:S02]  /*0d00*/  PRMT R10, R9, 0x8880, RZ ;  /* 0x00008880090a7816 */ /* 0x000fe400000000ff */
[----:B------:R-:W-:Y:S02]  /*0d10*/  PRMT R28, R28, 0xba98, RZ ;  /* 0x0000ba981c1c7816 */ /* 0x000fe400000000ff */
[----:B------:R-:W-:Y:S02]  /*0d20*/  PRMT R9, R2, 0xba98, RZ ;  /* 0x0000ba9802097816 */ /* 0x000fe400000000ff */
[----:B------:R-:W-:Y:S02]  /*0d30*/  LOP3.LUT R11, R28, 0x80808080, R11, 0x6, !PT ;  /* 0x808080801c0b7812 */ /* 0x000fe400078e060b */
[----:B------:R-:W-:-:S02]  /*0d40*/  LOP3.LUT R12, R12, R3, RZ, 0xfc, !PT ;  /* 0x000000030c0c7212 */ /* 0x000fc400078efcff */
[----:B------:R-:W-:Y:S02]  /*0d50*/  LOP3.LUT R28, R28, 0x7f7f7f7f, R9, 0x60, !PT ;  /* 0x7f7f7f7f1c1c7812 */ /* 0x000fe400078e6009 */
[----:B------:R-:W-:Y:S01]  /*0d60*/  PRMT R3, R34, 0x8880, RZ ;  /* 0x0000888022037816 */ /* 0x000fe200000000ff */
[----:B------:R-:W-:Y:S01]  /*0d70*/  IDP.4A.S8.S8 R12, R12, R13, RZ ;  /* 0x0000000d0c0c7226 */ /* 0x000fe200000006ff */
[----:B------:R-:W-:Y:S01]  /*0d80*/  LOP3.LUT R11, R28, R11, RZ, 0xfc, !PT ;  /* 0x0000000b1c0b7212 */ /* 0x000fe200078efcff */
[----:B------:R-:W-:Y:S01]  /*0d90*/  IMAD R10, R10, R31, RZ ;  /* 0x0000001f0a0a7224 */ /* 0x000fe200078e02ff */
[----:B------:R-:W-:Y:S02]  /*0da0*/  PRMT R36, R36, 0x8880, RZ ;  /* 0x0000888024247816 */ /* 0x000fe400000000ff */
[----:B------:R-:W-:Y:S01]  /*0db0*/  PRMT R8, R8, 0x8880, RZ ;  /* 0x0000888008087816 */ /* 0x000fe200000000ff */
[----:B------:R-:W-:Y:S02]  /*0dc0*/  IMAD R12, R3, R12, RZ ;  /* 0x0000000c030c7224 */ /* 0x000fe400078e02ff */
[----:B------:R-:W-:-:S02]  /*0dd0*/  IMAD.MOV.U32 R3, RZ, RZ, R36 ;  /* 0x000000ffff037224 */ /* 0x000fc400078e0024 */
[----:B------:R-:W-:Y:S01]  /*0de0*/  IDP.4A.S8.S8 R6, R11, R6, RZ ;  /* 0x000000060b067226 */ /* 0x000fe200000006ff */
[----:B------:R-:W0:Y:S01]  /*0df0*/  I2F R10, R10 ;  /* 0x0000000a000a7306 */ /* 0x000e220000201400 */
[----:B------:R-:W-:Y:S02]  /*0e00*/  IMAD R8, R8, R35, RZ ;  /* 0x0000002308087224 */ /* 0x000fe400078e02ff */
[----:B------:R-:W-:-:S05]  /*0e10*/  IMAD R6, R3, R6, RZ ;  /* 0x0000000603067224 */ /* 0x000fca00078e02ff */
[----:B------:R-:W1:Y:S01]  /*0e20*/  I2F R2, R8 ;  /* 0x0000000800027306 */ /* 0x000e620000201400 */
[----:B------:R-:W-:-:S07]  /*0e30*/  HADD2.F32 R7, -RZ, R7.H0_H0 ;  /* 0x20000007ff077230 */ /* 0x000fce0000004100 */
[----:B------:R-:W2:Y:S01]  /*0e40*/  I2F R9, R12 ;  /* 0x0000000c00097306 */ /* 0x000ea20000201400 */
[----:B------:R-:W-:-:S07]  /*0e50*/  HADD2.F32 R3, -RZ, R4.H0_H0 ;  /* 0x20000004ff037230 */ /* 0x000fce0000004100 */
[----:B------:R-:W3:Y:S01]  /*0e60*/  I2F R6, R6 ;  /* 0x0000000600067306 */ /* 0x000ee20000201400 */
[----:B------:R-:W-:Y:S01]  /*0e70*/  HADD2.F32 R4, -RZ, R5.H0_H0 ;  /* 0x20000005ff047230 */ /* 0x000fe20000004100 */
[----:B0-----:R-:W-:Y:S01]  /*0e80*/  FFMA.FTZ R7, R7, R10, RZ ;  /* 0x0000000a07077223 */ /* 0x001fe200000100ff */
[----:B------:R-:W-:Y:S02]  /*0e90*/  HADD2.F32 R5, -RZ, R26.H0_H0 ;  /* 0x2000001aff057230 */ /* 0x000fe40000004100 */
[----:B------:R-:W-:Y:S01]  /*0ea0*/  HADD2.F32 R32, -RZ, R32.H0_H0 ;  /* 0x20000020ff207230 */ /* 0x000fe20000004100 */
[----:B-1----:R-:W-:Y:S02]  /*0eb0*/  FFMA.FTZ R2, R3, R2, R7 ;  /* 0x0000000203027223 */ /* 0x002fe40000010007 */
[----:B--2---:R-:W-:Y:S01]  /*0ec0*/  FFMA.FTZ R9, R4, R9, RZ ;  /* 0x0000000904097223 */ /* 0x004fe200000100ff */
[----:B------:R-:W-:Y:S01]  /*0ed0*/  HADD2.F32 R3, -RZ, R24.H0_H0 ;  /* 0x20000018ff037230 */ /* 0x000fe20000004100 */
[----:B------:R-:W-:-:S02]  /*0ee0*/  FFMA.FTZ R2, R5, R2, R22 ;  /* 0x0000000205027223 */ /* 0x000fc40000010016 */
[----:B---3--:R-:W-:-:S04]  /*0ef0*/  FFMA.FTZ R6, R32, R6, R9 ;  /* 0x0000000620067223 */ /* 0x008fc80000010009 */
[----:B------:R-:W-:Y:S01]  /*0f00*/  FFMA.FTZ R22, R3, R6, R2 ;  /* 0x0000000603167223 */ /* 0x000fe20000010002 */
[----:B------:R-:W-:Y:S05]  /*0f10*/  @!P0 BRA `(.L_x_878) ;  /* 0xfffff89000008947 */ /* 0x000fea000383ffff */
.L_x_874:
[----:B------:R-:W-:Y:S05]  /*0f20*/  BSYNC B0 ;  /* 0x0000000000007941 */ /* 0x000fea0003800000 */
.L_x_873:
        /* <DEDUP_REMOVED lines=19> */
.L_x_879:
        /* <DEDUP_REMOVED lines=10> */
.L_x_1388:


//--------------------- .text._Z13mul_mat_vec_qIN3c108BFloat16ELi256ELi32E10block_q5_KLi2EXadL_ZN45_INTERNAL_8d5cb472_14_gguf_kernel_cu_cd24131917vec_dot_q5_K_q8_1EPKvPK10block_q8_1RKiEEEvS5_S5_PT_iii --------------------------
	.section	.text._Z13mul_mat_vec_qIN3c108BFloat16ELi256ELi32E10block_q5_KLi2EXadL_ZN45_INTERNAL_8d5cb472_14_gguf_kernel_cu_cd24131917vec_dot_q5_K_q8_1EPKvPK10block_q8_1RKiEEEvS5_S5_PT_iii,"ax",@progbits
	.sectioninfo	@"SHI_REGISTERS=32"
	.align	128
.text._Z13mul_mat_vec_qIN3c108BFloat16ELi256ELi32E10block_q5_KLi2EXadL_ZN45_INTERNAL_8d5cb472_14_gguf_kernel_cu_cd24131917vec_dot_q5_K_q8_1EPKvPK10block_q8_1RKiEEEvS5_S5_PT_iii:
        .type           _Z13mul_mat_vec_qIN3c108BFloat16ELi256ELi32E10block_q5_KLi2EXadL_ZN45_INTERNAL_8d5cb472_14_gguf_kernel_cu_cd24131917vec_dot_q5_K_q8_1EPKvPK10block_q8_1RKiEEEvS5_S5_PT_iii,@function
        .size           _Z13mul_mat_vec_qIN3c108BFloat16ELi256ELi32E10block_q5_KLi2EXadL_ZN45_INTERNAL_8d5cb472_14_gguf_kernel_cu_cd24131917vec_dot_q5_K_q8_1EPKvPK10block_q8_1RKiEEEvS5_S5_PT_iii,(.L_x_1389 - _Z13mul_mat_vec_qIN3c108BFloat16ELi256ELi32E10block_q5_KLi2EXadL_ZN45_INTERNAL_8d5cb472_14_gguf_kernel_cu_cd24131917vec_dot_q5_K_q8_1EPKvPK10block_q8_1RKiEEEvS5_S5_PT_iii)
        .other          _Z13mul_mat_vec_qIN3c108BFloat16ELi256ELi32E10block_q5_KLi2EXadL_ZN45_INTERNAL_8d5cb472_14_gguf_kernel_cu_cd24131917vec_dot_q5_K_q8_1EPKvPK10block_q8_1RKiEEEvS5_S5_PT_iii,@"STO_CUDA_ENTRY STV_DEFAULT"
_Z13mul_mat_vec_qIN3c108BFloat16ELi256ELi32E10block_q5_KLi2EXadL_ZN45_INTERNAL_8d5cb472_14_gguf_kernel_cu_cd24131917vec_dot_q5_K_q8_1EPKvPK10block_q8_1RKiEEEvS5_S5_PT_iii:
        /* <DEDUP_REMOVED lines=20> */
[----:B------:R-:W-:Y:S01]  /*0140*/  LOP3.LUT R15, R25, 0xf, RZ, 0xc0, !PT ;  /* 0x0000000f190f7812 */ /* 0x000fe200078ec0ff */
[----:B------:R-:W-:Y:S02]  /*0150*/  IMAD.SHL.U32 R2, R0, 0x10, RZ ;  /* 0x0000001000027824 */ /* 0x000fe400078e00ff */
[----:B------:R-:W-:Y:S01]  /*0160*/  USHF.R.S32.HI UR6, URZ, 0x1f, UR5 ;  /* 0x0000001f3f067899 */ /* 0x000fe20008011405 */
[----:B------:R-:W-:Y:S01]  /*0170*/  IMAD.SHL.U32 R5, R20, 0x8, RZ ;  /* 0x0000000814057824 */ /* 0x000fe200078e00ff */
[----:B------:R-:W-:Y:S01]  /*0180*/  ISETP.GE.U32.AND P0, PT, R15, 0x8, PT ;  /* 0x000000080f00780c */ /* 0x000fe20003f06070 */
[C---:B------:R-:W-:Y:S01]  /*0190*/  IMAD.SHL.U32 R3, R25.reuse, 0x4, RZ ;  /* 0x0000000419037824 */ /* 0x040fe200078e00ff */
[----:B------:R-:W-:Y:S01]  /*01a0*/  ULEA.HI UR6, UR6, UR5, URZ, 0x9 ;  /* 0x0000000506067291 */ /* 0x000fe2000f8f483f */
[----:B------:R-:W-:Y:S01]  /*01b0*/  SHF.R.U32.HI R15, RZ, 0x2, R15 ;  /* 0x00000002ff0f7819 */ /* 0x000fe2000001160f */
[----:B------:R-:W-:-:S02]  /*01c0*/  IMAD.SHL.U32 R17, R25, 0x4, RZ ;  /* 0x0000000419117824 */ /* 0x000fc400078e00ff */
[----:B------:R-:W-:Y:S01]  /*01d0*/  USHF.R.S32.HI UR6, URZ, 0x9, UR6 ;  /* 0x000000093f067899 */ /* 0x000fe20008011406 */
[----:B------:R-:W-:Y:S02]  /*01e0*/  IMAD.MOV.U32 R16, RZ, RZ, RZ ;  /* 0x000000ffff107224 */ /* 0x000fe400078e00ff */
[----:B------:R-:W-:Y:S01]  /*01f0*/  IMAD.SHL.U32 R14, R15, 0x2, RZ ;  /* 0x000000020f0e7824 */ /* 0x000fe200078e00ff */
[----:B------:R-:W-:Y:S01]  /*0200*/  LOP3.LUT R17, R17, 0xc, RZ, 0xe2, !PT ;  /* 0x0000000c11117812 */ /* 0x000fe200078ee2ff */
[----:B------:R-:W-:Y:S02]  /*0210*/  IMAD R12, R13, UR4, R20 ;  /* 0x000000040d0c7c24 */ /* 0x000fe4000f8e0214 */
[----:B------:R-:W-:Y:S01]  /*0220*/  IMAD R5, R2, UR6, R5 ;  /* 0x0000000602057c24 */ /* 0x000fe2000f8e0205 */
[----:B------:R-:W-:-:S03]  /*0230*/  LOP3.LUT R2, R3, 0xc, RZ, 0xc0, !PT ;  /* 0x0000000c03027812 */ /* 0x000fc600078ec0ff */
[----:B------:R-:W-:Y:S01]  /*0240*/  IMAD.IADD R18, R14, 0x1, R5 ;  /* 0x000000010e127824 */ /* 0x000fe200078e0205 */
[----:B------:R-:W-:Y:S01]  /*0250*/  LOP3.LUT R21, R2, 0x10, RZ, 0xfc, !PT ;  /* 0x0000001002157812 */ /* 0x000fe200078efcff */
[----:B------:R-:W-:Y:S02]  /*0260*/  IMAD R19, R15, 0x20, R2 ;  /* 0x000000200f137824 */ /* 0x000fe400078e0202 */
.L_x_882:
[----:B------:R-:W-:-:S10]  /*0270*/  HFMA2.MMA R3, -RZ, RZ, 0, 1.049041748046875e-05 ;  /* 0x000000b0ff037435 */ /* 0x000fd400000001ff */
[----:B------:R-:W-:-:S05]  /*0280*/  IMAD.WIDE R2, R12, R3, c[0x0][0x160] ;  /* 0x000058000c027625 */ /* 0x000fca00078e0203 */
[-C--:B------:R-:W-:Y:S02]  /*0290*/  IADD3 R10, P2, R21, R2.reuse, RZ ;  /* 0x00000002150a7210 */ /* 0x080fe40007f5e0ff */
[----:B------:R-:W-:-:S03]  /*02a0*/  IADD3 R6, P1, R19, R2, RZ ;  /* 0x0000000213067210 */ /* 0x000fc60007f3e0ff */
[--C-:B------:R-:W-:Y:S02]  /*02b0*/  IMAD.X R11, RZ, RZ, R3.reuse, P2 ;  /* 0x000000ffff0b7224 */ /* 0x100fe400010e0603 */
[----:B------:R-:W-:-:S03]  /*02c0*/  IMAD.X R7, RZ, RZ, R3, P1 ;  /* 0x000000ffff077224 */ /* 0x000fc600008e0603 */
[----:B------:R0:W2:Y:S01]  /*02d0*/  LDG.E.CONSTANT R29, [R10.64] ;  /* 0x000000080a1d7981 */ /* 0x0000a2000c1e9900 */
[----:B------:R-:W-:-:S03]  /*02e0*/  IMAD.MOV.U32 R5, RZ, RZ, 0x24 ;  /* 0x00000024ff057424 */ /* 0x000fc600078e00ff */
[----:B------:R-:W3:Y:S01]  /*02f0*/  LDG.E.CONSTANT R24, [R6.64+0x30] ;  /* 0x0000300806187981 */ /* 0x000ee2000c1e9900 */
[----:B------:R-:W-:-:S03]  /*0300*/  IMAD.WIDE R4, R18, R5, c[0x0][0x168] ;  /* 0x00005a0012047625 */ /* 0x000fc600078e0205 */
[----:B------:R0:W4:Y:S02]  /*0310*/  LDG.E.CONSTANT R23, [R10.64+0x10] ;  /* 0x000010080a177981 */ /* 0x000124000c1e9900 */
[----:B------:R-:W-:Y:S02]  /*0320*/  IADD3 R8, P1, R4, R17, RZ ;  /* 0x0000001104087210 */ /* 0x000fe40007f3e0ff */
[----:B------:R3:W5:Y:S03]  /*0330*/  LDG.E.CONSTANT R22, [R6.64+0x40] ;  /* 0x0000400806167981 */ /* 0x000766000c1e9900 */
[----:B------:R-:W-:-:S05]  /*0340*/  IMAD.X R9, RZ, RZ, R5, P1 ;  /* 0x000000ffff097224 */ /* 0x000fca00008e0605 */
[----:B------:R-:W5:Y:S04]  /*0350*/  LDG.E.CONSTANT R26, [R8.64+0x14] ;  /* 0x00001408081a7981 */ /* 0x000f68000c1e9900 */
[----:B------:R-:W5:Y:S04]  /*0360*/  LDG.E.CONSTANT R27, [R8.64+0x4] ;  /* 0x00000408081b7981 */ /* 0x000f68000c1e9900 */
[----:B0-----:R0:W5:Y:S01]  /*0370*/  LDG.E.CONSTANT R11, [R8.64+0x28] ;  /* 0x00002808080b7981 */ /* 0x001162000c1e9900 */
[----:B--2---:R-:W-:Y:S02]  /*0380*/  SHF.R.S32.HI R29, RZ, R14, R29 ;  /* 0x0000000eff1d7219 */ /* 0x004fe4000001141d */
[----:B---3--:R-:W-:-:S02]  /*0390*/  SHF.R.U32.HI R6, RZ, 0x4, R24 ;  /* 0x00000004ff067819 */ /* 0x008fc40000011618 */
[----:B------:R-:W-:Y:S01]  /*03a0*/  LOP3.LUT R28, R24, 0xf0f0f0f, RZ, 0xc0, !PT ;  /* 0x0f0f0f0f181c7812 */ /* 0x000fe200078ec0ff */
[C---:B------:R-:W-:Y:S01]  /*03b0*/  IMAD.SHL.U32 R24, R29.reuse, 0x10, RZ ;  /* 0x000000101d187824 */ /* 0x040fe200078e00ff */
[----:B----4-:R-:W-:Y:S02]  /*03c0*/  SHF.R.S32.HI R23, RZ, R14, R23 ;  /* 0x0000000eff177219 */ /* 0x010fe40000011417 */
[----:B------:R-:W-:Y:S02]  /*03d0*/  LOP3.LUT R6, R6, 0xf0f0f0f, RZ, 0xc0, !PT ;  /* 0x0f0f0f0f06067812 */ /* 0x000fe400078ec0ff */
[----:B------:R-:W-:Y:S01]  /*03e0*/  SHF.L.U32 R29, R29, 0x3, RZ ;  /* 0x000000031d1d7819 */ /* 0x000fe200000006ff */
[----:B------:R-:W-:-:S03]  /*03f0*/  IMAD.SHL.U32 R7, R23, 0x10, RZ ;  /* 0x0000001017077824 */ /* 0x000fc600078e00ff */
[----:B------:R-:W-:Y:S02]  /*0400*/  LOP3.LUT R10, R6, 0x10101010, R29, 0xf8, !PT ;  /* 0x10101010060a7812 */ /* 0x000fe400078ef81d */
[----:B-----5:R-:W-:Y:S02]  /*0410*/  LOP3.LUT R6, R22, 0xf0f0f0f, RZ, 0xc0, !PT ;  /* 0x0f0f0f0f16067812 */ /* 0x020fe400078ec0ff */
[----:B------:R-:W-:Y:S01]  /*0420*/  SHF.R.U32.HI R22, RZ, 0x4, R22 ;  /* 0x00000004ff167819 */ /* 0x000fe20000011616 */
[----:B------:R-:W-:Y:S01]  /*0430*/  IMAD.SHL.U32 R23, R23, 0x8, RZ ;  /* 0x0000000817177824 */ /* 0x000fe200078e00ff */
[----:B------:R-:W-:Y:S02]  /*0440*/  LOP3.LUT R7, R6, 0x10101010, R7, 0xf8, !PT ;  /* 0x1010101006077812 */ /* 0x000fe400078ef807 */
[----:B------:R-:W-:Y:S02]  /*0450*/  LOP3.LUT R6, R22, 0xf0f0f0f, RZ, 0xc0, !PT ;  /* 0x0f0f0f0f16067812 */ /* 0x000fe400078ec0ff */
[----:B------:R-:W-:Y:S01]  /*0460*/  LOP3.LUT R24, R28, 0x10101010, R24, 0xf8, !PT ;  /* 0x101010101c187812 */ /* 0x000fe200078ef818 */
[----:B------:R-:W-:Y:S01]  /*0470*/  IDP.4A.S8.S8 R7, R7, R26, RZ ;  /* 0x0000001a07077226 */ /* 0x000fe200000006ff */
[----:B------:R-:W-:Y:S01]  /*0480*/  LOP3.LUT R23, R6, 0x10101010, R23, 0xf8, !PT ;  /* 0x1010101006177812 */ /* 0x000fe200078ef817 */
[----:B------:R0:W2:Y:S01]  /*0490*/  LDG.E.CONSTANT R22, [R8.64+0x38] ;  /* 0x0000380808167981 */ /* 0x0000a2000c1e9900 */
[----:B------:R-:W-:Y:S01]  /*04a0*/  LEA R6, P1, R15, R2, 0x1 ;  /* 0x000000020f067211 */ /* 0x000fe200078208ff */
[----:B------:R-:W-:-:S02]  /*04b0*/  IDP.4A.S8.S8 R24, R24, R27, R7 ;  /* 0x0000001b18187226 */ /* 0x000fc40000000607 */
[----:B------:R-:W-:Y:S01]  /*04c0*/  IDP.4A.S8.S8 R26, R26, c[0x2][0x0], RZ ;  /* 0x008000001a1a7a26 */ /* 0x000fe200000006ff */
[----:B------:R1:W3:Y:S01]  /*04d0*/  LDG.E.CONSTANT R2, [R2.64] ;  /* 0x0000000802027981 */ /* 0x0002e2000c1e9900 */
[----:B------:R-:W-:Y:S02]  /*04e0*/  IMAD.X R7, RZ, RZ, R3, P1 ;  /* 0x000000ffff077224 */ /* 0x000fe400008e0603 */
[----:B------:R-:W-:Y:S01]  /*04f0*/  IDP.4A.S8.S8 R26, R27, c[0x2][0x0], R26 ;  /* 0x008000001b1a7a26 */ /* 0x000fe2000000061a */
[----:B0-----:R0:W4:Y:S04]  /*0500*/  LDG.E.U16.CONSTANT R9, [R4.64+0x24] ;  /* 0x0000240804097981 */ /* 0x001128000c1e9500 */
[----:B------:R-:W5:Y:S04]  /*0510*/  @P0 LDG.E.U16.CONSTANT R29, [R6.64] ;  /* 0x00000008061d0981 */ /* 0x000f68000c1e9500 */
[----:B------:R-:W2:Y:S04]  /*0520*/  LDG.E.U16.CONSTANT R27, [R6.64+0x8] ;  /* 0x00000808061b7981 */ /* 0x000ea8000c1e9500 */
[----:B------:R0:W3:Y:S01]  /*0530*/  LDG.E.U16.CONSTANT R28, [R6.64+0x4] ;  /* 0x00000408061c7981 */ /* 0x0000e2000c1e9500 */
[----:B-----5:R-:W-:-:S02]  /*0540*/  @P0 LOP3.LUT R8, R29, 0xc0c0, RZ, 0xc0, !PT ;  /* 0x0000c0c01d080812 */ /* 0x020fc400078ec0ff */
[----:B--2---:R-:W-:-:S04]  /*0550*/  @P0 LOP3.LUT R29, R27, 0xf0f, RZ, 0xc0, !PT ;  /* 0x00000f0f1b1d0812 */ /* 0x004fc800078ec0ff */
[----:B------:R-:W-:Y:S02]  /*0560*/  @P0 LEA.HI R29, R8, R29, RZ, 0x1e ;  /* 0x0000001d081d0211 */ /* 0x000fe400078ff0ff */
[----:B------:R2:W5:Y:S01]  /*0570*/  LDG.E.U16.CONSTANT R8, [R4.64] ;  /* 0x0000000804087981 */ /* 0x000562000c1e9500 */
[----:B0-----:R-:W-:Y:S02]  /*0580*/  @P0 SHF.R.U32.HI R6, RZ, 0x4, R27 ;  /* 0x00000004ff060819 */ /* 0x001fe4000001161b */
[C---:B---3--:R-:W-:Y:S02]  /*0590*/  @!P0 LOP3.LUT R29, R28.reuse, 0x3f3f, RZ, 0xc0, !PT ;  /* 0x00003f3f1c1d8812 */ /* 0x048fe400078ec0ff */
[----:B------:R-:W-:Y:S02]  /*05a0*/  @P0 LOP3.LUT R7, R28, 0xc0c0, RZ, 0xc0, !PT ;  /* 0x0000c0c01c070812 */ /* 0x000fe400078ec0ff */
[----:B------:R-:W-:Y:S02]  /*05b0*/  @P0 LOP3.LUT R6, R6, 0xf0f, RZ, 0xc0, !PT ;  /* 0x00000f0f06060812 */ /* 0x000fe400078ec0ff */
[----:B------:R-:W-:-:S02]  /*05c0*/  LOP3.LUT R29, R29, 0xffff, RZ, 0xc0, !PT ;  /* 0x0000ffff1d1d7812 */ /* 0x000fc400078ec0ff */
[----:B------:R-:W-:Y:S02]  /*05d0*/  @P0 LEA.HI R6, R7, R6, RZ, 0x1e ;  /* 0x0000000607060211 */ /* 0x000fe400078ff0ff */
[----:B------:R-:W-:Y:S02]  /*05e0*/  @!P0 LOP3.LUT R6, R27, 0x3f3f, RZ, 0xc0, !PT ;  /* 0x00003f3f1b068812 */ /* 0x000fe400078ec0ff */
[----:B-1----:R-:W-:Y:S02]  /*05f0*/  LOP3.LUT R3, R29, 0xff, RZ, 0xc0, !PT ;  /* 0x000000ff1d037812 */ /* 0x002fe400078ec0ff */
[----:B------:R-:W-:Y:S01]  /*0600*/  LOP3.LUT R6, R6, 0xffff, RZ, 0xc0, !PT ;  /* 0x0000ffff06067812 */ /* 0x000fe200078ec0ff */
[----:B------:R-:W-:Y:S02]  /*0610*/  IDP.4A.S8.S8 R23, R23, R22, RZ ;  /* 0x0000001617177226 */ /* 0x000fe400000006ff */
[----:B------:R-:W-:Y:S01]  /*0620*/  IMAD R24, R24, R3, RZ ;  /* 0x0000000318187224 */ /* 0x000fe200078e02ff */
[----:B------:R-:W-:Y:S01]  /*0630*/  LOP3.LUT R3, R6, 0xff, RZ, 0xc0, !PT ;  /* 0x000000ff06037812 */ /* 0x000fe200078ec0ff */
[----:B------:R-:W-:Y:S01]  /*0640*/  IDP.4A.S8.S8 R22, R22, c[0x2][0x0], RZ ;  /* 0x0080000016167a26 */ /* 0x000fe200000006ff */
[----:B------:R-:W-:-:S02]  /*0650*/  SHF.R.U32.HI R6, RZ, 0x8, R6 ;  /* 0x00000008ff067819 */ /* 0x000fc40000011606 */
[----:B------:R-:W-:Y:S01]  /*0660*/  SHF.R.U32.HI R29, RZ, 0x8, R29 ;  /* 0x00000008ff1d7819 */ /* 0x000fe2000001161d */
[----:B------:R-:W-:Y:S01]  /*0670*/  IMAD R3, R26, R3, RZ ;  /* 0x000000031a037224 */ /* 0x000fe200078e02ff */
[----:B--2---:R-:W-:Y:S01]  /*0680*/  LOP3.LUT R5, R6, 0xffff, RZ, 0xc0, !PT ;  /* 0x0000ffff06057812 */ /* 0x004fe200078ec0ff */
[----:B------:R-:W-:Y:S01]  /*0690*/  IDP.4A.S8.S8 R22, R11, c[0x2][0x0], R22 ;  /* 0x008000000b167a26 */ /* 0x000fe20000000616 */
[----:B------:R-:W-:Y:S01]  /*06a0*/  LOP3.LUT R29, R29, 0xffff, RZ, 0xc0, !PT ;  /* 0x0000ffff1d1d7812 */ /* 0x000fe200078ec0ff */
[----:B------:R-:W-:Y:S02]  /*06b0*/  IDP.4A.S8.S8 R10, R10, R11, R23 ;  /* 0x0000000b0a0a7226 */ /* 0x000fe40000000617 */
[----:B------:R-:W-:Y:S01]  /*06c0*/  IMAD R5, R22, R5, RZ ;  /* 0x0000000516057224 */ /* 0x000fe200078e02ff */
[----:B------:R-:W0:Y:S01]  /*06d0*/  I2F R3, R3 ;  /* 0x0000000300037306 */ /* 0x000e220000201400 */
[----:B------:R-:W-:-:S07]  /*06e0*/  IMAD R10, R10, R29, RZ ;  /* 0x0000001d0a0a7224 */ /* 0x000fce00078e02ff */
[----:B------:R-:W1:Y:S08]  /*06f0*/  I2F R24, R24 ;  /* 0x0000001800187306 */ /* 0x000e700000201400 */
[----:B------:R-:W2:Y:S01]  /*0700*/  I2F R5, R5 ;  /* 0x0000000500057306 */ /* 0x000ea20000201400 */
[----:B------:R-:W-:-:S07]  /*0710*/  IADD3 R20, R20, 0x2, RZ ;  /* 0x0000000214147810 */ /* 0x000fce0007ffe0ff */
[----:B------:R-:W3:Y:S01]  /*0720*/  I2F R10, R10 ;  /* 0x0000000a000a7306 */ /* 0x000ee20000201400 */
[----:B----4-:R-:W-:Y:S01]  /*0730*/  HADD2.F32 R9, -RZ, R9.H0_H0 ;  /* 0x20000009ff097230 */ /* 0x010fe20000004100 */
[----:B------:R-:W-:Y:S01]  /*0740*/  ISETP.GE.U32.AND P1, PT, R20, UR4, PT ;  /* 0x0000000414007c0c */ /* 0x000fe2000bf26070 */
[----:B------:R-:W-:Y:S01]  /*0750*/  HADD2.F32 R7, -RZ, R2.H1_H1 ;  /* 0x30000002ff077230 */ /* 0x000fe20000004100 */
[----:B------:R-:W-:Y:S02]  /*0760*/  IADD3 R18, R18, 0x10, RZ ;  /* 0x0000001012127810 */ /* 0x000fe40007ffe0ff */
[----:B------:R-:W-:Y:S01]  /*0770*/  IADD3 R12, R12, 0x2, RZ ;  /* 0x000000020c0c7810 */ /* 0x000fe20007ffe0ff */
[----:B-----5:R-:W-:-:S05]  /*0780*/  HADD2.F32 R8, -RZ, R8.H0_H0 ;  /* 0x20000008ff087230 */ /* 0x020fca0000004100 */
[C---:B0-----:R-:W-:Y:S02]  /*0790*/  FFMA.FTZ R4, R8.reuse, R3, RZ ;  /* 0x0000000308047223 */ /* 0x041fe400000100ff */
[----:B-1----:R-:W-:Y:S02]  /*07a0*/  FFMA.FTZ R24, R8, R24, RZ ;  /* 0x0000001808187223 */ /* 0x002fe400000100ff */
[C---:B--2---:R-:W-:Y:S01]  /*07b0*/  FFMA.FTZ R4, R9.reuse, R5, R4 ;  /* 0x0000000509047223 */ /* 0x044fe20000010004 */
[----:B------:R-:W-:Y:S01]  /*07c0*/  HADD2.F32 R3, -RZ, R2.H0_H0 ;  /* 0x20000002ff037230 */ /* 0x000fe20000004100 */
[----:B---3--:R-:W-:Y:S02]  /*07d0*/  FFMA.FTZ R24, R9, R10, R24 ;  /* 0x0000000a09187223 */ /* 0x008fe40000010018 */
[----:B------:R-:W-:-:S04]  /*07e0*/  FMUL.FTZ R4, R4, R7 ;  /* 0x0000000704047220 */ /* 0x000fc80000410000 */
[----:B------:R-:W-:-:S04]  /*07f0*/  FFMA.FTZ R3, R24, R3, -R4 ;  /* 0x0000000318037223 */ /* 0x000fc80000010804 */
[----:B------:R-:W-:Y:S01]  /*0800*/  FADD.FTZ R16, R3, R16 ;  /* 0x0000001003107221 */ /* 0x000fe20000010000 */
[----:B------:R-:W-:Y:S05]  /*0810*/  @!P1 BRA `(.L_x_882) ;  /* 0xfffffa5000009947 */ /* 0x000fea000383ffff */
.L_x_881:
[----:B------:R-:W-:Y:S05]  /*0820*/  BSYNC B0 ;  /* 0x0000000000007941 */ /* 0x000fea0003800000 */
.L_x_880:
        /* <DEDUP_REMOVED lines=19> */
.L_x_883:
        /* <DEDUP_REMOVED lines=10> */
.L_x_1389:


//--------------------- .text._Z13mul_mat_vec_qIN3c108BFloat16ELi256ELi32E10block_q4_KLi2EXadL_ZN45_INTERNAL_8d5cb472_14_gguf_kernel_cu_cd24131917vec_dot_q4_K_q8_1EPKvPK10block_q8_1RKiEEEvS5_S5_PT_iii --------------------------
	.section	.text._Z13mul_mat_vec_qIN3c108BFloat16ELi256ELi32E10block_q4_KLi2EXadL_ZN45_INTERNAL_8d5cb472_14_gguf_kernel_cu_cd24131917vec_dot_q4_K_q8_1EPKvPK10block_q8_1RKiEEEvS5_S5_PT_iii,"ax",@progbits
	.sectioninfo	@"SHI_REGISTERS=32"
	.align	128
.text._Z13mul_mat_vec_qIN3c108BFloat16ELi256ELi32E10block_q4_KLi2EXadL_ZN45_INTERNAL_8d5cb472_14_gguf_kernel_cu_cd24131917vec_dot_q4_K_q8_1EPKvPK10block_q8_1RKiEEEvS5_S5_PT_iii:
        .type           _Z13mul_mat_vec_qIN3c108BFloat16ELi256ELi32E10block_q4_KLi2EXadL_ZN45_INTERNAL_8d5cb472_14_gguf_kernel_cu_cd24131917vec_dot_q4_K_q8_1EPKvPK10block_q8_1RKiEEEvS5_S5_PT_iii,@function
        .size           _Z13mul_mat_vec_qIN3c108BFloat16ELi256ELi32E10block_q4_KLi2EXadL_ZN45_INTERNAL_8d5cb472_14_gguf_kernel_cu_cd24131917vec_dot_q4_K_q8_1EPKvPK10block_q8_1RKiEEEvS5_S5_PT_iii,(.L_x_1390 - _Z13mul_mat_vec_qIN3c108BFloat16ELi256ELi32E10block_q4_KLi2EXadL_ZN45_INTERNAL_8d5cb472_14_gguf_kernel_cu_cd24131917vec_dot_q4_K_q8_1EPKvPK10block_q8_1RKiEEEvS5_S5_PT_iii)
        .other          _Z13mul_mat_vec_qIN3c108BFloat16ELi256ELi32E10block_q4_KLi2EXadL_ZN45_INTERNAL_8d5cb472_14_gguf_kernel_cu_cd24131917vec_dot_q4_K_q8_1EPKvPK10block_q8_1RKiEEEvS5_S5_PT_iii,@"STO_CUDA_ENTRY STV_DEFAULT"
_Z13mul_mat_vec_qIN3c108BFloat16ELi256ELi32E10block_q4_KLi2EXadL_ZN45_INTERNAL_8d5cb472_14_gguf_kernel_cu_cd24131917vec_dot_q4_K_q8_1EPKvPK10block_q8_1RKiEEEvS5_S5_PT_iii:
        /* <DEDUP_REMOVED lines=24> */
[C---:B------:R-:W-:Y:S01]  /*0180*/  IMAD.SHL.U32 R3, R28.reuse, 0x4, RZ ;  /* 0x000000041c037824 */ /* 0x040fe200078e00ff */
[----:B------:R-:W-:Y:S01]  /*0190*/  ISETP.GE.U32.AND P0, PT, R15, 0x8, PT ;  /* 0x000000080f00780c */ /* 0x000fe20003f06070 */
[----:B------:R-:W-:Y:S01]  /*01a0*/  IMAD.MOV.U32 R14, RZ, RZ, RZ ;  /* 0x000000ffff0e7224 */ /* 0x000fe200078e00ff */
[----:B------:R-:W-:Y:S01]  /*01b0*/  ULEA.HI UR6, UR6, UR5, URZ, 0x9 ;  /* 0x0000000506067291 */ /* 0x000fe2000f8f483f */
[----:B------:R-:W-:Y:S01]  /*01c0*/  SHF.R.U32.HI R15, RZ, 0x2, R15 ;  /* 0x00000002ff0f7819 */ /* 0x000fe2000001160f */
[----:B------:R-:W-:Y:S01]  /*01d0*/  IMAD R12, R13, UR4, R18 ;  /* 0x000000040d0c7c24 */ /* 0x000fe2000f8e0212 */
[----:B------:R-:W-:Y:S01]  /*01e0*/  SHF.L.U32 R17, R28, 0x2, RZ ;  /* 0x000000021c117819 */ /* 0x000fe200000006ff */
[----:B------:R-:W-:-:S03]  /*01f0*/  USHF.R.S32.HI UR6, URZ, 0x9, UR6 ;  /* 0x000000093f067899 */ /* 0x000fc60008011406 */
[----:B------:R-:W-:-:S03]  /*0200*/  LOP3.LUT R17, R17, 0xc, RZ, 0xe2, !PT ;  /* 0x0000000c11117812 */ /* 0x000fc600078ee2ff */
[----:B------:R-:W-:Y:S01]  /*0210*/  IMAD R16, R2, UR6, R5 ;  /* 0x0000000602107c24 */ /* 0x000fe2000f8e0205 */
[----:B------:R-:W-:-:S03]  /*0220*/  LOP3.LUT R2, R3, 0xc, RZ, 0xc0, !PT ;  /* 0x0000000c03027812 */ /* 0x000fc600078ec0ff */
[C---:B------:R-:W-:Y:S02]  /*0230*/  IMAD R16, R15.reuse, 0x2, R16 ;  /* 0x000000020f107824 */ /* 0x040fe400078e0210 */
[----:B------:R-:W-:Y:S02]  /*0240*/  IMAD R19, R15, 0x20, R2 ;  /* 0x000000200f137824 */ /* 0x000fe400078e0202 */
.L_x_886:
[----:B------:R-:W-:Y:S01]  /*0250*/  HFMA2.MMA R9, -RZ, RZ, 0, 8.58306884765625e-06 ;  /* 0x00000090ff097435 */ /* 0x000fe200000001ff */
[----:B------:R-:W-:-:S04]  /*0260*/  IMAD.MOV.U32 R7, RZ, RZ, 0x24 ;  /* 0x00000024ff077424 */ /* 0x000fc800078e00ff */
[----:B------:R-:W-:-:S05]  /*0270*/  IMAD.WIDE R6, R16, R7, c[0x0][0x168] ;  /* 0x00005a0010067625 */ /* 0x000fca00078e0207 */
[----:B------:R-:W-:Y:S01]  /*0280*/  IMAD.WIDE R8, R12, R9, c[0x0][0x160] ;  /* 0x000058000c087625 */ /* 0x000fe200078e0209 */
[----:B------:R0:W2:Y:S04]  /*0290*/  LDG.E.U16.CONSTANT R27, [R6.64] ;  /* 0x00000008061b7981 */ /* 0x0000a8000c1e9500 */
[----:B------:R-:W-:-:S05]  /*02a0*/  LEA R4, P1, R15, R8, 0x1 ;  /* 0x000000080f047211 */ /* 0x000fca00078208ff */
[--C-:B------:R-:W-:Y:S01]  /*02b0*/  IMAD.X R5, RZ, RZ, R9.reuse, P1 ;  /* 0x000000ffff057224 */ /* 0x100fe200008e0609 */
[----:B------:R-:W-:Y:S02]  /*02c0*/  IADD3 R2, P1, R19, R8, RZ ;  /* 0x0000000813027210 */ /* 0x000fe40007f3e0ff */
[----:B------:R-:W-:Y:S01]  /*02d0*/  IADD3 R10, P2, R6, R17, RZ ;  /* 0x00000011060a7210 */ /* 0x000fe20007f5e0ff */
[----:B------:R1:W3:Y:S02]  /*02e0*/  LDG.E.CONSTANT R8, [R8.64] ;  /* 0x0000000808087981 */ /* 0x0002e4000c1e9900 */
[----:B------:R-:W-:Y:S02]  /*02f0*/  IMAD.X R3, RZ, RZ, R9, P1 ;  /* 0x000000ffff037224 */ /* 0x000fe400008e0609 */
[----:B------:R-:W4:Y:S04]  /*0300*/  LDG.E.U16.CONSTANT R29, [R4.64+0x8] ;  /* 0x00000808041d7981 */ /* 0x000f28000c1e9500 */
[----:B------:R4:W5:Y:S01]  /*0310*/  @P0 LDG.E.U16.CONSTANT R20, [R4.64] ;  /* 0x0000000804140981 */ /* 0x000962000c1e9500 */
[----:B------:R-:W-:-:S03]  /*0320*/  IADD3.X R11, RZ, R7, RZ, P2, !PT ;  /* 0x00000007ff0b7210 */ /* 0x000fc600017fe4ff */
[----:B------:R0:W2:Y:S04]  /*0330*/  LDG.E.CONSTANT R21, [R2.64+0x10] ;  /* 0x0000100802157981 */ /* 0x0000a8000c1e9900 */
[----:B------:R4:W3:Y:S04]  /*0340*/  LDG.E.U16.CONSTANT R22, [R4.64+0x4] ;  /* 0x0000040804167981 */ /* 0x0008e8000c1e9500 */
[----:B------:R0:W3:Y:S04]  /*0350*/  LDG.E.CONSTANT R24, [R2.64+0x20] ;  /* 0x0000200802187981 */ /* 0x0000e8000c1e9900 */
[----:B------:R-:W3:Y:S04]  /*0360*/  LDG.E.CONSTANT R26, [R10.64+0x4] ;  /* 0x000004080a1a7981 */ /* 0x000ee8000c1e9900 */
[----:B------:R1:W3:Y:S04]  /*0370*/  LDG.E.CONSTANT R25, [R10.64+0x14] ;  /* 0x000014080a197981 */ /* 0x0002e8000c1e9900 */
[----:B------:R1:W3:Y:S04]  /*0380*/  LDG.E.CONSTANT R23, [R10.64+0x28] ;  /* 0x000028080a177981 */ /* 0x0002e8000c1e9900 */
[----:B0-----:R0:W3:Y:S04]  /*0390*/  LDG.E.CONSTANT R2, [R10.64+0x38] ;  /* 0x000038080a027981 */ /* 0x0010e8000c1e9900 */
[----:B------:R0:W3:Y:S01]  /*03a0*/  LDG.E.U16.CONSTANT R6, [R6.64+0x24] ;  /* 0x0000240806067981 */ /* 0x0000e2000c1e9500 */
[----:B------:R-:W-:-:S04]  /*03b0*/  IADD3 R18, R18, 0x2, RZ ;  /* 0x0000000212127810 */ /* 0x000fc80007ffe0ff */
[----:B------:R-:W-:Y:S02]  /*03c0*/  ISETP.GE.U32.AND P1, PT, R18, UR4, PT ;  /* 0x0000000412007c0c */ /* 0x000fe4000bf26070 */
[----:B------:R-:W-:Y:S02]  /*03d0*/  IADD3 R16, R16, 0x10, RZ ;  /* 0x0000001010107810 */ /* 0x000fe40007ffe0ff */
[----:B------:R-:W-:Y:S02]  /*03e0*/  IADD3 R12, R12, 0x2, RZ ;  /* 0x000000020c0c7810 */ /* 0x000fe40007ffe0ff */
[----:B----4-:R-:W-:Y:S02]  /*03f0*/  @P0 LOP3.LUT R4, R29, 0xf0f, RZ, 0xc0, !PT ;  /* 0x00000f0f1d040812 */ /* 0x010fe400078ec0ff */
[----:B-1----:R-:W-:Y:S02]  /*0400*/  @P0 SHF.R.U32.HI R9, RZ, 0x4, R29 ;  /* 0x00000004ff090819 */ /* 0x002fe4000001161d */
[----:B-----5:R-:W-:-:S02]  /*0410*/  @P0 LOP3.LUT R5, R20, 0xc0c0, RZ, 0xc0, !PT ;  /* 0x0000c0c014050812 */ /* 0x020fc400078ec0ff */
[----:B------:R-:W-:Y:S02]  /*0420*/  @P0 LOP3.LUT R20, R9, 0xf0f, RZ, 0xc0, !PT ;  /* 0x00000f0f09140812 */ /* 0x000fe400078ec0ff */
[----:B------:R-:W-:Y:S02]  /*0430*/  @P0 LEA.HI R3, R5, R4, RZ, 0x1e ;  /* 0x0000000405030211 */ /* 0x000fe400078ff0ff */
[----:B--2---:R-:W-:Y:S02]  /*0440*/  LOP3.LUT R5, R21, 0xf0f0f0f, RZ, 0xc0, !PT ;  /* 0x0f0f0f0f15057812 */ /* 0x004fe400078ec0ff */
[C---:B---3--:R-:W-:Y:S02]  /*0450*/  @P0 LOP3.LUT R9, R22.reuse, 0xc0c0, RZ, 0xc0, !PT ;  /* 0x0000c0c016090812 */ /* 0x048fe400078ec0ff */
[----:B------:R-:W-:Y:S02]  /*0460*/  @!P0 LOP3.LUT R3, R22, 0x3f3f, RZ, 0xc0, !PT ;  /* 0x00003f3f16038812 */ /* 0x000fe400078ec0ff */
[----:B0-----:R-:W-:-:S02]  /*0470*/  LOP3.LUT R7, R24, 0xf0f0f0f, RZ, 0xc0, !PT ;  /* 0x0f0f0f0f18077812 */ /* 0x001fc400078ec0ff */
[----:B------:R-:W-:Y:S01]  /*0480*/  @P0 LEA.HI R4, R9, R20, RZ, 0x1e ;  /* 0x0000001409040211 */ /* 0x000fe200078ff0ff */
[----:B------:R-:W-:Y:S01]  /*0490*/  IDP.4A.S8.S8 R10, R5, R26, RZ ;  /* 0x0000001a050a7226 */ /* 0x000fe200000006ff */
[----:B------:R-:W-:Y:S02]  /*04a0*/  LOP3.LUT R3, R3, 0xffff, RZ, 0xc0, !PT ;  /* 0x0000ffff03037812 */ /* 0x000fe400078ec0ff */
[----:B------:R-:W-:Y:S01]  /*04b0*/  @!P0 LOP3.LUT R4, R29, 0x3f3f, RZ, 0xc0, !PT ;  /* 0x00003f3f1d048812 */ /* 0x000fe200078ec0ff */
[----:B------:R-:W-:Y:S01]  /*04c0*/  IDP.4A.S8.S8 R7, R7, R25, R10 ;  /* 0x0000001907077226 */ /* 0x000fe2000000060a */
[----:B------:R-:W-:Y:S01]  /*04d0*/  LOP3.LUT R10, R3, 0xff, RZ, 0xc0, !PT ;  /* 0x000000ff030a7812 */ /* 0x000fe200078ec0ff */
[----:B------:R-:W-:Y:S01]  /*04e0*/  IDP.4A.S8.S8 R26, R26, c[0x2][0x0], RZ ;  /* 0x008000001a1a7a26 */ /* 0x000fe200000006ff */
[----:B------:R-:W-:Y:S02]  /*04f0*/  LOP3.LUT R4, R4, 0xffff, RZ, 0xc0, !PT ;  /* 0x0000ffff04047812 */ /* 0x000fe400078ec0ff */
[----:B------:R-:W-:Y:S01]  /*0500*/  SHF.R.U32.HI R21, RZ, 0x4, R21 ;  /* 0x00000004ff157819 */ /* 0x000fe20000011615 */
[----:B------:R-:W-:Y:S01]  /*0510*/  IMAD R5, R7, R10, RZ ;  /* 0x0000000a07057224 */ /* 0x000fe200078e02ff */
[----:B------:R-:W-:Y:S01]  /*0520*/  LOP3.LUT R9, R4, 0xff, RZ, 0xc0, !PT ;  /* 0x000000ff04097812 */ /* 0x000fe200078ec0ff */
[----:B------:R-:W-:Y:S01]  /*0530*/  IDP.4A.S8.S8 R26, R25, c[0x2][0x0], R26 ;  /* 0x00800000191a7a26 */ /* 0x000fe2000000061a */
[----:B------:R-:W-:Y:S01]  /*0540*/  SHF.R.U32.HI R10, RZ, 0x8, R4 ;  /* 0x00000008ff0a7819 */ /* 0x000fe20000011604 */
[----:B------:R-:W-:Y:S01]  /*0550*/  IDP.4A.S8.S8 R11, R23, c[0x2][0x0], RZ ;  /* 0x00800000170b7a26 */ /* 0x000fe200000006ff */
[----:B------:R-:W-:-:S02]  /*0560*/  SHF.R.U32.HI R24, RZ, 0x4, R24 ;  /* 0x00000004ff187819 */ /* 0x000fc40000011618 */
[----:B------:R-:W-:Y:S01]  /*0570*/  LOP3.LUT R4, R21, 0xf0f0f0f, RZ, 0xc0, !PT ;  /* 0x0f0f0f0f15047812 */ /* 0x000fe200078ec0ff */
[----:B------:R-:W-:Y:S01]  /*0580*/  IMAD R7, R26, R9, RZ ;  /* 0x000000091a077224 */ /* 0x000fe200078e02ff */
[----:B------:R-:W-:Y:S01]  /*0590*/  LOP3.LUT R9, R24, 0xf0f0f0f, RZ, 0xc0, !PT ;  /* 0x0f0f0f0f18097812 */ /* 0x000fe200078ec0ff */
        /* <DEDUP_REMOVED lines=8> */
[----:B------:R-:W1:Y:S01]  /*0620*/  I2F R5, R5 ;  /* 0x0000000500057306 */ /* 0x000e620000201400 */
[----:B------:R-:W-:-:S07]  /*0630*/  IMAD R4, R4, R3, RZ ;  /* 0x0000000304047224 */ /* 0x000fce00078e02ff */
[----:B------:R-:W2:Y:S01]  /*0640*/  I2F R10, R10 ;  /* 0x0000000a000a7306 */ /* 0x000ea20000201400 */
[----:B------:R-:W-:-:S07]  /*0650*/  HADD2.F32 R2, -RZ, R27.H0_H0 ;  /* 0x2000001bff027230 */ /* 0x000fce0000004100 */
[----:B------:R-:W3:Y:S01]  /*0660*/  I2F R4, R4 ;  /* 0x0000000400047306 */ /* 0x000ee20000201400 */
[----:B------:R-:W-:Y:S01]  /*0670*/  HADD2.F32 R6, -RZ, R6.H0_H0 ;  /* 0x20000006ff067230 */ /* 0x000fe20000004100 */
[C---:B0-----:R-:W-:Y:S02]  /*0680*/  FFMA.FTZ R3, R2.reuse, R7, RZ ;  /* 0x0000000702037223 */ /* 0x041fe400000100ff */
[----:B-1----:R-:W-:Y:S01]  /*0690*/  FFMA.FTZ R5, R2, R5, RZ ;  /* 0x0000000502057223 */ /* 0x002fe200000100ff */
[--C-:B------:R-:W-:Y:S01]  /*06a0*/  HADD2.F32 R2, -RZ, R8.reuse.H1_H1 ;  /* 0x30000008ff027230 */ /* 0x100fe20000004100 */
[----:B--2---:R-:W-:Y:S01]  /*06b0*/  FFMA.FTZ R3, R6, R10, R3 ;  /* 0x0000000a06037223 */ /* 0x004fe20000010003 */
[----:B------:R-:W-:-:S03]  /*06c0*/  HADD2.F32 R8, -RZ, R8.H0_H0 ;  /* 0x20000008ff087230 */ /* 0x000fc60000004100 */
[----:B------:R-:W-:Y:S02]  /*06d0*/  FMUL.FTZ R2, R3, R2 ;  /* 0x0000000203027220 */ /* 0x000fe40000410000 */
[----:B---3--:R-:W-:-:S04]  /*06e0*/  FFMA.FTZ R5, R6, R4, R5 ;  /* 0x0000000406057223 */ /* 0x008fc80000010005 */
[----:B------:R-:W-:-:S04]  /*06f0*/  FFMA.FTZ R5, R5, R8, -R2 ;  /* 0x0000000805057223 */ /* 0x000fc80000010802 */
[----:B------:R-:W-:Y:S01]  /*0700*/  FADD.FTZ R14, R5, R14 ;  /* 0x0000000e050e7221 */ /* 0x000fe20000010000 */
[----:B------:R-:W-:Y:S05]  /*0710*/  @!P1 BRA `(.L_x_886) ;  /* 0xfffffb3000009947 */ /* 0x000fea000383ffff */
.L_x_885:
[----:B------:R-:W-:Y:S05]  /*0720*/  BSYNC B0 ;  /* 0x0000000000007941 */ /* 0x000fea0003800000 */
.L_x_884:
        /* <DEDUP_REMOVED lines=19> */
.L_x_887:
        /* <DEDUP_REMOVED lines=10> */
.L_x_1390:


//--------------------- .text._Z13mul_mat_vec_qIN3c108BFloat16ELi256ELi16E10block_q3_KLi1EXadL_ZN45_INTERNAL_8d5cb472_14_gguf_kernel_cu_cd24131917vec_dot_q3_K_q8_1EPKvPK10block_q8_1RKiEEEvS5_S5_PT_iii --------------------------
	.section	.text._Z13mul_mat_vec_qIN3c108BFloat16ELi256ELi16E10block_q3_KLi1EXadL_ZN45_INTERNAL_8d5cb472_14_gguf_kernel_cu_cd24131917vec_dot_q3_K_q8_1EPKvPK10block_q8_1RKiEEEvS5_S5_PT_iii,"ax",@progbits
	.sectioninfo	@"SHI_REGISTERS=48"
	.align	128
.text._Z13mul_mat_vec_qIN3c108BFloat16ELi256ELi16E10block_q3_KLi1EXadL_ZN45_INTERNAL_8d5cb472_14_gguf_kernel_cu_cd24131917vec_dot_q3_K_q8_1EPKvPK10block_q8_1RKiEEEvS5_S5_PT_iii:
        .type           _Z13mul_mat_vec_qIN3c108BFloat16ELi256ELi16E10block_q3_KLi1EXadL_ZN45_INTERNAL_8d5cb472_14_gguf_kernel_cu_cd24131917vec_dot_q3_K_q8_1EPKvPK10block_q8_1RKiEEEvS5_S5_PT_iii,@function
        .size           _Z13mul_mat_vec_qIN3c108BFloat16ELi256ELi16E10block_q3_KLi1EXadL_ZN45_INTERNAL_8d5cb472_14_gguf_kernel_cu_cd24131917vec_dot_q3_K_q8_1EPKvPK10block_q8_1RKiEEEvS5_S5_PT_iii,(.L_x_1391 - _Z13mul_mat_vec_qIN3c108BFloat16ELi256ELi16E10block_q3_KLi1EXadL_ZN45_INTERNAL_8d5cb472_14_gguf_kernel_cu_cd24131917vec_dot_q3_K_q8_1EPKvPK10block_q8_1RKiEEEvS5_S5_PT_iii)
        .other          _Z13mul_mat_vec_qIN3c108BFloat16ELi256ELi16E10block_q3_KLi1EXadL_ZN45_INTERNAL_8d5cb472_14_gguf_kernel_cu_cd24131917vec_dot_q3_K_q8_1EPKvPK10block_q8_1RKiEEEvS5_S5_PT_iii,@"STO_CUDA_ENTRY STV_DEFAULT"
_Z13mul_mat_vec_qIN3c108BFloat16ELi256ELi16E10block_q3_KLi1EXadL_ZN45_INTERNAL_8d5cb472_14_gguf_kernel_cu_cd24131917vec_dot_q3_K_q8_1EPKvPK10block_q8_1RKiEEEvS5_S5_PT_iii:
        /* <DEDUP_REMOVED lines=19> */
[C---:B------:R-:W-:Y:S01]  /*0130*/  LOP3.LUT R14, R2.reuse, 0xf, RZ, 0xc0, !PT ;  /* 0x0000000f020e7812 */ /* 0x040fe200078ec0ff */
[----:B------:R-:W-:Y:S01]  /*0140*/  UIADD3 UR5, UR7, 0x1ff, URZ ;  /* 0x000001ff07057890 */ /* 0x000fe2000fffe03f */
[C---:B------:R-:W-:Y:S01]  /*0150*/  LOP3.LUT R5, R2.reuse, 0x7, RZ, 0xc0, !PT ;  /* 0x0000000702057812 */ /* 0x040fe200078ec0ff */
[C---:B------:R-:W-:Y:S01]  /*0160*/  IMAD.SHL.U32 R15, R2.reuse, 0x4, RZ ;  /* 0x00000004020f7824 */ /* 0x040fe200078e00ff */
[----:B------:R-:W-:Y:S01]  /*0170*/  LOP3.LUT R4, R2, 0x4, RZ, 0xc0, !PT ;  /* 0x0000000402047812 */ /* 0x000fe200078ec0ff */
[----:B------:R-:W-:Y:S01]  /*0180*/  USHF.R.S32.HI UR6, URZ, 0x1f, UR5 ;  /* 0x0000001f3f067899 */ /* 0x000fe20008011405 */
[----:B------:R-:W-:Y:S02]  /*0190*/  IMAD.MOV.U32 R36, RZ, RZ, RZ ;  /* 0x000000ffff247224 */ /* 0x000fe400078e00ff */
[----:B------:R-:W-:Y:S01]  /*01a0*/  IMAD.IADD R5, R14, 0x1, -R5 ;  /* 0x000000010e057824 */ /* 0x000fe200078e0a05 */
[----:B------:R-:W-:-:S04]  /*01b0*/  ULEA.HI UR6, UR6, UR5, URZ, 0x9 ;  /* 0x0000000506067291 */ /* 0x000fc8000f8f483f */
[----:B------:R-:W-:Y:S01]  /*01c0*/  LEA.HI R7, R4, R5, RZ, 0x1e ;  /* 0x0000000504077211 */ /* 0x000fe200078ff0ff */
[----:B------:R-:W-:-:S03]  /*01d0*/  USHF.R.S32.HI UR6, URZ, 0x9, UR6 ;  /* 0x000000093f067899 */ /* 0x000fc60008011406 */
[----:B------:R-:W-:Y:S02]  /*01e0*/  SHF.R.S32.HI R4, RZ, 0x1f, R7 ;  /* 0x0000001fff047819 */ /* 0x000fe40000011407 */
[----:B------:R-:W-:Y:S01]  /*01f0*/  IADD3 R9, R7, 0x2, RZ ;  /* 0x0000000207097810 */ /* 0x000fe20007ffe0ff */
[----:B------:R-:W-:Y:S01]  /*0200*/  IMAD R17, R0, UR6, RZ ;  /* 0x0000000600117c24 */ /* 0x000fe2000f8e02ff */
[CC--:B------:R-:W-:Y:S02]  /*0210*/  LEA.HI R20, R4.reuse, R7.reuse, RZ, 0x3 ;  /* 0x0000000704147211 */ /* 0x0c0fe400078f18ff */
[----:B------:R-:W-:Y:S02]  /*0220*/  LEA.HI R19, R4, R7, RZ, 0x2 ;  /* 0x0000000704137211 */ /* 0x000fe400078f10ff */
[----:B------:R-:W-:Y:S02]  /*0230*/  SHF.R.S32.HI R4, RZ, 0x1f, R9 ;  /* 0x0000001fff047819 */ /* 0x000fe40000011409 */
[----:B------:R-:W-:-:S02]  /*0240*/  LOP3.LUT R6, R20, 0xfffffff8, RZ, 0xc0, !PT ;  /* 0xfffffff814067812 */ /* 0x000fc400078ec0ff */
[----:B------:R-:W-:Y:S02]  /*0250*/  LOP3.LUT R8, R19, 0xfffffffc, RZ, 0xc0, !PT ;  /* 0xfffffffc13087812 */ /* 0x000fe400078ec0ff */
[CC--:B------:R-:W-:Y:S02]  /*0260*/  LEA.HI R18, R4.reuse, R9.reuse, RZ, 0x3 ;  /* 0x0000000904127211 */ /* 0x0c0fe400078f18ff */
[----:B------:R-:W-:Y:S02]  /*0270*/  LEA.HI R4, R4, R9, RZ, 0x2 ;  /* 0x0000000904047211 */ /* 0x000fe400078f10ff */
[C---:B------:R-:W-:Y:S02]  /*0280*/  IADD3 R5, R7.reuse, 0x60, -R6 ;  /* 0x0000006007057810 */ /* 0x040fe40007ffe806 */
[C---:B------:R-:W-:Y:S02]  /*0290*/  IADD3 R6, R7.reuse, 0x68, -R8 ;  /* 0x0000006807067810 */ /* 0x040fe40007ffe808 */
[----:B------:R-:W-:-:S02]  /*02a0*/  IADD3 R11, R7, 0x4, RZ ;  /* 0x00000004070b7810 */ /* 0x000fc40007ffe0ff */
[----:B------:R-:W-:Y:S02]  /*02b0*/  LOP3.LUT R8, R18, 0xfffffff8, RZ, 0xc0, !PT ;  /* 0xfffffff812087812 */ /* 0x000fe400078ec0ff */
[----:B------:R-:W-:Y:S02]  /*02c0*/  LOP3.LUT R10, R4, 0xfffffffc, RZ, 0xc0, !PT ;  /* 0xfffffffc040a7812 */ /* 0x000fe400078ec0ff */
[----:B------:R-:W-:Y:S02]  /*02d0*/  IADD3 R13, R7, 0x6, RZ ;  /* 0x00000006070d7810 */ /* 0x000fe40007ffe0ff */
[----:B------:R-:W-:Y:S02]  /*02e0*/  SHF.R.S32.HI R12, RZ, 0x1f, R11 ;  /* 0x0000001fff0c7819 */ /* 0x000fe4000001140b */
[C---:B------:R-:W-:Y:S02]  /*02f0*/  IADD3 R7, R9.reuse, 0x60, -R8 ;  /* 0x0000006009077810 */ /* 0x040fe40007ffe808 */
[----:B------:R-:W-:-:S02]  /*0300*/  IADD3 R8, R9, 0x68, -R10 ;  /* 0x0000006809087810 */ /* 0x000fc40007ffe80a */
[----:B------:R-:W-:Y:S02]  /*0310*/  SHF.R.S32.HI R10, RZ, 0x1f, R13 ;  /* 0x0000001fff0a7819 */ /* 0x000fe4000001140d */
[CC--:B------:R-:W-:Y:S02]  /*0320*/  LEA.HI R21, R12.reuse, R11.reuse, RZ, 0x3 ;  /* 0x0000000b0c157211 */ /* 0x0c0fe400078f18ff */
[----:B------:R-:W-:Y:S02]  /*0330*/  LEA.HI R22, R12, R11, RZ, 0x2 ;  /* 0x0000000b0c167211 */ /* 0x000fe400078f10ff */
[CC--:B------:R-:W-:Y:S02]  /*0340*/  LEA.HI R23, R10.reuse, R13.reuse, RZ, 0x3 ;  /* 0x0000000d0a177211 */ /* 0x0c0fe400078f18ff */
[----:B------:R-:W-:Y:S02]  /*0350*/  LEA.HI R24, R10, R13, RZ, 0x2 ;  /* 0x0000000d0a187211 */ /* 0x000fe400078f10ff */
[----:B------:R-:W-:-:S02]  /*0360*/  LOP3.LUT R10, R21, 0xfffffff8, RZ, 0xc0, !PT ;  /* 0xfffffff8150a7812 */ /* 0x000fc400078ec0ff */
[----:B------:R-:W-:Y:S02]  /*0370*/  LOP3.LUT R12, R22, 0xfffffffc, RZ, 0xc0, !PT ;  /* 0xfffffffc160c7812 */ /* 0x000fe400078ec0ff */
[----:B------:R-:W-:Y:S02]  /*0380*/  LOP3.LUT R16, R23, 0xfffffff8, RZ, 0xc0, !PT ;  /* 0xfffffff817107812 */ /* 0x000fe400078ec0ff */
[C---:B------:R-:W-:Y:S02]  /*0390*/  IADD3 R9, R11.reuse, 0x60, -R10 ;  /* 0x000000600b097810 */ /* 0x040fe40007ffe80a */
[----:B------:R-:W-:Y:S02]  /*03a0*/  IADD3 R10, R11, 0x68, -R12 ;  /* 0x000000680b0a7810 */ /* 0x000fe40007ffe80c */
[----:B------:R-:W-:Y:S02]  /*03b0*/  SHF.R.S32.HI R31, RZ, 0x2, R4 ;  /* 0x00000002ff1f7819 */ /* 0x000fe40000011404 */
[----:B------:R-:W-:-:S02]  /*03c0*/  LOP3.LUT R26, R24, 0xfffffffc, RZ, 0xc0, !PT ;  /* 0xfffffffc181a7812 */ /* 0x000fc400078ec0ff */
[----:B------:R-:W-:Y:S01]  /*03d0*/  IADD3 R11, R13, 0x60, -R16 ;  /* 0x000000600d0b7810 */ /* 0x000fe20007ffe810 */
[----:B------:R-:W-:Y:S01]  /*03e0*/  IMAD.SHL.U32 R31, R31, 0x2, RZ ;  /* 0x000000021f1f7824 */ /* 0x000fe200078e00ff */
[----:B------:R-:W-:Y:S02]  /*03f0*/  SHF.R.S32.HI R20, RZ, 0x3, R20 ;  /* 0x00000003ff147819 */ /* 0x000fe40000011414 */
[----:B------:R-:W-:Y:S02]  /*0400*/  SHF.R.S32.HI R19, RZ, 0x2, R19 ;  /* 0x00000002ff137819 */ /* 0x000fe40000011413 */
[----:B------:R-:W-:Y:S01]  /*0410*/  SHF.R.S32.HI R30, RZ, 0x3, R18 ;  /* 0x00000003ff1e7819 */ /* 0x000fe20000011412 */
[----:B------:R-:W-:Y:S01]  /*0420*/  IMAD.SHL.U32 R18, R20, 0x4, RZ ;  /* 0x0000000414127824 */ /* 0x000fe200078e00ff */
        /* <DEDUP_REMOVED lines=8> */
[----:B------:R-:W-:Y:S01]  /*04b0*/  SHF.R.U32.HI R16, RZ, 0x1, R14 ;  /* 0x00000001ff107819 */ /* 0x000fe2000001160e */
[----:B------:R-:W-:Y:S01]  /*04c0*/  IMAD.SHL.U32 R34, R34, 0x4, RZ ;  /* 0x0000000422227824 */ /* 0x000fe200078e00ff */
[----:B------:R-:W-:Y:S01]  /*04d0*/  IADD3 R12, R13, 0x68, -R26 ;  /* 0x000000680d0c7810 */ /* 0x000fe20007ffe81a */
[----:B------:R-:W-:Y:S01]  /*04e0*/  IMAD R13, R3, UR4, RZ ;  /* 0x00000004030d7c24 */ /* 0x000fe2000f8e02ff */
[C---:B------:R-:W-:Y:S01]  /*04f0*/  LOP3.LUT R14, R15.reuse, 0x3c, RZ, 0xc0, !PT ;  /* 0x0000003c0f0e7812 */ /* 0x040fe200078ec0ff */
[----:B------:R-:W-:Y:S01]  /*0500*/  IMAD.SHL.U32 R4, R4, 0x2, RZ ;  /* 0x0000000204047824 */ /* 0x000fe200078e00ff */
[----:B------:R-:W-:-:S02]  /*0510*/  LOP3.LUT R15, R15, 0x1c, RZ, 0xc0, !PT ;  /* 0x0000001c0f0f7812 */ /* 0x000fc400078ec0ff */
[----:B------:R-:W-:Y:S02]  /*0520*/  LOP3.LUT R16, R16, 0x4, RZ, 0xc0, !PT ;  /* 0x0000000410107812 */ /* 0x000fe400078ec0ff */
.L_x_890:
[----:B------:R-:W-:Y:S02]  /*0530*/  IMAD.IADD R24, R13, 0x1, R38 ;  /* 0x000000010d187824 */ /* 0x000fe400078e0226 */
[----:B------:R-:W-:-:S04]  /*0540*/  IMAD.MOV.U32 R25, RZ, RZ, 0x6e ;  /* 0x0000006eff197424 */ /* 0x000fc800078e00ff */
[----:B------:R-:W-:-:S05]  /*0550*/  IMAD.WIDE R24, R24, R25, c[0x0][0x160] ;  /* 0x0000580018187625 */ /* 0x000fca00078e0219 */
[-C--:B------:R-:W-:Y:S02]  /*0560*/  IADD3 R20, P1, R15, R24.reuse, RZ ;  /* 0x000000180f147210 */ /* 0x080fe40007f3e0ff */
[----:B------:R-:W-:-:S03]  /*0570*/  IADD3 R22, P0, R14, R24, RZ ;  /* 0x000000180e167210 */ /* 0x000fc60007f1e0ff */
[--C-:B------:R-:W-:Y:S02]  /*0580*/  IMAD.X R21, RZ, RZ, R25.reuse, P1 ;  /* 0x000000ffff157224 */ /* 0x100fe400008e0619 */
[----:B------:R-:W-:-:S03]  /*0590*/  IMAD.X R23, RZ, RZ, R25, P0 ;  /* 0x000000ffff177224 */ /* 0x000fc600000e0619 */
[----:B------:R0:W2:Y:S04]  /*05a0*/  LDG.E.U16.CONSTANT R37, [R20.64] ;  /* 0x0000000814257981 */ /* 0x0000a8000c1e9500 */
[----:B------:R0:W2:Y:S04]  /*05b0*/  LDG.E.U16.CONSTANT R44, [R20.64+0x2] ;  /* 0x00000208142c7981 */ /* 0x0000a8000c1e9500 */
[----:B------:R1:W3:Y:S04]  /*05c0*/  LDG.E.U16.CONSTANT R35, [R22.64+0x22] ;  /* 0x0000220816237981 */ /* 0x0002e8000c1e9500 */
[----:B------:R1:W3:Y:S01]  /*05d0*/  LDG.E.U16.CONSTANT R42, [R22.64+0x20] ;  /* 0x00002008162a7981 */ /* 0x0002e2000c1e9500 */
[----:B------:R-:W-:-:S02]  /*05e0*/  IADD3 R26, P1, R6, R24, RZ ;  /* 0x00000018061a7210 */ /* 0x000fc40007f3e0ff */
[C---:B------:R-:W-:Y:S02]  /*05f0*/  IADD3 R28, P0, R5.reuse, R24, RZ ;  /* 0x00000018051c7210 */ /* 0x040fe40007f1e0ff */
[-C--:B------:R-:W-:Y:S02]  /*0600*/  LEA.HI.X.SX32 R27, R6, R25.reuse, 0x1, P1 ;  /* 0x00000019061b7211 */ /* 0x080fe400008f0eff */
[----:B------:R-:W-:-:S03]  /*0610*/  LEA.HI.X.SX32 R29, R5, R25, 0x1, P0 ;  /* 0x00000019051d7211 */ /* 0x000fc600000f0eff */
[----:B------:R4:W5:Y:S04]  /*0620*/  LDG.E.U8.CONSTANT R40, [R26.64] ;  /* 0x000000081a287981 */ /* 0x000968000c1e9100 */
[----:B------:R2:W5:Y:S01]  /*0630*/  LDG.E.U8.CONSTANT R39, [R28.64] ;  /* 0x000000081c277981 */ /* 0x000562000c1e9100 */
[----:B------:R-:W-:Y:S02]  /*0640*/  IMAD R41, R17, 0x2, R38 ;  /* 0x0000000211297824 */ /* 0x000fe400078e0226 */
[----:B------:R-:W-:Y:S02]  /*0650*/  IMAD.MOV.U32 R43, RZ, RZ, 0x24 ;  /* 0x00000024ff2b7424 */ /* 0x000fe400078e00ff */
[----:B0-----:R-:W-:-:S04]  /*0660*/  IMAD.U32 R20, R41, 0x8, R16 ;  /* 0x0000000829147824 */ /* 0x001fc800078e0010 */
[----:B-1----:R-:W-:-:S05]  /*0670*/  IMAD.WIDE R22, R20, R43, c[0x0][0x168] ;  /* 0x00005a0014167625 */ /* 0x002fca00078e022b */
[----:B------:R-:W-:-:S05]  /*0680*/  IADD3 R20, P0, R15, R22, RZ ;  /* 0x000000160f147210 */ /* 0x000fca0007f1e0ff */
[----:B------:R-:W-:Y:S01]  /*0690*/  IMAD.X R21, RZ, RZ, R23, P0 ;  /* 0x000000ffff157224 */ /* 0x000fe200000e0617 */
[----:B--2---:R-:W-:-:S04]  /*06a0*/  PRMT R37, R37, 0x5410, R44 ;  /* 0x0000541025257816 */ /* 0x004fc8000000002c */
[----:B------:R-:W-:-:S04]  /*06b0*/  LOP3.LUT R37, RZ, R37, RZ, 0x33, !PT ;  /* 0x00000025ff257212 */ /* 0x000fc800078e33ff */
[----:B------:R-:W-:Y:S02]  /*06c0*/  SHF.R.S32.HI R37, RZ, R16, R37 ;  /* 0x00000010ff257219 */ /* 0x000fe40000011425 */
[----:B---3--:R-:W-:Y:S02]  /*06d0*/  PRMT R35, R42, 0x5410, R35 ;  /* 0x000054102a237816 */ /* 0x008fe40000000023 */
[----:B------:R0:W2:Y:S01]  /*06e0*/  LDG.E.CONSTANT R42, [R20.64+0x4] ;  /* 0x00000408142a7981 */ /* 0x0000a2000c1e9900 */
[----:B----4-:R-:W-:Y:S01]  /*06f0*/  IMAD.SHL.U32 R26, R37, 0x4, RZ ;  /* 0x00000004251a7824 */ /* 0x010fe200078e00ff */
[----:B------:R-:W-:-:S04]  /*0700*/  LOP3.LUT R28, R35, 0x3030303, RZ, 0xc0, !PT ;  /* 0x03030303231c7812 */ /* 0x000fc800078ec0ff */
[----:B------:R-:W-:Y:S02]  /*0710*/  LOP3.LUT R27, R28, 0x80808080, RZ, 0xfc, !PT ;  /* 0x808080801c1b7812 */ /* 0x000fe400078efcff */
[----:B------:R-:W-:-:S05]  /*0720*/  LOP3.LUT R26, R26, 0x4040404, RZ, 0xc0, !PT ;  /* 0x040404041a1a7812 */ /* 0x000fca00078ec0ff */
[----:B------:R-:W-:Y:S01]  /*0730*/  IMAD.IADD R44, R27, 0x1, -R26 ;  /* 0x000000011b2c7824 */ /* 0x000fe200078e0a1a */
[----:B------:R-:W-:-:S04]  /*0740*/  LOP3.LUT R26, R26, 0x3030303, R35, 0xf8, !PT ;  /* 0x030303031a1a7812 */ /* 0x000fc800078ef823 */
[----:B------:R-:W-:-:S04]  /*0750*/  LOP3.LUT R27, R44, 0x3030303, R35, 0x78, !PT ;  /* 0x030303032c1b7812 */ /* 0x000fc800078e7823 */
[----:B------:R-:W-:Y:S02]  /*0760*/  LOP3.LUT R29, R27, R26, RZ, 0xc0, !PT ;  /* 0x0000001a1b1d7212 */ /* 0x000fe400078ec0ff */
[----:B------:R-:W-:Y:S02]  /*0770*/  IADD3 R26, P0, R7, R24, RZ ;  /* 0x00000018071a7210 */ /* 0x000fe40007f1e0ff */
[----:B------:R-:W-:Y:S02]  /*0780*/  PRMT R29, R29, 0xba98, RZ ;  /* 0x0000ba981d1d7816 */ /* 0x000fe400000000ff */
[----:B------:R-:W-:Y:S02]  /*0790*/  PRMT R28, R28, 0xba98, RZ ;  /* 0x0000ba981c1c7816 */ /* 0x000fe400000000ff */
[----:B------:R-:W-:Y:S02]  /*07a0*/  LOP3.LUT R41, R29, 0x80808080, R44, 0x6, !PT ;  /* 0x808080801d297812 */ /* 0x000fe400078e062c */
[----:B------:R-:W-:-:S02]  /*07b0*/  LEA.HI.X.SX32 R27, R7, R25, 0x1, P0 ;  /* 0x00000019071b7211 */ /* 0x000fc400000f0eff */
[----:B------:R-:W-:Y:S02]  /*07c0*/  LOP3.LUT R44, R29, 0x7f7f7f7f, R28, 0x60, !PT ;  /* 0x7f7f7f7f1d2c7812 */ /* 0x000fe400078e601c */
[C---:B------:R-:W-:Y:S02]  /*07d0*/  IADD3 R28, P0, R8.reuse, R24, RZ ;  /* 0x00000018081c7210 */ /* 0x040fe40007f1e0ff */
[----:B------:R1:W3:Y:S02]  /*07e0*/  LDG.E.U8.CONSTANT R27, [R26.64] ;  /* 0x000000081a1b7981 */ /* 0x0002e4000c1e9100 */
[----:B------:R-:W-:-:S05]  /*07f0*/  LEA.HI.X.SX32 R29, R8, R25, 0x1, P0 ;  /* 0x00000019081d7211 */ /* 0x000fca00000f0eff */
[----:B------:R4:W3:Y:S01]  /*0800*/  LDG.E.U8.CONSTANT R43, [R28.64] ;  /* 0x000000081c2b7981 */ /* 0x0008e2000c1e9100 */
[----:B-----5:R-:W-:Y:S02]  /*0810*/  SHF.R.U32.HI R40, RZ, R19, R40 ;  /* 0x00000013ff287219 */ /* 0x020fe40000011628 */
[----:B------:R-:W-:-:S03]  /*0820*/  SHF.R.U32.HI R39, RZ, R18, R39 ;  /* 0x00000012ff277219 */ /* 0x000fc60000011627 */
[----:B-1----:R-:W-:Y:S01]  /*0830*/  IMAD.SHL.U32 R26, R40, 0x10, RZ ;  /* 0x00000010281a7824 */ /* 0x002fe200078e00ff */
[----:B------:R-:W-:Y:S02]  /*0840*/  LOP3.LUT R39, R39, 0xf, RZ, 0xc0, !PT ;  /* 0x0000000f27277812 */ /* 0x000fe400078ec0ff */
[----:B------:R-:W-:Y:S01]  /*0850*/  LOP3.LUT R45, R44, R41, RZ, 0xfc, !PT ;  /* 0x000000292c2d7212 */ /* 0x000fe200078efcff */
[----:B----4-:R0:W4:Y:S01]  /*0860*/  LDG.E.CONSTANT R28, [R20.64+0x70] ;  /* 0x00007008141c7981 */ /* 0x010122000c1e9900 */
[----:B------:R-:W-:Y:S02]  /*0870*/  LOP3.LUT R26, R26, 0x30, R39, 0xe2, !PT ;  /* 0x000000301a1a7812 */ /* 0x000fe400078ee227 */
[----:B------:R-:W-:Y:S01]  /*0880*/  SHF.R.U32.HI R39, RZ, 0x2, R35 ;  /* 0x00000002ff277819 */ /* 0x000fe20000011623 */
[----:B------:R-:W-:-:S03]  /*0890*/  IMAD.SHL.U32 R40, R37, 0x2, RZ ;  /* 0x0000000225287824 */ /* 0x000fc600078e00ff */
[----:B------:R-:W-:Y:S02]  /*08a0*/  LOP3.LUT R39, R39, 0x3030303, RZ, 0xc0, !PT ;  /* 0x0303030327277812 */ /* 0x000fe400078ec0ff */
[----:B------:R-:W-:Y:S02]  /*08b0*/  LOP3.LUT R40, R40, 0x4040404, RZ, 0xc0, !PT ;  /* 0x0404040428287812 */ /* 0x000fe400078ec0ff */
[----:B------:R-:W-:-:S05]  /*08c0*/  LOP3.LUT R29, R39, 0x80808080, RZ, 0xfc, !PT ;  /* 0x80808080271d7812 */ /* 0x000fca00078efcff */
[----:B------:R-:W-:-:S05]  /*08d0*/  IMAD.IADD R29, R29, 0x1, -R40 ;  /* 0x000000011d1d7824 */ /* 0x000fca00078e0a28 */
[----:B------:R-:W-:-:S04]  /*08e0*/  LOP3.LUT R40, R39, R40, R29, 0x58, !PT ;  /* 0x0000002827287212 */ /* 0x000fc800078e581d */
[----:B------:R-:W-:Y:S02]  /*08f0*/  PRMT R40, R40, 0xba98, RZ ;  /* 0x0000ba9828287816 */ /* 0x000fe400000000ff */
[----:B------:R-:W-:Y:S02]  /*0900*/  SHF.R.U32.HI R44, RZ, 0x4, R35 ;  /* 0x00000004ff2c7819 */ /* 0x000fe40000011623 */
[----:B------:R-:W-:Y:S02]  /*0910*/  LOP3.LUT R41, R40, 0x80808080, R29, 0x6, !PT ;  /* 0x8080808028297812 */ /* 0x000fe400078e061d */
[----:B------:R-:W-:Y:S02]  /*0920*/  IADD3 R29, R26, -0x20, RZ ;  /* 0xffffffe01a1d7810 */ /* 0x000fe40007ffe0ff */
[----:B------:R-:W-:Y:S02]  /*0930*/  LOP3.LUT R26, R44, 0x3030303, RZ, 0xc0, !PT ;  /* 0x030303032c1a7812 */ /* 0x000fe400078ec0ff */
[----:B------:R-:W-:-:S04]  /*0940*/  PRMT R39, R39, 0xba98, RZ ;  /* 0x0000ba9827277816 */ /* 0x000fc800000000ff */
[----:B------:R-:W-:Y:S02]  /*0950*/  LOP3.LUT R40, R40, 0x7f7f7f7f, R39, 0x60, !PT ;  /* 0x7f7f7f7f28287812 */ /* 0x000fe400078e6027 */
[----:B------:R0:W5:Y:S02]  /*0960*/  LDG.E.CONSTANT R39, [R20.64+0x4c] ;  /* 0x00004c0814277981 */ /* 0x000164000c1e9900 */
[----:B------:R-:W-:Y:S02]  /*0970*/  LOP3.LUT R41, R40, R41, RZ, 0xfc, !PT ;  /* 0x0000002928297212 */ /* 0x000fe400078efcff */
[----:B------:R0:W4:Y:S02]  /*0980*/  LDG.E.CONSTANT R40, [R20.64+0x28] ;  /* 0x0000280814287981 */ /* 0x000124000c1e9900 */
[C---:B0-----:R-:W-:Y:S02]  /*0990*/  PRMT R21, R26.reuse, 0xba98, RZ ;  /* 0x0000ba981a157816 */ /* 0x041fe400000000ff */
[----:B------:R-:W-:Y:S01]  /*09a0*/  IADD3 R20, P0, R9, R24, RZ ;  /* 0x0000001809147210 */ /* 0x000fe20007f1e0ff */
[----:B--2---:R-:W-:Y:S01]  /*09b0*/  IDP.4A.S8.S8 R42, R45, R42, RZ ;  /* 0x0000002a2d2a7226 */ /* 0x004fe200000006ff */
[----:B------:R-:W-:-:S03]  /*09c0*/  LOP3.LUT R45, R26, 0x80808080, RZ, 0xfc, !PT ;  /* 0x808080801a2d7812 */ /* 0x000fc600078efcff */
[----:B------:R-:W-:Y:S01]  /*09d0*/  IMAD R29, R29, R42, RZ ;  /* 0x0000002a1d1d7224 */ /* 0x000fe200078e02ff */
[----:B------:R-:W-:-:S05]  /*09e0*/  LOP3.LUT R42, R37, 0x4040404, RZ, 0xc0, !PT ;  /* 0x04040404252a7812 */ /* 0x000fca00078ec0ff */
[----:B------:R-:W-:Y:S01]  /*09f0*/  IMAD.IADD R45, R45, 0x1, -R42 ;  /* 0x000000012d2d7824 */ /* 0x000fe200078e0a2a */
[----:B------:R-:W-:-:S04]  /*0a00*/  LOP3.LUT R42, R26, 0x4040404, R37, 0xf8, !PT ;  /* 0x040404041a2a7812 */ /* 0x000fc800078ef825 */
[----:B------:R-:W-:-:S04]  /*0a10*/  LOP3.LUT R42, R42, R45, R26, 0x60, !PT ;  /* 0x0000002d2a2a7212 */ /* 0x000fc800078e601a */
[----:B------:R-:W-:-:S04]  /*0a20*/  PRMT R42, R42, 0xba98, RZ ;  /* 0x0000ba982a2a7816 */ /* 0x000fc800000000ff */
[C---:B------:R-:W-:Y:S02]  /*0a30*/  LOP3.LUT R44, R42.reuse, 0x80808080, R45, 0x6, !PT ;  /* 0x808080802a2c7812 */ /* 0x040fe400078e062d */
[----:B------:R-:W-:-:S04]  /*0a40*/  LOP3.LUT R21, R42, 0x7f7f7f7f, R21, 0x60, !PT ;  /* 0x7f7f7f7f2a157812 */ /* 0x000fc800078e6015 */
[----:B------:R-:W-:Y:S02]  /*0a50*/  LOP3.LUT R44, R21, R44, RZ, 0xfc, !PT ;  /* 0x0000002c152c7212 */ /* 0x000fe400078efcff */
[----:B------:R-:W-:Y:S02]  /*0a60*/  LEA.HI.X.SX32 R21, R9, R25, 0x1, P0 ;  /* 0x0000001909157211 */ /* 0x000fe400000f0eff */
[----:B------:R-:W-:-:S04]  /*0a70*/  IADD3 R26, P0, R10, R24, RZ ;  /* 0x000000180a1a7210 */ /* 0x000fc80007f1e0ff */
[----:B------:R-:W2:Y:S01]  /*0a80*/  LDG.E.U8.CONSTANT R21, [R20.64] ;  /* 0x0000000814157981 */ /* 0x000ea2000c1e9100 */
[----:B---3--:R-:W-:Y:S02]  /*0a90*/  SHF.R.U32.HI R27, RZ, R30, R27 ;  /* 0x0000001eff1b7219 */ /* 0x008fe4000001161b */
[----:B------:R-:W-:Y:S02]  /*0aa0*/  SHF.R.U32.HI R43, RZ, R31, R43 ;  /* 0x0000001fff2b7219 */ /* 0x000fe4000001162b */
[----:B------:R-:W-:-:S03]  /*0ab0*/  LOP3.LUT R27, R27, 0xf, RZ, 0xc0, !PT ;  /* 0x0000000f1b1b7812 */ /* 0x000fc600078ec0ff */
[----:B------:R-:W-:-:S05]  /*0ac0*/  IMAD.SHL.U32 R42, R43, 0x10, RZ ;  /* 0x000000102b2a7824 */ /* 0x000fca00078e00ff */
[----:B------:R-:W-:Y:S02]  /*0ad0*/  LOP3.LUT R42, R42, 0x30, R27, 0xe2, !PT ;  /* 0x000000302a2a7812 */ /* 0x000fe400078ee21b */
[----:B------:R-:W-:-:S05]  /*0ae0*/  LEA.HI.X.SX32 R27, R10, R25, 0x1, P0 ;  /* 0x000000190a1b7211 */ /* 0x000fca00000f0eff */
[----:B------:R-:W3:Y:S01]  /*0af0*/  LDG.E.U8.CONSTANT R26, [R26.64] ;  /* 0x000000081a1a7981 */ /* 0x000ee2000c1e9100 */
[----:B----4-:R-:W-:Y:S02]  /*0b00*/  IDP.4A.S8.S8 R40, R41, R40, RZ ;  /* 0x0000002829287226 */ /* 0x010fe400000006ff */
[----:B-----5:R-:W-:Y:S02]  /*0b10*/  IDP.4A.S8.S8 R45, R44, R39, RZ ;  /* 0x000000272c2d7226 */ /* 0x020fe400000006ff */
[----:B------:R0:W4:Y:S04]  /*0b20*/  LDG.E.U16.CONSTANT R39, [R22.64+0x24] ;  /* 0x0000240816277981 */ /* 0x000128000c1e9500 */
[----:B------:R0:W5:Y:S01]  /*0b30*/  LDG.E.U16.CONSTANT R44, [R22.64+0x6c] ;  /* 0x00006c08162c7981 */ /* 0x000162000c1e9500 */
[----:B--2---:R-:W-:-:S04]  /*0b40*/  SHF.R.U32.HI R41, RZ, R32, R21 ;  /* 0x00000020ff297219 */ /* 0x004fc80000011615 */
[----:B------:R-:W-:Y:S02]  /*0b50*/  LOP3.LUT R20, R41, 0xf, RZ, 0xc0, !PT ;  /* 0x0000000f29147812 */ /* 0x000fe400078ec0ff */
[----:B------:R0:W2:Y:S01]  /*0b60*/  LDG.E.U16.CONSTANT R41, [R22.64+0x48] ;  /* 0x0000480816297981 */ /* 0x0000a2000c1e9500 */
[----:B---3--:R-:W-:-:S05]  /*0b70*/  SHF.R.U32.HI R43, RZ, R33, R26 ;  /* 0x00000021ff2b7219 */ /* 0x008fca000001161a */
[----:B------:R-:W-:Y:S01]  /*0b80*/  IMAD.SHL.U32 R21, R43, 0x10, RZ ;  /* 0x000000102b157824 */ /* 0x000fe200078e00ff */
[----:B------:R-:W-:Y:S01]  /*0b90*/  IADD3 R26, P0, R11, R24, RZ ;  /* 0x000000180b1a7210 */ /* 0x000fe20007f1e0ff */
[----:B------:R0:W3:Y:S03]  /*0ba0*/  LDG.E.U16.CONSTANT R43, [R22.64] ;  /* 0x00000008162b7981 */ /* 0x0000e6000c1e9500 */
[----:B------:R-:W-:-:S04]  /*0bb0*/  LOP3.LUT R20, R21, 0x30, R20, 0xe2, !PT ;  /* 0x0000003015147812 */ /* 0x000fc800078ee214 */
[----:B------:R-:W-:Y:S02]  /*0bc0*/  IADD3 R20, R20, -0x20, RZ ;  /* 0xffffffe014147810 */ /* 0x000fe40007ffe0ff */
[----:B------:R-:W-:-:S03]  /*0bd0*/  LEA.HI.X.SX32 R27, R11, R25, 0x1, P0 ;  /* 0x000000190b1b7211 */ /* 0x000fc600000f0eff */
[----:B------:R-:W-:Y:S01]  /*0be0*/  IMAD R45, R20, R45, RZ ;  /* 0x0000002d142d7224 */ /* 0x000fe200078e02ff */
[C---:B------:R-:W-:Y:S02]  /*0bf0*/  IADD3 R20, P0, R12.reuse, R24, RZ ;  /* 0x000000180c147210 */ /* 0x040fe40007f1e0ff */
[----:B------:R-:W2:Y:S02]  /*0c00*/  LDG.E.U8.CONSTANT R27, [R26.64] ;  /* 0x000000081a1b7981 */ /* 0x000ea4000c1e9100 */
[----:B------:R-:W-:Y:S02]  /*0c10*/  LEA.HI.X.SX32 R21, R12, R25, 0x1, P0 ;  /* 0x000000190c157211 */ /* 0x000fe400000f0eff */
[----:B------:R-:W3:Y:S04]  /*0c20*/  LDG.E.U16.CONSTANT R24, [R24.64+0x6c] ;  /* 0x00006c0818187981 */ /* 0x000ee8000c1e9500 */
[----:B------:R1:W3:Y:S01]  /*0c30*/  LDG.E.U8.CONSTANT R21, [R20.64] ;  /* 0x0000000814157981 */ /* 0x0002e2000c1e9100 */
[----:B------:R-:W-:-:S02]  /*0c40*/  SHF.R.U32.HI R35, RZ, 0x6, R35 ;  /* 0x00000006ff237819 */ /* 0x000fc40000011623 */
[----:B------:R-:W-:Y:S02]  /*0c50*/  SHF.R.U32.HI R37, RZ, 0x1, R37 ;  /* 0x00000001ff257819 */ /* 0x000fe40000011625 */
[----:B------:R-:W-:Y:S02]  /*0c60*/  LOP3.LUT R35, R35, 0x3030303, RZ, 0xc0, !PT ;  /* 0x0303030323237812 */ /* 0x000fe400078ec0ff */
[----:B0-----:R-:W-:Y:S02]  /*0c70*/  LOP3.LUT R22, R37, 0x4040404, RZ, 0xc0, !PT ;  /* 0x0404040425167812 */ /* 0x001fe400078ec0ff */
[----:B------:R-:W-:-:S05]  /*0c80*/  LOP3.LUT R23, R35, 0x80808080, RZ, 0xfc, !PT ;  /* 0x8080808023177812 */ /* 0x000fca00078efcff */
[----:B------:R-:W-:-:S05]  /*0c90*/  IMAD.IADD R23, R23, 0x1, -R22 ;  /* 0x0000000117177824 */ /* 0x000fca00078e0a16 */
[C---:B------:R-:W-:Y:S02]  /*0ca0*/  LOP3.LUT R22, R35.reuse, R22, R23, 0x58, !PT ;  /* 0x0000001623167212 */ /* 0x040fe400078e5817 */
[----:B------:R-:W-:Y:S02]  /*0cb0*/  PRMT R35, R35, 0xba98, RZ ;  /* 0x0000ba9823237816 */ /* 0x000fe400000000ff */
[----:B------:R-:W-:-:S04]  /*0cc0*/  PRMT R22, R22, 0xba98, RZ ;  /* 0x0000ba9816167816 */ /* 0x000fc800000000ff */
[C---:B-1----:R-:W-:Y:S02]  /*0cd0*/  LOP3.LUT R20, R22.reuse, 0x80808080, R23, 0x6, !PT ;  /* 0x8080808016147812 */ /* 0x042fe400078e0617 */
[----:B------:R-:W-:Y:S01]  /*0ce0*/  LOP3.LUT R23, R22, 0x7f7f7f7f, R35, 0x60, !PT ;  /* 0x7f7f7f7f16177812 */ /* 0x000fe200078e6023 */
[----:B------:R-:W0:Y:S03]  /*0cf0*/  I2F R29, R29 ;  /* 0x0000001d001d7306 */ /* 0x000e260000201400 */
[----:B------:R-:W-:-:S05]  /*0d00*/  LOP3.LUT R23, R23, R20, RZ, 0xfc, !PT ;  /* 0x0000001417177212 */ /* 0x000fca00078efcff */
[----:B------:R-:W-:Y:S01]  /*0d10*/  IDP.4A.S8.S8 R28, R23, R28, RZ ;  /* 0x0000001c171c7226 */ /* 0x000fe200000006ff */
[----:B------:R-:W-:Y:S01]  /*0d20*/  I2F R45, R45 ;  /* 0x0000002d002d7306 */ /* 0x000fe20000201400 */
[----:B------:R-:W-:Y:S01]  /*0d30*/  IADD3 R38, R38, 0x2, RZ ;  /* 0x0000000226267810 */ /* 0x000fe20007ffe0ff */
[----:B----4-:R-:W-:-:S03]  /*0d40*/  HADD2.F32 R39, -RZ, R39.H0_H0 ;  /* 0x20000027ff277230 */ /* 0x010fc60000004100 */
[----:B------:R-:W-:Y:S01]  /*0d50*/  ISETP.GE.U32.AND P0, PT, R38, UR4, PT ;  /* 0x0000000426007c0c */ /* 0x000fe2000bf06070 */
[----:B-----5:R-:W-:Y:S01]  /*0d60*/  HADD2.F32 R44, -RZ, R44.H0_H0 ;  /* 0x2000002cff2c7230 */ /* 0x020fe20000004100 */
[----:B--2---:R-:W-:Y:S02]  /*0d70*/  SHF.R.U32.HI R27, RZ, R34, R27 ;  /* 0x00000022ff1b7219 */ /* 0x004fe4000001161b */
[----:B---3--:R-:W-:Y:S02]  /*0d80*/  SHF.R.U32.HI R21, RZ, R4, R21 ;  /* 0x00000004ff157219 */ /* 0x008fe40000011615 */
[----:B------:R-:W-:-:S03]  /*0d90*/  LOP3.LUT R27, R27, 0xf, RZ, 0xc0, !PT ;  /* 0x0000000f1b1b7812 */ /* 0x000fc600078ec0ff */
[----:B------:R-:W-:Y:S01]  /*0da0*/  IMAD.SHL.U32 R22, R21, 0x10, RZ ;  /* 0x0000001015167824 */ /* 0x000fe200078e00ff */
[----:B------:R-:W-:-:S04]  /*0db0*/  IADD3 R21, R42, -0x20, RZ ;  /* 0xffffffe02a157810 */ /* 0x000fc80007ffe0ff */
[----:B------:R-:W-:Y:S01]  /*0dc0*/  LOP3.LUT R27, R22, 0x30, R27, 0xe2, !PT ;  /* 0x00000030161b7812 */ /* 0x000fe200078ee21b */
[----:B------:R-:W-:-:S03]  /*0dd0*/  IMAD R21, R21, R40, RZ ;  /* 0x0000002815157224 */ /* 0x000fc600078e02ff */
[----:B------:R-:W-:-:S03]  /*0de0*/  IADD3 R27, R27, -0x20, RZ ;  /* 0xffffffe01b1b7810 */ /* 0x000fc60007ffe0ff */
[----:B------:R-:W1:Y:S02]  /*0df0*/  I2F R21, R21 ;  /* 0x0000001500157306 */ /* 0x000e640000201400 */
[----:B------:R-:W-:Y:S01]  /*0e00*/  IMAD R27, R27, R28, RZ ;  /* 0x0000001c1b1b7224 */ /* 0x000fe200078e02ff */
[----:B------:R-:W-:-:S05]  /*0e10*/  HADD2.F32 R20, -RZ, R43.H0_H0 ;  /* 0x2000002bff147230 */ /* 0x000fca0000004100 */
[----:B------:R-:W2:Y:S01]  /*0e20*/  I2F R27, R27 ;  /* 0x0000001b001b7306 */ /* 0x000ea20000201400 */
[----:B0-----:R-:W-:Y:S01]  /*0e30*/  FFMA.FTZ R22, R20, R29, RZ ;  /* 0x0000001d14167223 */ /* 0x001fe200000100ff */
[----:B------:R-:W-:-:S03]  /*0e40*/  HADD2.F32 R20, -RZ, R41.H0_H0 ;  /* 0x20000029ff147230 */ /* 0x000fc60000004100 */
[----:B-1----:R-:W-:Y:S01]  /*0e50*/  FFMA.FTZ R22, R39, R21, R22 ;  /* 0x0000001527167223 */ /* 0x002fe20000010016 */
[----:B------:R-:W-:-:S03]  /*0e60*/  HADD2.F32 R21, -RZ, R24.H0_H0 ;  /* 0x20000018ff157230 */ /* 0x000fc60000004100 */
[----:B------:R-:W-:-:S04]  /*0e70*/  FFMA.FTZ R45, R20, R45, R22 ;  /* 0x0000002d142d7223 */ /* 0x000fc80000010016 */
[----:B--2---:R-:W-:-:S04]  /*0e80*/  FFMA.FTZ R44, R44, R27, R45 ;  /* 0x0000001b2c2c7223 */ /* 0x004fc8000001002d */
[----:B------:R-:W-:Y:S01]  /*0e90*/  FFMA.FTZ R36, R21, R44, R36 ;  /* 0x0000002c15247223 */ /* 0x000fe20000010024 */
[----:B------:R-:W-:Y:S05]  /*0ea0*/  @!P0 BRA `(.L_x_890) ;  /* 0xfffff68000008947 */ /* 0x000fea000383ffff */
.L_x_889:
[----:B------:R-:W-:Y:S05]  /*0eb0*/  BSYNC B0 ;  /* 0x0000000000007941 */ /* 0x000fea0003800000 */
.L_x_888:
        /* <DEDUP_REMOVED lines=19> */
.L_x_891:
        /* <DEDUP_REMOVED lines=9> */
.L_x_1391:


//--------------------- .text._Z13mul_mat_vec_qIN3c108BFloat16ELi256ELi16E10block_q2_KLi1EXadL_ZN45_INTERNAL_8d5cb472_14_gguf_kernel_cu_cd24131917vec_dot_q2_K_q8_1EPKvPK10block_q8_1RKiEEEvS5_S5_PT_iii --------------------------
	.section	.text._Z13mul_mat_vec_qIN3c108BFloat16ELi256ELi16E10block_q2_KLi1EXadL_ZN45_INTERNAL_8d5cb472_14_gguf_kernel_cu_cd24131917vec_dot_q2_K_q8_1EPKvPK10block_q8_1RKiEEEvS5_S5_PT_iii,"ax",@progbits
	.sectioninfo	@"SHI_REGISTERS=32"
	.align	128
.text._Z13mul_mat_vec_qIN3c108BFloat16ELi256ELi16E10block_q2_KLi1EXadL_ZN45_INTERNAL_8d5cb472_14_gguf_kernel_cu_cd24131917vec_dot_q2_K_q8_1EPKvPK10block_q8_1RKiEEEvS5_S5_PT_iii:
        .type           _Z13mul_mat_vec_qIN3c108BFloat16ELi256ELi16E10block_q2_KLi1EXadL_ZN45_INTERNAL_8d5cb472_14_gguf_kernel_cu_cd24131917vec_dot_q2_K_q8_1EPKvPK10block_q8_1RKiEEEvS5_S5_PT_iii,@function
        .size           _Z13mul_mat_vec_qIN3c108BFloat16ELi256ELi16E10block_q2_KLi1EXadL_ZN45_INTERNAL_8d5cb472_14_gguf_kernel_cu_cd24131917vec_dot_q2_K_q8_1EPKvPK10block_q8_1RKiEEEvS5_S5_PT_iii,(.L_x_1392 - _Z13mul_mat_vec_qIN3c108BFloat16ELi256ELi16E10block_q2_KLi1EXadL_ZN45_INTERNAL_8d5cb472_14_gguf_kernel_cu_cd24131917vec_dot_q2_K_q8_1EPKvPK10block_q8_1RKiEEEvS5_S5_PT_iii)
        .other          _Z13mul_mat_vec_qIN3c108BFloat16ELi256ELi16E10block_q2_KLi1EXadL_ZN45_INTERNAL_8d5cb472_14_gguf_kernel_cu_cd24131917vec_dot_q2_K_q8_1EPKvPK10block_q8_1RKiEEEvS5_S5_PT_iii,@"STO_CUDA_ENTRY STV_DEFAULT"
_Z13mul_mat_vec_qIN3c108BFloat16ELi256ELi16E10block_q2_KLi1EXadL_ZN45_INTERNAL_8d5cb472_14_gguf_kernel_cu_cd24131917vec_dot_q2_K_q8_1EPKvPK10block_q8_1RKiEEEvS5_S5_PT_iii:
        /* <DEDUP_REMOVED lines=20> */
[C---:B------:R-:W-:Y:S01]  /*0140*/  LOP3.LUT R3, R27.reuse, 0xf, RZ, 0xc0, !PT ;  /* 0x0000000f1b037812 */ /* 0x040fe200078ec0ff */
[----:B------:R-:W-:Y:S01]  /*0150*/  IMAD.SHL.U32 R5, R18, 0x8, RZ ;  /* 0x0000000812057824 */ /* 0x000fe200078e00ff */
[----:B------:R-:W-:Y:S01]  /*0160*/  LOP3.LUT R6, R27, 0x7, RZ, 0xc0, !PT ;  /* 0x000000071b067812 */ /* 0x000fe200078ec0ff */
[----:B------:R-:W-:Y:S01]  /*0170*/  USHF.R.S32.HI UR6, URZ, 0x1f, UR5 ;  /* 0x0000001f3f067899 */ /* 0x000fe20008011405 */
[----:B------:R-:W-:Y:S01]  /*0180*/  SHF.L.U32 R2, R0, 0x4, RZ ;  /* 0x0000000400027819 */ /* 0x000fe200000006ff */
[----:B------:R-:W-:Y:S01]  /*0190*/  IMAD.MOV.U32 R14, RZ, RZ, RZ ;  /* 0x000000ffff0e7224 */ /* 0x000fe200078e00ff */
[----:B------:R-:W-:Y:S01]  /*01a0*/  SHF.R.U32.HI R4, RZ, 0x1, R3 ;  /* 0x00000001ff047819 */ /* 0x000fe20000011603 */
[----:B------:R-:W-:Y:S01]  /*01b0*/  ULEA.HI UR6, UR6, UR5, URZ, 0x9 ;  /* 0x0000000506067291 */ /* 0x000fe2000f8f483f */
[----:B------:R-:W-:Y:S01]  /*01c0*/  IMAD.IADD R6, R3, 0x1, -R6 ;  /* 0x0000000103067824 */ /* 0x000fe200078e0a06 */
[----:B------:R-:W-:Y:S01]  /*01d0*/  SHF.L.U32 R19, R27, 0x2, RZ ;  /* 0x000000021b137819 */ /* 0x000fe200000006ff */
[----:B------:R-:W-:Y:S01]  /*01e0*/  IMAD R12, R13, UR4, R18 ;  /* 0x000000040d0c7c24 */ /* 0x000fe2000f8e0212 */
[----:B------:R-:W-:Y:S01]  /*01f0*/  USHF.R.S32.HI UR6, URZ, 0x9, UR6 ;  /* 0x000000093f067899 */ /* 0x000fe20008011406 */
[----:B------:R-:W-:-:S02]  /*0200*/  LOP3.LUT R4, R4, 0x4, RZ, 0xc0, !PT ;  /* 0x0000000404047812 */ /* 0x000fc400078ec0ff */
[----:B------:R-:W-:Y:S02]  /*0210*/  LOP3.LUT R15, R27, 0x4, RZ, 0xc0, !PT ;  /* 0x000000041b0f7812 */ /* 0x000fe400078ec0ff */
[----:B------:R-:W-:Y:S01]  /*0220*/  LOP3.LUT R17, R19, 0x3c, RZ, 0xc0, !PT ;  /* 0x0000003c13117812 */ /* 0x000fe200078ec0ff */
[----:B------:R-:W-:Y:S01]  /*0230*/  IMAD R5, R2, UR6, R5 ;  /* 0x0000000602057c24 */ /* 0x000fe2000f8e0205 */
[----:B------:R-:W-:Y:S02]  /*0240*/  LEA.HI R15, R15, R6, RZ, 0x1e ;  /* 0x000000060f0f7211 */ /* 0x000fe400078ff0ff */
[----:B------:R-:W-:Y:S01]  /*0250*/  LOP3.LUT R19, R19, 0x1c, RZ, 0xc0, !PT ;  /* 0x0000001c13137812 */ /* 0x000fe200078ec0ff */
[----:B------:R-:W-:Y:S02]  /*0260*/  IMAD.IADD R16, R4, 0x1, R5 ;  /* 0x0000000104107824 */ /* 0x000fe400078e0205 */
.L_x_894:
[----:B------:R-:W-:Y:S01]  /*0270*/  HFMA2.MMA R7, -RZ, RZ, 0, 5.0067901611328125e-06 ;  /* 0x00000054ff077435 */ /* 0x000fe200000001ff */
[----:B------:R-:W-:-:S04]  /*0280*/  IMAD.MOV.U32 R9, RZ, RZ, 0x24 ;  /* 0x00000024ff097424 */ /* 0x000fc800078e00ff */
[----:B------:R-:W-:-:S05]  /*0290*/  IMAD.WIDE R8, R16, R9, c[0x0][0x168] ;  /* 0x00005a0010087625 */ /* 0x000fca00078e0209 */
[----:B------:R-:W-:Y:S01]  /*02a0*/  IMAD.WIDE R6, R12, R7, c[0x0][0x160] ;  /* 0x000058000c067625 */ /* 0x000fe200078e0207 */
[----:B------:R-:W-:Y:S01]  /*02b0*/  IADD3 R2, P1, R19, R8, RZ ;  /* 0x0000000813027210 */ /* 0x000fe20007f3e0ff */
[----:B------:R-:W2:Y:S03]  /*02c0*/  LDG.E.U16.CONSTANT R21, [R8.64] ;  /* 0x0000000808157981 */ /* 0x000ea6000c1e9500 */
[-C--:B------:R-:W-:Y:S02]  /*02d0*/  IADD3 R4, P2, R15, R6.reuse, RZ ;  /* 0x000000060f047210 */ /* 0x080fe40007f5e0ff */
[----:B------:R-:W-:Y:S02]  /*02e0*/  IADD3 R10, P0, R17, R6, RZ ;  /* 0x00000006110a7210 */ /* 0x000fe40007f1e0ff */
[----:B------:R-:W-:Y:S01]  /*02f0*/  LEA.HI.X.SX32 R5, R15, R7, 0x1, P2 ;  /* 0x000000070f057211 */ /* 0x000fe200010f0eff */
[----:B------:R0:W3:Y:S01]  /*0300*/  LDG.E.CONSTANT R6, [R6.64+0x50] ;  /* 0x0000500806067981 */ /* 0x0000e2000c1e9900 */
[----:B------:R-:W-:Y:S01]  /*0310*/  IADD3.X R3, RZ, R9, RZ, P1, !PT ;  /* 0x00000009ff037210 */ /* 0x000fe20000ffe4ff */
[----:B------:R-:W-:-:S02]  /*0320*/  IMAD.X R11, RZ, RZ, R7, P0 ;  /* 0x000000ffff0b7224 */ /* 0x000fc400000e0607 */
[----:B------:R-:W4:Y:S04]  /*0330*/  LDG.E.U8.CONSTANT R25, [R4.64] ;  /* 0x0000000804197981 */ /* 0x000f28000c1e9100 */
[----:B------:R-:W5:Y:S04]  /*0340*/  LDG.E.CONSTANT R23, [R10.64+0x10] ;  /* 0x000010080a177981 */ /* 0x000f68000c1e9900 */
[----:B------:R-:W2:Y:S04]  /*0350*/  LDG.E.CONSTANT R24, [R2.64+0x4] ;  /* 0x0000040802187981 */ /* 0x000ea8000c1e9900 */
[----:B------:R1:W3:Y:S04]  /*0360*/  LDG.E.U8.CONSTANT R20, [R4.64+0x2] ;  /* 0x0000020804147981 */ /* 0x0002e8000c1e9100 */
[----:B------:R0:W3:Y:S01]  /*0370*/  LDG.E.CONSTANT R22, [R2.64+0x28] ;  /* 0x0000280802167981 */ /* 0x0000e2000c1e9900 */
[----:B----4-:R-:W-:-:S04]  /*0380*/  LOP3.LUT R26, R25, 0xf0, RZ, 0xc0, !PT ;  /* 0x000000f0191a7812 */ /* 0x010fc800078ec0ff */
[----:B------:R-:W-:Y:S02]  /*0390*/  SHF.R.U32.HI R28, RZ, 0x4, R26 ;  /* 0x00000004ff1c7819 */ /* 0x000fe4000001161a */
[----:B-----5:R-:W-:-:S03]  /*03a0*/  LOP3.LUT R29, R23, 0x3030303, RZ, 0xc0, !PT ;  /* 0x03030303171d7812 */ /* 0x020fc600078ec0ff */
[----:B------:R-:W-:Y:S01]  /*03b0*/  IMAD R28, R28, 0x100, R28 ;  /* 0x000001001c1c7824 */ /* 0x000fe200078e021c */
[----:B------:R-:W-:Y:S01]  /*03c0*/  LOP3.LUT R26, R25, 0xf, RZ, 0xc0, !PT ;  /* 0x0000000f191a7812 */ /* 0x000fe200078ec0ff */
[----:B--2---:R-:W-:Y:S02]  /*03d0*/  IDP.4A.S8.S8 R29, R29, R24, RZ ;  /* 0x000000181d1d7226 */ /* 0x004fe400000006ff */
[----:B------:R-:W-:Y:S02]  /*03e0*/  IMAD R25, R28, 0x10000, R28 ;  /* 0x000100001c197824 */ /* 0x000fe400078e021c */
[----:B------:R-:W-:Y:S02]  /*03f0*/  IMAD R26, R29, R26, RZ ;  /* 0x0000001a1d1a7224 */ /* 0x000fe400078e02ff */
[----:B------:R-:W-:Y:S02]  /*0400*/  IDP.4A.S8.S8 R24, R25, R24, RZ ;  /* 0x0000001819187226 */ /* 0x000fe400000006ff */
[----:B------:R2:W4:Y:S08]  /*0410*/  I2F R11, R26 ;  /* 0x0000001a000b7306 */ /* 0x0005300000201400 */
[----:B------:R-:W5:Y:S01]  /*0420*/  I2F R25, R24 ;  /* 0x0000001800197306 */ /* 0x000f620000201400 */
[----:B------:R-:W-:Y:S01]  /*0430*/  SHF.R.U32.HI R28, RZ, 0x2, R23 ;  /* 0x00000002ff1c7819 */ /* 0x000fe20000011617 */
[----:B------:R-:W-:Y:S01]  /*0440*/  HADD2.F32 R10, -RZ, R21.H0_H0 ;  /* 0x20000015ff0a7230 */ /* 0x000fe20000004100 */
[----:B--2---:R3:W2:Y:S02]  /*0450*/  LDG.E.U16.CONSTANT R26, [R8.64+0x48] ;  /* 0x00004808081a7981 */ /* 0x0046a4000c1e9500 */
[----:B------:R-:W-:-:S02]  /*0460*/  LOP3.LUT R29, R28, 0x3030303, RZ, 0xc0, !PT ;  /* 0x030303031c1d7812 */ /* 0x000fc400078ec0ff */
[----:B------:R0:W2:Y:S01]  /*0470*/  LDG.E.CONSTANT R28, [R2.64+0x70] ;  /* 0x00007008021c7981 */ /* 0x0000a2000c1e9900 */
[C---:B----4-:R-:W-:Y:S02]  /*0480*/  FFMA.FTZ R11, R10.reuse, R11, RZ ;  /* 0x0000000b0a0b7223 */ /* 0x050fe400000100ff */
[----:B-----5:R-:W-:Y:S02]  /*0490*/  FFMA.FTZ R21, R10, R25, RZ ;  /* 0x000000190a157223 */ /* 0x020fe400000100ff */
[----:B------:R0:W4:Y:S04]  /*04a0*/  LDG.E.CONSTANT R10, [R2.64+0x4c] ;  /* 0x00004c08020a7981 */ /* 0x000128000c1e9900 */
[----:B0-----:R1:W5:Y:S04]  /*04b0*/  LDG.E.U8.CONSTANT R2, [R4.64+0x4] ;  /* 0x0000040804027981 */ /* 0x001368000c1e9100 */
[----:B-1----:R0:W4:Y:S01]  /*04c0*/  LDG.E.U8.CONSTANT R4, [R4.64+0x6] ;  /* 0x0000060804047981 */ /* 0x002122000c1e9100 */
[----:B---3--:R-:W-:Y:S01]  /*04d0*/  LOP3.LUT R24, R20, 0xf, RZ, 0xc0, !PT ;  /* 0x0000000f14187812 */ /* 0x008fe200078ec0ff */
[----:B------:R-:W-:-:S02]  /*04e0*/  IDP.4A.S8.S8 R25, R29, R22, RZ ;  /* 0x000000161d197226 */ /* 0x000fc400000006ff */
[----:B------:R1:W3:Y:S02]  /*04f0*/  LDG.E.U16.CONSTANT R29, [R8.64+0x6c] ;  /* 0x00006c08081d7981 */ /* 0x0002e4000c1e9500 */
[----:B------:R-:W-:Y:S02]  /*0500*/  IMAD R25, R25, R24, RZ ;  /* 0x0000001819197224 */ /* 0x000fe400078e02ff */
[----:B------:R1:W3:Y:S01]  /*0510*/  LDG.E.U16.CONSTANT R24, [R8.64+0x24] ;  /* 0x0000240808187981 */ /* 0x0002e2000c1e9500 */
[----:B------:R-:W-:-:S04]  /*0520*/  LOP3.LUT R20, R20, 0xf0, RZ, 0xc0, !PT ;  /* 0x000000f014147812 */ /* 0x000fc800078ec0ff */
[----:B------:R-:W-:-:S04]  /*0530*/  SHF.R.U32.HI R20, RZ, 0x4, R20 ;  /* 0x00000004ff147819 */ /* 0x000fc80000011614 */
[----:B------:R-:W-:Y:S02]  /*0540*/  LEA R20, R20, R20, 0x8 ;  /* 0x0000001414147211 */ /* 0x000fe400078e40ff */
[----:B------:R-:W-:-:S03]  /*0550*/  SHF.R.U32.HI R7, RZ, 0x4, R23 ;  /* 0x00000004ff077819 */ /* 0x000fc60000011617 */
[----:B------:R-:W-:Y:S01]  /*0560*/  IMAD R3, R20, 0x10000, R20 ;  /* 0x0001000014037824 */ /* 0x000fe200078e0214 */
[----:B------:R-:W-:-:S03]  /*0570*/  LOP3.LUT R20, R7, 0x3030303, RZ, 0xc0, !PT ;  /* 0x0303030307147812 */ /* 0x000fc600078ec0ff */
[----:B------:R-:W-:Y:S01]  /*0580*/  IDP.4A.S8.S8 R22, R3, R22, RZ ;  /* 0x0000001603167226 */ /* 0x000fe200000006ff */
[----:B------:R-:W-:-:S04]  /*0590*/  SHF.R.U32.HI R23, RZ, 0x6, R23 ;  /* 0x00000006ff177819 */ /* 0x000fc80000011617 */
[----:B------:R-:W-:Y:S01]  /*05a0*/  LOP3.LUT R23, R23, 0x3030303, RZ, 0xc0, !PT ;  /* 0x0303030317177812 */ /* 0x000fe200078ec0ff */
[----:B------:R-:W0:Y:S08]  /*05b0*/  I2F R22, R22 ;  /* 0x0000001600167306 */ /* 0x000e300000201400 */
[----:B-1----:R-:W1:Y:S01]  /*05c0*/  I2F R8, R25 ;  /* 0x0000001900087306 */ /* 0x002e620000201400 */
[----:B------:R-:W-:-:S04]  /*05d0*/  IADD3 R18, R18, 0x2, RZ ;  /* 0x0000000212127810 */ /* 0x000fc80007ffe0ff */
[----:B------:R-:W-:Y:S02]  /*05e0*/  ISETP.GE.U32.AND P0, PT, R18, UR4, PT ;  /* 0x0000000412007c0c */ /* 0x000fe4000bf06070 */
[----:B------:R-:W-:Y:S02]  /*05f0*/  IADD3 R16, R16, 0x10, RZ ;  /* 0x0000001010107810 */ /* 0x000fe40007ffe0ff */
[----:B------:R-:W-:Y:S01]  /*0600*/  IADD3 R12, R12, 0x2, RZ ;  /* 0x000000020c0c7810 */ /* 0x000fe20007ffe0ff */
[----:B--2---:R-:W-:Y:S01]  /*0610*/  IDP.4A.S8.S8 R23, R23, R28, RZ ;  /* 0x0000001c17177226 */ /* 0x004fe200000006ff */
[C---:B-----5:R-:W-:Y:S02]  /*0620*/  LOP3.LUT R3, R2.reuse, 0xf, RZ, 0xc0, !PT ;  /* 0x0000000f02037812 */ /* 0x060fe400078ec0ff */
[----:B------:R-:W-:-:S04]  /*0630*/  LOP3.LUT R2, R2, 0xf0, RZ, 0xc0, !PT ;  /* 0x000000f002027812 */ /* 0x000fc800078ec0ff */
[----:B0-----:R-:W-:Y:S02]  /*0640*/  SHF.R.U32.HI R5, RZ, 0x4, R2 ;  /* 0x00000004ff057819 */ /* 0x001fe40000011602 */
[----:B----4-:R-:W-:Y:S02]  /*0650*/  LOP3.LUT R7, R4, 0xf0, RZ, 0xc0, !PT ;  /* 0x000000f004077812 */ /* 0x010fe400078ec0ff */
[----:B------:R-:W-:Y:S02]  /*0660*/  LEA R5, R5, R5, 0x8 ;  /* 0x0000000505057211 */ /* 0x000fe400078e40ff */
[----:B------:R-:W-:Y:S01]  /*0670*/  SHF.R.U32.HI R7, RZ, 0x4, R7 ;  /* 0x00000004ff077819 */ /* 0x000fe20000011607 */
[----:B------:R-:W-:-:S03]  /*0680*/  IDP.4A.S8.S8 R20, R20, R10, RZ ;  /* 0x0000000a14147226 */ /* 0x000fc600000006ff */
[----:B------:R-:W-:Y:S01]  /*0690*/  LEA R7, R7, R7, 0x8 ;  /* 0x0000000707077211 */ /* 0x000fe200078e40ff */
[----:B------:R-:W-:Y:S02]  /*06a0*/  IMAD R5, R5, 0x10000, R5 ;  /* 0x0001000005057824 */ /* 0x000fe400078e0205 */
[----:B------:R-:W-:Y:S01]  /*06b0*/  IMAD R3, R20, R3, RZ ;  /* 0x0000000314037224 */ /* 0x000fe200078e02ff */
[----:B------:R-:W-:Y:S01]  /*06c0*/  LOP3.LUT R20, R4, 0xf, RZ, 0xc0, !PT ;  /* 0x0000000f04147812 */ /* 0x000fe200078ec0ff */
[----:B------:R-:W-:Y:S02]  /*06d0*/  IMAD R7, R7, 0x10000, R7 ;  /* 0x0001000007077824 */ /* 0x000fe400078e0207 */
[----:B------:R-:W-:Y:S01]  /*06e0*/  IDP.4A.S8.S8 R10, R5, R10, RZ ;  /* 0x0000000a050a7226 */ /* 0x000fe200000006ff */
[----:B------:R-:W-:Y:S01]  /*06f0*/  I2F R2, R3 ;  /* 0x0000000300027306 */ /* 0x000fe20000201400 */
[----:B------:R-:W-:Y:S02]  /*0700*/  IDP.4A.S8.S8 R4, R7, R28, RZ ;  /* 0x0000001c07047226 */ /* 0x000fe400000006ff */
[----:B------:R-:W-:-:S05]  /*0710*/  IMAD R5, R23, R20, RZ ;  /* 0x0000001417057224 */ /* 0x000fca00078e02ff */
[----:B------:R-:W0:Y:S01]  /*0720*/  I2F R3, R10 ;  /* 0x0000000a00037306 */ /* 0x000e220000201400 */
[----:B---3--:R-:W-:-:S07]  /*0730*/  HADD2.F32 R24, -RZ, R24.H0_H0 ;  /* 0x20000018ff187230 */ /* 0x008fce0000004100 */
[----:B------:R-:W2:Y:S01]  /*0740*/  I2F R4, R4 ;  /* 0x0000000400047306 */ /* 0x000ea20000201400 */
[----:B------:R-:W-:Y:S01]  /*0750*/  HADD2.F32 R26, -RZ, R26.H0_H0 ;  /* 0x2000001aff1a7230 */ /* 0x000fe20000004100 */
[----:B------:R-:W-:-:S06]  /*0760*/  FFMA.FTZ R21, R24, R22, R21 ;  /* 0x0000001618157223 */ /* 0x000fcc0000010015 */
[----:B------:R-:W3:Y:S01]  /*0770*/  I2F R5, R5 ;  /* 0x0000000500057306 */ /* 0x000ee20000201400 */
[----:B-1----:R-:W-:Y:S01]  /*0780*/  FFMA.FTZ R11, R24, R8, R11 ;  /* 0x00000008180b7223 */ /* 0x002fe2000001000b */
[----:B------:R-:W-:Y:S01]  /*0790*/  HADD2.F32 R29, -RZ, R29.H0_H0 ;  /* 0x2000001dff1d7230 */ /* 0x000fe20000004100 */
[C---:B0-----:R-:W-:Y:S01]  /*07a0*/  FFMA.FTZ R3, R26.reuse, R3, R21 ;  /* 0x000000031a037223 */ /* 0x041fe20000010015 */
[----:B------:R-:W-:Y:S01]  /*07b0*/  HADD2.F32 R8, -RZ, R6.H1_H1 ;  /* 0x30000006ff087230 */ /* 0x000fe20000004100 */
[----:B------:R-:W-:Y:S02]  /*07c0*/  FFMA.FTZ R2, R26, R2, R11 ;  /* 0x000000021a027223 */ /* 0x000fe4000001000b */
[----:B--2---:R-:W-:-:S04]  /*07d0*/  FFMA.FTZ R3, R29, R4, R3 ;  /* 0x000000041d037223 */ /* 0x004fc80000010003 */
[----:B------:R-:W-:Y:S02]  /*07e0*/  FMUL.FTZ R3, R3, R8 ;  /* 0x0000000803037220 */ /* 0x000fe40000410000 */
[----:B---3--:R-:W-:Y:S01]  /*07f0*/  FFMA.FTZ R2, R29, R5, R2 ;  /* 0x000000051d027223 */ /* 0x008fe20000010002 */
[----:B------:R-:W-:-:S05]  /*0800*/  HADD2.F32 R5, -RZ, R6.H0_H0 ;  /* 0x20000006ff057230 */ /* 0x000fca0000004100 */
[----:B------:R-:W-:-:S04]  /*0810*/  FFMA.FTZ R3, R2, R5, -R3 ;  /* 0x0000000502037223 */ /* 0x000fc80000010803 */
[----:B------:R-:W-:Y:S01]  /*0820*/  FADD.FTZ R14, R3, R14 ;  /* 0x0000000e030e7221 */ /* 0x000fe20000010000 */
[----:B------:R-:W-:Y:S05]  /*0830*/  @!P0 BRA `(.L_x_894) ;  /* 0xfffffa3000008947 */ /* 0x000fea000383ffff */
.L_x_893:
[----:B------:R-:W-:Y:S05]  /*0840*/  BSYNC B0 ;  /* 0x0000000000007941 */ /* 0x000fea0003800000 */
.L_x_892:
        /* <DEDUP_REMOVED lines=13> */
[----:B------:R-:W-:Y:S01]  /*0920*/  IMAD R3, R0, c[0x0][0x17c], R13 ;  /* 0x00005f0000037a24 */ /* 0x000fe200078e020d */
[----:B------:R-:W-:Y:S02]  /*0930*/  MOV R4, 0x2 ;  /* 0x0000000200047802 */ /* 0x000fe40000000f00 */
[----:B------:R-:W-:-:S03]  /*0940*/  PRMT R0, R2, 0x7610, R0 ;  /* 0x0000761002007816 */ /* 0x000fc60000000000 */
[----:B------:R-:W-:-:S05]  /*0950*/  IMAD.WIDE.U32 R2, R3, R4, c[0x0][0x170] ;  /* 0x00005c0003027625 */ /* 0x000fca00078e0004 */
[----:B------:R-:W-:Y:S01]  /*0960*/  STG.E.U16 [R2.64], R0 ;  /* 0x0000000002007986 */ /* 0x000fe2000c101508 */
[----:B------:R-:W-:Y:S05]  /*0970*/  EXIT ;  /* 0x000000000000794d */ /* 0x000fea0003800000 */
.L_x_895:
        /* <DEDUP_REMOVED lines=16> */
.L_x_1392:


//--------------------- .text._Z13mul_mat_vec_qIN3c108BFloat16ELi32ELi8E10block_q8_0Li2EXadL_ZN45_INTERNAL_8d5cb472_14_gguf_kernel_cu_cd24131917vec_dot_q8_0_q8_1EPKvPK10block_q8_1RKiEEEvS5_S5_PT_iii --------------------------
	.section	.text._Z13mul_mat_vec_qIN3c108BFloat16ELi32ELi8E10block_q8_0Li2EXadL_ZN45_INTERNAL_8d5cb472_14_gguf_kernel_cu_cd24131917vec_dot_q8_0_q8_1EPKvPK10block_q8_1RKiEEEvS5_S5_PT_iii,"ax",@progbits
	.sectioninfo	@"SHI_REGISTERS=32"
	.align	128
.text._Z13mul_mat_vec_qIN3c108BFloat16ELi32ELi8E10block_q8_0Li2EXadL_ZN45_INTERNAL_8d5cb472_14_gguf_kernel_cu_cd24131917vec_dot_q8_0_q8_1EPKvPK10block_q8_1RKiEEEvS5_S5_PT_iii:
        .type           _Z13mul_mat_vec_qIN3c108BFloat16ELi32ELi8E10block_q8_0Li2EXadL_ZN45_INTERNAL_8d5cb472_14_gguf_kernel_cu_cd24131917vec_dot_q8_0_q8_1EPKvPK10block_q8_1RKiEEEvS5_S5_PT_iii,@function
        .size           _Z13mul_mat_vec_qIN3c108BFloat16ELi32ELi8E10block_q8_0Li2EXadL_ZN45_INTERNAL_8d5cb472_14_gguf_kernel_cu_cd24131917vec_dot_q8_0_q8_1EPKvPK10block_q8_1RKiEEEvS5_S5_PT_iii,(.L_x_1393 - _Z13mul_mat_vec_qIN3c108BFloat16ELi32ELi8E10block_q8_0Li2EXadL_ZN45_INTERNAL_8d5cb472_14_gguf_kernel_cu_cd24131917vec_dot_q8_0_q8_1EPKvPK10block_q8_1RKiEEEvS5_S5_PT_iii)
        .other          _Z13mul_mat_vec_qIN3c108BFloat16ELi32ELi8E10block_q8_0Li2EXadL_ZN45_INTERNAL_8d5cb472_14_gguf_kernel_cu_cd24131917vec_dot_q8_0_q8_1EPKvPK10block_q8_1RKiEEEvS5_S5_PT_iii,@"STO_CUDA_ENTRY STV_DEFAULT"
_Z13mul_mat_vec_qIN3c108BFloat16ELi32ELi8E10block_q8_0Li2EXadL_ZN45_INTERNAL_8d5cb472_14_gguf_kernel_cu_cd24131917vec_dot_q8_0_q8_1EPKvPK10block_q8_1RKiEEEvS5_S5_PT_iii:
        /* <DEDUP_REMOVED lines=9> */
[----:B------:R-:W-:Y:S01]  /*0090*/  IMAD.MOV.U32 R5, RZ, RZ, c[0x0][0x178] ;  /* 0x00005e00ff057624 */ /* 0x000fe200078e00ff */
[----:B------:R-:W-:Y:S01]  /*00a0*/  ULDC.64 UR4, c[0x0][0x118] ;  /* 0x0000460000047ab9 */ /* 0x000fe20000000a00 */
[----:B------:R-:W-:Y:S01]  /*00b0*/  BSSY B0, `(.L_x_896) ;  /* 0x00000fc000007945 */ /* 0x000fe20003800000 */
[----:B------:R-:W-:Y:S02]  /*00c0*/  IMAD.MOV.U32 R24, RZ, RZ, RZ ;  /* 0x000000ffff187224 */ /* 0x000fe400078e00ff */
[----:B------:R-:W-:-:S04]  /*00d0*/  SHF.R.S32.HI R4, RZ, 0x1f, R5 ;  /* 0x0000001fff047819 */ /* 0x000fc80000011405 */
[----:B------:R-:W-:-:S04]  /*00e0*/  LEA.HI R4, R4, c[0x0][0x178], RZ, 0x5 ;  /* 0x00005e0004047a11 */ /* 0x000fc800078f28ff */
[----:B------:R-:W-:Y:S02]  /*00f0*/  SHF.R.S32.HI R4, RZ, 0x5, R4 ;  /* 0x00000005ff047819 */ /* 0x000fe40000011404 */
[----:B0-----:R-:W-:-:S04]  /*0100*/  SHF.R.U32.HI R21, RZ, 0x2, R2 ;  /* 0x00000002ff157819 */ /* 0x001fc80000011602 */
[----:B------:R-:W-:-:S13]  /*0110*/  ISETP.GE.U32.AND P0, PT, R21, R4, PT ;  /* 0x000000041500720c */ /* 0x000fda0003f06070 */
[----:B------:R-:W-:Y:S05]  /*0120*/  @P0 BRA `(.L_x_897) ;  /* 0x00000f4000000947 */ /* 0x000fea0003800000 */
[----:B------:R-:W-:Y:S01]  /*0130*/  IADD3 R5, R5, 0x1ff, RZ ;  /* 0x000001ff05057810 */ /* 0x000fe20007ffe0ff */
[----:B------:R-:W-:Y:S01]  /*0140*/  IMAD.SHL.U32 R8, R2, 0x8, RZ ;  /* 0x0000000802087824 */ /* 0x000fe200078e00ff */
[-C--:B------:R-:W-:Y:S01]  /*0150*/  ISETP.GE.U32.AND P1, PT, R21, R4.reuse, PT ;  /* 0x000000041500720c */ /* 0x080fe20003f26070 */
[----:B------:R-:W-:Y:S01]  /*0160*/  BSSY B1, `(.L_x_898) ;  /* 0x0000028000017945 */ /* 0x000fe20003800000 */
[----:B------:R-:W-:Y:S01]  /*0170*/  SHF.R.S32.HI R6, RZ, 0x1f, R5 ;  /* 0x0000001fff067819 */ /* 0x000fe20000011405 */
[----:B------:R-:W-:Y:S01]  /*0180*/  IMAD.MOV.U32 R24, RZ, RZ, RZ ;  /* 0x000000ffff187224 */ /* 0x000fe200078e00ff */
[----:B------:R-:W-:Y:S01]  /*0190*/  PLOP3.LUT P0, PT, PT, PT, PT, 0x80, 0x0 ;  /* 0x000000000000781c */ /* 0x000fe20003f0f070 */
[----:B------:R-:W-:Y:S01]  /*01a0*/  IMAD R10, R3, R4, R21 ;  /* 0x00000004030a7224 */ /* 0x000fe200078e0215 */
[----:B------:R-:W-:Y:S02]  /*01b0*/  LEA.HI R6, R6, R5, RZ, 0x9 ;  /* 0x0000000506067211 */ /* 0x000fe400078f48ff */
[----:B------:R-:W-:-:S02]  /*01c0*/  SHF.L.U32 R5, R0, 0x4, RZ ;  /* 0x0000000400057819 */ /* 0x000fc400000006ff */
[----:B------:R-:W-:Y:S02]  /*01d0*/  SHF.R.S32.HI R6, RZ, 0x9, R6 ;  /* 0x00000009ff067819 */ /* 0x000fe40000011406 */
[----:B------:R-:W-:-:S03]  /*01e0*/  LOP3.LUT R8, R8, 0x18, RZ, 0xc0, !PT ;  /* 0x0000001808087812 */ /* 0x000fc600078ec0ff */
[----:B------:R-:W-:Y:S01]  /*01f0*/  IMAD R5, R6, R5, R21 ;  /* 0x0000000506057224 */ /* 0x000fe200078e0215 */
[----:B------:R-:W-:Y:S05]  /*0200*/  @!P1 BRA `(.L_x_899) ;  /* 0x000001d000009947 */ /* 0x000fea0003800000 */
[----:B------:R-:W-:Y:S01]  /*0210*/  HFMA2.MMA R6, -RZ, RZ, 0, 2.1457672119140625e-06 ;  /* 0x00000024ff067435 */ /* 0x000fe200000001ff */
[----:B------:R-:W-:-:S04]  /*0220*/  IMAD.MOV.U32 R15, RZ, RZ, 0x22 ;  /* 0x00000022ff0f7424 */ /* 0x000fc800078e00ff */
[----:B------:R-:W-:-:S05]  /*0230*/  IMAD.WIDE R14, R10, R15, c[0x0][0x160] ;  /* 0x000058000a0e7625 */ /* 0x000fca00078e020f */
[----:B------:R-:W-:Y:S01]  /*0240*/  IMAD.WIDE R6, R5, R6, c[0x0][0x168] ;  /* 0x00005a0005067625 */ /* 0x000fe200078e0206 */
[C---:B------:R-:W-:Y:S02]  /*0250*/  IADD3 R16, P0, R8.reuse, R14, RZ ;  /* 0x0000000e08107210 */ /* 0x040fe40007f1e0ff */
[----:B------:R-:W2:Y:S02]  /*0260*/  LDG.E.U16.CONSTANT R14, [R14.64] ;  /* 0x000000040e0e7981 */ /* 0x000ea4000c1e9500 */
[----:B------:R-:W-:Y:S01]  /*0270*/  IADD3 R12, P1, R8, R6, RZ ;  /* 0x00000006080c7210 */ /* 0x000fe20007f3e0ff */
[----:B------:R-:W-:Y:S01]  /*0280*/  IMAD.X R17, RZ, RZ, R15, P0 ;  /* 0x000000ffff117224 */ /* 0x000fe200000e060f */
[----:B------:R-:W3:Y:S03]  /*0290*/  LDG.E.U16.CONSTANT R6, [R6.64] ;  /* 0x0000000406067981 */ /* 0x000ee6000c1e9500 */
[----:B------:R-:W-:Y:S01]  /*02a0*/  IMAD.X R13, RZ, RZ, R7, P1 ;  /* 0x000000ffff0d7224 */ /* 0x000fe200008e0607 */
[----:B------:R-:W4:Y:S04]  /*02b0*/  LDG.E.U16.CONSTANT R9, [R16.64+0x2] ;  /* 0x0000020410097981 */ /* 0x000f28000c1e9500 */
[----:B------:R-:W4:Y:S04]  /*02c0*/  LDG.E.U16.CONSTANT R18, [R16.64+0x4] ;  /* 0x0000040410127981 */ /* 0x000f28000c1e9500 */
[----:B------:R-:W5:Y:S04]  /*02d0*/  LDG.E.U16.CONSTANT R11, [R16.64+0x6] ;  /* 0x00000604100b7981 */ /* 0x000f68000c1e9500 */
[----:B------:R-:W5:Y:S04]  /*02e0*/  LDG.E.U16.CONSTANT R22, [R16.64+0x8] ;  /* 0x0000080410167981 */ /* 0x000f68000c1e9500 */
[----:B------:R-:W2:Y:S04]  /*02f0*/  LDG.E.CONSTANT R20, [R12.64+0x4] ;  /* 0x000004040c147981 */ /* 0x000ea8000c1e9900 */
[----:B------:R-:W3:Y:S01]  /*0300*/  LDG.E.CONSTANT R26, [R12.64+0x8] ;  /* 0x000008040c1a7981 */ /* 0x000ee2000c1e9900 */
[----:B------:R-:W-:-:S02]  /*0310*/  PLOP3.LUT P0, PT, PT, PT, PT, 0x8, 0x0 ;  /* 0x000000000000781c */ /* 0x000fc40003f0e170 */
[----:B------:R-:W-:Y:S02]  /*0320*/  IADD3 R21, R21, 0x8, RZ ;  /* 0x0000000815157810 */ /* 0x000fe40007ffe0ff */
[----:B------:R-:W-:Y:S02]  /*0330*/  IADD3 R10, R10, 0x8, RZ ;  /* 0x000000080a0a7810 */ /* 0x000fe40007ffe0ff */
[----:B------:R-:W-:Y:S02]  /*0340*/  IADD3 R5, R5, 0x8, RZ ;  /* 0x0000000805057810 */ /* 0x000fe40007ffe0ff */
[----:B----4-:R-:W-:Y:S02]  /*0350*/  PRMT R9, R9, 0x5410, R18 ;  /* 0x0000541009097816 */ /* 0x010fe40000000012 */
        /* <DEDUP_REMOVED lines=8> */
.L_x_899:
[----:B------:R-:W-:Y:S05]  /*03e0*/  BSYNC B1 ;  /* 0x0000000000017941 */ /* 0x000fea0003800000 */
.L_x_898:
[C---:B------:R-:W-:Y:S01]  /*03f0*/  IMAD.IADD R6, R4.reuse, 0x1, -R21 ;  /* 0x0000000104067824 */ /* 0x040fe200078e0a15 */
[----:B------:R-:W-:Y:S01]  /*0400*/  ISETP.GT.U32.AND P1, PT, R4, R21, PT ;  /* 0x000000150400720c */ /* 0x000fe20003f24070 */
[----:B------:R-:W-:Y:S03]  /*0410*/  BSSY B1, `(.L_x_900) ;  /* 0x000006e000017945 */ /* 0x000fe60003800000 */
[----:B------:R-:W-:-:S13]  /*0420*/  ISETP.LE.U32.OR P1, PT, R6, 0x18, !P1 ;  /* 0x000000180600780c */ /* 0x000fda0004f23470 */
[----:B------:R-:W-:Y:S05]  /*0430*/  @P1 BRA `(.L_x_901) ;  /* 0x000006b000001947 */ /* 0x000fea0003800000 */
[----:B------:R-:W-:Y:S02]  /*0440*/  PLOP3.LUT P0, PT, PT, PT, PT, 0x8, 0x0 ;  /* 0x000000000000781c */ /* 0x000fe40003f0e170 */
[----:B------:R-:W-:Y:S02]  /*0450*/  IADD3 R7, R4, -0x18, RZ ;  /* 0xffffffe804077810 */ /* 0x000fe40007ffe0ff */
.L_x_902:
[----:B------:R-:W-:Y:S01]  /*0460*/  HFMA2.MMA R11, -RZ, RZ, 0, 2.02655792236328125e-06 ;  /* 0x00000022ff0b7435 */ /* 0x000fe200000001ff */
[----:B------:R-:W-:-:S04]  /*0470*/  IMAD.MOV.U32 R26, RZ, RZ, 0x24 ;  /* 0x00000024ff1a7424 */ /* 0x000fc800078e00ff */
[----:B------:R-:W-:-:S05]  /*0480*/  IMAD.WIDE R22, R5, R26, c[0x0][0x168] ;  /* 0x00005a0005167625 */ /* 0x000fca00078e021a */
[----:B------:R-:W-:-:S05]  /*0490*/  IMAD.WIDE R28, R10, R11, c[0x0][0x160] ;  /* 0x000058000a1c7625 */ /* 0x000fca00078e020b */
[----:B------:R-:W-:-:S05]  /*04a0*/  IADD3 R16, P1, R8, R28, RZ ;  /* 0x0000001c08107210 */ /* 0x000fca0007f3e0ff */
[----:B------:R-:W-:Y:S01]  /*04b0*/  IMAD.X R17, RZ, RZ, R29, P1 ;  /* 0x000000ffff117224 */ /* 0x000fe200008e061d */
[----:B------:R-:W-:-:S04]  /*04c0*/  IADD3 R14, P1, R8, R22, RZ ;  /* 0x00000016080e7210 */ /* 0x000fc80007f3e0ff */
[----:B------:R0:W2:Y:S04]  /*04d0*/  LDG.E.U16.CONSTANT R9, [R16.64+0x2] ;  /* 0x0000020410097981 */ /* 0x0000a8000c1e9500 */
[----:B------:R0:W2:Y:S01]  /*04e0*/  LDG.E.U16.CONSTANT R6, [R16.64+0x4] ;  /* 0x0000040410067981 */ /* 0x0000a2000c1e9500 */
[----:B------:R-:W-:-:S03]  /*04f0*/  IMAD.X R15, RZ, RZ, R23, P1 ;  /* 0x000000ffff0f7224 */ /* 0x000fc600008e0617 */
[----:B------:R0:W3:Y:S04]  /*0500*/  LDG.E.U16.CONSTANT R20, [R16.64+0x6] ;  /* 0x0000060410147981 */ /* 0x0000e8000c1e9500 */
[----:B------:R-:W4:Y:S01]  /*0510*/  LDG.E.CONSTANT R25, [R14.64+0x4] ;  /* 0x000004040e197981 */ /* 0x000f22000c1e9900 */
[----:B------:R-:W-:-:S03]  /*0520*/  IADD3 R12, R10, 0x8, RZ ;  /* 0x000000080a0c7810 */ /* 0x000fc60007ffe0ff */
[----:B------:R1:W5:Y:S04]  /*0530*/  LDG.E.CONSTANT R27, [R14.64+0x8] ;  /* 0x000008040e1b7981 */ /* 0x000368000c1e9900 */
[----:B0-----:R0:W3:Y:S01]  /*0540*/  LDG.E.U16.CONSTANT R17, [R16.64+0x8] ;  /* 0x0000080410117981 */ /* 0x0010e2000c1e9500 */
[----:B------:R-:W-:-:S05]  /*0550*/  IMAD.WIDE R12, R12, R11, c[0x0][0x160] ;  /* 0x000058000c0c7625 */ /* 0x000fca00078e020b */
[----:B------:R-:W-:Y:S02]  /*0560*/  IADD3 R18, P1, R8, R12, RZ ;  /* 0x0000000c08127210 */ /* 0x000fe40007f3e0ff */
[----:B--2---:R-:W-:Y:S01]  /*0570*/  PRMT R6, R9, 0x5410, R6 ;  /* 0x0000541009067816 */ /* 0x004fe20000000006 */
[----:B------:R2:W2:Y:S01]  /*0580*/  LDG.E.U16.CONSTANT R12, [R12.64] ;  /* 0x000000040c0c7981 */ /* 0x0004a2000c1e9500 */
[----:B------:R-:W-:-:S05]  /*0590*/  IADD3.X R19, RZ, R13, RZ, P1, !PT ;  /* 0x0000000dff137210 */ /* 0x000fca0000ffe4ff */
[----:B------:R-:W2:Y:S04]  /*05a0*/  LDG.E.U16.CONSTANT R9, [R18.64+0x2] ;  /* 0x0000020412097981 */ /* 0x000ea8000c1e9500 */
[----:B0-----:R-:W2:Y:S01]  /*05b0*/  LDG.E.U16.CONSTANT R16, [R18.64+0x4] ;  /* 0x0000040412107981 */ /* 0x001ea2000c1e9500 */
[----:B---3--:R-:W-:Y:S01]  /*05c0*/  PRMT R20, R20, 0x5410, R17 ;  /* 0x0000541014147816 */ /* 0x008fe20000000011 */
[----:B----4-:R-:W-:Y:S02]  /*05d0*/  IDP.4A.S8.S8 R17, R6, R25, RZ ;  /* 0x0000001906117226 */ /* 0x010fe400000006ff */
[----:B------:R-:W3:Y:S04]  /*05e0*/  LDG.E.U16.CONSTANT R6, [R18.64+0x6] ;  /* 0x0000060412067981 */ /* 0x000ee8000c1e9500 */
[----:B------:R-:W3:Y:S01]  /*05f0*/  LDG.E.U16.CONSTANT R25, [R18.64+0x8] ;  /* 0x0000080412197981 */ /* 0x000ee2000c1e9500 */
[----:B-1----:R-:W-:-:S05]  /*0600*/  IADD3 R15, R5, 0x8, RZ ;  /* 0x00000008050f7810 */ /* 0x002fca0007ffe0ff */
[----:B------:R-:W-:-:S04]  /*0610*/  IMAD.WIDE R14, R15, R26, c[0x0][0x168] ;  /* 0x00005a000f0e7625 */ /* 0x000fc800078e021a */
[----:B-----5:R-:W-:Y:S01]  /*0620*/  IDP.4A.S8.S8 R27, R20, R27, R17 ;  /* 0x0000001b141b7226 */ /* 0x020fe20000000611 */
[----:B--2---:R-:W-:Y:S02]  /*0630*/  PRMT R9, R9, 0x5410, R16 ;  /* 0x0000541009097816 */ /* 0x004fe40000000010 */
[----:B------:R-:W-:-:S05]  /*0640*/  IADD3 R16, P1, R8, R14, RZ ;  /* 0x0000000e08107210 */ /* 0x000fca0007f3e0ff */
[----:B------:R-:W-:-:S05]  /*0650*/  IMAD.X R17, RZ, RZ, R15, P1 ;  /* 0x000000ffff117224 */ /* 0x000fca00008e060f */
[----:B------:R0:W2:Y:S01]  /*0660*/  LDG.E.CONSTANT R20, [R16.64+0x4] ;  /* 0x0000040410147981 */ /* 0x0000a2000c1e9900 */
[----:B---3--:R-:W-:-:S03]  /*0670*/  PRMT R6, R6, 0x5410, R25 ;  /* 0x0000541006067816 */ /* 0x008fc60000000019 */
[----:B------:R0:W3:Y:S01]  /*0680*/  LDG.E.CONSTANT R25, [R16.64+0x8] ;  /* 0x0000080410197981 */ /* 0x0000e2000c1e9900 */
[----:B------:R-:W-:-:S05]  /*0690*/  IADD3 R18, R10, 0x10, RZ ;  /* 0x000000100a127810 */ /* 0x000fca0007ffe0ff */
[----:B0-----:R-:W-:-:S05]  /*06a0*/  IMAD.WIDE R16, R18, R11, c[0x0][0x160] ;  /* 0x0000580012107625 */ /* 0x001fca00078e020b */
[----:B------:R-:W-:-:S05]  /*06b0*/  IADD3 R18, P1, R8, R16, RZ ;  /* 0x0000001008127210 */ /* 0x000fca0007f3e0ff */
[----:B------:R-:W-:-:S05]  /*06c0*/  IMAD.X R19, RZ, RZ, R17, P1 ;  /* 0x000000ffff137224 */ /* 0x000fca00008e0611 */
[----:B------:R0:W4:Y:S01]  /*06d0*/  LDG.E.U16.CONSTANT R13, [R18.64+0x8] ;  /* 0x00000804120d7981 */ /* 0x000122000c1e9500 */
[----:B--2---:R-:W-:-:S03]  /*06e0*/  IDP.4A.S8.S8 R20, R9, R20, RZ ;  /* 0x0000001409147226 */ /* 0x004fc600000006ff */
[----:B------:R0:W2:Y:S01]  /*06f0*/  LDG.E.U16.CONSTANT R9, [R18.64+0x4] ;  /* 0x0000040412097981 */ /* 0x0000a2000c1e9500 */
[----:B---3--:R-:W-:-:S03]  /*0700*/  IDP.4A.S8.S8 R20, R6, R25, R20 ;  /* 0x0000001906147226 */ /* 0x008fc60000000614 */
[----:B------:R1:W3:Y:S04]  /*0710*/  LDG.E.U16.CONSTANT R6, [R28.64] ;  /* 0x000000041c067981 */ /* 0x0002e8000c1e9500 */
[----:B------:R5:W2:Y:S04]  /*0720*/  LDG.E.U16.CONSTANT R25, [R22.64] ;  /* 0x0000000416197981 */ /* 0x000aa8000c1e9500 */
[----:B-1----:R0:W2:Y:S04]  /*0730*/  LDG.E.U16.CONSTANT R28, [R18.64+0x2] ;  /* 0x00000204121c7981 */ /* 0x0020a8000c1e9500 */
[----:B------:R0:W4:Y:S01]  /*0740*/  LDG.E.U16.CONSTANT R29, [R18.64+0x6] ;  /* 0x00000604121d7981 */ /* 0x000122000c1e9500 */
[----:B-----5:R-:W-:-:S05]  /*0750*/  IADD3 R23, R5, 0x10, RZ ;  /* 0x0000001005177810 */ /* 0x020fca0007ffe0ff */
[----:B------:R-:W-:Y:S01]  /*0760*/  IMAD.WIDE R22, R23, R26, c[0x0][0x168] ;  /* 0x00005a0017167625 */ /* 0x000fe200078e021a */
[----:B0-----:R0:W5:Y:S04]  /*0770*/  LDG.E.U16.CONSTANT R18, [R14.64] ;  /* 0x000000040e127981 */ /* 0x001168000c1e9500 */
[----:B------:R1:W3:Y:S01]  /*0780*/  LDG.E.U16.CONSTANT R19, [R16.64] ;  /* 0x0000000410137981 */ /* 0x0002e2000c1e9500 */
[----:B0-----:R-:W-:-:S05]  /*0790*/  IADD3 R14, P1, R8, R22, RZ ;  /* 0x00000016080e7210 */ /* 0x001fca0007f3e0ff */
[----:B------:R-:W-:-:S05]  /*07a0*/  IMAD.X R15, RZ, RZ, R23, P1 ;  /* 0x000000ffff0f7224 */ /* 0x000fca00008e0617 */
[----:B-1----:R-:W3:Y:S01]  /*07b0*/  LDG.E.CONSTANT R16, [R14.64+0x8] ;  /* 0x000008040e107981 */ /* 0x002ee2000c1e9900 */
[----:B--2---:R-:W-:Y:S02]  /*07c0*/  PRMT R28, R28, 0x5410, R9 ;  /* 0x000054101c1c7816 */ /* 0x004fe40000000009 */
[----:B----4-:R-:W-:Y:S02]  /*07d0*/  PRMT R9, R29, 0x5410, R13 ;  /* 0x000054101d097816 */ /* 0x010fe4000000000d */
[----:B------:R-:W2:Y:S01]  /*07e0*/  LDG.E.CONSTANT R13, [R14.64+0x4] ;  /* 0x000004040e0d7981 */ /* 0x000ea2000c1e9900 */
[----:B------:R-:W-:Y:S01]  /*07f0*/  IADD3 R29, R10, 0x18, RZ ;  /* 0x000000180a1d7810 */ /* 0x000fe20007ffe0ff */
[----:B--2---:R-:W-:-:S04]  /*0800*/  IDP.4A.S8.S8 R13, R28, R13, RZ ;  /* 0x0000000d1c0d7226 */ /* 0x004fc800000006ff */
[----:B------:R-:W-:Y:S02]  /*0810*/  IMAD.WIDE R28, R29, R11, c[0x0][0x160] ;  /* 0x000058001d1c7625 */ /* 0x000fe400078e020b */
[----:B------:R0:W2:Y:S02]  /*0820*/  LDG.E.U16.CONSTANT R11, [R22.64] ;  /* 0x00000004160b7981 */ /* 0x0000a4000c1e9500 */
[----:B---3--:R-:W-:Y:S01]  /*0830*/  IDP.4A.S8.S8 R9, R9, R16, R13 ;  /* 0x0000001009097226 */ /* 0x008fe2000000060d */
[----:B------:R-:W-:Y:S02]  /*0840*/  IADD3 R16, P1, R8, R28, RZ ;  /* 0x0000001c08107210 */ /* 0x000fe40007f3e0ff */
[----:B------:R-:W-:Y:S01]  /*0850*/  IADD3 R15, R5, 0x18, RZ ;  /* 0x00000018050f7810 */ /* 0x000fe20007ffe0ff */
[----:B------:R-:W-:Y:S01]  /*0860*/  HADD2.F32 R6, -RZ, R6.H0_H0 ;  /* 0x20000006ff067230 */ /* 0x000fe20000004100 */
[----:B------:R-:W-:Y:S01]  /*0870*/  IADD3.X R17, RZ, R29, RZ, P1, !PT ;  /* 0x0000001dff117210 */ /* 0x000fe20000ffe4ff */
[----:B------:R-:W-:Y:S01]  /*0880*/  HADD2.F32 R25, -RZ, R25.H0_H0 ;  /* 0x20000019ff197230 */ /* 0x000fe20000004100 */
[----:B------:R1:W3:Y:S04]  /*0890*/  LDG.E.U16.CONSTANT R28, [R28.64] ;  /* 0x000000041c1c7981 */ /* 0x0002e8000c1e9500 */
[----:B0-----:R-:W4:Y:S04]  /*08a0*/  LDG.E.U16.CONSTANT R22, [R16.64+0x2] ;  /* 0x0000020410167981 */ /* 0x001f28000c1e9500 */
[----:B------:R-:W4:Y:S01]  /*08b0*/  LDG.E.U16.CONSTANT R13, [R16.64+0x4] ;  /* 0x00000404100d7981 */ /* 0x000f22000c1e9500 */
[----:B------:R-:W-:-:S03]  /*08c0*/  IMAD.WIDE R14, R15, R26, c[0x0][0x168] ;  /* 0x00005a000f0e7625 */ /* 0x000fc600078e021a */
[----:B------:R-:W2:Y:S01]  /*08d0*/  LDG.E.U16.CONSTANT R26, [R16.64+0x8] ;  /* 0x00000804101a7981 */ /* 0x000ea2000c1e9500 */
[----:B------:R-:W-:-:S03]  /*08e0*/  FMUL.FTZ R25, R6, R25 ;  /* 0x0000001906197220 */ /* 0x000fc60000410000 */
[----:B------:R-:W2:Y:S01]  /*08f0*/  LDG.E.U16.CONSTANT R6, [R16.64+0x6] ;  /* 0x0000060410067981 */ /* 0x000ea2000c1e9500 */
[----:B----4-:R-:W-:Y:S02]  /*0900*/  PRMT R13, R22, 0x5410, R13 ;  /* 0x00005410160d7816 */ /* 0x010fe4000000000d */
[----:B------:R-:W-:Y:S02]  /*0910*/  IADD3 R22, P1, R8, R14, RZ ;  /* 0x0000000e08167210 */ /* 0x000fe40007f3e0ff */
[----:B------:R0:W4:Y:S03]  /*0920*/  LDG.E.U16.CONSTANT R14, [R14.64] ;  /* 0x000000040e0e7981 */ /* 0x000126000c1e9500 */
[----:B------:R-:W-:-:S05]  /*0930*/  IMAD.X R23, RZ, RZ, R15, P1 ;  /* 0x000000ffff177224 */ /* 0x000fca00008e060f */
[----:B-1----:R-:W4:Y:S04]  /*0940*/  LDG.E.CONSTANT R29, [R22.64+0x8] ;  /* 0x00000804161d7981 */ /* 0x002f28000c1e9900 */
[----:B0-----:R-:W4:Y:S01]  /*0950*/  LDG.E.CONSTANT R15, [R22.64+0x4] ;  /* 0x00000404160f7981 */ /* 0x001f22000c1e9900 */
[----:B------:R-:W0:Y:S01]  /*0960*/  I2F R27, R27 ;  /* 0x0000001b001b7306 */ /* 0x000e220000201400 */
[----:B--2---:R-:W-:Y:S02]  /*0970*/  PRMT R6, R6, 0x5410, R26 ;  /* 0x0000541006067816 */ /* 0x004fe4000000001a */
[----:B------:R-:W-:-:S05]  /*0980*/  IADD3 R21, R21, 0x20, RZ ;  /* 0x0000002015157810 */ /* 0x000fca0007ffe0ff */
[----:B------:R-:W1:Y:S01]  /*0990*/  I2F R20, R20 ;  /* 0x0000001400147306 */ /* 0x000e620000201400 */
[----:B------:R-:W-:Y:S01]  /*09a0*/  HADD2.F32 R12, -RZ, R12.H0_H0 ;  /* 0x2000000cff0c7230 */ /* 0x000fe20000004100 */
[----:B------:R-:W-:-:S06]  /*09b0*/  ISETP.GE.U32.AND P1, PT, R21, R7, PT ;  /* 0x000000071500720c */ /* 0x000fcc0003f26070 */
[----:B------:R-:W2:Y:S01]  /*09c0*/  I2F R9, R9 ;  /* 0x0000000900097306 */ /* 0x000ea20000201400 */
[----:B------:R-:W-:Y:S01]  /*09d0*/  HADD2.F32 R19, -RZ, R19.H0_H0 ;  /* 0x20000013ff137230 */ /* 0x000fe20000004100 */
[----:B0-----:R-:W-:Y:S01]  /*09e0*/  FFMA.FTZ R25, R25, R27, R24 ;  /* 0x0000001b19197223 */ /* 0x001fe20000010018 */
[----:B---3--:R-:W-:Y:S01]  /*09f0*/  HADD2.F32 R28, -RZ, R28.H0_H0 ;  /* 0x2000001cff1c7230 */ /* 0x008fe20000004100 */
[----:B------:R-:W-:Y:S02]  /*0a00*/  IADD3 R10, R10, 0x20, RZ ;  /* 0x000000200a0a7810 */ /* 0x000fe40007ffe0ff */
[----:B------:R-:W-:Y:S01]  /*0a10*/  IADD3 R5, R5, 0x20, RZ ;  /* 0x0000002005057810 */ /* 0x000fe20007ffe0ff */
[----:B----4-:R-:W-:-:S04]  /*0a20*/  IDP.4A.S8.S8 R15, R13, R15, RZ ;  /* 0x0000000f0d0f7226 */ /* 0x010fc800000006ff */
[----:B------:R-:W-:Y:S01]  /*0a30*/  IDP.4A.S8.S8 R15, R6, R29, R15 ;  /* 0x0000001d060f7226 */ /* 0x000fe2000000060f */
[----:B-----5:R-:W-:Y:S02]  /*0a40*/  HADD2.F32 R13, -RZ, R18.H0_H0 ;  /* 0x20000012ff0d7230 */ /* 0x020fe40000004100 */
[----:B------:R-:W-:-:S03]  /*0a50*/  HADD2.F32 R6, -RZ, R11.H0_H0 ;  /* 0x2000000bff067230 */ /* 0x000fc60000004100 */
[----:B------:R-:W0:Y:S01]  /*0a60*/  I2F R15, R15 ;  /* 0x0000000f000f7306 */ /* 0x000e220000201400 */
[----:B------:R-:W-:Y:S01]  /*0a70*/  FMUL.FTZ R12, R12, R13 ;  /* 0x0000000d0c0c7220 */ /* 0x000fe20000410000 */
[----:B------:R-:W-:Y:S01]  /*0a80*/  HADD2.F32 R11, -RZ, R14.H0_H0 ;  /* 0x2000000eff0b7230 */ /* 0x000fe20000004100 */
[----:B------:R-:W-:Y:S02]  /*0a90*/  FMUL.FTZ R6, R19, R6 ;  /* 0x0000000613067220 */ /* 0x000fe40000410000 */
[----:B-1----:R-:W-:Y:S02]  /*0aa0*/  FFMA.FTZ R12, R12, R20, R25 ;  /* 0x000000140c0c7223 */ /* 0x002fe40000010019 */
[----:B------:R-:W-:Y:S02]  /*0ab0*/  FMUL.FTZ R11, R28, R11 ;  /* 0x0000000b1c0b7220 */ /* 0x000fe40000410000 */
[----:B--2---:R-:W-:-:S04]  /*0ac0*/  FFMA.FTZ R6, R6, R9, R12 ;  /* 0x0000000906067223 */ /* 0x004fc8000001000c */
[----:B0-----:R-:W-:Y:S01]  /*0ad0*/  FFMA.FTZ R24, R11, R15, R6 ;  /* 0x0000000f0b187223 */ /* 0x001fe20000010006 */
[----:B------:R-:W-:Y:S05]  /*0ae0*/  @!P1 BRA `(.L_x_902) ;  /* 0xfffff97000009947 */ /* 0x000fea000383ffff */
.L_x_901:
[----:B------:R-:W-:Y:S05]  /*0af0*/  BSYNC B1 ;  /* 0x0000000000017941 */ /* 0x000fea0003800000 */
.L_x_900:
[C---:B------:R-:W-:Y:S01]  /*0b00*/  IMAD.IADD R6, R4.reuse, 0x1, -R21 ;  /* 0x0000000104067824 */ /* 0x040fe200078e0a15 */
[----:B------:R-:W-:Y:S01]  /*0b10*/  ISETP.GT.U32.AND P1, PT, R4, R21, PT ;  /* 0x000000150400720c */ /* 0x000fe20003f24070 */
[----:B------:R-:W-:Y:S03]  /*0b20*/  BSSY B1, `(.L_x_903) ;  /* 0x0000039000017945 */ /* 0x000fe60003800000 */
[----:B------:R-:W-:-:S13]  /*0b30*/  ISETP.LE.U32.OR P1, PT, R6, 0x8, !P1 ;  /* 0x000000080600780c */ /* 0x000fda0004f23470 */
[----:B------:R-:W-:Y:S05]  /*0b40*/  @P1 BRA `(.L_x_904) ;  /* 0x0000036000001947 */ /* 0x000fea0003800000 */
[----:B------:R-:W-:Y:S01]  /*0b50*/  MOV R13, 0x22 ;  /* 0x00000022000d7802 */ /* 0x000fe20000000f00 */
[----:B------:R-:W-:Y:S01]  /*0b60*/  IMAD.MOV.U32 R22, RZ, RZ, 0x24 ;  /* 0x00000024ff167424 */ /* 0x000fe200078e00ff */
[C---:B------:R-:W-:Y:S02]  /*0b70*/  IADD3 R23, R5.reuse, 0x8, RZ ;  /* 0x0000000805177810 */ /* 0x040fe40007ffe0ff */
[----:B------:R-:W-:Y:S01]  /*0b80*/  IADD3 R12, R10, 0x8, RZ ;  /* 0x000000080a0c7810 */ /* 0x000fe20007ffe0ff */
[----:B------:R-:W-:-:S04]  /*0b90*/  IMAD.WIDE R26, R5, R22, c[0x0][0x168] ;  /* 0x00005a00051a7625 */ /* 0x000fc800078e0216 */
[-C--:B------:R-:W-:Y:S01]  /*0ba0*/  IMAD.WIDE R28, R10, R13.reuse, c[0x0][0x160] ;  /* 0x000058000a1c7625 */ /* 0x080fe200078e020d */
[C---:B------:R-:W-:Y:S01]  /*0bb0*/  IADD3 R14, P1, R8.reuse, R26, RZ ;  /* 0x0000001a080e7210 */ /* 0x040fe20007f3e0ff */
[----:B------:R0:W2:Y:S02]  /*0bc0*/  LDG.E.U16.CONSTANT R11, [R26.64] ;  /* 0x000000041a0b7981 */ /* 0x0000a4000c1e9500 */
[----:B------:R-:W-:Y:S01]  /*0bd0*/  IMAD.WIDE R22, R23, R22, c[0x0][0x168] ;  /* 0x00005a0017167625 */ /* 0x000fe200078e0216 */
[----:B------:R-:W-:Y:S01]  /*0be0*/  IADD3 R6, P0, R8, R28, RZ ;  /* 0x0000001c08067210 */ /* 0x000fe20007f1e0ff */
[----:B------:R1:W3:Y:S02]  /*0bf0*/  LDG.E.U16.CONSTANT R9, [R28.64] ;  /* 0x000000041c097981 */ /* 0x0002e4000c1e9500 */
[----:B------:R-:W-:Y:S01]  /*0c00*/  IMAD.WIDE R12, R12, R13, c[0x0][0x160] ;  /* 0x000058000c0c7625 */ /* 0x000fe200078e020d */
[----:B------:R-:W-:Y:S01]  /*0c10*/  IADD3.X R15, RZ, R27, RZ, P1, !PT ;  /* 0x0000001bff0f7210 */ /* 0x000fe20000ffe4ff */
[----:B------:R4:W5:Y:S01]  /*0c20*/  LDG.E.U16.CONSTANT R20, [R22.64] ;  /* 0x0000000416147981 */ /* 0x000962000c1e9500 */
[C---:B------:R-:W-:Y:S01]  /*0c30*/  IADD3 R18, P1, R8.reuse, R22, RZ ;  /* 0x0000001608127210 */ /* 0x040fe20007f3e0ff */
[----:B------:R-:W-:Y:S01]  /*0c40*/  IMAD.X R7, RZ, RZ, R29, P0 ;  /* 0x000000ffff077224 */ /* 0x000fe200000e061d */
[----:B------:R-:W-:Y:S01]  /*0c50*/  IADD3 R16, P0, R8, R12, RZ ;  /* 0x0000000c08107210 */ /* 0x000fe20007f1e0ff */
[----:B0-----:R0:W2:Y:S02]  /*0c60*/  LDG.E.CONSTANT R27, [R14.64+0x4] ;  /* 0x000004040e1b7981 */ /* 0x0010a4000c1e9900 */
[----:B------:R-:W-:-:S02]  /*0c70*/  IMAD.X R19, RZ, RZ, R23, P1 ;  /* 0x000000ffff137224 */ /* 0x000fc400008e0617 */
[----:B------:R-:W-:Y:S01]  /*0c80*/  IMAD.X R17, RZ, RZ, R13, P0 ;  /* 0x000000ffff117224 */ /* 0x000fe200000e060d */
[----:B-1----:R-:W2:Y:S04]  /*0c90*/  LDG.E.U16.CONSTANT R28, [R6.64+0x2] ;  /* 0x00000204061c7981 */ /* 0x002ea8000c1e9500 */
[----:B------:R-:W2:Y:S04]  /*0ca0*/  LDG.E.U16.CONSTANT R25, [R6.64+0x4] ;  /* 0x0000040406197981 */ /* 0x000ea8000c1e9500 */
[----:B------:R1:W3:Y:S04]  /*0cb0*/  LDG.E.U16.CONSTANT R12, [R12.64] ;  /* 0x000000040c0c7981 */ /* 0x0002e8000c1e9500 */
[----:B0-----:R0:W3:Y:S04]  /*0cc0*/  LDG.E.CONSTANT R14, [R14.64+0x8] ;  /* 0x000008040e0e7981 */ /* 0x0010e8000c1e9900 */
[----:B------:R-:W3:Y:S04]  /*0cd0*/  LDG.E.U16.CONSTANT R29, [R6.64+0x6] ;  /* 0x00000604061d7981 */ /* 0x000ee8000c1e9500 */
[----:B-1----:R1:W3:Y:S04]  /*0ce0*/  LDG.E.CONSTANT R13, [R18.64+0x4] ;  /* 0x00000404120d7981 */ /* 0x0022e8000c1e9900 */
[----:B------:R-:W3:Y:S04]  /*0cf0*/  LDG.E.U16.CONSTANT R26, [R6.64+0x8] ;  /* 0x00000804061a7981 */ /* 0x000ee8000c1e9500 */
[----:B0-----:R-:W5:Y:S04]  /*0d00*/  LDG.E.U16.CONSTANT R15, [R16.64+0x4] ;  /* 0x00000404100f7981 */ /* 0x001f68000c1e9500 */
[----:B-1----:R0:W5:Y:S04]  /*0d10*/  LDG.E.CONSTANT R18, [R18.64+0x8] ;  /* 0x0000080412127981 */ /* 0x002168000c1e9900 */
[----:B----4-:R-:W4:Y:S04]  /*0d20*/  LDG.E.U16.CONSTANT R22, [R16.64+0x6] ;  /* 0x0000060410167981 */ /* 0x010f28000c1e9500 */
[----:B------:R-:W4:Y:S04]  /*0d30*/  LDG.E.U16.CONSTANT R23, [R16.64+0x8] ;  /* 0x0000080410177981 */ /* 0x000f28000c1e9500 */
[----:B0-----:R-:W5:Y:S01]  /*0d40*/  LDG.E.U16.CONSTANT R19, [R16.64+0x2] ;  /* 0x0000020410137981 */ /* 0x001f62000c1e9500 */
[----:B------:R-:W-:-:S02]  /*0d50*/  PLOP3.LUT P0, PT, PT, PT, PT, 0x8, 0x0 ;  /* 0x000000000000781c */ /* 0x000fc40003f0e170 */
[----:B------:R-:W-:Y:S02]  /*0d60*/  IADD3 R21, R21, 0x10, RZ ;  /* 0x0000001015157810 */ /* 0x000fe40007ffe0ff */
[----:B------:R-:W-:Y:S02]  /*0d70*/  IADD3 R10, R10, 0x10, RZ ;  /* 0x000000100a0a7810 */ /* 0x000fe40007ffe0ff */
[----:B------:R-:W-:Y:S02]  /*0d80*/  IADD3 R5, R5, 0x10, RZ ;  /* 0x0000001005057810 */ /* 0x000fe40007ffe0ff */
[----:B--2---:R-:W-:-:S05]  /*0d90*/  PRMT R28, R28, 0x5410, R25 ;  /* 0x000054101c1c7816 */ /* 0x004fca0000000019 */
[----:B------:R-:W-:Y:S01]  /*0da0*/  IDP.4A.S8.S8 R27, R28, R27, RZ ;  /* 0x0000001b1c1b7226 */ /* 0x000fe200000006ff */
[----:B---3--:R-:W-:-:S05]  /*0db0*/  PRMT R29, R29, 0x5410, R26 ;  /* 0x000054101d1d7816 */ /* 0x008fca000000001a */
[----:B------:R-:W-:Y:S01]  /*0dc0*/  IDP.4A.S8.S8 R27, R29, R14, R27 ;  /* 0x0000000e1d1b7226 */ /* 0x000fe2000000061b */
[----:B----4-:R-:W-:Y:S02]  /*0dd0*/  PRMT R23, R22, 0x5410, R23 ;  /* 0x0000541016177816 */ /* 0x010fe40000000017 */
[----:B-----5:R-:W-:-:S05]  /*0de0*/  PRMT R6, R19, 0x5410, R15 ;  /* 0x0000541013067816 */ /* 0x020fca000000000f */
[----:B------:R-:W-:Y:S01]  /*0df0*/  IDP.4A.S8.S8 R6, R6, R13, RZ ;  /* 0x0000000d06067226 */ /* 0x000fe200000006ff */
[----:B------:R-:W0:Y:S03]  /*0e00*/  I2F R27, R27 ;  /* 0x0000001b001b7306 */ /* 0x000e260000201400 */
[----:B------:R-:W-:Y:S01]  /*0e10*/  IDP.4A.S8.S8 R6, R23, R18, R6 ;  /* 0x0000001217067226 */ /* 0x000fe20000000606 */
[----:B------:R-:W-:Y:S02]  /*0e20*/  HADD2.F32 R9, -RZ, R9.H0_H0 ;  /* 0x20000009ff097230 */ /* 0x000fe40000004100 */
[----:B------:R-:W-:-:S03]  /*0e30*/  HADD2.F32 R14, -RZ, R11.H0_H0 ;  /* 0x2000000bff0e7230 */ /* 0x000fc60000004100 */
[----:B------:R-:W1:Y:S01]  /*0e40*/  I2F R6, R6 ;  /* 0x0000000600067306 */ /* 0x000e620000201400 */
[----:B------:R-:W-:Y:S01]  /*0e50*/  HADD2.F32 R12, -RZ, R12.H0_H0 ;  /* 0x2000000cff0c7230 */ /* 0x000fe20000004100 */
[----:B------:R-:W-:Y:S01]  /*0e60*/  FMUL.FTZ R9, R9, R14 ;  /* 0x0000000e09097220 */ /* 0x000fe20000410000 */
[----:B------:R-:W-:-:S03]  /*0e70*/  HADD2.F32 R7, -RZ, R20.H0_H0 ;  /* 0x20000014ff077230 */ /* 0x000fc60000004100 */
[----:B0-----:R-:W-:Y:S02]  /*0e80*/  FFMA.FTZ R9, R9, R27, R24 ;  /* 0x0000001b09097223 */ /* 0x001fe40000010018 */
[----:B------:R-:W-:-:S04]  /*0e90*/  FMUL.FTZ R7, R12, R7 ;  /* 0x000000070c077220 */ /* 0x000fc80000410000 */
[----:B-1----:R-:W-:Y:S02]  /*0ea0*/  FFMA.FTZ R24, R7, R6, R9 ;  /* 0x0000000607187223 */ /* 0x002fe40000010009 */
.L_x_904:
[----:B------:R-:W-:Y:S05]  /*0eb0*/  BSYNC B1 ;  /* 0x0000000000017941 */ /* 0x000fea0003800000 */
.L_x_903:
[----:B------:R-:W-:-:S13]  /*0ec0*/  ISETP.LT.U32.OR P0, PT, R21, R4, P0 ;  /* 0x000000041500720c */ /* 0x000fda0000701470 */
[----:B------:R-:W-:Y:S05]  /*0ed0*/  @!P0 BRA `(.L_x_897) ;  /* 0x0000019000008947 */ /* 0x000fea0003800000 */
[----:B------:R-:W-:Y:S01]  /*0ee0*/  HFMA2.MMA R11, -RZ, RZ, 0, 2.02655792236328125e-06 ;  /* 0x00000022ff0b7435 */ /* 0x000fe200000001ff */
[----:B------:R-:W-:-:S04]  /*0ef0*/  IMAD.MOV.U32 R4, RZ, RZ, 0x24 ;  /* 0x00000024ff047424 */ /* 0x000fc800078e00ff */
[----:B------:R-:W-:-:S05]  /*0f00*/  IMAD.WIDE R4, R5, R4, c[0x0][0x168] ;  /* 0x00005a0005047625 */ /* 0x000fca00078e0204 */
[----:B------:R-:W-:-:S05]  /*0f10*/  IMAD.WIDE R10, R10, R11, c[0x0][0x160] ;  /* 0x000058000a0a7625 */ /* 0x000fca00078e020b */
[C---:B------:R-:W-:Y:S02]  /*0f20*/  IADD3 R6, P0, R8.reuse, R10, RZ ;  /* 0x0000000a08067210 */ /* 0x040fe40007f1e0ff */
[----:B------:R-:W-:Y:S01]  /*0f30*/  IADD3 R8, P1, R8, R4, RZ ;  /* 0x0000000408087210 */ /* 0x000fe20007f3e0ff */
[----:B------:R-:W2:Y:S02]  /*0f40*/  LDG.E.U16.CONSTANT R10, [R10.64] ;  /* 0x000000040a0a7981 */ /* 0x000ea4000c1e9500 */
[----:B------:R-:W-:Y:S01]  /*0f50*/  IMAD.X R7, RZ, RZ, R11, P0 ;  /* 0x000000ffff077224 */ /* 0x000fe200000e060b */
        /* <DEDUP_REMOVED lines=17> */
.L_x_897:
[----:B------:R-:W-:Y:S05]  /*1070*/  BSYNC B0 ;  /* 0x0000000000007941 */ /* 0x000fea0003800000 */
.L_x_896:
        /* <DEDUP_REMOVED lines=19> */
.L_x_905:
        /* <DEDUP_REMOVED lines=13> */
.L_x_1393:


//--------------------- .text._Z13mul_mat_vec_qIN3c108BFloat16ELi32ELi4E10block_q5_1Li2EXadL_ZN45_INTERNAL_8d5cb472_14_gguf_kernel_cu_cd24131917vec_dot_q5_1_q8_1EPKvPK10block_q8_1RKiEEEvS5_S5_PT_iii --------------------------
	.section	.text._Z13mul_mat_vec_qIN3c108BFloat16ELi32ELi4E10block_q5_1Li2EXadL_ZN45_INTERNAL_8d5cb472_14_gguf_kernel_cu_cd24131917vec_dot_q5_1_q8_1EPKvPK10block_q8_1RKiEEEvS5_S5_PT_iii,"ax",@progbits
	.sectioninfo	@"SHI_REGISTERS=30"
	.align	128
.text._Z13mul_mat_vec_qIN3c108BFloat16ELi32ELi4E10block_q5_1Li2EXadL_ZN45_INTERNAL_8d5cb472_14_gguf_kernel_cu_cd24131917vec_dot_q5_1_q8_1EPKvPK10block_q8_1RKiEEEvS5_S5_PT_iii:
        .type           _Z13mul_mat_vec_qIN3c108BFloat16ELi32ELi4E10block_q5_1Li2EXadL_ZN45_INTERNAL_8d5cb472_14_gguf_kernel_cu_cd24131917vec_dot_q5_1_q8_1EPKvPK10block_q8_1RKiEEEvS5_S5_PT_iii,@function
        .size           _Z13mul_mat_vec_qIN3c108BFloat16ELi32ELi4E10block_q5_1Li2EXadL_ZN45_INTERNAL_8d5cb472_14_gguf_kernel_cu_cd24131917vec_dot_q5_1_q8_1EPKvPK10block_q8_1RKiEEEvS5_S5_PT_iii,(.L_x_1394 - _Z13mul_mat_vec_qIN3c108BFloat16ELi32ELi4E10block_q5_1Li2EXadL_ZN45_INTERNAL_8d5cb472_14_gguf_kernel_cu_cd24131917vec_dot_q5_1_q8_1EPKvPK10block_q8_1RKiEEEvS5_S5_PT_iii)
        .other          _Z13mul_mat_vec_qIN3c108BFloat16ELi32ELi4E10block_q5_1Li2EXadL_ZN45_INTERNAL_8d5cb472_14_gguf_kernel_cu_cd24131917vec_dot_q5_1_q8_1EPKvPK10block_q8_1RKiEEEvS5_S5_PT_iii,@"STO_CUDA_ENTRY STV_DEFAULT"
_Z13mul_mat_vec_qIN3c108BFloat16ELi32ELi4E10block_q5_1Li2EXadL_ZN45_INTERNAL_8d5cb472_14_gguf_kernel_cu_cd24131917vec_dot_q5_1_q8_1EPKvPK10block_q8_1RKiEEEvS5_S5_PT_iii:
        /* <DEDUP_REMOVED lines=23> */
[----:B------:R-:W-:Y:S01]  /*0170*/  IMAD.MOV.U32 R10, RZ, RZ, RZ ;  /* 0x000000ffff0a7224 */ /* 0x000fe200078e00ff */
[----:B------:R-:W-:Y:S01]  /*0180*/  LOP3.LUT R11, R11, 0x8, RZ, 0xc0, !PT ;  /* 0x000000080b0b7812 */ /* 0x000fe200078ec0ff */
[----:B------:R-:W-:Y:S01]  /*0190*/  IMAD R13, R9, UR4, R14 ;  /* 0x00000004090d7c24 */ /* 0x000fe2000f8e020e */
[----:B------:R-:W-:Y:S02]  /*01a0*/  ULEA.HI UR6, UR6, UR5, URZ, 0x9 ;  /* 0x0000000506067291 */ /* 0x000fe4000f8f483f */
[----:B------:R-:W-:-:S02]  /*01b0*/  LOP3.LUT R12, R11, 0x4, RZ, 0xfc, !PT ;  /* 0x000000040b0c7812 */ /* 0x000fc400078efcff */
[----:B------:R-:W-:-:S06]  /*01c0*/  USHF.R.S32.HI UR6, URZ, 0x9, UR6 ;  /* 0x000000093f067899 */ /* 0x000fcc0008011406 */
[----:B------:R-:W-:Y:S02]  /*01d0*/  IMAD R8, R3, UR6, R14 ;  /* 0x0000000603087c24 */ /* 0x000fe4000f8e020e */
.L_x_908:
[----:B------:R-:W-:-:S04]  /*01e0*/  IMAD.MOV.U32 R4, RZ, RZ, 0x18 ;  /* 0x00000018ff047424 */ /* 0x000fc800078e00ff */
[----:B------:R-:W-:-:S05]  /*01f0*/  IMAD.WIDE R4, R13, R4, c[0x0][0x160] ;  /* 0x000058000d047625 */ /* 0x000fca00078e0204 */
[----:B------:R0:W2:Y:S01]  /*0200*/  LDG.E.CONSTANT R22, [R4.64+0x4] ;  /* 0x0000040804167981 */ /* 0x0000a2000c1e9900 */
[----:B------:R-:W-:-:S05]  /*0210*/  IADD3 R24, P0, R11, R4, RZ ;  /* 0x000000040b187210 */ /* 0x000fca0007f1e0ff */
[----:B------:R-:W-:Y:S02]  /*0220*/  IMAD.X R25, RZ, RZ, R5, P0 ;  /* 0x000000ffff197224 */ /* 0x000fe400000e0605 */
[----:B------:R-:W-:Y:S01]  /*0230*/  IMAD.MOV.U32 R3, RZ, RZ, 0x24 ;  /* 0x00000024ff037424 */ /* 0x000fe200078e00ff */
[----:B0-----:R0:W3:Y:S04]  /*0240*/  LDG.E.CONSTANT R4, [R4.64] ;  /* 0x0000000804047981 */ /* 0x0010e8000c1e9900 */
[----:B------:R1:W4:Y:S04]  /*0250*/  LDG.E.CONSTANT R19, [R24.64+0x8] ;  /* 0x0000080818137981 */ /* 0x000328000c1e9900 */
[----:B------:R1:W5:Y:S01]  /*0260*/  LDG.E.CONSTANT R20, [R24.64+0xc] ;  /* 0x00000c0818147981 */ /* 0x000362000c1e9900 */
[----:B------:R-:W-:-:S05]  /*0270*/  IMAD.WIDE R2, R8, R3, c[0x0][0x168] ;  /* 0x00005a0008027625 */ /* 0x000fca00078e0203 */
[----:B------:R-:W-:-:S05]  /*0280*/  IADD3 R6, P0, R11, R2, RZ ;  /* 0x000000020b067210 */ /* 0x000fca0007f1e0ff */
[----:B------:R-:W-:Y:S02]  /*0290*/  IMAD.X R7, RZ, RZ, R3, P0 ;  /* 0x000000ffff077224 */ /* 0x000fe400000e0603 */
[----:B------:R0:W3:Y:S04]  /*02a0*/  LDG.E.CONSTANT R3, [R2.64] ;  /* 0x0000000802037981 */ /* 0x0000e8000c1e9900 */
[----:B------:R0:W3:Y:S04]  /*02b0*/  LDG.E.CONSTANT R15, [R6.64+0x4] ;  /* 0x00000408060f7981 */ /* 0x0000e8000c1e9900 */
[----:B------:R0:W3:Y:S04]  /*02c0*/  LDG.E.CONSTANT R16, [R6.64+0x14] ;  /* 0x0000140806107981 */ /* 0x0000e8000c1e9900 */
[----:B------:R0:W3:Y:S04]  /*02d0*/  LDG.E.CONSTANT R17, [R6.64+0x8] ;  /* 0x0000080806117981 */ /* 0x0000e8000c1e9900 */
[----:B------:R0:W3:Y:S01]  /*02e0*/  LDG.E.CONSTANT R18, [R6.64+0x18] ;  /* 0x0000180806127981 */ /* 0x0000e2000c1e9900 */
[----:B------:R-:W-:-:S04]  /*02f0*/  IADD3 R14, R14, 0x10, RZ ;  /* 0x000000100e0e7810 */ /* 0x000fc80007ffe0ff */
[----:B------:R-:W-:Y:S02]  /*0300*/  ISETP.GE.U32.AND P0, PT, R14, UR4, PT ;  /* 0x000000040e007c0c */ /* 0x000fe4000bf06070 */
[----:B------:R-:W-:Y:S02]  /*0310*/  IADD3 R13, R13, 0x10, RZ ;  /* 0x000000100d0d7810 */ /* 0x000fe40007ffe0ff */
[----:B------:R-:W-:Y:S02]  /*0320*/  IADD3 R8, R8, 0x10, RZ ;  /* 0x0000001008087810 */ /* 0x000fe40007ffe0ff */
[--C-:B--2---:R-:W-:Y:S02]  /*0330*/  SHF.R.S32.HI R21, RZ, R11, R22.reuse ;  /* 0x0000000bff157219 */ /* 0x104fe40000011416 */
[----:B------:R-:W-:-:S03]  /*0340*/  SHF.R.S32.HI R22, RZ, R12, R22 ;  /* 0x0000000cff167219 */ /* 0x000fc60000011416 */
[----:B-1----:R-:W-:Y:S01]  /*0350*/  IMAD.SHL.U32 R24, R21, 0x10, RZ ;  /* 0x0000001015187824 */ /* 0x002fe200078e00ff */
[----:B------:R-:W-:Y:S01]  /*0360*/  SHF.R.U32.HI R26, RZ, 0xc, R21 ;  /* 0x0000000cff1a7819 */ /* 0x000fe20000011615 */
[----:B------:R-:W-:-:S03]  /*0370*/  IMAD.SHL.U32 R27, R22, 0x10, RZ ;  /* 0x00000010161b7824 */ /* 0x000fc600078e00ff */
[----:B------:R-:W-:Y:S01]  /*0380*/  LOP3.LUT R24, R24, 0x10, RZ, 0xc0, !PT ;  /* 0x0000001018187812 */ /* 0x000fe200078ec0ff */
[----:B------:R-:W-:Y:S01]  /*0390*/  IMAD.SHL.U32 R25, R21, 0x800, RZ ;  /* 0x0000080015197824 */ /* 0x000fe200078e00ff */
[----:B0-----:R-:W-:Y:S02]  /*03a0*/  LOP3.LUT R7, R26, 0x10, RZ, 0xc0, !PT ;  /* 0x000000101a077812 */ /* 0x001fe400078ec0ff */
[--C-:B----4-:R-:W-:Y:S02]  /*03b0*/  LOP3.LUT R24, R24, 0xf0f0f0f, R19.reuse, 0xf8, !PT ;  /* 0x0f0f0f0f18187812 */ /* 0x110fe400078ef813 */
[----:B------:R-:W-:Y:S02]  /*03c0*/  SHF.R.U32.HI R6, RZ, 0x4, R19 ;  /* 0x00000004ff067819 */ /* 0x000fe40000011613 */
[----:B------:R-:W-:Y:S02]  /*03d0*/  LOP3.LUT R27, R27, 0x10, RZ, 0xc0, !PT ;  /* 0x000000101b1b7812 */ /* 0x000fe400078ec0ff */
[----:B------:R-:W-:Y:S01]  /*03e0*/  SHF.R.U32.HI R19, RZ, 0xc, R22 ;  /* 0x0000000cff137819 */ /* 0x000fe20000011616 */
[----:B------:R-:W-:Y:S01]  /*03f0*/  IMAD.SHL.U32 R2, R22, 0x800, RZ ;  /* 0x0000080016027824 */ /* 0x000fe200078e00ff */
[----:B------:R-:W-:-:S02]  /*0400*/  LOP3.LUT R5, R24, 0x1000, R25, 0xf8, !PT ;  /* 0x0000100018057812 */ /* 0x000fc400078ef819 */
[----:B------:R-:W-:Y:S02]  /*0410*/  LOP3.LUT R6, R7, 0xf0f0f0f, R6, 0xf8, !PT ;  /* 0x0f0f0f0f07067812 */ /* 0x000fe400078ef806 */
[--C-:B-----5:R-:W-:Y:S02]  /*0420*/  LOP3.LUT R27, R27, 0xf0f0f0f, R20.reuse, 0xf8, !PT ;  /* 0x0f0f0f0f1b1b7812 */ /* 0x120fe400078ef814 */
[----:B------:R-:W-:Y:S02]  /*0430*/  LOP3.LUT R24, R19, 0x10, RZ, 0xc0, !PT ;  /* 0x0000001013187812 */ /* 0x000fe400078ec0ff */
[----:B------:R-:W-:Y:S02]  /*0440*/  SHF.R.U32.HI R7, RZ, 0x4, R20 ;  /* 0x00000004ff077819 */ /* 0x000fe40000011614 */
[----:B------:R-:W-:Y:S02]  /*0450*/  LOP3.LUT R27, R27, 0x1000, R2, 0xf8, !PT ;  /* 0x000010001b1b7812 */ /* 0x000fe400078ef802 */
[----:B------:R-:W-:Y:S01]  /*0460*/  LOP3.LUT R2, R24, 0xf0f0f0f, R7, 0xf8, !PT ;  /* 0x0f0f0f0f18027812 */ /* 0x000fe200078ef807 */
[----:B------:R-:W-:Y:S01]  /*0470*/  IMAD.SHL.U32 R20, R21, 0x40000, RZ ;  /* 0x0004000015147824 */ /* 0x000fe200078e00ff */
[----:B------:R-:W-:-:S04]  /*0480*/  SHF.R.U32.HI R7, RZ, 0x5, R21 ;  /* 0x00000005ff077819 */ /* 0x000fc80000011615 */
[----:B------:R-:W-:Y:S01]  /*0490*/  LOP3.LUT R6, R6, 0x1000, R7, 0xf8, !PT ;  /* 0x0000100006067812 */ /* 0x000fe200078ef807 */
[----:B------:R-:W-:Y:S01]  /*04a0*/  IMAD.SHL.U32 R7, R21, 0x2000000, RZ ;  /* 0x0200000015077824 */ /* 0x000fe200078e00ff */
[----:B------:R-:W-:Y:S01]  /*04b0*/  LOP3.LUT R20, R5, 0x100000, R20, 0xf8, !PT ;  /* 0x0010000005147812 */ /* 0x000fe200078ef814 */
[C---:B------:R-:W-:Y:S02]  /*04c0*/  IMAD.SHL.U32 R19, R21.reuse, 0x4, RZ ;  /* 0x0000000415137824 */ /* 0x040fe400078e00ff */
[----:B------:R-:W-:Y:S01]  /*04d0*/  IMAD.SHL.U32 R24, R22, 0x40000, RZ ;  /* 0x0004000016187824 */ /* 0x000fe200078e00ff */
[----:B------:R-:W-:Y:S01]  /*04e0*/  LOP3.LUT R20, R20, 0x10000000, R7, 0xf8, !PT ;  /* 0x1000000014147812 */ /* 0x000fe200078ef807 */
[----:B------:R-:W-:Y:S01]  /*04f0*/  IMAD.SHL.U32 R21, R21, 0x200, RZ ;  /* 0x0000020015157824 */ /* 0x000fe200078e00ff */
[----:B------:R-:W-:Y:S02]  /*0500*/  SHF.R.U32.HI R7, RZ, 0x5, R22 ;  /* 0x00000005ff077819 */ /* 0x000fe40000011616 */
[----:B------:R-:W-:-:S02]  /*0510*/  LOP3.LUT R6, R6, 0x100000, R19, 0xf8, !PT ;  /* 0x0010000006067812 */ /* 0x000fc400078ef813 */
[----:B------:R-:W-:Y:S01]  /*0520*/  LOP3.LUT R5, R27, 0x100000, R24, 0xf8, !PT ;  /* 0x001000001b057812 */ /* 0x000fe200078ef818 */
[----:B------:R-:W-:Y:S01]  /*0530*/  IMAD.SHL.U32 R24, R22, 0x4, RZ ;  /* 0x0000000416187824 */ /* 0x000fe200078e00ff */
[----:B------:R-:W-:Y:S01]  /*0540*/  LOP3.LUT R7, R2, 0x1000, R7, 0xf8, !PT ;  /* 0x0000100002077812 */ /* 0x000fe200078ef807 */
[----:B------:R-:W-:Y:S01]  /*0550*/  IMAD.SHL.U32 R2, R22, 0x2000000, RZ ;  /* 0x0200000016027824 */ /* 0x000fe200078e00ff */
[----:B------:R-:W-:Y:S01]  /*0560*/  LOP3.LUT R6, R6, 0x10000000, R21, 0xf8, !PT ;  /* 0x1000000006067812 */ /* 0x000fe200078ef815 */
[----:B---3--:R-:W-:Y:S01]  /*0570*/  IDP.4A.S8.S8 R15, R20, R15, RZ ;  /* 0x0000000f140f7226 */ /* 0x008fe200000006ff */
[----:B------:R-:W-:Y:S01]  /*0580*/  LOP3.LUT R7, R7, 0x100000, R24, 0xf8, !PT ;  /* 0x0010000007077812 */ /* 0x000fe200078ef818 */
[----:B------:R-:W-:Y:S01]  /*0590*/  IMAD.SHL.U32 R22, R22, 0x200, RZ ;  /* 0x0000020016167824 */ /* 0x000fe200078e00ff */
[----:B------:R-:W-:Y:S01]  /*05a0*/  LOP3.LUT R2, R5, 0x10000000, R2, 0xf8, !PT ;  /* 0x1000000005027812 */ /* 0x000fe200078ef802 */
[----:B------:R-:W-:-:S03]  /*05b0*/  IDP.4A.S8.S8 R6, R6, R16, R15 ;  /* 0x0000001006067226 */ /* 0x000fc6000000060f */
[----:B------:R-:W-:Y:S01]  /*05c0*/  LOP3.LUT R7, R7, 0x10000000, R22, 0xf8, !PT ;  /* 0x1000000007077812 */ /* 0x000fe200078ef816 */
[----:B------:R-:W-:Y:S01]  /*05d0*/  IDP.4A.S8.S8 R17, R2, R17, R6 ;  /* 0x0000001102117226 */ /* 0x000fe20000000606 */
[----:B------:R-:W-:-:S03]  /*05e0*/  HFMA2.MMA R3, R4, R3, -RZ ;  /* 0x0000000304037235 */ /* 0x000fc600001000ff */
[----:B------:R-:W-:-:S04]  /*05f0*/  IDP.4A.S8.S8 R7, R7, R18, R17 ;  /* 0x0000001207077226 */ /* 0x000fc80000000611 */
[----:B------:R-:W0:Y:S03]  /*0600*/  I2F R6, R7 ;  /* 0x0000000700067306 */ /* 0x000e260000201400 */
[--C-:B------:R-:W-:Y:S02]  /*0610*/  HADD2.F32 R2, -RZ, R3.reuse.H1_H1 ;  /* 0x30000003ff027230 */ /* 0x100fe40000004100 */
[----:B------:R-:W-:-:S03]  /*0620*/  HADD2.F32 R3, -RZ, R3.H0_H0 ;  /* 0x20000003ff037230 */ /* 0x000fc60000004100 */
[----:B------:R-:W-:-:S04]  /*0630*/  FMUL.FTZ R2, R2, 0.5 ;  /* 0x3f00000002027820 */ /* 0x000fc80000410000 */
[----:B0-----:R-:W-:-:S04]  /*0640*/  FFMA.FTZ R3, R3, R6, R2 ;  /* 0x0000000603037223 */ /* 0x001fc80000010002 */
[----:B------:R-:W-:Y:S01]  /*0650*/  FADD.FTZ R10, R3, R10 ;  /* 0x0000000a030a7221 */ /* 0x000fe20000010000 */
[----:B------:R-:W-:Y:S05]  /*0660*/  @!P0 BRA `(.L_x_908) ;  /* 0xfffffb7000008947 */ /* 0x000fea000383ffff */
.L_x_907:
[----:B------:R-:W-:Y:S05]  /*0670*/  BSYNC B0 ;  /* 0x0000000000007941 */ /* 0x000fea0003800000 */
.L_x_906:
        /* <DEDUP_REMOVED lines=19> */
.L_x_909:
        /* <DEDUP_REMOVED lines=13> */
.L_x_1394:


//--------------------- .text._Z13mul_mat_vec_qIN3c108BFloat16ELi32ELi4E10block_q5_0Li2EXadL_ZN45_INTERNAL_8d5cb472_14_gguf_kernel_cu_cd24131917vec_dot_q5_0_q8_1EPKvPK10block_q8_1RKiEEEvS5_S5_PT_iii --------------------------
	.section	.text._Z13mul_mat_vec_qIN3c108BFloat16ELi32ELi4E10block_q5_0Li2EXadL_ZN45_INTERNAL_8d5cb472_14_gguf_kernel_cu_cd24131917vec_dot_q5_0_q8_1EPKvPK10block_q8_1RKiEEEvS5_S5_PT_iii,"ax",@progbits
	.sectioninfo	@"SHI_REGISTERS=30"
	.align	128
.text._Z13mul_mat_vec_qIN3c108BFloat16ELi32ELi4E10block_q5_0Li2EXadL_ZN45_INTERNAL_8d5cb472_14_gguf_kernel_cu_cd24131917vec_dot_q5_0_q8_1EPKvPK10block_q8_1RKiEEEvS5_S5_PT_iii:
        .type           _Z13mul_mat_vec_qIN3c108BFloat16ELi32ELi4E10block_q5_0Li2EXadL_ZN45_INTERNAL_8d5cb472_14_gguf_kernel_cu_cd24131917vec_dot_q5_0_q8_1EPKvPK10block_q8_1RKiEEEvS5_S5_PT_iii,@function
        .size           _Z13mul_mat_vec_qIN3c108BFloat16ELi32ELi4E10block_q5_0Li2EXadL_ZN45_INTERNAL_8d5cb472_14_gguf_kernel_cu_cd24131917vec_dot_q5_0_q8_1EPKvPK10block_q8_1RKiEEEvS5_S5_PT_iii,(.L_x_1395 - _Z13mul_mat_vec_qIN3c108BFloat16ELi32ELi4E10block_q5_0Li2EXadL_ZN45_INTERNAL_8d5cb472_14_gguf_kernel_cu_cd24131917vec_dot_q5_0_q8_1EPKvPK10block_q8_1RKiEEEvS5_S5_PT_iii)
        .other          _Z13mul_mat_vec_qIN3c108BFloat16ELi32ELi4E10block_q5_0Li2EXadL_ZN45_INTERNAL_8d5cb472_14_gguf_kernel_cu_cd24131917vec_dot_q5_0_q8_1EPKvPK10block_q8_1RKiEEEvS5_S5_PT_iii,@"STO_CUDA_ENTRY STV_DEFAULT"
_Z13mul_mat_vec_qIN3c108BFloat16ELi32ELi4E10block_q5_0Li2EXadL_ZN45_INTERNAL_8d5cb472_14_gguf_kernel_cu_cd24131917vec_dot_q5_0_q8_1EPKvPK10block_q8_1RKiEEEvS5_S5_PT_iii:
        /* <DEDUP_REMOVED lines=30> */
.L_x_912:
[----:B------:R-:W-:-:S04]  /*01e0*/  IMAD.MOV.U32 R2, RZ, RZ, 0x16 ;  /* 0x00000016ff027424 */ /* 0x000fc800078e00ff */
[----:B------:R-:W-:-:S05]  /*01f0*/  IMAD.WIDE R2, R13, R2, c[0x0][0x160] ;  /* 0x000058000d027625 */ /* 0x000fca00078e0202 */
[----:B------:R-:W-:Y:S01]  /*0200*/  IADD3 R20, P0, R11, R2, RZ ;  /* 0x000000020b147210 */ /* 0x000fe20007f1e0ff */
[----:B------:R0:W2:Y:S04]  /*0210*/  LDG.E.U16.CONSTANT R27, [R2.64+0x2] ;  /* 0x00000208021b7981 */ /* 0x0000a8000c1e9500 */
[----:B------:R0:W2:Y:S01]  /*0220*/  LDG.E.U16.CONSTANT R26, [R2.64+0x4] ;  /* 0x00000408021a7981 */ /* 0x0000a2000c1e9500 */
[----:B------:R-:W-:-:S05]  /*0230*/  IMAD.X R21, RZ, RZ, R3, P0 ;  /* 0x000000ffff157224 */ /* 0x000fca00000e0603 */
[----:B------:R1:W3:Y:S04]  /*0240*/  LDG.E.U16.CONSTANT R19, [R20.64+0x6] ;  /* 0x0000060814137981 */ /* 0x0002e8000c1e9500 */
[----:B------:R1:W3:Y:S04]  /*0250*/  LDG.E.U16.CONSTANT R22, [R20.64+0x8] ;  /* 0x0000080814167981 */ /* 0x0002e8000c1e9500 */
[----:B------:R1:W4:Y:S04]  /*0260*/  LDG.E.U16.CONSTANT R23, [R20.64+0xa] ;  /* 0x00000a0814177981 */ /* 0x000328000c1e9500 */
[----:B------:R1:W4:Y:S01]  /*0270*/  LDG.E.U16.CONSTANT R24, [R20.64+0xc] ;  /* 0x00000c0814187981 */ /* 0x000322000c1e9500 */
[----:B------:R-:W-:-:S03]  /*0280*/  IMAD.MOV.U32 R5, RZ, RZ, 0x24 ;  /* 0x00000024ff057424 */ /* 0x000fc600078e00ff */
[----:B0-----:R0:W5:Y:S01]  /*0290*/  LDG.E.U16.CONSTANT R2, [R2.64] ;  /* 0x0000000802027981 */ /* 0x001162000c1e9500 */
[----:B------:R-:W-:-:S05]  /*02a0*/  IMAD.WIDE R4, R8, R5, c[0x0][0x168] ;  /* 0x00005a0008047625 */ /* 0x000fca00078e0205 */
        /* <DEDUP_REMOVED lines=10> */
[----:B------:R-:W-:Y:S02]  /*0350*/  IADD3 R8, R8, 0x10, RZ ;  /* 0x0000001008087810 */ /* 0x000fe40007ffe0ff */
[----:B--2---:R-:W-:-:S04]  /*0360*/  PRMT R26, R27, 0x5410, R26 ;  /* 0x000054101b1a7816 */ /* 0x004fc8000000001a */
[----:B-1----:R-:W-:-:S05]  /*0370*/  SHF.R.S32.HI R20, RZ, R11, R26 ;  /* 0x0000000bff147219 */ /* 0x002fca000001141a */
[----:B------:R-:W-:Y:S01]  /*0380*/  IMAD.SHL.U32 R21, R20, 0x10, RZ ;  /* 0x0000001014157824 */ /* 0x000fe200078e00ff */
[----:B---3--:R-:W-:Y:S02]  /*0390*/  PRMT R22, R19, 0x5410, R22 ;  /* 0x0000541013167816 */ /* 0x008fe40000000016 */
[----:B------:R-:W-:Y:S02]  /*03a0*/  SHF.R.S32.HI R19, RZ, R12, R26 ;  /* 0x0000000cff137219 */ /* 0x000fe4000001141a */
[----:B------:R-:W-:-:S03]  /*03b0*/  LOP3.LUT R21, R21, 0x10, RZ, 0xc0, !PT ;  /* 0x0000001015157812 */ /* 0x000fc600078ec0ff */
[----:B0-----:R-:W-:Y:S01]  /*03c0*/  IMAD.SHL.U32 R7, R19, 0x10, RZ ;  /* 0x0000001013077824 */ /* 0x001fe200078e00ff */
[----:B----4-:R-:W-:Y:S02]  /*03d0*/  PRMT R23, R23, 0x5410, R24 ;  /* 0x0000541017177816 */ /* 0x010fe40000000018 */
[----:B------:R-:W-:Y:S01]  /*03e0*/  SHF.R.U32.HI R24, RZ, 0xc, R20 ;  /* 0x0000000cff187819 */ /* 0x000fe20000011614 */
[----:B------:R-:W-:Y:S01]  /*03f0*/  IMAD.SHL.U32 R6, R20, 0x800, RZ ;  /* 0x0000080014067824 */ /* 0x000fe200078e00ff */
[--C-:B------:R-:W-:Y:S02]  /*0400*/  LOP3.LUT R5, R21, 0xf0f0f0f, R22.reuse, 0xf8, !PT ;  /* 0x0f0f0f0f15057812 */ /* 0x100fe400078ef816 */
[----:B------:R-:W-:Y:S02]  /*0410*/  LOP3.LUT R3, R24, 0x10, RZ, 0xc0, !PT ;  /* 0x0000001018037812 */ /* 0x000fe400078ec0ff */
[----:B------:R-:W-:Y:S02]  /*0420*/  SHF.R.U32.HI R22, RZ, 0x4, R22 ;  /* 0x00000004ff167819 */ /* 0x000fe40000011616 */
[----:B------:R-:W-:-:S02]  /*0430*/  LOP3.LUT R24, R7, 0x10, RZ, 0xc0, !PT ;  /* 0x0000001007187812 */ /* 0x000fc400078ec0ff */
[----:B------:R-:W-:Y:S02]  /*0440*/  SHF.R.U32.HI R21, RZ, 0xc, R19 ;  /* 0x0000000cff157819 */ /* 0x000fe40000011613 */
[----:B------:R-:W-:Y:S02]  /*0450*/  LOP3.LUT R5, R5, 0x1000, R6, 0xf8, !PT ;  /* 0x0000100005057812 */ /* 0x000fe400078ef806 */
[----:B------:R-:W-:Y:S02]  /*0460*/  LOP3.LUT R6, R3, 0xf0f0f0f, R22, 0xf8, !PT ;  /* 0x0f0f0f0f03067812 */ /* 0x000fe400078ef816 */
[--C-:B------:R-:W-:Y:S01]  /*0470*/  LOP3.LUT R7, R24, 0xf0f0f0f, R23.reuse, 0xf8, !PT ;  /* 0x0f0f0f0f18077812 */ /* 0x100fe200078ef817 */
[----:B------:R-:W-:Y:S01]  /*0480*/  IMAD.SHL.U32 R26, R19, 0x800, RZ ;  /* 0x00000800131a7824 */ /* 0x000fe200078e00ff */
[----:B------:R-:W-:Y:S02]  /*0490*/  LOP3.LUT R24, R21, 0x10, RZ, 0xc0, !PT ;  /* 0x0000001015187812 */ /* 0x000fe400078ec0ff */
[----:B------:R-:W-:Y:S01]  /*04a0*/  SHF.R.U32.HI R3, RZ, 0x4, R23 ;  /* 0x00000004ff037819 */ /* 0x000fe20000011617 */
[----:B------:R-:W-:Y:S01]  /*04b0*/  IMAD.SHL.U32 R22, R20, 0x40000, RZ ;  /* 0x0004000014167824 */ /* 0x000fe200078e00ff */
[----:B------:R-:W-:-:S02]  /*04c0*/  SHF.R.U32.HI R21, RZ, 0x5, R20 ;  /* 0x00000005ff157819 */ /* 0x000fc40000011614 */
[----:B------:R-:W-:Y:S01]  /*04d0*/  LOP3.LUT R3, R24, 0xf0f0f0f, R3, 0xf8, !PT ;  /* 0x0f0f0f0f18037812 */ /* 0x000fe200078ef803 */
[----:B------:R-:W-:Y:S01]  /*04e0*/  IMAD.SHL.U32 R24, R19, 0x40000, RZ ;  /* 0x0004000013187824 */ /* 0x000fe200078e00ff */
[----:B------:R-:W-:Y:S02]  /*04f0*/  LOP3.LUT R7, R7, 0x1000, R26, 0xf8, !PT ;  /* 0x0000100007077812 */ /* 0x000fe400078ef81a */
[----:B------:R-:W-:Y:S01]  /*0500*/  LOP3.LUT R5, R5, 0x100000, R22, 0xf8, !PT ;  /* 0x0010000005057812 */ /* 0x000fe200078ef816 */
[----:B------:R-:W-:Y:S01]  /*0510*/  IMAD.SHL.U32 R22, R20, 0x4, RZ ;  /* 0x0000000414167824 */ /* 0x000fe200078e00ff */
[----:B------:R-:W-:Y:S01]  /*0520*/  LOP3.LUT R21, R6, 0x1000, R21, 0xf8, !PT ;  /* 0x0000100006157812 */ /* 0x000fe200078ef815 */
[C---:B------:R-:W-:Y:S01]  /*0530*/  IMAD.SHL.U32 R6, R20.reuse, 0x2000000, RZ ;  /* 0x0200000014067824 */ /* 0x040fe200078e00ff */
[----:B------:R-:W-:Y:S01]  /*0540*/  LOP3.LUT R7, R7, 0x100000, R24, 0xf8, !PT ;  /* 0x0010000007077812 */ /* 0x000fe200078ef818 */
[----:B------:R-:W-:Y:S01]  /*0550*/  IMAD.SHL.U32 R20, R20, 0x200, RZ ;  /* 0x0000020014147824 */ /* 0x000fe200078e00ff */
[----:B------:R-:W-:-:S02]  /*0560*/  SHF.R.U32.HI R24, RZ, 0x5, R19 ;  /* 0x00000005ff187819 */ /* 0x000fc40000011613 */
[----:B------:R-:W-:Y:S02]  /*0570*/  LOP3.LUT R5, R5, 0x10000000, R6, 0xf8, !PT ;  /* 0x1000000005057812 */ /* 0x000fe400078ef806 */
        /* <DEDUP_REMOVED lines=21> */
.L_x_911:
[----:B------:R-:W-:Y:S05]  /*06d0*/  BSYNC B0 ;  /* 0x0000000000007941 */ /* 0x000fea0003800000 */
.L_x_910:
        /* <DEDUP_REMOVED lines=19> */
.L_x_913:
        /* <DEDUP_REMOVED lines=15> */
.L_x_1395:


//--------------------- .text._Z13mul_mat_vec_qIN3c108BFloat16ELi32ELi4E10block_q4_1Li2EXadL_ZN45_INTERNAL_8d5cb472_14_gguf_kernel_cu_cd24131917vec_dot_q4_1_q8_1EPKvPK10block_q8_1RKiEEEvS5_S5_PT_iii --------------------------
	.section	.text._Z13mul_mat_vec_qIN3c108BFloat16ELi32ELi4E10block_q4_1Li2EXadL_ZN45_INTERNAL_8d5cb472_14_gguf_kernel_cu_cd24131917vec_dot_q4_1_q8_1EPKvPK10block_q8_1RKiEEEvS5_S5_PT_iii,"ax",@progbits
	.sectioninfo	@"SHI_REGISTERS=32"
	.align	128
.text._Z13mul_mat_vec_qIN3c108BFloat16ELi32ELi4E10block_q4_1Li2EXadL_ZN45_INTERNAL_8d5cb472_14_gguf_kernel_cu_cd24131917vec_dot_q4_1_q8_1EPKvPK10block_q8_1RKiEEEvS5_S5_PT_iii:
        .type           _Z13mul_mat_vec_qIN3c108BFloat16ELi32ELi4E10block_q4_1Li2EXadL_ZN45_INTERNAL_8d5cb472_14_gguf_kernel_cu_cd24131917vec_dot_q4_1_q8_1EPKvPK10block_q8_1RKiEEEvS5_S5_PT_iii,@function
        .size           _Z13mul_mat_vec_qIN3c108BFloat16ELi32ELi4E10block_q4_1Li2EXadL_ZN45_INTERNAL_8d5cb472_14_gguf_kernel_cu_cd24131917vec_dot_q4_1_q8_1EPKvPK10block_q8_1RKiEEEvS5_S5_PT_iii,(.L_x_1396 - _Z13mul_mat_vec_qIN3c108BFloat16ELi32ELi4E10block_q4_1Li2EXadL_ZN45_INTERNAL_8d5cb472_14_gguf_kernel_cu_cd24131917vec_dot_q4_1_q8_1EPKvPK10block_q8_1RKiEEEvS5_S5_PT_iii)
        .other          _Z13mul_mat_vec_qIN3c108BFloat16ELi32ELi4E10block_q4_1Li2EXadL_ZN45_INTERNAL_8d5cb472_14_gguf_kernel_cu_cd24131917vec_dot_q4_1_q8_1EPKvPK10block_q8_1RKiEEEvS5_S5_PT_iii,@"STO_CUDA_ENTRY STV_DEFAULT"
_Z13mul_mat_vec_qIN3c108BFloat16ELi32ELi4E10block_q4_1Li2EXadL_ZN45_INTERNAL_8d5cb472_14_gguf_kernel_cu_cd24131917vec_dot_q4_1_q8_1EPKvPK10block_q8_1RKiEEEvS5_S5_PT_iii:
        /* <DEDUP_REMOVED lines=24> */
[----:B------:R-:W-:Y:S01]  /*0180*/  IMAD R22, R3, R4, R9 ;  /* 0x0000000403167224 */ /* 0x000fe200078e0209 */
[----:B------:R-:W-:Y:S02]  /*0190*/  PLOP3.LUT P0, PT, PT, PT, PT, 0x80, 0x0 ;  /* 0x000000000000781c */ /* 0x000fe40003f0f070 */
[----:B------:R-:W-:Y:S01]  /*01a0*/  LEA.HI R6, R6, R5, RZ, 0x9 ;  /* 0x0000000506067211 */ /* 0x000fe200078f48ff */
[----:B------:R-:W-:Y:S01]  /*01b0*/  IMAD.SHL.U32 R5, R0, 0x10, RZ ;  /* 0x0000001000057824 */ /* 0x000fe200078e00ff */
[----:B------:R-:W-:-:S02]  /*01c0*/  LOP3.LUT R8, R8, 0x8, RZ, 0xc0, !PT ;  /* 0x0000000808087812 */ /* 0x000fc400078ec0ff */
[----:B------:R-:W-:-:S05]  /*01d0*/  SHF.R.S32.HI R6, RZ, 0x9, R6 ;  /* 0x00000009ff067819 */ /* 0x000fca0000011406 */
[----:B------:R-:W-:Y:S02]  /*01e0*/  IMAD R5, R6, R5, R9 ;  /* 0x0000000506057224 */ /* 0x000fe400078e0209 */
[----:B------:R-:W-:Y:S01]  /*01f0*/  IMAD.MOV.U32 R6, RZ, RZ, RZ ;  /* 0x000000ffff067224 */ /* 0x000fe200078e00ff */
[----:B------:R-:W-:Y:S05]  /*0200*/  @!P1 BRA `(.L_x_917) ;  /* 0x0000025000009947 */ /* 0x000fea0003800000 */
[----:B------:R-:W-:Y:S01]  /*0210*/  HFMA2.MMA R13, -RZ, RZ, 0, 1.1920928955078125e-06 ;  /* 0x00000014ff0d7435 */ /* 0x000fe200000001ff */
[----:B------:R-:W-:-:S04]  /*0220*/  IMAD.MOV.U32 R10, RZ, RZ, 0x24 ;  /* 0x00000024ff0a7424 */ /* 0x000fc800078e00ff */
[----:B------:R-:W-:-:S05]  /*0230*/  IMAD.WIDE R10, R5, R10, c[0x0][0x168] ;  /* 0x00005a00050a7625 */ /* 0x000fca00078e020a */
[----:B------:R-:W-:Y:S01]  /*0240*/  IMAD.WIDE R12, R22, R13, c[0x0][0x160] ;  /* 0x00005800160c7625 */ /* 0x000fe200078e020d */
[----:B------:R-:W-:-:S04]  /*0250*/  IADD3 R14, P1, R8, R10, RZ ;  /* 0x0000000a080e7210 */ /* 0x000fc80007f3e0ff */
[----:B------:R-:W-:Y:S01]  /*0260*/  IADD3 R16, P0, R8, R12, RZ ;  /* 0x0000000c08107210 */ /* 0x000fe20007f1e0ff */
[----:B------:R-:W-:Y:S01]  /*0270*/  IMAD.X R15, RZ, RZ, R11, P1 ;  /* 0x000000ffff0f7224 */ /* 0x000fe200008e060b */
[----:B------:R-:W2:Y:S03]  /*0280*/  LDG.E.CONSTANT R12, [R12.64] ;  /* 0x000000040c0c7981 */ /* 0x000ea6000c1e9900 */
[----:B------:R-:W-:Y:S01]  /*0290*/  IMAD.X R17, RZ, RZ, R13, P0 ;  /* 0x000000ffff117224 */ /* 0x000fe200000e060d */
[----:B------:R-:W3:Y:S04]  /*02a0*/  LDG.E.CONSTANT R19, [R14.64+0x4] ;  /* 0x000004040e137981 */ /* 0x000ee8000c1e9900 */
[----:B------:R-:W4:Y:S04]  /*02b0*/  LDG.E.CONSTANT R23, [R16.64+0x4] ;  /* 0x0000040410177981 */ /* 0x000f28000c1e9900 */
[----:B------:R-:W5:Y:S04]  /*02c0*/  LDG.E.CONSTANT R21, [R16.64+0x8] ;  /* 0x0000080410157981 */ /* 0x000f68000c1e9900 */
[----:B------:R-:W2:Y:S04]  /*02d0*/  LDG.E.CONSTANT R20, [R14.64+0x14] ;  /* 0x000014040e147981 */ /* 0x000ea8000c1e9900 */
[----:B------:R-:W2:Y:S04]  /*02e0*/  LDG.E.CONSTANT R7, [R14.64+0x8] ;  /* 0x000008040e077981 */ /* 0x000ea8000c1e9900 */
[----:B------:R-:W2:Y:S04]  /*02f0*/  LDG.E.CONSTANT R18, [R14.64+0x18] ;  /* 0x000018040e127981 */ /* 0x000ea8000c1e9900 */
[----:B------:R-:W2:Y:S01]  /*0300*/  LDG.E.CONSTANT R11, [R10.64] ;  /* 0x000000040a0b7981 */ /* 0x000ea2000c1e9900 */
[----:B------:R-:W-:-:S02]  /*0310*/  PLOP3.LUT P0, PT, PT, PT, PT, 0x8, 0x0 ;  /* 0x000000000000781c */ /* 0x000fc40003f0e170 */
[----:B------:R-:W-:Y:S02]  /*0320*/  IADD3 R9, R9, 0x10, RZ ;  /* 0x0000001009097810 */ /* 0x000fe40007ffe0ff */
[----:B------:R-:W-:Y:S02]  /*0330*/  IADD3 R22, R22, 0x10, RZ ;  /* 0x0000001016167810 */ /* 0x000fe40007ffe0ff */
[----:B------:R-:W-:Y:S02]  /*0340*/  IADD3 R5, R5, 0x10, RZ ;  /* 0x0000001005057810 */ /* 0x000fe40007ffe0ff */
[----:B----4-:R-:W-:Y:S02]  /*0350*/  LOP3.LUT R24, R23, 0xf0f0f0f, RZ, 0xc0, !PT ;  /* 0x0f0f0f0f17187812 */ /* 0x010fe400078ec0ff */
[----:B------:R-:W-:-:S03]  /*0360*/  SHF.R.U32.HI R23, RZ, 0x4, R23 ;  /* 0x00000004ff177819 */ /* 0x000fc60000011617 */
[----:B---3--:R-:W-:Y:S01]  /*0370*/  IDP.4A.S8.S8 R19, R24, R19, RZ ;  /* 0x0000001318137226 */ /* 0x008fe200000006ff */
[----:B------:R-:W-:Y:S02]  /*0380*/  LOP3.LUT R23, R23, 0xf0f0f0f, RZ, 0xc0, !PT ;  /* 0x0f0f0f0f17177812 */ /* 0x000fe400078ec0ff */
[----:B-----5:R-:W-:Y:S02]  /*0390*/  LOP3.LUT R24, R21, 0xf0f0f0f, RZ, 0xc0, !PT ;  /* 0x0f0f0f0f15187812 */ /* 0x020fe400078ec0ff */
[----:B------:R-:W-:Y:S01]  /*03a0*/  SHF.R.U32.HI R21, RZ, 0x4, R21 ;  /* 0x00000004ff157819 */ /* 0x000fe20000011615 */
[----:B--2---:R-:W-:-:S03]  /*03b0*/  IDP.4A.S8.S8 R20, R23, R20, R19 ;  /* 0x0000001417147226 */ /* 0x004fc60000000613 */
[----:B------:R-:W-:Y:S01]  /*03c0*/  LOP3.LUT R21, R21, 0xf0f0f0f, RZ, 0xc0, !PT ;  /* 0x0f0f0f0f15157812 */ /* 0x000fe200078ec0ff */
[----:B------:R-:W-:-:S04]  /*03d0*/  IDP.4A.S8.S8 R7, R24, R7, R20 ;  /* 0x0000000718077226 */ /* 0x000fc80000000614 */
[----:B------:R-:W-:Y:S01]  /*03e0*/  IDP.4A.S8.S8 R7, R21, R18, R7 ;  /* 0x0000001215077226 */ /* 0x000fe20000000607 */
[----:B------:R-:W-:-:S03]  /*03f0*/  HMUL2 R11, R12, R11 ;  /* 0x0000000b0c0b7232 */ /* 0x000fc60000000000 */
[----:B------:R-:W0:Y:S02]  /*0400*/  I2F R14, R7 ;  /* 0x00000007000e7306 */ /* 0x000e240000201400 */
[--C-:B------:R-:W-:Y:S02]  /*0410*/  HADD2.F32 R10, -RZ, R11.reuse.H1_H1 ;  /* 0x3000000bff0a7230 */ /* 0x100fe40000004100 */
[----:B------:R-:W-:-:S03]  /*0420*/  HADD2.F32 R11, -RZ, R11.H0_H0 ;  /* 0x2000000bff0b7230 */ /* 0x000fc60000004100 */
[----:B------:R-:W-:-:S04]  /*0430*/  FMUL.FTZ R10, R10, 0.5 ;  /* 0x3f0000000a0a7820 */ /* 0x000fc80000410000 */
[----:B0-----:R-:W-:-:S04]  /*0440*/  FFMA.FTZ R11, R11, R14, R10 ;  /* 0x0000000e0b0b7223 */ /* 0x001fc8000001000a */
[----:B------:R-:W-:Y:S02]  /*0450*/  FADD.FTZ R6, R6, R11 ;  /* 0x0000000b06067221 */ /* 0x000fe40000010000 */
.L_x_917:
[----:B------:R-:W-:Y:S05]  /*0460*/  BSYNC B1 ;  /* 0x0000000000017941 */ /* 0x000fea0003800000 */
.L_x_916:
[C---:B------:R-:W-:Y:S01]  /*0470*/  IMAD.IADD R7, R4.reuse, 0x1, -R9 ;  /* 0x0000000104077824 */ /* 0x040fe200078e0a09 */
[----:B------:R-:W-:Y:S01]  /*0480*/  ISETP.GT.U32.AND P1, PT, R4, R9, PT ;  /* 0x000000090400720c */ /* 0x000fe20003f24070 */
[----:B------:R-:W-:Y:S03]  /*0490*/  BSSY B1, `(.L_x_918) ;  /* 0x000008e000017945 */ /* 0x000fe60003800000 */
[----:B------:R-:W-:-:S13]  /*04a0*/  ISETP.LE.U32.OR P1, PT, R7, 0x30, !P1 ;  /* 0x000000300700780c */ /* 0x000fda0004f23470 */
[----:B------:R-:W-:Y:S05]  /*04b0*/  @P1 BRA `(.L_x_919) ;  /* 0x000008b000001947 */ /* 0x000fea0003800000 */
[----:B------:R-:W-:Y:S02]  /*04c0*/  PLOP3.LUT P0, PT, PT, PT, PT, 0x8, 0x0 ;  /* 0x000000000000781c */ /* 0x000fe40003f0e170 */
[----:B------:R-:W-:Y:S02]  /*04d0*/  IADD3 R7, R4, -0x30, RZ ;  /* 0xffffffd004077810 */ /* 0x000fe40007ffe0ff */
.L_x_920:
[----:B------:R-:W-:Y:S01]  /*04e0*/  IMAD.MOV.U32 R15, RZ, RZ, 0x14 ;  /* 0x00000014ff0f7424 */ /* 0x000fe200078e00ff */
[----:B------:R-:W-:-:S03]  /*04f0*/  HFMA2.MMA R14, -RZ, RZ, 0, 2.1457672119140625e-06 ;  /* 0x00000024ff0e7435 */ /* 0x000fc600000001ff */
[----:B------:R-:W-:-:S05]  /*0500*/  IMAD.WIDE R20, R22, R15, c[0x0][0x160] ;  /* 0x0000580016147625 */ /* 0x000fca00078e020f */
[C---:B------:R-:W-:Y:S02]  /*0510*/  IADD3 R12, P1, R8.reuse, R20, RZ ;  /* 0x00000014080c7210 */ /* 0x040fe40007f3e0ff */
[----:B------:R-:W-:Y:S01]  /*0520*/  IMAD.WIDE R18, R5, R14, c[0x0][0x168] ;  /* 0x00005a0005127625 */ /* 0x000fe200078e020e */
[----:B------:R-:W2:Y:S03]  /*0530*/  LDG.E.CONSTANT R20, [R20.64] ;  /* 0x0000000414147981 */ /* 0x000ea6000c1e9900 */
[----:B------:R-:W-:Y:S01]  /*0540*/  IMAD.X R13, RZ, RZ, R21, P1 ;  /* 0x000000ffff0d7224 */ /* 0x000fe200008e0615 */
[----:B------:R-:W-:-:S04]  /*0550*/  IADD3 R10, P2, R8, R18, RZ ;  /* 0x00000012080a7210 */ /* 0x000fc80007f5e0ff */
[----:B------:R-:W3:Y:S01]  /*0560*/  LDG.E.CONSTANT R26, [R12.64+0x4] ;  /* 0x000004040c1a7981 */ /* 0x000ee2000c1e9900 */
[----:B------:R-:W-:-:S03]  /*0570*/  IMAD.X R11, RZ, RZ, R19, P2 ;  /* 0x000000ffff0b7224 */ /* 0x000fc600010e0613 */
[----:B------:R0:W4:Y:S04]  /*0580*/  LDG.E.CONSTANT R16, [R12.64+0x8] ;  /* 0x000008040c107981 */ /* 0x000128000c1e9900 */
[----:B------:R-:W5:Y:S04]  /*0590*/  LDG.E.CONSTANT R25, [R10.64+0x4] ;  /* 0x000004040a197981 */ /* 0x000f68000c1e9900 */
[----:B------:R-:W2:Y:S04]  /*05a0*/  LDG.E.CONSTANT R24, [R10.64+0x14] ;  /* 0x000014040a187981 */ /* 0x000ea8000c1e9900 */
[----:B------:R1:W4:Y:S04]  /*05b0*/  LDG.E.CONSTANT R17, [R10.64+0x8] ;  /* 0x000008040a117981 */ /* 0x000328000c1e9900 */
[----:B------:R1:W4:Y:S04]  /*05c0*/  LDG.E.CONSTANT R23, [R10.64+0x18] ;  /* 0x000018040a177981 */ /* 0x000328000c1e9900 */
[----:B------:R-:W4:Y:S01]  /*05d0*/  LDG.E.CONSTANT R19, [R18.64] ;  /* 0x0000000412137981 */ /* 0x000f22000c1e9900 */
[----:B---3--:R-:W-:-:S02]  /*05e0*/  LOP3.LUT R28, R26, 0xf0f0f0f, RZ, 0xc0, !PT ;  /* 0x0f0f0f0f1a1c7812 */ /* 0x008fc400078ec0ff */
[----:B------:R-:W-:-:S04]  /*05f0*/  SHF.R.U32.HI R26, RZ, 0x4, R26 ;  /* 0x00000004ff1a7819 */ /* 0x000fc8000001161a */
[----:B------:R-:W-:Y:S01]  /*0600*/  LOP3.LUT R27, R26, 0xf0f0f0f, RZ, 0xc0, !PT ;  /* 0x0f0f0f0f1a1b7812 */ /* 0x000fe200078ec0ff */
[----:B-----5:R-:W-:Y:S01]  /*0610*/  IDP.4A.S8.S8 R25, R28, R25, RZ ;  /* 0x000000191c197226 */ /* 0x020fe200000006ff */
[----:B------:R-:W-:-:S03]  /*0620*/  IADD3 R26, R22, 0x10, RZ ;  /* 0x00000010161a7810 */ /* 0x000fc60007ffe0ff */
[----:B--2---:R-:W-:Y:S01]  /*0630*/  IDP.4A.S8.S8 R24, R27, R24, R25 ;  /* 0x000000181b187226 */ /* 0x004fe20000000619 */
[----:B------:R-:W-:Y:S01]  /*0640*/  IADD3 R27, R5, 0x10, RZ ;  /* 0x00000010051b7810 */ /* 0x000fe20007ffe0ff */
[----:B0-----:R-:W-:Y:S01]  /*0650*/  IMAD.WIDE R12, R26, R15, c[0x0][0x160] ;  /* 0x000058001a0c7625 */ /* 0x001fe200078e020f */
[----:B----4-:R-:W-:Y:S02]  /*0660*/  LOP3.LUT R25, R16, 0xf0f0f0f, RZ, 0xc0, !PT ;  /* 0x0f0f0f0f10197812 */ /* 0x010fe400078ec0ff */
[----:B-1----:R-:W-:Y:S01]  /*0670*/  SHF.R.U32.HI R10, RZ, 0x4, R16 ;  /* 0x00000004ff0a7819 */ /* 0x002fe20000011610 */
[----:B------:R-:W-:Y:S01]  /*0680*/  IMAD.WIDE R26, R27, R14, c[0x0][0x168] ;  /* 0x00005a001b1a7625 */ /* 0x000fe200078e020e */
[----:B------:R-:W-:Y:S02]  /*0690*/  IADD3 R16, P1, R8, R12, RZ ;  /* 0x0000000c08107210 */ /* 0x000fe40007f3e0ff */
[----:B------:R-:W-:Y:S01]  /*06a0*/  LOP3.LUT R11, R10, 0xf0f0f0f, RZ, 0xc0, !PT ;  /* 0x0f0f0f0f0a0b7812 */ /* 0x000fe200078ec0ff */
[----:B------:R-:W-:Y:S01]  /*06b0*/  IDP.4A.S8.S8 R24, R25, R17, R24 ;  /* 0x0000001119187226 */ /* 0x000fe20000000618 */
[----:B------:R-:W-:Y:S01]  /*06c0*/  IADD3 R10, P2, R8, R26, RZ ;  /* 0x0000001a080a7210 */ /* 0x000fe20007f5e0ff */
[----:B------:R-:W-:Y:S01]  /*06d0*/  IMAD.X R17, RZ, RZ, R13, P1 ;  /* 0x000000ffff117224 */ /* 0x000fe200008e060d */
[----:B------:R-:W-:Y:S01]  /*06e0*/  HMUL2 R19, R20, R19 ;  /* 0x0000001314137232 */ /* 0x000fe20000000000 */
[----:B------:R-:W-:Y:S01]  /*06f0*/  IDP.4A.S8.S8 R18, R11, R23, R24 ;  /* 0x000000170b127226 */ /* 0x000fe20000000618 */
[----:B------:R0:W2:Y:S01]  /*0700*/  LDG.E.CONSTANT R26, [R26.64] ;  /* 0x000000041a1a7981 */ /* 0x0000a2000c1e9900 */
[----:B------:R-:W-:-:S03]  /*0710*/  IMAD.X R11, RZ, RZ, R27, P2 ;  /* 0x000000ffff0b7224 */ /* 0x000fc600010e061b */
[----:B------:R1:W3:Y:S04]  /*0720*/  LDG.E.CONSTANT R23, [R16.64+0x4] ;  /* 0x0000040410177981 */ /* 0x0002e8000c1e9900 */
[----:B------:R-:W4:Y:S04]  /*0730*/  LDG.E.CONSTANT R25, [R10.64+0x4] ;  /* 0x000004040a197981 */ /* 0x000f28000c1e9900 */
[----:B------:R1:W5:Y:S04]  /*0740*/  LDG.E.CONSTANT R28, [R16.64+0x8] ;  /* 0x00000804101c7981 */ /* 0x000368000c1e9900 */
[----:B------:R-:W2:Y:S04]  /*0750*/  LDG.E.CONSTANT R29, [R10.64+0x14] ;  /* 0x000014040a1d7981 */ /* 0x000ea8000c1e9900 */
[----:B------:R5:W5:Y:S04]  /*0760*/  LDG.E.CONSTANT R21, [R10.64+0x8] ;  /* 0x000008040a157981 */ /* 0x000b68000c1e9900 */
[----:B------:R5:W5:Y:S01]  /*0770*/  LDG.E.CONSTANT R24, [R10.64+0x18] ;  /* 0x000018040a187981 */ /* 0x000b62000c1e9900 */
[----:B------:R3:W0:Y:S01]  /*0780*/  I2F R20, R18 ;  /* 0x0000001200147306 */ /* 0x0006220000201400 */
[----:B-1----:R-:W-:-:S02]  /*0790*/  IADD3 R17, R5, 0x20, RZ ;  /* 0x0000002005117810 */ /* 0x002fc40007ffe0ff */
[----:B---3--:R-:W-:Y:S02]  /*07a0*/  LOP3.LUT R18, R23, 0xf0f0f0f, RZ, 0xc0, !PT ;  /* 0x0f0f0f0f17127812 */ /* 0x008fe400078ec0ff */
[----:B------:R-:W-:-:S03]  /*07b0*/  SHF.R.U32.HI R16, RZ, 0x4, R23 ;  /* 0x00000004ff107819 */ /* 0x000fc60000011617 */
[----:B----4-:R-:W-:Y:S01]  /*07c0*/  IDP.4A.S8.S8 R25, R18, R25, RZ ;  /* 0x0000001912197226 */ /* 0x010fe200000006ff */
[--C-:B------:R-:W-:Y:S01]  /*07d0*/  HADD2.F32 R18, -RZ, R19.reuse.H1_H1 ;  /* 0x30000013ff127230 */ /* 0x100fe20000004100 */
[----:B------:R-:W-:Y:S01]  /*07e0*/  LOP3.LUT R16, R16, 0xf0f0f0f, RZ, 0xc0, !PT ;  /* 0x0f0f0f0f10107812 */ /* 0x000fe200078ec0ff */
[----:B------:R-:W-:-:S03]  /*07f0*/  HADD2.F32 R19, -RZ, R19.H0_H0 ;  /* 0x20000013ff137230 */ /* 0x000fc60000004100 */
[----:B------:R-:W-:Y:S01]  /*0800*/  FMUL.FTZ R23, R18, 0.5 ;  /* 0x3f00000012177820 */ /* 0x000fe20000410000 */
[----:B------:R-:W-:Y:S01]  /*0810*/  IADD3 R18, R22, 0x20, RZ ;  /* 0x0000002016127810 */ /* 0x000fe20007ffe0ff */
[----:B--2---:R-:W-:Y:S01]  /*0820*/  IDP.4A.S8.S8 R16, R16, R29, R25 ;  /* 0x0000001d10107226 */ /* 0x004fe20000000619 */
[----:B-----5:R-:W-:Y:S01]  /*0830*/  LOP3.LUT R10, R28, 0xf0f0f0f, RZ, 0xc0, !PT ;  /* 0x0f0f0f0f1c0a7812 */ /* 0x020fe200078ec0ff */
[----:B0-----:R-:W-:Y:S01]  /*0840*/  FFMA.FTZ R23, R19, R20, R23 ;  /* 0x0000001413177223 */ /* 0x001fe20000010017 */
[----:B------:R-:W-:Y:S01]  /*0850*/  SHF.R.U32.HI R28, RZ, 0x4, R28 ;  /* 0x00000004ff1c7819 */ /* 0x000fe2000001161c */
[----:B------:R-:W-:Y:S01]  /*0860*/  IMAD.WIDE R18, R18, R15, c[0x0][0x160] ;  /* 0x0000580012127625 */ /* 0x000fe200078e020f */
[----:B------:R0:W2:Y:S02]  /*0870*/  LDG.E.CONSTANT R25, [R12.64] ;  /* 0x000000040c197981 */ /* 0x0000a4000c1e9900 */
[----:B------:R-:W-:Y:S01]  /*0880*/  LOP3.LUT R11, R28, 0xf0f0f0f, RZ, 0xc0, !PT ;  /* 0x0f0f0f0f1c0b7812 */ /* 0x000fe200078ec0ff */
[----:B------:R-:W-:Y:S01]  /*0890*/  IDP.4A.S8.S8 R21, R10, R21, R16 ;  /* 0x000000150a157226 */ /* 0x000fe20000000610 */
[C---:B------:R-:W-:Y:S01]  /*08a0*/  IADD3 R10, P1, R8.reuse, R18, RZ ;  /* 0x00000012080a7210 */ /* 0x040fe20007f3e0ff */
[----:B------:R-:W-:Y:S01]  /*08b0*/  IMAD.WIDE R16, R17, R14, c[0x0][0x168] ;  /* 0x00005a0011107625 */ /* 0x000fe200078e020e */
[----:B------:R1:W3:Y:S03]  /*08c0*/  LDG.E.CONSTANT R18, [R18.64] ;  /* 0x0000000412127981 */ /* 0x0002e6000c1e9900 */
[----:B------:R-:W-:Y:S01]  /*08d0*/  IDP.4A.S8.S8 R24, R11, R24, R21 ;  /* 0x000000180b187226 */ /* 0x000fe20000000615 */
[----:B------:R-:W-:Y:S01]  /*08e0*/  IADD3 R20, P2, R8, R16, RZ ;  /* 0x0000001008147210 */ /* 0x000fe20007f5e0ff */
[----:B------:R-:W-:-:S03]  /*08f0*/  IMAD.X R11, RZ, RZ, R19, P1 ;  /* 0x000000ffff0b7224 */ /* 0x000fc600008e0613 */
[----:B------:R-:W-:Y:S02]  /*0900*/  IADD3.X R21, RZ, R17, RZ, P2, !PT ;  /* 0x00000011ff157210 */ /* 0x000fe400017fe4ff */
[----:B------:R-:W4:Y:S04]  /*0910*/  LDG.E.CONSTANT R29, [R10.64+0x4] ;  /* 0x000004040a1d7981 */ /* 0x000f28000c1e9900 */
[----:B0-----:R-:W5:Y:S04]  /*0920*/  LDG.E.CONSTANT R12, [R20.64+0x4] ;  /* 0x00000404140c7981 */ /* 0x001f68000c1e9900 */
[----:B------:R-:W2:Y:S04]  /*0930*/  LDG.E.CONSTANT R28, [R10.64+0x8] ;  /* 0x000008040a1c7981 */ /* 0x000ea8000c1e9900 */
[----:B------:R0:W2:Y:S04]  /*0940*/  LDG.E.CONSTANT R27, [R20.64+0x18] ;  /* 0x00001804141b7981 */ /* 0x0000a8000c1e9900 */
[----:B------:R0:W3:Y:S01]  /*0950*/  LDG.E.CONSTANT R17, [R16.64] ;  /* 0x0000000410117981 */ /* 0x0000e2000c1e9900 */
[----:B----4-:R-:W-:-:S05]  /*0960*/  LOP3.LUT R13, R29, 0xf0f0f0f, RZ, 0xc0, !PT ;  /* 0x0f0f0f0f1d0d7812 */ /* 0x010fca00078ec0ff */
[----:B-----5:R-:W-:Y:S02]  /*0970*/  IDP.4A.S8.S8 R13, R13, R12, RZ ;  /* 0x0000000c0d0d7226 */ /* 0x020fe400000006ff */
[----:B------:R-:W4:Y:S01]  /*0980*/  LDG.E.CONSTANT R12, [R20.64+0x14] ;  /* 0x00001404140c7981 */ /* 0x000f22000c1e9900 */
[----:B------:R-:W-:-:S04]  /*0990*/  SHF.R.U32.HI R29, RZ, 0x4, R29 ;  /* 0x00000004ff1d7819 */ /* 0x000fc8000001161d */
[----:B------:R-:W-:-:S05]  /*09a0*/  LOP3.LUT R29, R29, 0xf0f0f0f, RZ, 0xc0, !PT ;  /* 0x0f0f0f0f1d1d7812 */ /* 0x000fca00078ec0ff */
[----:B----4-:R-:W-:Y:S02]  /*09b0*/  IDP.4A.S8.S8 R13, R29, R12, R13 ;  /* 0x0000000c1d0d7226 */ /* 0x010fe4000000060d */
[----:B------:R-:W4:Y:S01]  /*09c0*/  LDG.E.CONSTANT R12, [R20.64+0x8] ;  /* 0x00000804140c7981 */ /* 0x000f22000c1e9900 */
[----:B--2---:R-:W-:Y:S02]  /*09d0*/  LOP3.LUT R29, R28, 0xf0f0f0f, RZ, 0xc0, !PT ;  /* 0x0f0f0f0f1c1d7812 */ /* 0x004fe400078ec0ff */
[----:B------:R-:W-:-:S04]  /*09e0*/  SHF.R.U32.HI R28, RZ, 0x4, R28 ;  /* 0x00000004ff1c7819 */ /* 0x000fc8000001161c */
[----:B------:R-:W-:Y:S01]  /*09f0*/  LOP3.LUT R28, R28, 0xf0f0f0f, RZ, 0xc0, !PT ;  /* 0x0f0f0f0f1c1c7812 */ /* 0x000fe200078ec0ff */
[----:B----4-:R-:W-:Y:S01]  /*0a00*/  IDP.4A.S8.S8 R29, R29, R12, R13 ;  /* 0x0000000c1d1d7226 */ /* 0x010fe2000000060d */
[----:B------:R-:W-:-:S05]  /*0a10*/  IADD3 R12, R22, 0x30, RZ ;  /* 0x00000030160c7810 */ /* 0x000fca0007ffe0ff */
[----:B------:R-:W-:Y:S01]  /*0a20*/  IMAD.WIDE R12, R12, R15, c[0x0][0x160] ;  /* 0x000058000c0c7625 */ /* 0x000fe200078e020f */
[----:B------:R-:W-:-:S04]  /*0a30*/  IADD3 R15, R5, 0x30, RZ ;  /* 0x00000030050f7810 */ /* 0x000fc80007ffe0ff */
[C---:B------:R-:W-:Y:S01]  /*0a40*/  IADD3 R10, P1, R8.reuse, R12, RZ ;  /* 0x0000000c080a7210 */ /* 0x040fe20007f3e0ff */
[----:B------:R-:W-:Y:S01]  /*0a50*/  IMAD.WIDE R14, R15, R14, c[0x0][0x168] ;  /* 0x00005a000f0e7625 */ /* 0x000fe200078e020e */
[----:B------:R-:W-:Y:S01]  /*0a60*/  HFMA2.MMA R25, R25, R26, -RZ ;  /* 0x0000001a19197235 */ /* 0x000fe200001000ff */
[----:B------:R-:W2:Y:S02]  /*0a70*/  LDG.E.CONSTANT R12, [R12.64] ;  /* 0x000000040c0c7981 */ /* 0x000ea4000c1e9900 */
[----:B------:R-:W-:Y:S01]  /*0a80*/  IMAD.X R11, RZ, RZ, R13, P1 ;  /* 0x000000ffff0b7224 */ /* 0x000fe200008e060d */
[----:B0-----:R-:W-:Y:S01]  /*0a90*/  IADD3 R20, P1, R8, R14, RZ ;  /* 0x0000000e08147210 */ /* 0x001fe20007f3e0ff */
[----:B------:R-:W-:-:S03]  /*0aa0*/  IDP.4A.S8.S8 R27, R28, R27, R29 ;  /* 0x0000001b1c1b7226 */ /* 0x000fc6000000061d */
[----:B------:R-:W4:Y:S01]  /*0ab0*/  LDG.E.CONSTANT R29, [R10.64+0x4] ;  /* 0x000004040a1d7981 */ /* 0x000f22000c1e9900 */
[----:B------:R-:W-:-:S03]  /*0ac0*/  IMAD.X R21, RZ, RZ, R15, P1 ;  /* 0x000000ffff157224 */ /* 0x000fc600008e060f */
[----:B------:R-:W5:Y:S04]  /*0ad0*/  LDG.E.CONSTANT R28, [R10.64+0x8] ;  /* 0x000008040a1c7981 */ /* 0x000f68000c1e9900 */
[----:B------:R-:W2:Y:S04]  /*0ae0*/  LDG.E.CONSTANT R16, [R20.64+0x4] ;  /* 0x0000040414107981 */ /* 0x000ea8000c1e9900 */
[----:B-1----:R-:W3:Y:S04]  /*0af0*/  LDG.E.CONSTANT R19, [R20.64+0x14] ;  /* 0x0000140414137981 */ /* 0x002ee8000c1e9900 */
[----:B------:R-:W5:Y:S01]  /*0b00*/  LDG.E.CONSTANT R15, [R14.64] ;  /* 0x000000040e0f7981 */ /* 0x000f62000c1e9900 */
[----:B----4-:R-:W-:-:S02]  /*0b10*/  LOP3.LUT R26, R29, 0xf0f0f0f, RZ, 0xc0, !PT ;  /* 0x0f0f0f0f1d1a7812 */ /* 0x010fc400078ec0ff */
[----:B------:R-:W-:-:S03]  /*0b20*/  SHF.R.U32.HI R29, RZ, 0x4, R29 ;  /* 0x00000004ff1d7819 */ /* 0x000fc6000001161d */
[----:B--2---:R-:W-:Y:S01]  /*0b30*/  IDP.4A.S8.S8 R16, R26, R16, RZ ;  /* 0x000000101a107226 */ /* 0x004fe200000006ff */
[----:B------:R-:W-:-:S05]  /*0b40*/  LOP3.LUT R26, R29, 0xf0f0f0f, RZ, 0xc0, !PT ;  /* 0x0f0f0f0f1d1a7812 */ /* 0x000fca00078ec0ff */
[----:B---3--:R-:W-:Y:S02]  /*0b50*/  IDP.4A.S8.S8 R19, R26, R19, R16 ;  /* 0x000000131a137226 */ /* 0x008fe40000000610 */
[----:B------:R-:W2:Y:S04]  /*0b60*/  LDG.E.CONSTANT R26, [R20.64+0x8] ;  /* 0x00000804141a7981 */ /* 0x000ea8000c1e9900 */
[----:B------:R-:W3:Y:S01]  /*0b70*/  LDG.E.CONSTANT R16, [R20.64+0x18] ;  /* 0x0000180414107981 */ /* 0x000ee2000c1e9900 */
[----:B------:R-:W0:Y:S01]  /*0b80*/  I2F R24, R24 ;  /* 0x0000001800187306 */ /* 0x000e220000201400 */
[----:B-----5:R-:W-:Y:S02]  /*0b90*/  LOP3.LUT R10, R28, 0xf0f0f0f, RZ, 0xc0, !PT ;  /* 0x0f0f0f0f1c0a7812 */ /* 0x020fe400078ec0ff */
[----:B------:R-:W-:-:S04]  /*0ba0*/  SHF.R.U32.HI R28, RZ, 0x4, R28 ;  /* 0x00000004ff1c7819 */ /* 0x000fc8000001161c */
[----:B------:R-:W-:Y:S01]  /*0bb0*/  LOP3.LUT R11, R28, 0xf0f0f0f, RZ, 0xc0, !PT ;  /* 0x0f0f0f0f1c0b7812 */ /* 0x000fe200078ec0ff */
[----:B------:R-:W1:Y:S01]  /*0bc0*/  I2F R27, R27 ;  /* 0x0000001b001b7306 */ /* 0x000e620000201400 */
[----:B------:R-:W-:Y:S01]  /*0bd0*/  HFMA2.MMA R12, R12, R15, -RZ ;  /* 0x0000000f0c0c7235 */ /* 0x000fe200001000ff */
[----:B------:R-:W-:Y:S01]  /*0be0*/  HMUL2 R17, R18, R17 ;  /* 0x0000001112117232 */ /* 0x000fe20000000000 */
[----:B------:R-:W-:Y:S01]  /*0bf0*/  IADD3 R9, R9, 0x40, RZ ;  /* 0x0000004009097810 */ /* 0x000fe20007ffe0ff */
[----:B------:R-:W-:-:S03]  /*0c00*/  FADD.FTZ R23, R23, R6 ;  /* 0x0000000617177221 */ /* 0x000fc60000010000 */
[----:B------:R-:W-:Y:S01]  /*0c10*/  ISETP.GE.U32.AND P1, PT, R9, R7, PT ;  /* 0x000000070900720c */ /* 0x000fe20003f26070 */
[----:B------:R-:W-:-:S03]  /*0c20*/  HADD2.F32 R6, -RZ, R17.H0_H0 ;  /* 0x20000011ff067230 */ /* 0x000fc60000004100 */
[--C-:B------:R-:W-:Y:S02]  /*0c30*/  HADD2.F32 R14, -RZ, R12.reuse.H1_H1 ;  /* 0x3000000cff0e7230 */ /* 0x100fe40000004100 */
[----:B------:R-:W-:-:S03]  /*0c40*/  HADD2.F32 R13, -RZ, R12.H0_H0 ;  /* 0x2000000cff0d7230 */ /* 0x000fc60000004100 */
[----:B------:R-:W-:Y:S01]  /*0c50*/  FMUL.FTZ R14, R14, 0.5 ;  /* 0x3f0000000e0e7820 */ /* 0x000fe20000410000 */
[----:B------:R-:W-:Y:S02]  /*0c60*/  IADD3 R22, R22, 0x40, RZ ;  /* 0x0000004016167810 */ /* 0x000fe40007ffe0ff */
[----:B------:R-:W-:Y:S01]  /*0c70*/  IADD3 R5, R5, 0x40, RZ ;  /* 0x0000004005057810 */ /* 0x000fe20007ffe0ff */
[----:B--2---:R-:W-:Y:S01]  /*0c80*/  IDP.4A.S8.S8 R19, R10, R26, R19 ;  /* 0x0000001a0a137226 */ /* 0x004fe20000000613 */
[--C-:B------:R-:W-:Y:S02]  /*0c90*/  HADD2.F32 R10, -RZ, R25.reuse.H1_H1 ;  /* 0x30000019ff0a7230 */ /* 0x100fe40000004100 */
[----:B------:R-:W-:Y:S01]  /*0ca0*/  HADD2.F32 R25, -RZ, R25.H0_H0 ;  /* 0x20000019ff197230 */ /* 0x000fe20000004100 */
[----:B---3--:R-:W-:Y:S02]  /*0cb0*/  IDP.4A.S8.S8 R16, R11, R16, R19 ;  /* 0x000000100b107226 */ /* 0x008fe40000000613 */
[----:B------:R-:W-:-:S02]  /*0cc0*/  FMUL.FTZ R11, R10, 0.5 ;  /* 0x3f0000000a0b7820 */ /* 0x000fc40000410000 */
[----:B------:R-:W2:Y:S02]  /*0cd0*/  I2F R10, R16 ;  /* 0x00000010000a7306 */ /* 0x000ea40000201400 */
[----:B0-----:R-:W-:Y:S01]  /*0ce0*/  FFMA.FTZ R24, R25, R24, R11 ;  /* 0x0000001819187223 */ /* 0x001fe2000001000b */
[----:B------:R-:W-:-:S05]  /*0cf0*/  HADD2.F32 R11, -RZ, R17.H1_H1 ;  /* 0x30000011ff0b7230 */ /* 0x000fca0000004100 */
[----:B------:R-:W-:Y:S02]  /*0d00*/  FMUL.FTZ R11, R11, 0.5 ;  /* 0x3f0000000b0b7820 */ /* 0x000fe40000410000 */
[----:B------:R-:W-:Y:S02]  /*0d10*/  FADD.FTZ R23, R23, R24 ;  /* 0x0000001817177221 */ /* 0x000fe40000010000 */
[----:B-1----:R-:W-:Y:S02]  /*0d20*/  FFMA.FTZ R6, R6, R27, R11 ;  /* 0x0000001b06067223 */ /* 0x002fe4000001000b */
[----:B--2---:R-:W-:Y:S02]  /*0d30*/  FFMA.FTZ R13, R13, R10, R14 ;  /* 0x0000000a0d0d7223 */ /* 0x004fe4000001000e */
[----:B------:R-:W-:-:S04]  /*0d40*/  FADD.FTZ R6, R23, R6 ;  /* 0x0000000617067221 */ /* 0x000fc80000010000 */
[----:B------:R-:W-:Y:S01]  /*0d50*/  FADD.FTZ R6, R6, R13 ;  /* 0x0000000d06067221 */ /* 0x000fe20000010000 */
[----:B------:R-:W-:Y:S05]  /*0d60*/  @!P1 BRA `(.L_x_920) ;  /* 0xfffff77000009947 */ /* 0x000fea000383ffff */
.L_x_919:
[----:B------:R-:W-:Y:S05]  /*0d70*/  BSYNC B1 ;  /* 0x0000000000017941 */ /* 0x000fea0003800000 */
.L_x_918:
[C---:B------:R-:W-:Y:S01]  /*0d80*/  IMAD.IADD R7, R4.reuse, 0x1, -R9 ;  /* 0x0000000104077824 */ /* 0x040fe200078e0a09 */
[----:B------:R-:W-:Y:S01]  /*0d90*/  ISETP.GT.U32.AND P1, PT, R4, R9, PT ;  /* 0x000000090400720c */ /* 0x000fe20003f24070 */
[----:B------:R-:W-:Y:S03]  /*0da0*/  BSSY B1, `(.L_x_921) ;  /* 0x0000049000017945 */ /* 0x000fe60003800000 */
[----:B------:R-:W-:-:S13]  /*0db0*/  ISETP.LE.U32.OR P1, PT, R7, 0x10, !P1 ;  /* 0x000000100700780c */ /* 0x000fda0004f23470 */
[----:B------:R-:W-:Y:S05]  /*0dc0*/  @P1 BRA `(.L_x_922) ;  /* 0x0000046000001947 */ /* 0x000fea0003800000 */
[----:B------:R-:W-:Y:S02]  /*0dd0*/  IMAD.MOV.U32 R25, RZ, RZ, 0x14 ;  /* 0x00000014ff197424 */ /* 0x000fe400078e00ff */
[----:B------:R-:W-:Y:S02]  /*0de0*/  IMAD.MOV.U32 R20, RZ, RZ, 0x24 ;  /* 0x00000024ff147424 */ /* 0x000fe400078e00ff */
[----:B------:R-:W-:-:S04]  /*0df0*/  IMAD.WIDE R10, R22, R25, c[0x0][0x160] ;  /* 0x00005800160a7625 */ /* 0x000fc800078e0219 */
[----:B------:R-:W-:Y:S01]  /*0e00*/  IMAD.WIDE R14, R5, R20, c[0x0][0x168] ;  /* 0x00005a00050e7625 */ /* 0x000fe200078e0214 */
[----:B------:R-:W-:Y:S02]  /*0e10*/  IADD3 R16, P0, R8, R10, RZ ;  /* 0x0000000a08107210 */ /* 0x000fe40007f1e0ff */
[----:B------:R-:W-:Y:S01]  /*0e20*/  IADD3 R26, R22, 0x10, RZ ;  /* 0x00000010161a7810 */ /* 0x000fe20007ffe0ff */
[----:B------:R0:W2:Y:S01]  /*0e30*/  LDG.E.CONSTANT R10, [R10.64] ;  /* 0x000000040a0a7981 */ /* 0x0000a2000c1e9900 */
[----:B------:R-:W-:Y:S02]  /*0e40*/  IADD3 R12, P1, R8, R14, RZ ;  /* 0x0000000e080c7210 */ /* 0x000fe40007f3e0ff */
[----:B------:R-:W-:-:S03]  /*0e50*/  IADD3.X R17, RZ, R11, RZ, P0, !PT ;  /* 0x0000000bff117210 */ /* 0x000fc600007fe4ff */
[----:B------:R-:W-:Y:S02]  /*0e60*/  IMAD.X R13, RZ, RZ, R15, P1 ;  /* 0x000000ffff0d7224 */ /* 0x000fe400008e060f */
[----:B------:R-:W3:Y:S04]  /*0e70*/  LDG.E.CONSTANT R21, [R16.64+0x4] ;  /* 0x0000040410157981 */ /* 0x000ee8000c1e9900 */
[----:B------:R1:W4:Y:S04]  /*0e80*/  LDG.E.CONSTANT R19, [R12.64+0x4] ;  /* 0x000004040c137981 */ /* 0x000328000c1e9900 */
[----:B------:R1:W5:Y:S04]  /*0e90*/  LDG.E.CONSTANT R18, [R12.64+0x14] ;  /* 0x000014040c127981 */ /* 0x000368000c1e9900 */
[----:B------:R-:W2:Y:S04]  /*0ea0*/  LDG.E.CONSTANT R7, [R16.64+0x8] ;  /* 0x0000080410077981 */ /* 0x000ea8000c1e9900 */
[----:B------:R1:W2:Y:S01]  /*0eb0*/  LDG.E.CONSTANT R23, [R12.64+0x8] ;  /* 0x000008040c177981 */ /* 0x0002a2000c1e9900 */
[----:B------:R-:W-:-:S03]  /*0ec0*/  IADD3 R27, R5, 0x10, RZ ;  /* 0x00000010051b7810 */ /* 0x000fc60007ffe0ff */
[----:B------:R-:W2:Y:S04]  /*0ed0*/  LDG.E.CONSTANT R15, [R14.64] ;  /* 0x000000040e0f7981 */ /* 0x000ea8000c1e9900 */
[----:B-1----:R1:W2:Y:S01]  /*0ee0*/  LDG.E.CONSTANT R12, [R12.64+0x18] ;  /* 0x000018040c0c7981 */ /* 0x0022a2000c1e9900 */
[----:B---3--:R-:W-:Y:S02]  /*0ef0*/  LOP3.LUT R24, R21, 0xf0f0f0f, RZ, 0xc0, !PT ;  /* 0x0f0f0f0f15187812 */ /* 0x008fe400078ec0ff */
[----:B------:R-:W-:-:S03]  /*0f00*/  SHF.R.U32.HI R21, RZ, 0x4, R21 ;  /* 0x00000004ff157819 */ /* 0x000fc60000011615 */
[----:B----4-:R-:W-:Y:S01]  /*0f10*/  IDP.4A.S8.S8 R19, R24, R19, RZ ;  /* 0x0000001318137226 */ /* 0x010fe200000006ff */
[----:B------:R-:W-:Y:S01]  /*0f20*/  LOP3.LUT R21, R21, 0xf0f0f0f, RZ, 0xc0, !PT ;  /* 0x0f0f0f0f15157812 */ /* 0x000fe200078ec0ff */
[----:B------:R-:W-:-:S04]  /*0f30*/  IMAD.WIDE R24, R26, R25, c[0x0][0x160] ;  /* 0x000058001a187625 */ /* 0x000fc800078e0219 */
[----:B-----5:R-:W-:Y:S01]  /*0f40*/  IDP.4A.S8.S8 R18, R21, R18, R19 ;  /* 0x0000001215127226 */ /* 0x020fe20000000613 */
[----:B--2---:R-:W-:Y:S01]  /*0f50*/  LOP3.LUT R19, R7, 0xf0f0f0f, RZ, 0xc0, !PT ;  /* 0x0f0f0f0f07137812 */ /* 0x004fe200078ec0ff */
[----:B------:R-:W-:Y:S01]  /*0f60*/  IMAD.WIDE R20, R27, R20, c[0x0][0x168] ;  /* 0x00005a001b147625 */ /* 0x000fe200078e0214 */
[C---:B------:R-:W-:Y:S02]  /*0f70*/  IADD3 R16, P0, R8.reuse, R24, RZ ;  /* 0x0000001808107210 */ /* 0x040fe40007f1e0ff */
[----:B------:R2:W3:Y:S01]  /*0f80*/  LDG.E.CONSTANT R24, [R24.64] ;  /* 0x0000000418187981 */ /* 0x0004e2000c1e9900 */
[----:B------:R-:W-:Y:S01]  /*0f90*/  IDP.4A.S8.S8 R23, R19, R23, R18 ;  /* 0x0000001713177226 */ /* 0x000fe20000000612 */
[----:B------:R-:W-:Y:S01]  /*0fa0*/  IADD3 R18, P1, R8, R20, RZ ;  /* 0x0000001408127210 */ /* 0x000fe20007f3e0ff */
[----:B------:R-:W-:-:S04]  /*0fb0*/  IMAD.X R17, RZ, RZ, R25, P0 ;  /* 0x000000ffff117224 */ /* 0x000fc800000e0619 */
[----:B------:R-:W-:Y:S01]  /*0fc0*/  IMAD.X R19, RZ, RZ, R21, P1 ;  /* 0x000000ffff137224 */ /* 0x000fe200008e0615 */
[----:B------:R4:W2:Y:S04]  /*0fd0*/  LDG.E.CONSTANT R26, [R16.64+0x4] ;  /* 0x00000404101a7981 */ /* 0x0008a8000c1e9900 */
[----:B------:R-:W5:Y:S04]  /*0fe0*/  LDG.E.CONSTANT R28, [R18.64+0x4] ;  /* 0x00000404121c7981 */ /* 0x000f68000c1e9900 */
[----:B------:R4:W3:Y:S04]  /*0ff0*/  LDG.E.CONSTANT R27, [R16.64+0x8] ;  /* 0x00000804101b7981 */ /* 0x0008e8000c1e9900 */
[----:B0-----:R-:W3:Y:S04]  /*1000*/  LDG.E.CONSTANT R11, [R18.64+0x14] ;  /* 0x00001404120b7981 */ /* 0x001ee8000c1e9900 */
[----:B------:R-:W3:Y:S04]  /*1010*/  LDG.E.CONSTANT R29, [R18.64+0x8] ;  /* 0x00000804121d7981 */ /* 0x000ee8000c1e9900 */
[----:B-1----:R-:W3:Y:S04]  /*1020*/  LDG.E.CONSTANT R13, [R18.64+0x18] ;  /* 0x00001804120d7981 */ /* 0x002ee8000c1e9900 */
[----:B------:R-:W3:Y:S01]  /*1030*/  LDG.E.CONSTANT R21, [R20.64] ;  /* 0x0000000414157981 */ /* 0x000ee2000c1e9900 */
[----:B------:R-:W-:-:S04]  /*1040*/  SHF.R.U32.HI R7, RZ, 0x4, R7 ;  /* 0x00000004ff077819 */ /* 0x000fc80000011607 */
[----:B----4-:R-:W-:-:S05]  /*1050*/  LOP3.LUT R16, R7, 0xf0f0f0f, RZ, 0xc0, !PT ;  /* 0x0f0f0f0f07107812 */ /* 0x010fca00078ec0ff */
[----:B------:R-:W-:Y:S01]  /*1060*/  IDP.4A.S8.S8 R16, R16, R12, R23 ;  /* 0x0000000c10107226 */ /* 0x000fe20000000617 */
[----:B------:R-:W-:-:S05]  /*1070*/  HMUL2 R15, R10, R15 ;  /* 0x0000000f0a0f7232 */ /* 0x000fca0000000000 */
[----:B------:R-:W0:Y:S01]  /*1080*/  I2F R16, R16 ;  /* 0x0000001000107306 */ /* 0x000e220000201400 */
[----:B------:R-:W-:Y:S02]  /*1090*/  PLOP3.LUT P0, PT, PT, PT, PT, 0x8, 0x0 ;  /* 0x000000000000781c */ /* 0x000fe40003f0e170 */
[----:B------:R-:W-:Y:S02]  /*10a0*/  IADD3 R9, R9, 0x20, RZ ;  /* 0x0000002009097810 */ /* 0x000fe40007ffe0ff */
[----:B------:R-:W-:Y:S02]  /*10b0*/  IADD3 R22, R22, 0x20, RZ ;  /* 0x0000002016167810 */ /* 0x000fe40007ffe0ff */
[----:B------:R-:W-:Y:S02]  /*10c0*/  IADD3 R5, R5, 0x20, RZ ;  /* 0x0000002005057810 */ /* 0x000fe40007ffe0ff */
[----:B--2---:R-:W-:Y:S02]  /*10d0*/  LOP3.LUT R25, R26, 0xf0f0f0f, RZ, 0xc0, !PT ;  /* 0x0f0f0f0f1a197812 */ /* 0x004fe400078ec0ff */
[----:B------:R-:W-:-:S03]  /*10e0*/  SHF.R.U32.HI R26, RZ, 0x4, R26 ;  /* 0x00000004ff1a7819 */ /* 0x000fc6000001161a */
[----:B-----5:R-:W-:Y:S01]  /*10f0*/  IDP.4A.S8.S8 R28, R25, R28, RZ ;  /* 0x0000001c191c7226 */ /* 0x020fe200000006ff */
[----:B------:R-:W-:Y:S02]  /*1100*/  LOP3.LUT R26, R26, 0xf0f0f0f, RZ, 0xc0, !PT ;  /* 0x0f0f0f0f1a1a7812 */ /* 0x000fe400078ec0ff */
[----:B---3--:R-:W-:Y:S02]  /*1110*/  LOP3.LUT R7, R27, 0xf0f0f0f, RZ, 0xc0, !PT ;  /* 0x0f0f0f0f1b077812 */ /* 0x008fe400078ec0ff */
[----:B------:R-:W-:Y:S01]  /*1120*/  SHF.R.U32.HI R27, RZ, 0x4, R27 ;  /* 0x00000004ff1b7819 */ /* 0x000fe2000001161b */
[----:B------:R-:W-:-:S03]  /*1130*/  IDP.4A.S8.S8 R26, R26, R11, R28 ;  /* 0x0000000b1a1a7226 */ /* 0x000fc6000000061c */
[----:B------:R-:W-:Y:S01]  /*1140*/  LOP3.LUT R12, R27, 0xf0f0f0f, RZ, 0xc0, !PT ;  /* 0x0f0f0f0f1b0c7812 */ /* 0x000fe200078ec0ff */
[----:B------:R-:W-:-:S04]  /*1150*/  IDP.4A.S8.S8 R7, R7, R29, R26 ;  /* 0x0000001d07077226 */ /* 0x000fc8000000061a */
[----:B------:R-:W-:Y:S01]  /*1160*/  IDP.4A.S8.S8 R7, R12, R13, R7 ;  /* 0x0000000d0c077226 */ /* 0x000fe20000000607 */
[----:B------:R-:W-:-:S03]  /*1170*/  HFMA2.MMA R21, R24, R21, -RZ ;  /* 0x0000001518157235 */ /* 0x000fc600001000ff */
[----:B------:R-:W1:Y:S01]  /*1180*/  I2F R12, R7 ;  /* 0x00000007000c7306 */ /* 0x000e620000201400 */
[--C-:B------:R-:W-:Y:S02]  /*1190*/  HADD2.F32 R11, -RZ, R15.reuse.H1_H1 ;  /* 0x3000000fff0b7230 */ /* 0x100fe40000004100 */
[----:B------:R-:W-:-:S03]  /*11a0*/  HADD2.F32 R15, -RZ, R15.H0_H0 ;  /* 0x2000000fff0f7230 */ /* 0x000fc60000004100 */
[----:B------:R-:W-:Y:S01]  /*11b0*/  FMUL.FTZ R11, R11, 0.5 ;  /* 0x3f0000000b0b7820 */ /* 0x000fe20000410000 */
[----:B------:R-:W-:-:S03]  /*11c0*/  HADD2.F32 R10, -RZ, R21.H1_H1 ;  /* 0x30000015ff0a7230 */ /* 0x000fc60000004100 */
[----:B0-----:R-:W-:Y:S01]  /*11d0*/  FFMA.FTZ R11, R15, R16, R11 ;  /* 0x000000100f0b7223 */ /* 0x001fe2000001000b */
[----:B------:R-:W-:Y:S01]  /*11e0*/  HADD2.F32 R21, -RZ, R21.H0_H0 ;  /* 0x20000015ff157230 */ /* 0x000fe20000004100 */
[----:B------:R-:W-:Y:S02]  /*11f0*/  FMUL.FTZ R10, R10, 0.5 ;  /* 0x3f0000000a0a7820 */ /* 0x000fe40000410000 */
[----:B------:R-:W-:Y:S02]  /*1200*/  FADD.FTZ R11, R6, R11 ;  /* 0x0000000b060b7221 */ /* 0x000fe40000010000 */
[----:B-1----:R-:W-:-:S04]  /*1210*/  FFMA.FTZ R10, R21, R12, R10 ;  /* 0x0000000c150a7223 */ /* 0x002fc8000001000a */
[----:B------:R-:W-:Y:S02]  /*1220*/  FADD.FTZ R6, R10, R11 ;  /* 0x0000000b0a067221 */ /* 0x000fe40000010000 */
.L_x_922:
[----:B------:R-:W-:Y:S05]  /*1230*/  BSYNC B1 ;  /* 0x0000000000017941 */ /* 0x000fea0003800000 */
.L_x_921:
[----:B------:R-:W-:-:S13]  /*1240*/  ISETP.LT.U32.OR P0, PT, R9, R4, P0 ;  /* 0x000000040900720c */ /* 0x000fda0000701470 */
[----:B------:R-:W-:Y:S05]  /*1250*/  @!P0 BRA `(.L_x_915) ;  /* 0x0000021000008947 */ /* 0x000fea0003800000 */
        /* <DEDUP_REMOVED lines=10> */
[----:B------:R-:W4:Y:S04]  /*1300*/  LDG.E.CONSTANT R13, [R10.64+0x8] ;  /* 0x000008040a0d7981 */ /* 0x000f28000c1e9900 */
[----:B------:R-:W5:Y:S04]  /*1310*/  LDG.E.CONSTANT R7, [R8.64+0x4] ;  /* 0x0000040408077981 */ /* 0x000f68000c1e9900 */
[----:B------:R-:W2:Y:S04]  /*1320*/  LDG.E.CONSTANT R12, [R8.64+0x14] ;  /* 0x00001404080c7981 */ /* 0x000ea8000c1e9900 */
[----:B------:R-:W2:Y:S04]  /*1330*/  LDG.E.CONSTANT R14, [R8.64+0x8] ;  /* 0x00000804080e7981 */ /* 0x000ea8000c1e9900 */
[----:B------:R-:W2:Y:S04]  /*1340*/  LDG.E.CONSTANT R15, [R8.64+0x18] ;  /* 0x00001804080f7981 */ /* 0x000ea8000c1e9900 */
[----:B------:R-:W2:Y:S01]  /*1350*/  LDG.E.CONSTANT R5, [R4.64] ;  /* 0x0000000404057981 */ /* 0x000ea2000c1e9900 */
[----:B---3--:R-:W-:-:S02]  /*1360*/  LOP3.LUT R18, R16, 0xf0f0f0f, RZ, 0xc0, !PT ;  /* 0x0f0f0f0f10127812 */ /* 0x008fc400078ec0ff */
[----:B------:R-:W-:-:S04]  /*1370*/  SHF.R.U32.HI R16, RZ, 0x4, R16 ;  /* 0x00000004ff107819 */ /* 0x000fc80000011610 */
[----:B------:R-:W-:Y:S01]  /*1380*/  LOP3.LUT R17, R16, 0xf0f0f0f, RZ, 0xc0, !PT ;  /* 0x0f0f0f0f10117812 */ /* 0x000fe200078ec0ff */
[----:B-----5:R-:W-:Y:S01]  /*1390*/  IDP.4A.S8.S8 R7, R18, R7, RZ ;  /* 0x0000000712077226 */ /* 0x020fe200000006ff */
[----:B----4-:R-:W-:Y:S02]  /*13a0*/  LOP3.LUT R16, R13, 0xf0f0f0f, RZ, 0xc0, !PT ;  /* 0x0f0f0f0f0d107812 */ /* 0x010fe400078ec0ff */
[----:B------:R-:W-:Y:S01]  /*13b0*/  SHF.R.U32.HI R13, RZ, 0x4, R13 ;  /* 0x00000004ff0d7819 */ /* 0x000fe2000001160d */
[----:B--2---:R-:W-:-:S03]  /*13c0*/  IDP.4A.S8.S8 R7, R17, R12, R7 ;  /* 0x0000000c11077226 */ /* 0x004fc60000000607 */
[----:B------:R-:W-:Y:S01]  /*13d0*/  LOP3.LUT R10, R13, 0xf0f0f0f, RZ, 0xc0, !PT ;  /* 0x0f0f0f0f0d0a7812 */ /* 0x000fe200078ec0ff */
[----:B------:R-:W-:-:S04]  /*13e0*/  IDP.4A.S8.S8 R7, R16, R14, R7 ;  /* 0x0000000e10077226 */ /* 0x000fc80000000607 */
[----:B------:R-:W-:-:S04]  /*13f0*/  IDP.4A.S8.S8 R7, R10, R15, R7 ;  /* 0x0000000f0a077226 */ /* 0x000fc80000000607 */
[----:B------:R-:W0:Y:S01]  /*1400*/  I2F R8, R7 ;  /* 0x0000000700087306 */ /* 0x000e220000201400 */
[----:B------:R-:W-:-:S05]  /*1410*/  HMUL2 R5, R22, R5 ;  /* 0x0000000516057232 */ /* 0x000fca0000000000 */
[--C-:B------:R-:W-:Y:S02]  /*1420*/  HADD2.F32 R4, -RZ, R5.reuse.H1_H1 ;  /* 0x30000005ff047230 */ /* 0x100fe40000004100 */
[----:B------:R-:W-:-:S03]  /*1430*/  HADD2.F32 R5, -RZ, R5.H0_H0 ;  /* 0x20000005ff057230 */ /* 0x000fc60000004100 */
[----:B------:R-:W-:-:S04]  /*1440*/  FMUL.FTZ R4, R4, 0.5 ;  /* 0x3f00000004047820 */ /* 0x000fc80000410000 */
[----:B0-----:R-:W-:-:S04]  /*1450*/  FFMA.FTZ R5, R5, R8, R4 ;  /* 0x0000000805057223 */ /* 0x001fc80000010004 */
[----:B------:R-:W-:Y:S02]  /*1460*/  FADD.FTZ R6, R6, R5 ;  /* 0x0000000506067221 */ /* 0x000fe40000010000 */
.L_x_915:
[----:B------:R-:W-:Y:S05]  /*1470*/  BSYNC B0 ;  /* 0x0000000000007941 */ /* 0x000fea0003800000 */
.L_x_914:
        /* <DEDUP_REMOVED lines=19> */
.L_x_923:
        /* <DEDUP_REMOVED lines=13> */
.L_x_1396:


//--------------------- .text._Z13mul_mat_vec_qIN3c108BFloat16ELi32ELi4E10block_q4_0Li2EXadL_ZN45_INTERNAL_8d5cb472_14_gguf_kernel_cu_cd24131917vec_dot_q4_0_q8_1EPKvPK10block_q8_1RKiEEEvS5_S5_PT_iii --------------------------
	.section	.text._Z13mul_mat_vec_qIN3c108BFloat16ELi32ELi4E10block_q4_0Li2EXadL_ZN45_INTERNAL_8d5cb472_14_gguf_kernel_cu_cd24131917vec_dot_q4_0_q8_1EPKvPK10block_q8_1RKiEEEvS5_S5_PT_iii,"ax",@progbits
	.sectioninfo	@"SHI_REGISTERS=32"
	.align	128
.text._Z13mul_mat_vec_qIN3c108BFloat16ELi32ELi4E10block_q4_0Li2EXadL_ZN45_INTERNAL_8d5cb472_14_gguf_kernel_cu_cd24131917vec_dot_q4_0_q8_1EPKvPK10block_q8_1RKiEEEvS5_S5_PT_iii:
        .type           _Z13mul_mat_vec_qIN3c108BFloat16ELi32ELi4E10block_q4_0Li2EXadL_ZN45_INTERNAL_8d5cb472_14_gguf_kernel_cu_cd24131917vec_dot_q4_0_q8_1EPKvPK10block_q8_1RKiEEEvS5_S5_PT_iii,@function
        .size           _Z13mul_mat_vec_qIN3c108BFloat16ELi32ELi4E10block_q4_0Li2EXadL_ZN45_INTERNAL_8d5cb472_14_gguf_kernel_cu_cd24131917vec_dot_q4_0_q8_1EPKvPK10block_q8_1RKiEEEvS5_S5_PT_iii,(.L_x_1397 - _Z13mul_mat_vec_qIN3c108BFloat16ELi32ELi4E10block_q4_0Li2EXadL_ZN45_INTERNAL_8d5cb472_14_gguf_kernel_cu_cd24131917vec_dot_q4_0_q8_1EPKvPK10block_q8_1RKiEEEvS5_S5_PT_iii)
        .other          _Z13mul_mat_vec_qIN3c108BFloat16ELi32ELi4E10block_q4_0Li2EXadL_ZN45_INTERNAL_8d5cb472_14_gguf_kernel_cu_cd24131917vec_dot_q4_0_q8_1EPKvPK10block_q8_1RKiEEEvS5_S5_PT_iii,@"STO_CUDA_ENTRY STV_DEFAULT"
_Z13mul_mat_vec_qIN3c108BFloat16ELi32ELi4E10block_q4_0Li2EXadL_ZN45_INTERNAL_8d5cb472_14_gguf_kernel_cu_cd24131917vec_dot_q4_0_q8_1EPKvPK10block_q8_1RKiEEEvS5_S5_PT_iii:
        /* <DEDUP_REMOVED lines=27> */
[----:B------:R-:W-:Y:S01]  /*01b0*/  LEA.HI R6, R6, R5, RZ, 0x9 ;  /* 0x0000000506067211 */ /* 0x000fe200078f48ff */
[----:B------:R-:W-:Y:S01]  /*01c0*/  IMAD.SHL.U32 R5, R0, 0x10, RZ ;  /* 0x0000001000057824 */ /* 0x000fe200078e00ff */
[----:B------:R-:W-:-:S02]  /*01d0*/  LOP3.LUT R7, R7, 0x8, RZ, 0xc0, !PT ;  /* 0x0000000807077812 */ /* 0x000fc400078ec0ff */
[----:B------:R-:W-:-:S05]  /*01e0*/  SHF.R.S32.HI R6, RZ, 0x9, R6 ;  /* 0x00000009ff067819 */ /* 0x000fca0000011406 */
[----:B------:R-:W-:Y:S01]  /*01f0*/  IMAD R5, R6, R5, R21 ;  /* 0x0000000506057224 */ /* 0x000fe200078e0215 */
[----:B------:R-:W-:Y:S05]  /*0200*/  @!P1 BRA `(.L_x_927) ;  /* 0x0000029000009947 */ /* 0x000fea0003800000 */
[----:B------:R-:W-:Y:S02]  /*0210*/  IMAD.MOV.U32 R10, RZ, RZ, 0x12 ;  /* 0x00000012ff0a7424 */ /* 0x000fe400078e00ff */
[----:B------:R-:W-:Y:S02]  /*0220*/  IMAD.MOV.U32 R12, RZ, RZ, 0x24 ;  /* 0x00000024ff0c7424 */ /* 0x000fe400078e00ff */
[----:B------:R-:W-:-:S04]  /*0230*/  IMAD.WIDE R10, R9, R10, c[0x0][0x160] ;  /* 0x00005800090a7625 */ /* 0x000fc800078e020a */
[----:B------:R-:W-:Y:S01]  /*0240*/  IMAD.WIDE R12, R5, R12, c[0x0][0x168] ;  /* 0x00005a00050c7625 */ /* 0x000fe200078e020c */
[C---:B------:R-:W-:Y:S02]  /*0250*/  IADD3 R16, P0, R7.reuse, R10, RZ ;  /* 0x0000000a07107210 */ /* 0x040fe40007f1e0ff */
[----:B------:R0:W2:Y:S02]  /*0260*/  LDG.E.U16.CONSTANT R10, [R10.64] ;  /* 0x000000040a0a7981 */ /* 0x0000a4000c1e9500 */
[----:B------:R-:W-:Y:S01]  /*0270*/  IADD3 R14, P1, R7, R12, RZ ;  /* 0x0000000c070e7210 */ /* 0x000fe20007f3e0ff */
[----:B------:R-:W-:Y:S01]  /*0280*/  IMAD.X R17, RZ, RZ, R11, P0 ;  /* 0x000000ffff117224 */ /* 0x000fe200000e060b */
[----:B------:R1:W3:Y:S03]  /*0290*/  LDG.E.CONSTANT R12, [R12.64] ;  /* 0x000000040c0c7981 */ /* 0x0002e6000c1e9900 */
[----:B------:R-:W-:Y:S01]  /*02a0*/  IMAD.X R15, RZ, RZ, R13, P1 ;  /* 0x000000ffff0f7224 */ /* 0x000fe200008e060d */
[----:B------:R-:W4:Y:S04]  /*02b0*/  LDG.E.U16.CONSTANT R22, [R16.64+0x2] ;  /* 0x0000020410167981 */ /* 0x000f28000c1e9500 */
[----:B------:R-:W4:Y:S04]  /*02c0*/  LDG.E.U16.CONSTANT R27, [R16.64+0x4] ;  /* 0x00000404101b7981 */ /* 0x000f28000c1e9500 */
[----:B------:R-:W5:Y:S04]  /*02d0*/  LDG.E.U16.CONSTANT R8, [R16.64+0x6] ;  /* 0x0000060410087981 */ /* 0x000f68000c1e9500 */
[----:B------:R-:W5:Y:S04]  /*02e0*/  LDG.E.U16.CONSTANT R23, [R16.64+0x8] ;  /* 0x0000080410177981 */ /* 0x000f68000c1e9500 */
[----:B------:R-:W2:Y:S04]  /*02f0*/  LDG.E.CONSTANT R6, [R14.64+0x4] ;  /* 0x000004040e067981 */ /* 0x000ea8000c1e9900 */
[----:B------:R-:W3:Y:S04]  /*0300*/  LDG.E.CONSTANT R18, [R14.64+0x14] ;  /* 0x000014040e127981 */ /* 0x000ee8000c1e9900 */
[----:B------:R-:W3:Y:S04]  /*0310*/  LDG.E.CONSTANT R19, [R14.64+0x8] ;  /* 0x000008040e137981 */ /* 0x000ee8000c1e9900 */
[----:B------:R-:W3:Y:S01]  /*0320*/  LDG.E.CONSTANT R20, [R14.64+0x18] ;  /* 0x000018040e147981 */ /* 0x000ee2000c1e9900 */
[----:B------:R-:W-:-:S02]  /*0330*/  PLOP3.LUT P0, PT, PT, PT, PT, 0x8, 0x0 ;  /* 0x000000000000781c */ /* 0x000fc40003f0e170 */
[----:B------:R-:W-:Y:S02]  /*0340*/  IADD3 R21, R21, 0x10, RZ ;  /* 0x0000001015157810 */ /* 0x000fe40007ffe0ff */
[----:B------:R-:W-:Y:S02]  /*0350*/  IADD3 R9, R9, 0x10, RZ ;  /* 0x0000001009097810 */ /* 0x000fe40007ffe0ff */
[----:B------:R-:W-:Y:S02]  /*0360*/  IADD3 R5, R5, 0x10, RZ ;  /* 0x0000001005057810 */ /* 0x000fe40007ffe0ff */
[----:B----4-:R-:W-:-:S04]  /*0370*/  PRMT R22, R22, 0x5410, R27 ;  /* 0x0000541016167816 */ /* 0x010fc8000000001b */
[----:B------:R-:W-:Y:S02]  /*0380*/  LOP3.LUT R27, R22, 0xf0f0f0f, RZ, 0xc0, !PT ;  /* 0x0f0f0f0f161b7812 */ /* 0x000fe400078ec0ff */
[----:B------:R-:W-:Y:S02]  /*0390*/  SHF.R.U32.HI R22, RZ, 0x4, R22 ;  /* 0x00000004ff167819 */ /* 0x000fe40000011616 */
[----:B-----5:R-:W-:Y:S02]  /*03a0*/  PRMT R8, R8, 0x5410, R23 ;  /* 0x0000541008087816 */ /* 0x020fe40000000017 */
[----:B------:R-:W-:Y:S01]  /*03b0*/  LOP3.LUT R29, R22, 0xf0f0f0f, RZ, 0xc0, !PT ;  /* 0x0f0f0f0f161d7812 */ /* 0x000fe200078ec0ff */
[----:B--2---:R-:W-:Y:S01]  /*03c0*/  IDP.4A.S8.S8 R6, R27, R6, RZ ;  /* 0x000000061b067226 */ /* 0x004fe200000006ff */
[----:B------:R-:W-:Y:S02]  /*03d0*/  LOP3.LUT R16, R8, 0xf0f0f0f, RZ, 0xc0, !PT ;  /* 0x0f0f0f0f08107812 */ /* 0x000fe400078ec0ff */
[----:B------:R-:W-:Y:S01]  /*03e0*/  SHF.R.U32.HI R8, RZ, 0x4, R8 ;  /* 0x00000004ff087819 */ /* 0x000fe20000011608 */
[----:B---3--:R-:W-:-:S03]  /*03f0*/  IDP.4A.S8.S8 R6, R29, R18, R6 ;  /* 0x000000121d067226 */ /* 0x008fc60000000606 */
        /* <DEDUP_REMOVED lines=10> */
.L_x_927:
[----:B------:R-:W-:Y:S05]  /*04a0*/  BSYNC B1 ;  /* 0x0000000000017941 */ /* 0x000fea0003800000 */
.L_x_926:
[C---:B------:R-:W-:Y:S01]  /*04b0*/  IMAD.IADD R6, R4.reuse, 0x1, -R21 ;  /* 0x0000000104067824 */ /* 0x040fe200078e0a15 */
[----:B------:R-:W-:Y:S01]  /*04c0*/  ISETP.GT.U32.AND P1, PT, R4, R21, PT ;  /* 0x000000150400720c */ /* 0x000fe20003f24070 */
[----:B------:R-:W-:Y:S03]  /*04d0*/  BSSY B1, `(.L_x_928) ;  /* 0x000009e000017945 */ /* 0x000fe60003800000 */
[----:B------:R-:W-:-:S13]  /*04e0*/  ISETP.LE.U32.OR P1, PT, R6, 0x30, !P1 ;  /* 0x000000300600780c */ /* 0x000fda0004f23470 */
[----:B------:R-:W-:Y:S05]  /*04f0*/  @P1 BRA `(.L_x_929) ;  /* 0x000009b000001947 */ /* 0x000fea0003800000 */
[----:B------:R-:W-:Y:S02]  /*0500*/  PLOP3.LUT P0, PT, PT, PT, PT, 0x8, 0x0 ;  /* 0x000000000000781c */ /* 0x000fe40003f0e170 */
[----:B------:R-:W-:Y:S02]  /*0510*/  IADD3 R6, R4, -0x30, RZ ;  /* 0xffffffd004067810 */ /* 0x000fe40007ffe0ff */
.L_x_930:
        /* <DEDUP_REMOVED lines=16> */
[----:B------:R0:W3:Y:S04]  /*0620*/  LDG.E.CONSTANT R23, [R10.64+0x8] ;  /* 0x000008040a177981 */ /* 0x0000e8000c1e9900 */
[----:B------:R0:W3:Y:S01]  /*0630*/  LDG.E.CONSTANT R24, [R10.64+0x18] ;  /* 0x000018040a187981 */ /* 0x0000e2000c1e9900 */
[----:B-1----:R-:W-:-:S05]  /*0640*/  IADD3 R15, R5, 0x10, RZ ;  /* 0x00000010050f7810 */ /* 0x002fca0007ffe0ff */
[----:B------:R-:W-:Y:S01]  /*0650*/  IMAD.WIDE R14, R15, R8, c[0x0][0x168] ;  /* 0x00005a000f0e7625 */ /* 0x000fe200078e0208 */
        /* <DEDUP_REMOVED lines=9> */
[----:B0-----:R-:W-:Y:S01]  /*06f0*/  LOP3.LUT R11, R20, 0xf0f0f0f, RZ, 0xc0, !PT ;  /* 0x0f0f0f0f140b7812 */ /* 0x001fe200078ec0ff */
[----:B------:R-:W-:-:S04]  /*0700*/  IDP.4A.S8.S8 R12, R12, R23, R22 ;  /* 0x000000170c0c7226 */ /* 0x000fc80000000616 */
[----:B------:R-:W-:Y:S01]  /*0710*/  IDP.4A.S8.S8 R17, R11, R24, R12 ;  /* 0x000000180b117226 */ /* 0x000fe2000000060c */
[----:B------:R-:W-:Y:S01]  /*0720*/  IADD3 R11, R9, 0x10, RZ ;  /* 0x00000010090b7810 */ /* 0x000fe20007ffe0ff */
[----:B------:R-:W-:-:S04]  /*0730*/  HADD2.F32 R13, -RZ, R16.H1_H1 ;  /* 0x30000010ff0d7230 */ /* 0x000fc80000004100 */
[----:B------:R-:W-:Y:S01]  /*0740*/  IMAD.WIDE R10, R11, R26, c[0x0][0x160] ;  /* 0x000058000b0a7625 */ /* 0x000fe200078e021a */
[----:B------:R-:W-:-:S04]  /*0750*/  HADD2.F32 R24, -RZ, R16.H0_H0 ;  /* 0x20000010ff187230 */ /* 0x000fc80000004100 */
[----:B------:R-:W-:Y:S01]  /*0760*/  IADD3 R12, P1, R7, R10, RZ ;  /* 0x0000000a070c7210 */ /* 0x000fe20007f3e0ff */
[----:B------:R-:W-:-:S04]  /*0770*/  FMUL.FTZ R16, R13, -4 ;  /* 0xc08000000d107820 */ /* 0x000fc80000410000 */
[----:B------:R-:W-:Y:S01]  /*0780*/  IMAD.X R13, RZ, RZ, R11, P1 ;  /* 0x000000ffff0d7224 */ /* 0x000fe200008e060b */
[----:B------:R-:W-:Y:S01]  /*0790*/  IADD3 R22, P2, R7, R14, RZ ;  /* 0x0000000e07167210 */ /* 0x000fe20007f5e0ff */
[----:B------:R-:W0:Y:S01]  /*07a0*/  I2F R17, R17 ;  /* 0x0000001100117306 */ /* 0x000e220000201400 */
[----:B------:R1:W2:Y:S04]  /*07b0*/  LDG.E.CONSTANT R14, [R14.64] ;  /* 0x000000040e0e7981 */ /* 0x0002a8000c1e9900 */
[----:B------:R-:W3:Y:S04]  /*07c0*/  LDG.E.U16.CONSTANT R20, [R12.64+0x2] ;  /* 0x000002040c147981 */ /* 0x000ee8000c1e9500 */
[----:B------:R-:W3:Y:S01]  /*07d0*/  LDG.E.U16.CONSTANT R27, [R12.64+0x4] ;  /* 0x000004040c1b7981 */ /* 0x000ee2000c1e9500 */
[----:B------:R-:W-:-:S05]  /*07e0*/  IMAD.X R23, RZ, RZ, R15, P2 ;  /* 0x000000ffff177224 */ /* 0x000fca00010e060f */
[----:B------:R-:W4:Y:S01]  /*07f0*/  LDG.E.CONSTANT R28, [R22.64+0x4] ;  /* 0x00000404161c7981 */ /* 0x000f22000c1e9900 */
[----:B0-----:R-:W-:-:S03]  /*0800*/  FFMA.FTZ R24, R24, R17, R16 ;  /* 0x0000001118187223 */ /* 0x001fc60000010010 */
[----:B------:R4:W5:Y:S04]  /*0810*/  LDG.E.U16.CONSTANT R16, [R12.64+0x6] ;  /* 0x000006040c107981 */ /* 0x000968000c1e9500 */
[----:B------:R4:W5:Y:S01]  /*0820*/  LDG.E.U16.CONSTANT R17, [R12.64+0x8] ;  /* 0x000008040c117981 */ /* 0x000962000c1e9500 */
[----:B---3--:R-:W-:-:S04]  /*0830*/  PRMT R20, R20, 0x5410, R27 ;  /* 0x0000541014147816 */ /* 0x008fc8000000001b */
[----:B------:R-:W-:-:S05]  /*0840*/  LOP3.LUT R27, R20, 0xf0f0f0f, RZ, 0xc0, !PT ;  /* 0x0f0f0f0f141b7812 */ /* 0x000fca00078ec0ff */
[----:B----4-:R-:W-:Y:S02]  /*0850*/  IDP.4A.S8.S8 R12, R27, R28, RZ ;  /* 0x0000001c1b0c7226 */ /* 0x010fe400000006ff */
[----:B------:R5:W3:Y:S04]  /*0860*/  LDG.E.CONSTANT R28, [R22.64+0x14] ;  /* 0x00001404161c7981 */ /* 0x000ae8000c1e9900 */
[----:B------:R5:W4:Y:S01]  /*0870*/  LDG.E.CONSTANT R27, [R22.64+0x8] ;  /* 0x00000804161b7981 */ /* 0x000b22000c1e9900 */
[----:B------:R-:W-:Y:S02]  /*0880*/  SHF.R.U32.HI R20, RZ, 0x4, R20 ;  /* 0x00000004ff147819 */ /* 0x000fe40000011614 */
[----:B------:R-:W-:Y:S02]  /*0890*/  IADD3 R13, R9, 0x20, RZ ;  /* 0x00000020090d7810 */ /* 0x000fe40007ffe0ff */
[----:B------:R-:W-:-:S02]  /*08a0*/  LOP3.LUT R29, R20, 0xf0f0f0f, RZ, 0xc0, !PT ;  /* 0x0f0f0f0f141d7812 */ /* 0x000fc400078ec0ff */
[----:B------:R5:W2:Y:S02]  /*08b0*/  LDG.E.CONSTANT R20, [R22.64+0x18] ;  /* 0x0000180416147981 */ /* 0x000aa4000c1e9900 */
[----:B-----5:R-:W-:Y:S01]  /*08c0*/  PRMT R22, R16, 0x5410, R17 ;  /* 0x0000541010167816 */ /* 0x020fe20000000011 */
[----:B------:R-:W-:-:S04]  /*08d0*/  IMAD.WIDE R16, R13, R26, c[0x0][0x160] ;  /* 0x000058000d107625 */ /* 0x000fc800078e021a */
[----:B---3--:R-:W-:Y:S01]  /*08e0*/  IDP.4A.S8.S8 R28, R29, R28, R12 ;  /* 0x0000001c1d1c7226 */ /* 0x008fe2000000060c */
[----:B------:R-:W-:Y:S02]  /*08f0*/  IADD3 R12, P1, R7, R16, RZ ;  /* 0x00000010070c7210 */ /* 0x000fe40007f3e0ff */
[----:B------:R-:W-:Y:S01]  /*0900*/  LOP3.LUT R29, R22, 0xf0f0f0f, RZ, 0xc0, !PT ;  /* 0x0f0f0f0f161d7812 */ /* 0x000fe200078ec0ff */
[----:B------:R0:W3:Y:S02]  /*0910*/  LDG.E.U16.CONSTANT R16, [R16.64] ;  /* 0x0000000410107981 */ /* 0x0000e4000c1e9500 */
[----:B------:R-:W-:Y:S02]  /*0920*/  IMAD.X R13, RZ, RZ, R17, P1 ;  /* 0x000000ffff0d7224 */ /* 0x000fe400008e0611 */
[----:B----4-:R-:W-:-:S03]  /*0930*/  IDP.4A.S8.S8 R29, R29, R27, R28 ;  /* 0x0000001b1d1d7226 */ /* 0x010fc6000000061c */
[----:B------:R4:W5:Y:S04]  /*0940*/  LDG.E.U16.CONSTANT R27, [R12.64+0x2] ;  /* 0x000002040c1b7981 */ /* 0x000968000c1e9500 */
[----:B------:R4:W5:Y:S04]  /*0950*/  LDG.E.U16.CONSTANT R28, [R12.64+0x4] ;  /* 0x000004040c1c7981 */ /* 0x000968000c1e9500 */
[----:B-1----:R4:W3:Y:S04]  /*0960*/  LDG.E.U16.CONSTANT R15, [R12.64+0x6] ;  /* 0x000006040c0f7981 */ /* 0x0028e8000c1e9500 */
[----:B----4-:R-:W3:Y:S01]  /*0970*/  LDG.E.U16.CONSTANT R12, [R12.64+0x8] ;  /* 0x000008040c0c7981 */ /* 0x010ee2000c1e9500 */
[----:B------:R-:W-:-:S02]  /*0980*/  SHF.R.U32.HI R22, RZ, 0x4, R22 ;  /* 0x00000004ff167819 */ /* 0x000fc40000011616 */
[----:B------:R-:W-:Y:S02]  /*0990*/  IADD3 R23, R5, 0x20, RZ ;  /* 0x0000002005177810 */ /* 0x000fe40007ffe0ff */
[----:B------:R-:W-:-:S05]  /*09a0*/  LOP3.LUT R22, R22, 0xf0f0f0f, RZ, 0xc0, !PT ;  /* 0x0f0f0f0f16167812 */ /* 0x000fca00078ec0ff */
[----:B--2---:R-:W-:Y:S02]  /*09b0*/  IDP.4A.S8.S8 R20, R22, R20, R29 ;  /* 0x0000001416147226 */ /* 0x004fe4000000061d */
[----:B------:R-:W-:Y:S01]  /*09c0*/  IMAD.WIDE R22, R23, R8, c[0x0][0x168] ;  /* 0x00005a0017167625 */ /* 0x000fe200078e0208 */
[----:B------:R1:W2:Y:S04]  /*09d0*/  LDG.E.U16.CONSTANT R29, [R10.64] ;  /* 0x000000040a1d7981 */ /* 0x0002a8000c1e9500 */
[----:B-1----:R-:W-:-:S05]  /*09e0*/  IADD3 R10, P1, R7, R22, RZ ;  /* 0x00000016070a7210 */ /* 0x002fca0007f3e0ff */
[----:B------:R-:W-:-:S05]  /*09f0*/  IMAD.X R11, RZ, RZ, R23, P1 ;  /* 0x000000ffff0b7224 */ /* 0x000fca00008e0617 */
[----:B------:R-:W4:Y:S01]  /*0a00*/  LDG.E.CONSTANT R19, [R10.64+0x4] ;  /* 0x000004040a137981 */ /* 0x000f22000c1e9900 */
[----:B---3--:R-:W-:-:S03]  /*0a10*/  PRMT R12, R15, 0x5410, R12 ;  /* 0x000054100f0c7816 */ /* 0x008fc6000000000c */
[----:B------:R-:W3:Y:S01]  /*0a20*/  LDG.E.CONSTANT R15, [R10.64+0x14] ;  /* 0x000014040a0f7981 */ /* 0x000ee2000c1e9900 */
[----:B-----5:R-:W-:-:S04]  /*0a30*/  PRMT R27, R27, 0x5410, R28 ;  /* 0x000054101b1b7816 */ /* 0x020fc8000000001c */
[----:B------:R-:W-:Y:S02]  /*0a40*/  LOP3.LUT R28, R27, 0xf0f0f0f, RZ, 0xc0, !PT ;  /* 0x0f0f0f0f1b1c7812 */ /* 0x000fe400078ec0ff */
[----:B------:R-:W-:-:S03]  /*0a50*/  SHF.R.U32.HI R27, RZ, 0x4, R27 ;  /* 0x00000004ff1b7819 */ /* 0x000fc6000001161b */
[----:B----4-:R-:W-:Y:S01]  /*0a60*/  IDP.4A.S8.S8 R19, R28, R19, RZ ;  /* 0x000000131c137226 */ /* 0x010fe200000006ff */
[----:B------:R-:W-:-:S05]  /*0a70*/  LOP3.LUT R28, R27, 0xf0f0f0f, RZ, 0xc0, !PT ;  /* 0x0f0f0f0f1b1c7812 */ /* 0x000fca00078ec0ff */
[----:B---3--:R-:W-:Y:S02]  /*0a80*/  IDP.4A.S8.S8 R19, R28, R15, R19 ;  /* 0x0000000f1c137226 */ /* 0x008fe40000000613 */
[----:B------:R1:W3:Y:S04]  /*0a90*/  LDG.E.CONSTANT R28, [R10.64+0x8] ;  /* 0x000008040a1c7981 */ /* 0x0002e8000c1e9900 */
[----:B------:R1:W4:Y:S01]  /*0aa0*/  LDG.E.CONSTANT R15, [R10.64+0x18] ;  /* 0x000018040a0f7981 */ /* 0x000322000c1e9900 */
[----:B------:R-:W-:Y:S02]  /*0ab0*/  IADD3 R27, R9, 0x30, RZ ;  /* 0x00000030091b7810 */ /* 0x000fe40007ffe0ff */
[----:B------:R-:W-:-:S03]  /*0ac0*/  LOP3.LUT R13, R12, 0xf0f0f0f, RZ, 0xc0, !PT ;  /* 0x0f0f0f0f0c0d7812 */ /* 0x000fc600078ec0ff */
[----:B------:R-:W-:Y:S01]  /*0ad0*/  IMAD.WIDE R26, R27, R26, c[0x0][0x160] ;  /* 0x000058001b1a7625 */ /* 0x000fe200078e021a */
[----:B-1----:R-:W-:-:S05]  /*0ae0*/  IADD3 R11, R5, 0x30, RZ ;  /* 0x00000030050b7810 */ /* 0x002fca0007ffe0ff */
[----:B------:R-:W-:-:S04]  /*0af0*/  IMAD.WIDE R10, R11, R8, c[0x0][0x168] ;  /* 0x00005a000b0a7625 */ /* 0x000fc800078e0208 */
[----:B---3--:R-:W-:Y:S01]  /*0b00*/  IDP.4A.S8.S8 R28, R13, R28, R19 ;  /* 0x0000001c0d1c7226 */ /* 0x008fe20000000613 */
[----:B------:R-:W-:Y:S02]  /*0b10*/  SHF.R.U32.HI R13, RZ, 0x4, R12 ;  /* 0x00000004ff0d7819 */ /* 0x000fe4000001160c */
[----:B------:R-:W-:Y:S02]  /*0b20*/  IADD3 R12, P1, R7, R26, RZ ;  /* 0x0000001a070c7210 */ /* 0x000fe40007f3e0ff */
[----:B0-----:R-:W-:Y:S01]  /*0b30*/  LOP3.LUT R17, R13, 0xf0f0f0f, RZ, 0xc0, !PT ;  /* 0x0f0f0f0f0d117812 */ /* 0x001fe200078ec0ff */
[----:B------:R0:W3:Y:S02]  /*0b40*/  LDG.E.U16.CONSTANT R26, [R26.64] ;  /* 0x000000041a1a7981 */ /* 0x0000e4000c1e9500 */
[----:B------:R-:W-:Y:S02]  /*0b50*/  IMAD.X R13, RZ, RZ, R27, P1 ;  /* 0x000000ffff0d7224 */ /* 0x000fe400008e061b */
[----:B----4-:R-:W-:-:S02]  /*0b60*/  IDP.4A.S8.S8 R15, R17, R15, R28 ;  /* 0x0000000f110f7226 */ /* 0x010fc4000000061c */
[----:B------:R1:W4:Y:S04]  /*0b70*/  LDG.E.CONSTANT R17, [R22.64] ;  /* 0x0000000416117981 */ /* 0x000328000c1e9900 */
[----:B------:R-:W5:Y:S04]  /*0b80*/  LDG.E.U16.CONSTANT R28, [R12.64+0x2] ;  /* 0x000002040c1c7981 */ /* 0x000f68000c1e9500 */
[----:B------:R-:W5:Y:S04]  /*0b90*/  LDG.E.U16.CONSTANT R19, [R12.64+0x4] ;  /* 0x000004040c137981 */ /* 0x000f68000c1e9500 */
[----:B------:R-:W2:Y:S04]  /*0ba0*/  LDG.E.U16.CONSTANT R8, [R12.64+0x6] ;  /* 0x000006040c087981 */ /* 0x000ea8000c1e9500 */
[----:B0-----:R-:W2:Y:S01]  /*0bb0*/  LDG.E.U16.CONSTANT R27, [R12.64+0x8] ;  /* 0x000008040c1b7981 */ /* 0x001ea2000c1e9500 */
[----:B-1----:R-:W-:-:S03]  /*0bc0*/  IADD3 R22, P1, R7, R10, RZ ;  /* 0x0000000a07167210 */ /* 0x002fc60007f3e0ff */
[----:B------:R0:W3:Y:S02]  /*0bd0*/  LDG.E.CONSTANT R10, [R10.64] ;  /* 0x000000040a0a7981 */ /* 0x0000e4000c1e9900 */
[----:B------:R-:W-:Y:S01]  /*0be0*/  IMAD.X R23, RZ, RZ, R11, P1 ;  /* 0x000000ffff177224 */ /* 0x000fe200008e060b */
[----:B-----5:R-:W-:-:S04]  /*0bf0*/  PRMT R19, R28, 0x5410, R19 ;  /* 0x000054101c137816 */ /* 0x020fc80000000013 */
[----:B------:R-:W5:Y:S01]  /*0c00*/  LDG.E.CONSTANT R28, [R22.64+0x4] ;  /* 0x00000404161c7981 */ /* 0x000f62000c1e9900 */
[----:B--2---:R-:W-:-:S03]  /*0c10*/  PRMT R8, R8, 0x5410, R27 ;  /* 0x0000541008087816 */ /* 0x004fc6000000001b */
[----:B------:R-:W2:Y:S01]  /*0c20*/  LDG.E.CONSTANT R27, [R22.64+0x14] ;  /* 0x00001404161b7981 */ /* 0x000ea2000c1e9900 */
[----:B0-----:R-:W-:Y:S02]  /*0c30*/  LOP3.LUT R11, R19, 0xf0f0f0f, RZ, 0xc0, !PT ;  /* 0x0f0f0f0f130b7812 */ /* 0x001fe400078ec0ff */
[----:B------:R-:W-:-:S04]  /*0c40*/  SHF.R.U32.HI R19, RZ, 0x4, R19 ;  /* 0x00000004ff137819 */ /* 0x000fc80000011613 */
[----:B------:R-:W-:Y:S01]  /*0c50*/  LOP3.LUT R12, R19, 0xf0f0f0f, RZ, 0xc0, !PT ;  /* 0x0f0f0f0f130c7812 */ /* 0x000fe200078ec0ff */
[----:B-----5:R-:W-:-:S04]  /*0c60*/  IDP.4A.S8.S8 R28, R11, R28, RZ ;  /* 0x0000001c0b1c7226 */ /* 0x020fc800000006ff */
[----:B--2---:R-:W-:Y:S02]  /*0c70*/  IDP.4A.S8.S8 R13, R12, R27, R28 ;  /* 0x0000001b0c0d7226 */ /* 0x004fe4000000061c */
[----:B------:R-:W2:Y:S04]  /*0c80*/  LDG.E.CONSTANT R28, [R22.64+0x8] ;  /* 0x00000804161c7981 */ /* 0x000ea8000c1e9900 */
[----:B------:R-:W5:Y:S01]  /*0c90*/  LDG.E.CONSTANT R12, [R22.64+0x18] ;  /* 0x00001804160c7981 */ /* 0x000f62000c1e9900 */
[----:B------:R-:W-:Y:S01]  /*0ca0*/  LOP3.LUT R11, R8, 0xf0f0f0f, RZ, 0xc0, !PT ;  /* 0x0f0f0f0f080b7812 */ /* 0x000fe200078ec0ff */
[----:B------:R-:W0:Y:S01]  /*0cb0*/  I2F R20, R20 ;  /* 0x0000001400147306 */ /* 0x000e220000201400 */
[----:B------:R-:W-:Y:S01]  /*0cc0*/  SHF.R.U32.HI R8, RZ, 0x4, R8 ;  /* 0x00000004ff087819 */ /* 0x000fe20000011608 */
[----:B------:R-:W-:-:S05]  /*0cd0*/  HADD2.F32 R18, -RZ, R18.H0_H0 ;  /* 0x20000012ff127230 */ /* 0x000fca0000004100 */
[----:B------:R-:W-:Y:S01]  /*0ce0*/  FFMA.FTZ R24, R18, R24, R25 ;  /* 0x0000001812187223 */ /* 0x000fe20000010019 */
[----:B------:R-:W1:Y:S01]  /*0cf0*/  I2F R15, R15 ;  /* 0x0000000f000f7306 */ /* 0x000e620000201400 */
[----:B------:R-:W-:Y:S01]  /*0d00*/  IADD3 R21, R21, 0x40, RZ ;  /* 0x0000004015157810 */ /* 0x000fe20007ffe0ff */
[----:B------:R-:W-:-:S03]  /*0d10*/  HADD2.F32 R29, -RZ, R29.H0_H0 ;  /* 0x2000001dff1d7230 */ /* 0x000fc60000004100 */
[----:B------:R-:W-:Y:S01]  /*0d20*/  ISETP.GE.U32.AND P1, PT, R21, R6, PT ;  /* 0x000000061500720c */ /* 0x000fe20003f26070 */
[----:B------:R-:W-:Y:S02]  /*0d30*/  HADD2.F32 R16, -RZ, R16.H0_H0 ;  /* 0x20000010ff107230 */ /* 0x000fe40000004100 */
[----:B---3--:R-:W-:Y:S01]  /*0d40*/  HADD2.F32 R26, -RZ, R26.H0_H0 ;  /* 0x2000001aff1a7230 */ /* 0x008fe20000004100 */
[----:B------:R-:W-:Y:S02]  /*0d50*/  IADD3 R9, R9, 0x40, RZ ;  /* 0x0000004009097810 */ /* 0x000fe40007ffe0ff */
[----:B------:R-:W-:Y:S01]  /*0d60*/  IADD3 R5, R5, 0x40, RZ ;  /* 0x0000004005057810 */ /* 0x000fe20007ffe0ff */
[----:B--2---:R-:W-:Y:S01]  /*0d70*/  IDP.4A.S8.S8 R13, R11, R28, R13 ;  /* 0x0000001c0b0d7226 */ /* 0x004fe2000000060d */
[----:B------:R-:W-:Y:S01]  /*0d80*/  LOP3.LUT R11, R8, 0xf0f0f0f, RZ, 0xc0, !PT ;  /* 0x0f0f0f0f080b7812 */ /* 0x000fe200078ec0ff */
[----:B------:R-:W-:-:S04]  /*0d90*/  HADD2.F32 R8, -RZ, R14.H1_H1 ;  /* 0x3000000eff087230 */ /* 0x000fc80000004100 */
[----:B-----5:R-:W-:Y:S01]  /*0da0*/  IDP.4A.S8.S8 R18, R11, R12, R13 ;  /* 0x0000000c0b127226 */ /* 0x020fe2000000060d */
[----:B------:R-:W-:Y:S01]  /*0db0*/  HADD2.F32 R11, -RZ, R14.H0_H0 ;  /* 0x2000000eff0b7230 */ /* 0x000fe20000004100 */
[----:B------:R-:W-:Y:S01]  /*0dc0*/  FMUL.FTZ R12, R8, -4 ;  /* 0xc0800000080c7820 */ /* 0x000fe20000410000 */
[--C-:B----4-:R-:W-:Y:S01]  /*0dd0*/  HADD2.F32 R13, -RZ, R17.reuse.H1_H1 ;  /* 0x30000011ff0d7230 */ /* 0x110fe20000004100 */
[----:B------:R-:W2:Y:S02]  /*0de0*/  I2F R8, R18 ;  /* 0x0000001200087306 */ /* 0x000ea40000201400 */
[----:B0-----:R-:W-:Y:S01]  /*0df0*/  FFMA.FTZ R11, R11, R20, R12 ;  /* 0x000000140b0b7223 */ /* 0x001fe2000001000c */
[----:B------:R-:W-:Y:S01]  /*0e00*/  HADD2.F32 R12, -RZ, R17.H0_H0 ;  /* 0x20000011ff0c7230 */ /* 0x000fe20000004100 */
[----:B------:R-:W-:Y:S01]  /*0e10*/  FMUL.FTZ R13, R13, -4 ;  /* 0xc08000000d0d7820 */ /* 0x000fe20000410000 */
[----:B------:R-:W-:Y:S01]  /*0e20*/  HADD2.F32 R14, -RZ, R10.H1_H1 ;  /* 0x3000000aff0e7230 */ /* 0x000fe20000004100 */
[----:B------:R-:W-:-:S02]  /*0e30*/  FFMA.FTZ R11, R29, R11, R24 ;  /* 0x0000000b1d0b7223 */ /* 0x000fc40000010018 */
[----:B-1----:R-:W-:Y:S01]  /*0e40*/  FFMA.FTZ R12, R12, R15, R13 ;  /* 0x0000000f0c0c7223 */ /* 0x002fe2000001000d */
[----:B------:R-:W-:Y:S01]  /*0e50*/  HADD2.F32 R13, -RZ, R10.H0_H0 ;  /* 0x2000000aff0d7230 */ /* 0x000fe20000004100 */
[----:B------:R-:W-:Y:S02]  /*0e60*/  FMUL.FTZ R14, R14, -4 ;  /* 0xc08000000e0e7820 */ /* 0x000fe40000410000 */
[----:B------:R-:W-:Y:S02]  /*0e70*/  FFMA.FTZ R11, R16, R12, R11 ;  /* 0x0000000c100b7223 */ /* 0x000fe4000001000b */
[----:B--2---:R-:W-:-:S04]  /*0e80*/  FFMA.FTZ R8, R13, R8, R14 ;  /* 0x000000080d087223 */ /* 0x004fc8000001000e */
[----:B------:R-:W-:Y:S01]  /*0e90*/  FFMA.FTZ R25, R26, R8, R11 ;  /* 0x000000081a197223 */ /* 0x000fe2000001000b */
[----:B------:R-:W-:Y:S05]  /*0ea0*/  @!P1 BRA `(.L_x_930) ;  /* 0xfffff67000009947 */ /* 0x000fea000383ffff */
.L_x_929:
[----:B------:R-:W-:Y:S05]  /*0eb0*/  BSYNC B1 ;  /* 0x0000000000017941 */ /* 0x000fea0003800000 */
.L_x_928:
        /* <DEDUP_REMOVED lines=9> */
[----:B------:R-:W-:-:S05]  /*0f50*/  IADD3 R10, P0, R7, R22, RZ ;  /* 0x00000016070a7210 */ /* 0x000fca0007f1e0ff */
[----:B------:R-:W-:Y:S01]  /*0f60*/  IMAD.X R11, RZ, RZ, R23, P0 ;  /* 0x000000ffff0b7224 */ /* 0x000fe200000e0617 */
[----:B------:R-:W-:Y:S02]  /*0f70*/  IADD3 R12, P0, R7, R18, RZ ;  /* 0x00000012070c7210 */ /* 0x000fe40007f1e0ff */
[----:B------:R0:W2:Y:S04]  /*0f80*/  LDG.E.CONSTANT R18, [R18.64] ;  /* 0x0000000412127981 */ /* 0x0000a8000c1e9900 */
[----:B------:R1:W3:Y:S04]  /*0f90*/  LDG.E.U16.CONSTANT R6, [R10.64+0x2] ;  /* 0x000002040a067981 */ /* 0x0002e8000c1e9500 */
[----:B------:R1:W3:Y:S01]  /*0fa0*/  LDG.E.U16.CONSTANT R15, [R10.64+0x4] ;  /* 0x000004040a0f7981 */ /* 0x0002e2000c1e9500 */
[----:B------:R-:W-:-:S03]  /*0fb0*/  IMAD.X R13, RZ, RZ, R19, P0 ;  /* 0x000000ffff0d7224 */ /* 0x000fc600000e0613 */
[----:B------:R1:W4:Y:S04]  /*0fc0*/  LDG.E.U16.CONSTANT R20, [R10.64+0x6] ;  /* 0x000006040a147981 */ /* 0x000328000c1e9500 */
[----:B------:R5:W2:Y:S04]  /*0fd0*/  LDG.E.CONSTANT R8, [R12.64+0x4] ;  /* 0x000004040c087981 */ /* 0x000aa8000c1e9900 */
[----:B------:R1:W4:Y:S04]  /*0fe0*/  LDG.E.U16.CONSTANT R27, [R10.64+0x8] ;  /* 0x000008040a1b7981 */ /* 0x000328000c1e9500 */
[----:B------:R5:W4:Y:S04]  /*0ff0*/  LDG.E.CONSTANT R17, [R12.64+0x14] ;  /* 0x000014040c117981 */ /* 0x000b28000c1e9900 */
[----:B------:R5:W4:Y:S01]  /*1000*/  LDG.E.CONSTANT R24, [R12.64+0x8] ;  /* 0x000008040c187981 */ /* 0x000b22000c1e9900 */
[----:B-1----:R-:W-:-:S03]  /*1010*/  IADD3 R11, R5, 0x10, RZ ;  /* 0x00000010050b7810 */ /* 0x002fc60007ffe0ff */
[----:B-----5:R1:W3:Y:S02]  /*1020*/  LDG.E.CONSTANT R13, [R12.64+0x18] ;  /* 0x000018040c0d7981 */ /* 0x0202e4000c1e9900 */
[----:B---3--:R-:W-:Y:S02]  /*1030*/  PRMT R6, R6, 0x5410, R15 ;  /* 0x0000541006067816 */ /* 0x008fe4000000000f */
[----:B------:R-:W-:Y:S02]  /*1040*/  IADD3 R15, R9, 0x10, RZ ;  /* 0x00000010090f7810 */ /* 0x000fe40007ffe0ff */
[----:B------:R-:W-:Y:S02]  /*1050*/  LOP3.LUT R29, R6, 0xf0f0f0f, RZ, 0xc0, !PT ;  /* 0x0f0f0f0f061d7812 */ /* 0x000fe400078ec0ff */
[----:B------:R-:W-:Y:S01]  /*1060*/  SHF.R.U32.HI R26, RZ, 0x4, R6 ;  /* 0x00000004ff1a7819 */ /* 0x000fe20000011606 */
[----:B------:R-:W-:Y:S01]  /*1070*/  IMAD.WIDE R14, R15, R14, c[0x0][0x160] ;  /* 0x000058000f0e7625 */ /* 0x000fe200078e020e */
[----:B------:R3:W5:Y:S02]  /*1080*/  LDG.E.U16.CONSTANT R6, [R22.64] ;  /* 0x0000000416067981 */ /* 0x000764000c1e9500 */
[----:B------:R-:W-:Y:S01]  /*1090*/  LOP3.LUT R26, R26, 0xf0f0f0f, RZ, 0xc0, !PT ;  /* 0x0f0f0f0f1a1a7812 */ /* 0x000fe200078ec0ff */
[----:B--2---:R-:W-:Y:S01]  /*10a0*/  IDP.4A.S8.S8 R29, R29, R8, RZ ;  /* 0x000000081d1d7226 */ /* 0x004fe200000006ff */
[----:B----4-:R-:W-:-:S02]  /*10b0*/  PRMT R8, R20, 0x5410, R27 ;  /* 0x0000541014087816 */ /* 0x010fc4000000001b */
[----:B------:R-:W-:Y:S01]  /*10c0*/  IADD3 R10, P0, R7, R14, RZ ;  /* 0x0000000e070a7210 */ /* 0x000fe20007f1e0ff */
[----:B------:R-:W-:Y:S01]  /*10d0*/  IDP.4A.S8.S8 R29, R26, R17, R29 ;  /* 0x000000111a1d7226 */ /* 0x000fe2000000061d */
[----:B------:R-:W-:Y:S01]  /*10e0*/  LOP3.LUT R20, R8, 0xf0f0f0f, RZ, 0xc0, !PT ;  /* 0x0f0f0f0f08147812 */ /* 0x000fe200078ec0ff */
[----:B------:R-:W-:Y:S01]  /*10f0*/  IMAD.WIDE R16, R11, R16, c[0x0][0x168] ;  /* 0x00005a000b107625 */ /* 0x000fe200078e0210 */
[----:B------:R-:W2:Y:S03]  /*1100*/  LDG.E.U16.CONSTANT R14, [R14.64] ;  /* 0x000000040e0e7981 */ /* 0x000ea6000c1e9500 */
[----:B------:R-:W-:Y:S01]  /*1110*/  IMAD.X R11, RZ, RZ, R15, P0 ;  /* 0x000000ffff0b7224 */ /* 0x000fe200000e060f */
[----:B---3--:R-:W-:Y:S01]  /*1120*/  IADD3 R22, P0, R7, R16, RZ ;  /* 0x0000001007167210 */ /* 0x008fe20007f1e0ff */
[----:B------:R-:W-:Y:S01]  /*1130*/  IDP.4A.S8.S8 R24, R20, R24, R29 ;  /* 0x0000001814187226 */ /* 0x000fe2000000061d */
[----:B------:R3:W4:Y:S04]  /*1140*/  LDG.E.CONSTANT R16, [R16.64] ;  /* 0x0000000410107981 */ /* 0x000728000c1e9900 */
[----:B------:R0:W2:Y:S04]  /*1150*/  LDG.E.U16.CONSTANT R27, [R10.64+0x2] ;  /* 0x000002040a1b7981 */ /* 0x0000a8000c1e9500 */
[----:B------:R0:W2:Y:S01]  /*1160*/  LDG.E.U16.CONSTANT R20, [R10.64+0x4] ;  /* 0x000004040a147981 */ /* 0x0000a2000c1e9500 */
[----:B------:R-:W-:-:S03]  /*1170*/  IMAD.X R23, RZ, RZ, R17, P0 ;  /* 0x000000ffff177224 */ /* 0x000fc600000e0611 */
[----:B------:R0:W4:Y:S04]  /*1180*/  LDG.E.U16.CONSTANT R26, [R10.64+0x6] ;  /* 0x000006040a1a7981 */ /* 0x000128000c1e9500 */
[----:B------:R0:W4:Y:S04]  /*1190*/  LDG.E.U16.CONSTANT R29, [R10.64+0x8] ;  /* 0x000008040a1d7981 */ /* 0x000128000c1e9500 */
[----:B------:R-:W5:Y:S04]  /*11a0*/  LDG.E.CONSTANT R28, [R22.64+0x4] ;  /* 0x00000404161c7981 */ /* 0x000f68000c1e9900 */
[----:B-1----:R-:W5:Y:S04]  /*11b0*/  LDG.E.CONSTANT R12, [R22.64+0x14] ;  /* 0x00001404160c7981 */ /* 0x002f68000c1e9900 */
[----:B0-----:R-:W5:Y:S04]  /*11c0*/  LDG.E.CONSTANT R19, [R22.64+0x8] ;  /* 0x0000080416137981 */ /* 0x001f68000c1e9900 */
[----:B---3--:R-:W3:Y:S01]  /*11d0*/  LDG.E.CONSTANT R17, [R22.64+0x18] ;  /* 0x0000180416117981 */ /* 0x008ee2000c1e9900 */
[----:B------:R-:W-:-:S04]  /*11e0*/  SHF.R.U32.HI R8, RZ, 0x4, R8 ;  /* 0x00000004ff087819 */ /* 0x000fc80000011608 */
[----:B------:R-:W-:-:S05]  /*11f0*/  LOP3.LUT R10, R8, 0xf0f0f0f, RZ, 0xc0, !PT ;  /* 0x0f0f0f0f080a7812 */ /* 0x000fca00078ec0ff */
[----:B------:R-:W-:-:S06]  /*1200*/  IDP.4A.S8.S8 R13, R10, R13, R24 ;  /* 0x0000000d0a0d7226 */ /* 0x000fcc0000000618 */
[----:B------:R-:W0:Y:S01]  /*1210*/  I2F R13, R13 ;  /* 0x0000000d000d7306 */ /* 0x000e220000201400 */
[----:B------:R-:W-:Y:S02]  /*1220*/  PLOP3.LUT P0, PT, PT, PT, PT, 0x8, 0x0 ;  /* 0x000000000000781c */ /* 0x000fe40003f0e170 */
[----:B------:R-:W-:Y:S02]  /*1230*/  IADD3 R21, R21, 0x20, RZ ;  /* 0x0000002015157810 */ /* 0x000fe40007ffe0ff */
[----:B------:R-:W-:Y:S02]  /*1240*/  IADD3 R9, R9, 0x20, RZ ;  /* 0x0000002009097810 */ /* 0x000fe40007ffe0ff */
[----:B------:R-:W-:Y:S02]  /*1250*/  IADD3 R5, R5, 0x20, RZ ;  /* 0x0000002005057810 */ /* 0x000fe40007ffe0ff */
[----:B--2---:R-:W-:-:S04]  /*1260*/  PRMT R20, R27, 0x5410, R20 ;  /* 0x000054101b147816 */ /* 0x004fc80000000014 */
[----:B------:R-:W-:Y:S02]  /*1270*/  LOP3.LUT R27, R20, 0xf0f0f0f, RZ, 0xc0, !PT ;  /* 0x0f0f0f0f141b7812 */ /* 0x000fe400078ec0ff */
[----:B------:R-:W-:Y:S02]  /*1280*/  SHF.R.U32.HI R20, RZ, 0x4, R20 ;  /* 0x00000004ff147819 */ /* 0x000fe40000011614 */
[----:B----4-:R-:W-:Y:S02]  /*1290*/  PRMT R26, R26, 0x5410, R29 ;  /* 0x000054101a1a7816 */ /* 0x010fe4000000001d */
[----:B------:R-:W-:Y:S01]  /*12a0*/  LOP3.LUT R11, R20, 0xf0f0f0f, RZ, 0xc0, !PT ;  /* 0x0f0f0f0f140b7812 */ /* 0x000fe200078ec0ff */
[----:B-----5:R-:W-:Y:S01]  /*12b0*/  IDP.4A.S8.S8 R27, R27, R28, RZ ;  /* 0x0000001c1b1b7226 */ /* 0x020fe200000006ff */
[----:B------:R-:W-:Y:S02]  /*12c0*/  LOP3.LUT R8, R26, 0xf0f0f0f, RZ, 0xc0, !PT ;  /* 0x0f0f0f0f1a087812 */ /* 0x000fe400078ec0ff */
[----:B------:R-:W-:Y:S01]  /*12d0*/  SHF.R.U32.HI R26, RZ, 0x4, R26 ;  /* 0x00000004ff1a7819 */ /* 0x000fe2000001161a */
[----:B------:R-:W-:-:S03]  /*12e0*/  IDP.4A.S8.S8 R12, R11, R12, R27 ;  /* 0x0000000c0b0c7226 */ /* 0x000fc6000000061b */
[----:B------:R-:W-:Y:S01]  /*12f0*/  LOP3.LUT R26, R26, 0xf0f0f0f, RZ, 0xc0, !PT ;  /* 0x0f0f0f0f1a1a7812 */ /* 0x000fe200078ec0ff */
[----:B------:R-:W-:-:S04]  /*1300*/  IDP.4A.S8.S8 R8, R8, R19, R12 ;  /* 0x0000001308087226 */ /* 0x000fc8000000060c */
[----:B---3--:R-:W-:Y:S01]  /*1310*/  IDP.4A.S8.S8 R8, R26, R17, R8 ;  /* 0x000000111a087226 */ /* 0x008fe20000000608 */
[----:B------:R-:W-:-:S03]  /*1320*/  HADD2.F32 R12, -RZ, R18.H1_H1 ;  /* 0x30000012ff0c7230 */ /* 0x000fc60000004100 */
[----:B------:R-:W1:Y:S01]  /*1330*/  I2F R11, R8 ;  /* 0x00000008000b7306 */ /* 0x000e620000201400 */
[----:B------:R-:W-:Y:S01]  /*1340*/  HADD2.F32 R10, -RZ, R16.H1_H1 ;  /* 0x30000010ff0a7230 */ /* 0x000fe20000004100 */
[----:B------:R-:W-:Y:S01]  /*1350*/  FMUL.FTZ R12, R12, -4 ;  /* 0xc08000000c0c7820 */ /* 0x000fe20000410000 */
[----:B------:R-:W-:Y:S02]  /*1360*/  HADD2.F32 R18, -RZ, R18.H0_H0 ;  /* 0x20000012ff127230 */ /* 0x000fe40000004100 */
[----:B------:R-:W-:Y:S01]  /*1370*/  HADD2.F32 R16, -RZ, R16.H0_H0 ;  /* 0x20000010ff107230 */ /* 0x000fe20000004100 */
[----:B------:R-:W-:Y:S01]  /*1380*/  FMUL.FTZ R10, R10, -4 ;  /* 0xc08000000a0a7820 */ /* 0x000fe20000410000 */
[----:B------:R-:W-:Y:S01]  /*1390*/  HADD2.F32 R6, -RZ, R6.H0_H0 ;  /* 0x20000006ff067230 */ /* 0x000fe20000004100 */
[----:B0-----:R-:W-:Y:S01]  /*13a0*/  FFMA.FTZ R12, R18, R13, R12 ;  /* 0x0000000d120c7223 */ /* 0x001fe2000001000c */
[----:B------:R-:W-:-:S03]  /*13b0*/  HADD2.F32 R14, -RZ, R14.H0_H0 ;  /* 0x2000000eff0e7230 */ /* 0x000fc60000004100 */
[----:B------:R-:W-:Y:S02]  /*13c0*/  FFMA.FTZ R6, R6, R12, R25 ;  /* 0x0000000c06067223 */ /* 0x000fe40000010019 */
[----:B-1----:R-:W-:-:S04]  /*13d0*/  FFMA.FTZ R11, R16, R11, R10 ;  /* 0x0000000b100b7223 */ /* 0x002fc8000001000a */
[----:B------:R-:W-:Y:S02]  /*13e0*/  FFMA.FTZ R25, R14, R11, R6 ;  /* 0x0000000b0e197223 */ /* 0x000fe40000010006 */
.L_x_932:
[----:B------:R-:W-:Y:S05]  /*13f0*/  BSYNC B1 ;  /* 0x0000000000017941 */ /* 0x000fea0003800000 */
.L_x_931:
[----:B------:R-:W-:-:S13]  /*1400*/  ISETP.LT.U32.OR P0, PT, R21, R4, P0 ;  /* 0x000000041500720c */ /* 0x000fda0000701470 */
[----:B------:R-:W-:Y:S05]  /*1410*/  @!P0 BRA `(.L_x_925) ;  /* 0x0000025000008947 */ /* 0x000fea0003800000 */
[----:B------:R-:W-:Y:S02]  /*1420*/  IMAD.MOV.U32 R8, RZ, RZ, 0x12 ;  /* 0x00000012ff087424 */ /* 0x000fe400078e00ff */
[----:B------:R-:W-:Y:S02]  /*1430*/  IMAD.MOV.U32 R4, RZ, RZ, 0x24 ;  /* 0x00000024ff047424 */ /* 0x000fe400078e00ff */
[----:B------:R-:W-:-:S04]  /*1440*/  IMAD.WIDE R8, R9, R8, c[0x0][0x160] ;  /* 0x0000580009087625 */ /* 0x000fc800078e0208 */
[----:B------:R-:W-:Y:S01]  /*1450*/  IMAD.WIDE R4, R5, R4, c[0x0][0x168] ;  /* 0x00005a0005047625 */ /* 0x000fe200078e0204 */
[C---:B------:R-:W-:Y:S02]  /*1460*/  IADD3 R12, P0, R7.reuse, R8, RZ ;  /* 0x00000008070c7210 */ /* 0x040fe40007f1e0ff */
[----:B------:R-:W2:Y:S02]  /*1470*/  LDG.E.U16.CONSTANT R8, [R8.64] ;  /* 0x0000000408087981 */ /* 0x000ea4000c1e9500 */
[----:B------:R-:W-:Y:S01]  /*1480*/  IADD3 R6, P1, R7, R4, RZ ;  /* 0x0000000407067210 */ /* 0x000fe20007f3e0ff */
[----:B------:R-:W-:Y:S01]  /*1490*/  IMAD.X R13, RZ, RZ, R9, P0 ;  /* 0x000000ffff0d7224 */ /* 0x000fe200000e0609 */
[----:B------:R-:W3:Y:S03]  /*14a0*/  LDG.E.CONSTANT R4, [R4.64] ;  /* 0x0000000404047981 */ /* 0x000ee6000c1e9900 */
        /* <DEDUP_REMOVED lines=27> */
[----:B------:R-:W-:Y:S02]  /*1660*/  FFMA.FTZ R25, R8, R4, R25 ;  /* 0x0000000408197223 */ /* 0x000fe40000010019 */
.L_x_925:
[----:B------:R-:W-:Y:S05]  /*1670*/  BSYNC B0 ;  /* 0x0000000000007941 */ /* 0x000fea0003800000 */
.L_x_924:
        /* <DEDUP_REMOVED lines=19> */
.L_x_933:
        /* <DEDUP_REMOVED lines=13> */
.L_x_1397:


//--------------------- .text._Z13quantize_q8_1IN3c108BFloat16EEvPKT_Pvii --------------------------
	.section	.text._Z13quantize_q8_1IN3c108BFloat16EEvPKT_Pvii,"ax",@progbits
	.sectioninfo	@"SHI_REGISTERS=15"
	.align	128
.text._Z13quantize_q8_1IN3c108BFloat16EEvPKT_Pvii:
        .type           _Z13quantize_q8_1IN3c108BFloat16EEvPKT_Pvii,@function
        .size           _Z13quantize_q8_1IN3c108BFloat16EEvPKT_Pvii,(.L_x_1398 - _Z13quantize_q8_1IN3c108BFloat16EEvPKT_Pvii)
        .other          _Z13quantize_q8_1IN3c108BFloat16EEvPKT_Pvii,@"STO_CUDA_ENTRY STV_DEFAULT"
_Z13quantize_q8_1IN3c108BFloat16EEvPKT_Pvii:
[----:B------:R-:W-:Y:S02]  /*0000*/  IMAD.MOV.U32 R1, RZ, RZ, c[0x0][0x28] ;  /* 0x00000a00ff017624 */ /* 0x000fe400078e00ff */
[----:B------:R-:W0:Y:S04]  /*0010*/  S2R R3, SR_CTAID.X ;  /* 0x0000000000037919 */ /* 0x000e280000002500 */
[----:B------:R-:W0:Y:S02]  /*0020*/  S2R R0, SR_TID.X ;  /* 0x0000000000007919 */ /* 0x000e240000002100 */
[----:B0-----:R-:W-:-:S05]  /*0030*/  IMAD R3, R3, c[0x0][0x0], R0 ;  /* 0x0000000003037a24 */ /* 0x001fca00078e0200 */
[----:B------:R-:W-:-:S13]  /*0040*/  ISETP.GE.U32.AND P0, PT, R3, c[0x0][0x174], PT ;  /* 0x00005d0003007a0c */ /* 0x000fda0003f06070 */
[----:B------:R-:W-:Y:S05]  /*0050*/  @P0 EXIT ;  /* 0x000000000000094d */ /* 0x000fea0003800000 */
[----:B------:R-:W0:Y:S01]  /*0060*/  S2R R0, SR_CTAID.Y ;  /* 0x0000000000007919 */ /* 0x000e220000002600 */
[----:B------:R-:W-:Y:S01]  /*0070*/  ISETP.GE.U32.AND P0, PT, R3, c[0x0][0x170], PT ;  /* 0x00005c0003007a0c */ /* 0x000fe20003f06070 */
[----:B------:R-:W-:Y:S02]  /*0080*/  ULDC.64 UR4, c[0x0][0x118] ;  /* 0x0000460000047ab9 */ /* 0x000fe40000000a00 */
[----:B------:R-:W0:Y:S02]  /*0090*/  S2R R5, SR_TID.Y ;  /* 0x0000000000057919 */ /* 0x000e240000002200 */
[----:B0-----:R-:W-:-:S08]  /*00a0*/  IMAD R0, R0, c[0x0][0x4], R5 ;  /* 0x0000010000007a24 */ /* 0x001fd000078e0205 */
[----:B------:R-:W-:Y:S02]  /*00b0*/  @!P0 IMAD.MOV.U32 R5, RZ, RZ, 0x2 ;  /* 0x00000002ff058424 */ /* 0x000fe400078e00ff */
[----:B------:R-:W-:-:S04]  /*00c0*/  @!P0 IMAD R4, R0, c[0x0][0x170], R3 ;  /* 0x00005c0000048a24 */ /* 0x000fc800078e0203 */
[----:B------:R-:W-:-:S06]  /*00d0*/  @!P0 IMAD.WIDE.U32 R4, R4, R5, c[0x0][0x160] ;  /* 0x0000580004048625 */ /* 0x000fcc00078e0005 */
[----:B------:R-:W2:Y:S01]  /*00e0*/  @!P0 LDG.E.U16.CONSTANT R4, [R4.64] ;  /* 0x0000000404048981 */ /* 0x000ea2000c1e9500 */
[----:B------:R-:W-:Y:S01]  /*00f0*/  HFMA2.MMA R6, -RZ, RZ, 0, 0 ;  /* 0x00000000ff067435 */ /* 0x000fe200000001ff */
[----:B------:R-:W-:Y:S02]  /*0100*/  IMAD R0, R0, c[0x0][0x174], R3 ;  /* 0x00005d0000007a24 */ /* 0x000fe400078e0203 */
[----:B------:R-:W-:-:S03]  /*0110*/  IMAD.MOV.U32 R12, RZ, RZ, 0x24 ;  /* 0x00000024ff0c7424 */ /* 0x000fc600078e00ff */
[----:B------:R-:W-:-:S04]  /*0120*/  SHF.R.S32.HI R3, RZ, 0x1f, R0 ;  /* 0x0000001fff037819 */ /* 0x000fc80000011400 */
[----:B------:R-:W-:Y:S02]  /*0130*/  LEA.HI R3, R3, R0, RZ, 0x5 ;  /* 0x0000000003037211 */ /* 0x000fe400078f28ff */
[----:B--2---:R-:W-:-:S05]  /*0140*/  @!P0 PRMT R6, RZ, 0x5410, R4 ;  /* 0x00005410ff068816 */ /* 0x004fca0000000004 */
[----:B------:R-:W-:Y:S01]  /*0150*/  FADD.FTZ R2, |R6|, -RZ ;  /* 0x800000ff06027221 */ /* 0x000fe20000010200 */
[----:B------:R-:W0:Y:S04]  /*0160*/  SHFL.BFLY PT, R5, R6, 0x10, 0x1f ;  /* 0x0e001f0006057f89 */ /* 0x000e2800000e0000 */
[----:B------:R-:W1:Y:S01]  /*0170*/  SHFL.BFLY PT, R7, R2, 0x10, 0x1f ;  /* 0x0e001f0002077f89 */ /* 0x000e6200000e0000 */
[----:B0-----:R-:W-:Y:S01]  /*0180*/  FADD.FTZ R5, R5, R6 ;  /* 0x0000000605057221 */ /* 0x001fe20000010000 */
[----:B-1----:R-:W-:-:S04]  /*0190*/  FMNMX.FTZ R7, R7, |R6|, !PT ;  /* 0x4000000607077209 */ /* 0x002fc80007810000 */
[----:B------:R-:W0:Y:S04]  /*01a0*/  SHFL.BFLY PT, R2, R5, 0x8, 0x1f ;  /* 0x0d001f0005027f89 */ /* 0x000e2800000e0000 */
[----:B------:R-:W1:Y:S01]  /*01b0*/  SHFL.BFLY PT, R8, R7, 0x8, 0x1f ;  /* 0x0d001f0007087f89 */ /* 0x000e6200000e0000 */
[----:B0-----:R-:W-:Y:S01]  /*01c0*/  FADD.FTZ R4, R5, R2 ;  /* 0x0000000205047221 */ /* 0x001fe20000010000 */
[----:B-1----:R-:W-:-:S04]  /*01d0*/  FMNMX.FTZ R8, R7, R8, !PT ;  /* 0x0000000807087209 */ /* 0x002fc80007810000 */
[----:B------:R-:W0:Y:S04]  /*01e0*/  SHFL.BFLY PT, R7, R4, 0x4, 0x1f ;  /* 0x0c801f0004077f89 */ /* 0x000e2800000e0000 */
[----:B------:R-:W1:Y:S01]  /*01f0*/  SHFL.BFLY PT, R9, R8, 0x4, 0x1f ;  /* 0x0c801f0008097f89 */ /* 0x000e6200000e0000 */
[----:B0-----:R-:W-:Y:S01]  /*0200*/  FADD.FTZ R7, R4, R7 ;  /* 0x0000000704077221 */ /* 0x001fe20000010000 */
[----:B-1----:R-:W-:-:S04]  /*0210*/  FMNMX.FTZ R9, R8, R9, !PT ;  /* 0x0000000908097209 */ /* 0x002fc80007810000 */
[----:B------:R-:W0:Y:S04]  /*0220*/  SHFL.BFLY PT, R8, R7, 0x2, 0x1f ;  /* 0x0c401f0007087f89 */ /* 0x000e2800000e0000 */
[----:B------:R-:W1:Y:S01]  /*0230*/  SHFL.BFLY PT, R10, R9, 0x2, 0x1f ;  /* 0x0c401f00090a7f89 */ /* 0x000e6200000e0000 */
[----:B0-----:R-:W-:Y:S01]  /*0240*/  FADD.FTZ R8, R7, R8 ;  /* 0x0000000807087221 */ /* 0x001fe20000010000 */
[----:B-1----:R-:W-:-:S05]  /*0250*/  FMNMX.FTZ R10, R9, R10, !PT ;  /* 0x0000000a090a7209 */ /* 0x002fca0007810000 */
[----:B------:R-:W0:Y:S02]  /*0260*/  SHFL.BFLY PT, R11, R10, 0x1, 0x1f ;  /* 0x0c201f000a0b7f89 */ /* 0x000e2400000e0000 */
[----:B0-----:R-:W-:-:S04]  /*0270*/  FMNMX.FTZ R11, R10, R11, !PT ;  /* 0x0000000b0a0b7209 */ /* 0x001fc80007810000 */
[C---:B------:R-:W-:Y:S01]  /*0280*/  FSETP.NEU.FTZ.AND P0, PT, R11.reuse, RZ, PT ;  /* 0x000000ff0b00720b */ /* 0x040fe20003f1d000 */
[----:B------:R-:W-:Y:S02]  /*0290*/  FMUL.FTZ R2, R11, 0.0078740157186985015869 ;  /* 0x3c0102040b027820 */ /* 0x000fe40000410000 */
[----:B------:R0:W1:Y:S10]  /*02a0*/  SHFL.BFLY PT, R11, R8, 0x1, 0x1f ;  /* 0x0c201f00080b7f89 */ /* 0x00007400000e0000 */
[----:B------:R-:W2:Y:S02]  /*02b0*/  @P0 MUFU.RCP R9, R2 ;  /* 0x0000000200090308 */ /* 0x000ea40000001000 */
[----:B--2---:R-:W-:-:S02]  /*02c0*/  @P0 FMUL.FTZ R9, R9, R6 ;  /* 0x0000000609090220 */ /* 0x004fc40000410000 */
[----:B------:R-:W-:-:S05]  /*02d0*/  @P0 IMAD.MOV.U32 R6, RZ, RZ, 0x3f000000 ;  /* 0x3f000000ff060424 */ /* 0x000fca00078e00ff */
[----:B------:R-:W-:Y:S02]  /*02e0*/  @P0 LOP3.LUT R10, R6, 0x80000000, R9, 0xb8, !PT ;  /* 0x80000000060a0812 */ /* 0x000fe400078eb809 */
[----:B------:R-:W-:-:S03]  /*02f0*/  MOV R6, RZ ;  /* 0x000000ff00067202 */ /* 0x000fc60000000f00 */
[----:B------:R-:W-:Y:S01]  /*0300*/  @P0 FADD.FTZ.RZ R10, R9, R10 ;  /* 0x0000000a090a0221 */ /* 0x000fe2000001c000 */
[----:B------:R-:W-:Y:S02]  /*0310*/  SHF.R.S32.HI R9, RZ, 0x5, R3 ;  /* 0x00000005ff097819 */ /* 0x000fe40000011403 */
[----:B------:R-:W-:Y:S01]  /*0320*/  LOP3.LUT R3, R3, 0xffffffe0, RZ, 0xc0, !PT ;  /* 0xffffffe003037812 */ /* 0x000fe200078ec0ff */
[----:B------:R-:W2:Y:S02]  /*0330*/  @P0 FRND.TRUNC R6, R10 ;  /* 0x0000000a00060307 */ /* 0x000ea4000020d000 */
[----:B------:R-:W-:Y:S01]  /*0340*/  IMAD.WIDE R4, R9, R12, c[0x0][0x168] ;  /* 0x00005a0009047625 */ /* 0x000fe200078e020c */
[----:B------:R-:W-:-:S04]  /*0350*/  IADD3 R3, R0, -R3, RZ ;  /* 0x8000000300037210 */ /* 0x000fc80007ffe0ff */
[C---:B------:R-:W-:Y:S02]  /*0360*/  ISETP.GT.AND P0, PT, R3.reuse, RZ, PT ;  /* 0x000000ff0300720c */ /* 0x040fe40003f04270 */
[----:B------:R-:W-:-:S04]  /*0370*/  IADD3 R4, P1, R3, R4, RZ ;  /* 0x0000000403047210 */ /* 0x000fc80007f3e0ff */
[----:B------:R-:W-:Y:S01]  /*0380*/  LEA.HI.X.SX32 R5, R3, R5, 0x1, P1 ;  /* 0x0000000503057211 */ /* 0x000fe200008f0eff */
[----:B--2---:R-:W2:Y:S04]  /*0390*/  F2I.FTZ.TRUNC.NTZ R7, R6 ;  /* 0x0000000600077305 */ /* 0x004ea8000021f100 */
[----:B--2---:R0:W-:Y:S02]  /*03a0*/  STG.E.U8 [R4.64+0x4], R7 ;  /* 0x0000040704007986 */ /* 0x0041e4000c101104 */
[----:B------:R-:W-:Y:S05]  /*03b0*/  @P0 EXIT ;  /* 0x000000000000094d */ /* 0x000fea0003800000 */
[----:B-1----:R-:W-:Y:S01]  /*03c0*/  SHF.R.S32.HI R0, RZ, 0x1f, R9 ;  /* 0x0000001fff007819 */ /* 0x002fe20000011409 */
[----:B------:R-:W-:Y:S02]  /*03d0*/  FADD.FTZ R11, R8, R11 ;  /* 0x0000000b080b7221 */ /* 0x000fe40000010000 */
[----:B0-----:R-:W-:-:S03]  /*03e0*/  IMAD.WIDE.U32 R4, R9, R12, c[0x0][0x168] ;  /* 0x00005a0009047625 */ /* 0x001fc600078e000c */
[----:B------:R-:W-:Y:S01]  /*03f0*/  F2FP.PACK_AB R2, R11, R2 ;  /* 0x000000020b02723e */ /* 0x000fe200000000ff */
[----:B------:R-:W-:-:S03]  /*0400*/  IMAD R3, R0, 0x24, RZ ;  /* 0x0000002400037824 */ /* 0x000fc600078e02ff */
[C---:B------:R-:W-:Y:S01]  /*0410*/  PRMT R0, R2.reuse, 0x7610, R0 ;  /* 0x0000761002007816 */ /* 0x040fe20000000000 */
[----:B------:R-:W-:Y:S01]  /*0420*/  IMAD.IADD R3, R5, 0x1, R3 ;  /* 0x0000000105037824 */ /* 0x000fe200078e0203 */
[----:B------:R-:W-:Y:S02]  /*0430*/  PRMT R5, R2, 0x7632, R5 ;  /* 0x0000763202057816 */ /* 0x000fe40000000005 */
[----:B------:R-:W-:-:S05]  /*0440*/  MOV R2, R4 ;  /* 0x0000000400027202 */ /* 0x000fca0000000f00 */
[----:B------:R-:W-:Y:S04]  /*0450*/  STG.E.U16 [R2.64], R0 ;  /* 0x0000000002007986 */ /* 0x000fe8000c101504 */
[----:B------:R-:W-:Y:S01]  /*0460*/  STG.E.U16 [R2.64+0x2], R5 ;  /* 0x0000020502007986 */ /* 0x000fe2000c101504 */
[----:B------:R-:W-:Y:S05]  /*0470*/  EXIT ;  /* 0x000000000000794d */ /* 0x000fea0003800000 */
.L_x_934:
        /* <DEDUP_REMOVED lines=16> */
.L_x_1398:


//--------------------- .text._Z13mul_mat_vec_qIN3c104HalfELi256ELi8E11block_iq1_mLi1EXadL_ZN45_INTERNAL_8d5cb472_14_gguf_kernel_cu_cd24131918vec_dot_iq1_m_q8_1EPKvPK10block_q8_1RKiEEEvS5_S5_PT_iii --------------------------
	.section	.text._Z13mul_mat_vec_qIN3c104HalfELi256ELi8E11block_iq1_mLi1EXadL_ZN45_INTERNAL_8d5cb472_14_gguf_kernel_cu_cd24131918vec_dot_iq1_m_q8_1EPKvPK10block_q8_1RKiEEEvS5_S5_PT_iii,"ax",@progbits
	.sectioninfo	@"SHI_REGISTERS=32"
	.align	128
.text._Z13mul_mat_vec_qIN3c104HalfELi256ELi8E11block_iq1_mLi1EXadL_ZN45_INTERNAL_8d5cb472_14_gguf_kernel_cu_cd24131918vec_dot_iq1_m_q8_1EPKvPK10block_q8_1RKiEEEvS5_S5_PT_iii:
        .type           _Z13mul_mat_vec_qIN3c104HalfELi256ELi8E11block_iq1_mLi1EXadL_ZN45_INTERNAL_8d5cb472_14_gguf_kernel_cu_cd24131918vec_dot_iq1_m_q8_1EPKvPK10block_q8_1RKiEEEvS5_S5_PT_iii,@function
        .size           _Z13mul_mat_vec_qIN3c104HalfELi256ELi8E11block_iq1_mLi1EXadL_ZN45_INTERNAL_8d5cb472_14_gguf_kernel_cu_cd24131918vec_dot_iq1_m_q8_1EPKvPK10block_q8_1RKiEEEvS5_S5_PT_iii,(.L_x_1399 - _Z13mul_mat_vec_qIN3c104HalfELi256ELi8E11block_iq1_mLi1EXadL_ZN45_INTERNAL_8d5cb472_14_gguf_kernel_cu_cd24131918vec_dot_iq1_m_q8_1EPKvPK10block_q8_1RKiEEEvS5_S5_PT_iii)
        .other          _Z13mul_mat_vec_qIN3c104HalfELi256ELi8E11block_iq1_mLi1EXadL_ZN45_INTERNAL_8d5cb472_14_gguf_kernel_cu_cd24131918vec_dot_iq1_m_q8_1EPKvPK10block_q8_1RKiEEEvS5_S5_PT_iii,@"STO_CUDA_ENTRY STV_DEFAULT"
_Z13mul_mat_vec_qIN3c104HalfELi256ELi8E11block_iq1_mLi1EXadL_ZN45_INTERNAL_8d5cb472_14_gguf_kernel_cu_cd24131918vec_dot_iq1_m_q8_1EPKvPK10block_q8_1RKiEEEvS5_S5_PT_iii:
        /* <DEDUP_REMOVED lines=36> */
.L_x_937:
        /* <DEDUP_REMOVED lines=134> */
.L_x_936:
[----:B------:R-:W-:Y:S05]  /*0aa0*/  BSYNC B0 ;  /* 0x0000000000007941 */ /* 0x000fea0003800000 */
.L_x_935:
        /* <DEDUP_REMOVED lines=14> */
[----:B------:R-:W-:Y:S01]  /*0b90*/  IMAD R3, R0, c[0x0][0x17c], R13 ;  /* 0x00005f0000037a24 */ /* 0x000fe200078e020d */
[----:B------:R-:W-:-:S03]  /*0ba0*/  PRMT R0, R2, 0x7610, R0 ;  /* 0x0000761002007816 */ /* 0x000fc60000000000 */
[----:B------:R-:W-:-:S05]  /*0bb0*/  IMAD.WIDE.U32 R2, R3, R4, c[0x0][0x170] ;  /* 0x00005c0003027625 */ /* 0x000fca00078e0004 */
[----:B------:R-:W-:Y:S01]  /*0bc0*/  STG.E.U16 [R2.64], R0 ;  /* 0x0000000002007986 */ /* 0x000fe2000c101508 */
[----:B------:R-:W-:Y:S05]  /*0bd0*/  EXIT ;  /* 0x000000000000794d */ /* 0x000fea0003800000 */
.L_x_938:
        /* <DEDUP_REMOVED lines=10> */
.L_x_1399:


//--------------------- .text._Z13mul_mat_vec_qIN3c104HalfELi256ELi8E12block_iq4_xsLi1EXadL_ZN45_INTERNAL_8d5cb472_14_gguf_kernel_cu_cd24131919vec_dot_iq4_xs_q8_1EPKvPK10block_q8_1RKiEEEvS5_S5_PT_iii --------------------------
	.section	.text._Z13mul_mat_vec_qIN3c104HalfELi256ELi8E12block_iq4_xsLi1EXadL_ZN45_INTERNAL_8d5cb472_14_gguf_kernel_cu_cd24131919vec_dot_iq4_xs_q8_1EPKvPK10block_q8_1RKiEEEvS5_S5_PT_iii,"ax",@progbits
	.sectioninfo	@"SHI_REGISTERS=32"
	.align	128
.text._Z13mul_mat_vec_qIN3c104HalfELi256ELi8E12block_iq4_xsLi1EXadL_ZN45_INTERNAL_8d5cb472_14_gguf_kernel_cu_cd24131919vec_dot_iq4_xs_q8_1EPKvPK10block_q8_1RKiEEEvS5_S5_PT_iii:
        .type           _Z13mul_mat_vec_qIN3c104HalfELi256ELi8E12block_iq4_xsLi1EXadL_ZN45_INTERNAL_8d5cb472_14_gguf_kernel_cu_cd24131919vec_dot_iq4_xs_q8_1EPKvPK10block_q8_1RKiEEEvS5_S5_PT_iii,@function
        .size           _Z13mul_mat_vec_qIN3c104HalfELi256ELi8E12block_iq4_xsLi1EXadL_ZN45_INTERNAL_8d5cb472_14_gguf_kernel_cu_cd24131919vec_dot_iq4_xs_q8_1EPKvPK10block_q8_1RKiEEEvS5_S5_PT_iii,(.L_x_1400 - _Z13mul_mat_vec_qIN3c104HalfELi256ELi8E12block_iq4_xsLi1EXadL_ZN45_INTERNAL_8d5cb472_14_gguf_kernel_cu_cd24131919vec_dot_iq4_xs_q8_1EPKvPK10block_q8_1RKiEEEvS5_S5_PT_iii)
        .other          _Z13mul_mat_vec_qIN3c104HalfELi256ELi8E12block_iq4_xsLi1EXadL_ZN45_INTERNAL_8d5cb472_14_gguf_kernel_cu_cd24131919vec_dot_iq4_xs_q8_1EPKvPK10block_q8_1RKiEEEvS5_S5_PT_iii,@"STO_CUDA_ENTRY STV_DEFAULT"
_Z13mul_mat_vec_qIN3c104HalfELi256ELi8E12block_iq4_xsLi1EXadL_ZN45_INTERNAL_8d5cb472_14_gguf_kernel_cu_cd24131919vec_dot_iq4_xs_q8_1EPKvPK10block_q8_1RKiEEEvS5_S5_PT_iii:
        /* <DEDUP_REMOVED lines=36> */
.L_x_941:
        /* <DEDUP_REMOVED lines=219> */
.L_x_940:
[----:B------:R-:W-:Y:S05]  /*0ff0*/  BSYNC B0 ;  /* 0x0000000000007941 */ /* 0x000fea0003800000 */
.L_x_939:
        /* <DEDUP_REMOVED lines=19> */
.L_x_942:
        /* <DEDUP_REMOVED lines=13> */
.L_x_1400:


//--------------------- .text._Z13mul_mat_vec_qIN3c104HalfELi256ELi8E11block_iq2_sLi1EXadL_ZN45_INTERNAL_8d5cb472_14_gguf_kernel_cu_cd24131918vec_dot_iq2_s_q8_1EPKvPK10block_q8_1RKiEEEvS5_S5_PT_iii --------------------------
	.section	.text._Z13mul_mat_vec_qIN3c104HalfELi256ELi8E11block_iq2_sLi1EXadL_ZN45_INTERNAL_8d5cb472_14_gguf_kernel_cu_cd24131918vec_dot_iq2_s_q8_1EPKvPK10block_q8_1RKiEEEvS5_S5_PT_iii,"ax",@progbits
	.sectioninfo	@"SHI_REGISTERS=32"
	.align	128
.text._Z13mul_mat_vec_qIN3c104HalfELi256ELi8E11block_iq2_sLi1EXadL_ZN45_INTERNAL_8d5cb472_14_gguf_kernel_cu_cd24131918vec_dot_iq2_s_q8_1EPKvPK10block_q8_1RKiEEEvS5_S5_PT_iii:
        .type           _Z13mul_mat_vec_qIN3c104HalfELi256ELi8E11block_iq2_sLi1EXadL_ZN45_INTERNAL_8d5cb472_14_gguf_kernel_cu_cd24131918vec_dot_iq2_s_q8_1EPKvPK10block_q8_1RKiEEEvS5_S5_PT_iii,@function
        .size           _Z13mul_mat_vec_qIN3c104HalfELi256ELi8E11block_iq2_sLi1EXadL_ZN45_INTERNAL_8d5cb472_14_gguf_kernel_cu_cd24131918vec_dot_iq2_s_q8_1EPKvPK10block_q8_1RKiEEEvS5_S5_PT_iii,(.L_x_1401 - _Z13mul_mat_vec_qIN3c104HalfELi256ELi8E11block_iq2_sLi1EXadL_ZN45_INTERNAL_8d5cb472_14_gguf_kernel_cu_cd24131918vec_dot_iq2_s_q8_1EPKvPK10block_q8_1RKiEEEvS5_S5_PT_iii)
        .other          _Z13mul_mat_vec_qIN3c104HalfELi256ELi8E11block_iq2_sLi1EXadL_ZN45_INTERNAL_8d5cb472_14_gguf_kernel_cu_cd24131918vec_dot_iq2_s_q8_1EPKvPK10block_q8_1RKiEEEvS5_S5_PT_iii,@"STO_CUDA_ENTRY STV_DEFAULT"
_Z13mul_mat_vec_qIN3c104HalfELi256ELi8E11block_iq2_sLi1EXadL_ZN45_INTERNAL_8d5cb472_14_gguf_kernel_cu_cd24131918vec_dot_iq2_s_q8_1EPKvPK10block_q8_1RKiEEEvS5_S5_PT_iii:
        /* <DEDUP_REMOVED lines=33> */
.L_x_945:
        /* <DEDUP_REMOVED lines=165> */
.L_x_944:
[----:B------:R-:W-:Y:S05]  /*0c60*/  BSYNC B0 ;  /* 0x0000000000007941 */ /* 0x000fea0003800000 */
.L_x_943:
        /* <DEDUP_REMOVED lines=19> */
.L_x_946:
        /* <DEDUP_REMOVED lines=14> */
.L_x_1401:


//--------------------- .text._Z13mul_mat_vec_qIN3c104HalfELi256ELi8E11block_iq3_sLi1EXadL_ZN45_INTERNAL_8d5cb472_14_gguf_kernel_cu_cd24131918vec_dot_iq3_s_q8_1EPKvPK10block_q8_1RKiEEEvS5_S5_PT_iii --------------------------
	.section	.text._Z13mul_mat_vec_qIN3c104HalfELi256ELi8E11block_iq3_sLi1EXadL_ZN45_INTERNAL_8d5cb472_14_gguf_kernel_cu_cd24131918vec_dot_iq3_s_q8_1EPKvPK10block_q8_1RKiEEEvS5_S5_PT_iii,"ax",@progbits
	.sectioninfo	@"SHI_REGISTERS=32"
	.align	128
.text._Z13mul_mat_vec_qIN3c104HalfELi256ELi8E11block_iq3_sLi1EXadL_ZN45_INTERNAL_8d5cb472_14_gguf_kernel_cu_cd24131918vec_dot_iq3_s_q8_1EPKvPK10block_q8_1RKiEEEvS5_S5_PT_iii:
        .type           _Z13mul_mat_vec_qIN3c104HalfELi256ELi8E11block_iq3_sLi1EXadL_ZN45_INTERNAL_8d5cb472_14_gguf_kernel_cu_cd24131918vec_dot_iq3_s_q8_1EPKvPK10block_q8_1RKiEEEvS5_S5_PT_iii,@function
        .size           _Z13mul_mat_vec_qIN3c104HalfELi256ELi8E11block_iq3_sLi1EXadL_ZN45_INTERNAL_8d5cb472_14_gguf_kernel_cu_cd24131918vec_dot_iq3_s_q8_1EPKvPK10block_q8_1RKiEEEvS5_S5_PT_iii,(.L_x_1402 - _Z13mul_mat_vec_qIN3c104HalfELi256ELi8E11block_iq3_sLi1EXadL_ZN45_INTERNAL_8d5cb472_14_gguf_kernel_cu_cd24131918vec_dot_iq3_s_q8_1EPKvPK10block_q8_1RKiEEEvS5_S5_PT_iii)
        .other          _Z13mul_mat_vec_qIN3c104HalfELi256ELi8E11block_iq3_sLi1EXadL_ZN45_INTERNAL_8d5cb472_14_gguf_kernel_cu_cd24131918vec_dot_iq3_s_q8_1EPKvPK10block_q8_1RKiEEEvS5_S5_PT_iii,@"STO_CUDA_ENTRY STV_DEFAULT"
_Z13mul_mat_vec_qIN3c104HalfELi256ELi8E11block_iq3_sLi1EXadL_ZN45_INTERNAL_8d5cb472_14_gguf_kernel_cu_cd24131918vec_dot_iq3_s_q8_1EPKvPK10block_q8_1RKiEEEvS5_S5_PT_iii:
        /* <DEDUP_REMOVED lines=37> */
.L_x_949:
        /* <DEDUP_REMOVED lines=184> */
.L_x_948:
[----:B------:R-:W-:Y:S05]  /*0dd0*/  BSYNC B0 ;  /* 0x0000000000007941 */ /* 0x000fea0003800000 */
.L_x_947:
        /* <DEDUP_REMOVED lines=19> */
.L_x_950:
        /* <DEDUP_REMOVED lines=15> */
.L_x_1402:


//--------------------- .text._Z13mul_mat_vec_qIN3c104HalfELi32ELi4E12block_iq4_nlLi2EXadL_ZN45_INTERNAL_8d5cb472_14_gguf_kernel_cu_cd24131919vec_dot_iq4_nl_q8_1EPKvPK10block_q8_1RKiEEEvS5_S5_PT_iii --------------------------
	.section	.text._Z13mul_mat_vec_qIN3c104HalfELi32ELi4E12block_iq4_nlLi2EXadL_ZN45_INTERNAL_8d5cb472_14_gguf_kernel_cu_cd24131919vec_dot_iq4_nl_q8_1EPKvPK10block_q8_1RKiEEEvS5_S5_PT_iii,"ax",@progbits
	.sectioninfo	@"SHI_REGISTERS=32"
	.align	128
.text._Z13mul_mat_vec_qIN3c104HalfELi32ELi4E12block_iq4_nlLi2EXadL_ZN45_INTERNAL_8d5cb472_14_gguf_kernel_cu_cd24131919vec_dot_iq4_nl_q8_1EPKvPK10block_q8_1RKiEEEvS5_S5_PT_iii:
        .type           _Z13mul_mat_vec_qIN3c104HalfELi32ELi4E12block_iq4_nlLi2EXadL_ZN45_INTERNAL_8d5cb472_14_gguf_kernel_cu_cd24131919vec_dot_iq4_nl_q8_1EPKvPK10block_q8_1RKiEEEvS5_S5_PT_iii,@function
        .size           _Z13mul_mat_vec_qIN3c104HalfELi32ELi4E12block_iq4_nlLi2EXadL_ZN45_INTERNAL_8d5cb472_14_gguf_kernel_cu_cd24131919vec_dot_iq4_nl_q8_1EPKvPK10block_q8_1RKiEEEvS5_S5_PT_iii,(.L_x_1403 - _Z13mul_mat_vec_qIN3c104HalfELi32ELi4E12block_iq4_nlLi2EXadL_ZN45_INTERNAL_8d5cb472_14_gguf_kernel_cu_cd24131919vec_dot_iq4_nl_q8_1EPKvPK10block_q8_1RKiEEEvS5_S5_PT_iii)
        .other          _Z13mul_mat_vec_qIN3c104HalfELi32ELi4E12block_iq4_nlLi2EXadL_ZN45_INTERNAL_8d5cb472_14_gguf_kernel_cu_cd24131919vec_dot_iq4_nl_q8_1EPKvPK10block_q8_1RKiEEEvS5_S5_PT_iii,@"STO_CUDA_ENTRY STV_DEFAULT"
_Z13mul_mat_vec_qIN3c104HalfELi32ELi4E12block_iq4_nlLi2EXadL_ZN45_INTERNAL_8d5cb472_14_gguf_kernel_cu_cd24131919vec_dot_iq4_nl_q8_1EPKvPK10block_q8_1RKiEEEvS5_S5_PT_iii:
        /* <DEDUP_REMOVED lines=31> */
.L_x_953:
        /* <DEDUP_REMOVED lines=121> */
.L_x_952:
[----:B------:R-:W-:Y:S05]  /*0980*/  BSYNC B0 ;  /* 0x0000000000007941 */ /* 0x000fea0003800000 */
.L_x_951:
        /* <DEDUP_REMOVED lines=19> */
.L_x_954:
        /* <DEDUP_REMOVED lines=12> */
.L_x_1403:


//--------------------- .text._Z13mul_mat_vec_qIN3c104HalfELi256ELi8E11block_iq1_sLi1EXadL_ZN45_INTERNAL_8d5cb472_14_gguf_kernel_cu_cd24131918vec_dot_iq1_s_q8_1EPKvPK10block_q8_1RKiEEEvS5_S5_PT_iii --------------------------
	.section	.text._Z13mul_mat_vec_qIN3c104HalfELi256ELi8E11block_iq1_sLi1EXadL_ZN45_INTERNAL_8d5cb472_14_gguf_kernel_cu_cd24131918vec_dot_iq1_s_q8_1EPKvPK10block_q8_1RKiEEEvS5_S5_PT_iii,"ax",@progbits
	.sectioninfo	@"SHI_REGISTERS=32"
	.align	128
.text._Z13mul_mat_vec_qIN3c104HalfELi256ELi8E11block_iq1_sLi1EXadL_ZN45_INTERNAL_8d5cb472_14_gguf_kernel_cu_cd24131918vec_dot_iq1_s_q8_1EPKvPK10block_q8_1RKiEEEvS5_S5_PT_iii:
        .type           _Z13mul_mat_vec_qIN3c104HalfELi256ELi8E11block_iq1_sLi1EXadL_ZN45_INTERNAL_8d5cb472_14_gguf_kernel_cu_cd24131918vec_dot_iq1_s_q8_1EPKvPK10block_q8_1RKiEEEvS5_S5_PT_iii,@function
        .size           _Z13mul_mat_vec_qIN3c104HalfELi256ELi8E11block_iq1_sLi1EXadL_ZN45_INTERNAL_8d5cb472_14_gguf_kernel_cu_cd24131918vec_dot_iq1_s_q8_1EPKvPK10block_q8_1RKiEEEvS5_S5_PT_iii,(.L_x_1404 - _Z13mul_mat_vec_qIN3c104HalfELi256ELi8E11block_iq1_sLi1EXadL_ZN45_INTERNAL_8d5cb472_14_gguf_kernel_cu_cd24131918vec_dot_iq1_s_q8_1EPKvPK10block_q8_1RKiEEEvS5_S5_PT_iii)
        .other          _Z13mul_mat_vec_qIN3c104HalfELi256ELi8E11block_iq1_sLi1EXadL_ZN45_INTERNAL_8d5cb472_14_gguf_kernel_cu_cd24131918vec_dot_iq1_s_q8_1EPKvPK10block_q8_1RKiEEEvS5_S5_PT_iii,@"STO_CUDA_ENTRY STV_DEFAULT"
_Z13mul_mat_vec_qIN3c104HalfELi256ELi8E11block_iq1_sLi1EXadL_ZN45_INTERNAL_8d5cb472_14_gguf_kernel_cu_cd24131918vec_dot_iq1_s_q8_1EPKvPK10block_q8_1RKiEEEvS5_S5_PT_iii:
        /* <DEDUP_REMOVED lines=32> */
.L_x_957:
        /* <DEDUP_REMOVED lines=83> */
.L_x_956:
[----:B------:R-:W-:Y:S05]  /*0730*/  BSYNC B0 ;  /* 0x0000000000007941 */ /* 0x000fea0003800000 */
.L_x_955:
        /* <DEDUP_REMOVED lines=19> */
.L_x_958:
        /* <DEDUP_REMOVED lines=9> */
.L_x_1404:


//--------------------- .text._Z13mul_mat_vec_qIN3c104HalfELi256ELi8E13block_iq3_xxsLi1EXadL_ZN45_INTERNAL_8d5cb472_14_gguf_kernel_cu_cd24131920vec_dot_iq3_xxs_q8_1EPKvPK10block_q8_1RKiEEEvS5_S5_PT_iii --------------------------
	.section	.text._Z13mul_mat_vec_qIN3c104HalfELi256ELi8E13block_iq3_xxsLi1EXadL_ZN45_INTERNAL_8d5cb472_14_gguf_kernel_cu_cd24131920vec_dot_iq3_xxs_q8_1EPKvPK10block_q8_1RKiEEEvS5_S5_PT_iii,"ax",@progbits
	.sectioninfo	@"SHI_REGISTERS=32"
	.align	128
.text._Z13mul_mat_vec_qIN3c104HalfELi256ELi8E13block_iq3_xxsLi1EXadL_ZN45_INTERNAL_8d5cb472_14_gguf_kernel_cu_cd24131920vec_dot_iq3_xxs_q8_1EPKvPK10block_q8_1RKiEEEvS5_S5_PT_iii:
        .type           _Z13mul_mat_vec_qIN3c104HalfELi256ELi8E13block_iq3_xxsLi1EXadL_ZN45_INTERNAL_8d5cb472_14_gguf_kernel_cu_cd24131920vec_dot_iq3_xxs_q8_1EPKvPK10block_q8_1RKiEEEvS5_S5_PT_iii,@function
        .size           _Z13mul_mat_vec_qIN3c104HalfELi256ELi8E13block_iq3_xxsLi1EXadL_ZN45_INTERNAL_8d5cb472_14_gguf_kernel_cu_cd24131920vec_dot_iq3_xxs_q8_1EPKvPK10block_q8_1RKiEEEvS5_S5_PT_iii,(.L_x_1405 - _Z13mul_mat_vec_qIN3c104HalfELi256ELi8E13block_iq3_xxsLi1EXadL_ZN45_INTERNAL_8d5cb472_14_gguf_kernel_cu_cd24131920vec_dot_iq3_xxs_q8_1EPKvPK10block_q8_1RKiEEEvS5_S5_PT_iii)
        .other          _Z13mul_mat_vec_qIN3c104HalfELi256ELi8E13block_iq3_xxsLi1EXadL_ZN45_INTERNAL_8d5cb472_14_gguf_kernel_cu_cd24131920vec_dot_iq3_xxs_q8_1EPKvPK10block_q8_1RKiEEEvS5_S5_PT_iii,@"STO_CUDA_ENTRY STV_DEFAULT"
_Z13mul_mat_vec_qIN3c104HalfELi256ELi8E13block_iq3_xxsLi1EXadL_ZN45_INTERNAL_8d5cb472_14_gguf_kernel_cu_cd24131920vec_dot_iq3_xxs_q8_1EPKvPK10block_q8_1RKiEEEvS5_S5_PT_iii:
        /* <DEDUP_REMOVED lines=35> */
.L_x_961:
        /* <DEDUP_REMOVED lines=120> */
.L_x_960:
[----:B------:R-:W-:Y:S05]  /*09b0*/  BSYNC B0 ;  /* 0x0000000000007941 */ /* 0x000fea0003800000 */
.L_x_959:
        /* <DEDUP_REMOVED lines=19> */
.L_x_962:
        /* <DEDUP_REMOVED lines=9> */
.L_x_1405:


//--------------------- .text._Z13mul_mat_vec_qIN3c104HalfELi256ELi8E12block_iq2_xsLi1EXadL_ZN45_INTERNAL_8d5cb472_14_gguf_kernel_cu_cd24131919vec_dot_iq2_xs_q8_1EPKvPK10block_q8_1RKiEEEvS5_S5_PT_iii --------------------------
	.section	.text._Z13mul_mat_vec_qIN3c104HalfELi256ELi8E12block_iq2_xsLi1EXadL_ZN45_INTERNAL_8d5cb472_14_gguf_kernel_cu_cd24131919vec_dot_iq2_xs_q8_1EPKvPK10block_q8_1RKiEEEvS5_S5_PT_iii,"ax",@progbits
	.sectioninfo	@"SHI_REGISTERS=32"
	.align	128
.text._Z13mul_mat_vec_qIN3c104HalfELi256ELi8E12block_iq2_xsLi1EXadL_ZN45_INTERNAL_8d5cb472_14_gguf_kernel_cu_cd24131919vec_dot_iq2_xs_q8_1EPKvPK10block_q8_1RKiEEEvS5_S5_PT_iii:
        .type           _Z13mul_mat_vec_qIN3c104HalfELi256ELi8E12block_iq2_xsLi1EXadL_ZN45_INTERNAL_8d5cb472_14_gguf_kernel_cu_cd24131919vec_dot_iq2_xs_q8_1EPKvPK10block_q8_1RKiEEEvS5_S5_PT_iii,@function
        .size           _Z13mul_mat_vec_qIN3c104HalfELi256ELi8E12block_iq2_xsLi1EXadL_ZN45_INTERNAL_8d5cb472_14_gguf_kernel_cu_cd24131919vec_dot_iq2_xs_q8_1EPKvPK10block_q8_1RKiEEEvS5_S5_PT_iii,(.L_x_1406 - _Z13mul_mat_vec_qIN3c104HalfELi256ELi8E12block_iq2_xsLi1EXadL_ZN45_INTERNAL_8d5cb472_14_gguf_kernel_cu_cd24131919vec_dot_iq2_xs_q8_1EPKvPK10block_q8_1RKiEEEvS5_S5_PT_iii)
        .other          _Z13mul_mat_vec_qIN3c104HalfELi256ELi8E12block_iq2_xsLi1EXadL_ZN45_INTERNAL_8d5cb472_14_gguf_kernel_cu_cd24131919vec_dot_iq2_xs_q8_1EPKvPK10block_q8_1RKiEEEvS5_S5_PT_iii,@"STO_CUDA_ENTRY STV_DEFAULT"
_Z13mul_mat_vec_qIN3c104HalfELi256ELi8E12block_iq2_xsLi1EXadL_ZN45_INTERNAL_8d5cb472_14_gguf_kernel_cu_cd24131919vec_dot_iq2_xs_q8_1EPKvPK10block_q8_1RKiEEEvS5_S5_PT_iii:
        /* <DEDUP_REMOVED lines=32> */
.L_x_965:
        /* <DEDUP_REMOVED lines=333> */
.L_x_964:
[----:B------:R-:W-:Y:S05]  /*16d0*/  BSYNC B0 ;  /* 0x0000000000007941 */ /* 0x000fea0003800000 */
.L_x_963:
        /* <DEDUP_REMOVED lines=19> */
.L_x_966:
        /* <DEDUP_REMOVED lines=15> */
.L_x_1406:


//--------------------- .text._Z13mul_mat_vec_qIN3c104HalfELi256ELi8E13block_iq2_xxsLi1EXadL_ZN45_INTERNAL_8d5cb472_14_gguf_kernel_cu_cd24131920vec_dot_iq2_xxs_q8_1EPKvPK10block_q8_1RKiEEEvS5_S5_PT_iii --------------------------
	.section	.text._Z13mul_mat_vec_qIN3c104HalfELi256ELi8E13block_iq2_xxsLi1EXadL_ZN45_INTERNAL_8d5cb472_14_gguf_kernel_cu_cd24131920vec_dot_iq2_xxs_q8_1EPKvPK10block_q8_1RKiEEEvS5_S5_PT_iii,"ax",@progbits
	.sectioninfo	@"SHI_REGISTERS=32"
	.align	128
.text._Z13mul_mat_vec_qIN3c104HalfELi256ELi8E13block_iq2_xxsLi1EXadL_ZN45_INTERNAL_8d5cb472_14_gguf_kernel_cu_cd24131920vec_dot_iq2_xxs_q8_1EPKvPK10block_q8_1RKiEEEvS5_S5_PT_iii:
        .type           _Z13mul_mat_vec_qIN3c104HalfELi256ELi8E13block_iq2_xxsLi1EXadL_ZN45_INTERNAL_8d5cb472_14_gguf_kernel_cu_cd24131920vec_dot_iq2_xxs_q8_1EPKvPK10block_q8_1RKiEEEvS5_S5_PT_iii,@function
        .size           _Z13mul_mat_vec_qIN3c104HalfELi256ELi8E13block_iq2_xxsLi1EXadL_ZN45_INTERNAL_8d5cb472_14_gguf_kernel_cu_cd24131920vec_dot_iq2_xxs_q8_1EPKvPK10block_q8_1RKiEEEvS5_S5_PT_iii,(.L_x_1407 - _Z13mul_mat_vec_qIN3c104HalfELi256ELi8E13block_iq2_xxsLi1EXadL_ZN45_INTERNAL_8d5cb472_14_gguf_kernel_cu_cd24131920vec_dot_iq2_xxs_q8_1EPKvPK10block_q8_1RKiEEEvS5_S5_PT_iii)
        .other          _Z13mul_mat_vec_qIN3c104HalfELi256ELi8E13block_iq2_xxsLi1EXadL_ZN45_INTERNAL_8d5cb472_14_gguf_kernel_cu_cd24131920vec_dot_iq2_xxs_q8_1EPKvPK10block_q8_1RKiEEEvS5_S5_PT_iii,@"STO_CUDA_ENTRY STV_DEFAULT"
_Z13mul_mat_vec_qIN3c104HalfELi256ELi8E13block_iq2_xxsLi1EXadL_ZN45_INTERNAL_8d5cb472_14_gguf_kernel_cu_cd24131920vec_dot_iq2_xxs_q8_1EPKvPK10block_q8_1RKiEEEvS5_S5_PT_iii:
        /* <DEDUP_REMOVED lines=32> */
.L_x_969:
        /* <DEDUP_REMOVED lines=312> */
.L_x_968:
[----:B------:R-:W-:Y:S05]  /*1580*/  BSYNC B0 ;  /* 0x0000000000007941 */ /* 0x000fea0003800000 */
.L_x_967:
        /* <DEDUP_REMOVED lines=19> */
.L_x_970:
        /* <DEDUP_REMOVED lines=12> */
.L_x_1407:


//--------------------- .text._Z13mul_mat_vec_qIN3c104HalfELi256ELi32E10block_q6_KLi1EXadL_ZN45_INTERNAL_8d5cb472_14_gguf_kernel_cu_cd24131917vec_dot_q6_K_q8_1EPKvPK10block_q8_1RKiEEEvS5_S5_PT_iii --------------------------
	.section	.text._Z13mul_mat_vec_qIN3c104HalfELi256ELi32E10block_q6_KLi1EXadL_ZN45_INTERNAL_8d5cb472_14_gguf_kernel_cu_cd24131917vec_dot_q6_K_q8_1EPKvPK10block_q8_1RKiEEEvS5_S5_PT_iii,"ax",@progbits
	.sectioninfo	@"SHI_REGISTERS=40"
	.align	128
.text._Z13mul_mat_vec_qIN3c104HalfELi256ELi32E10block_q6_KLi1EXadL_ZN45_INTERNAL_8d5cb472_14_gguf_kernel_cu_cd24131917vec_dot_q6_K_q8_1EPKvPK10block_q8_1RKiEEEvS5_S5_PT_iii:
        .type           _Z13mul_mat_vec_qIN3c104HalfELi256ELi32E10block_q6_KLi1EXadL_ZN45_INTERNAL_8d5cb472_14_gguf_kernel_cu_cd24131917vec_dot_q6_K_q8_1EPKvPK10block_q8_1RKiEEEvS5_S5_PT_iii,@function
        .size           _Z13mul_mat_vec_qIN3c104HalfELi256ELi32E10block_q6_KLi1EXadL_ZN45_INTERNAL_8d5cb472_14_gguf_kernel_cu_cd24131917vec_dot_q6_K_q8_1EPKvPK10block_q8_1RKiEEEvS5_S5_PT_iii,(.L_x_1408 - _Z13mul_mat_vec_qIN3c104HalfELi256ELi32E10block_q6_KLi1EXadL_ZN45_INTERNAL_8d5cb472_14_gguf_kernel_cu_cd24131917vec_dot_q6_K_q8_1EPKvPK10block_q8_1RKiEEEvS5_S5_PT_iii)
        .other          _Z13mul_mat_vec_qIN3c104HalfELi256ELi32E10block_q6_KLi1EXadL_ZN45_INTERNAL_8d5cb472_14_gguf_kernel_cu_cd24131917vec_dot_q6_K_q8_1EPKvPK10block_q8_1RKiEEEvS5_S5_PT_iii,@"STO_CUDA_ENTRY STV_DEFAULT"
_Z13mul_mat_vec_qIN3c104HalfELi256ELi32E10block_q6_KLi1EXadL_ZN45_INTERNAL_8d5cb472_14_gguf_kernel_cu_cd24131917vec_dot_q6_K_q8_1EPKvPK10block_q8_1RKiEEEvS5_S5_PT_iii:
        /* <DEDUP_REMOVED lines=117> */
.L_x_974:
[----:B------:R-:W-:Y:S02]  /*0750*/  IMAD.MOV.U32 R22, RZ, RZ, RZ ;  /* 0x000000ffff167224 */ /* 0x000fe400078e00ff */
[----:B------:R-:W-:Y:S02]  /*0760*/  IMAD.MOV.U32 R27, RZ, RZ, R11 ;  /* 0x000000ffff1b7224 */ /* 0x000fe400078e000b */
.L_x_975:
[----:B------:R-:W-:Y:S05]  /*0770*/  BSYNC B1 ;  /* 0x0000000000017941 */ /* 0x000fea0003800000 */
.L_x_973:
[----:B------:R-:W-:-:S04]  /*0780*/  IADD3 R2, R11, 0x1, RZ ;  /* 0x000000010b027810 */ /* 0x000fc80007ffe0ff */
[----:B------:R-:W-:-:S13]  /*0790*/  ISETP.NE.AND P0, PT, R2, UR4, PT ;  /* 0x0000000402007c0c */ /* 0x000fda000bf05270 */
[----:B------:R-:W-:Y:S05]  /*07a0*/  @!P0 BRA `(.L_x_972) ;  /* 0x0000077000008947 */ /* 0x000fea0003800000 */
.L_x_976:
        /* <DEDUP_REMOVED lines=119> */
.L_x_972:
[----:B------:R-:W-:Y:S05]  /*0f20*/  BSYNC B0 ;  /* 0x0000000000007941 */ /* 0x000fea0003800000 */
.L_x_971:
        /* <DEDUP_REMOVED lines=19> */
.L_x_977:
        /* <DEDUP_REMOVED lines=10> */
.L_x_1408:


//--------------------- .text._Z13mul_mat_vec_qIN3c104HalfELi256ELi32E10block_q5_KLi2EXadL_ZN45_INTERNAL_8d5cb472_14_gguf_kernel_cu_cd24131917vec_dot_q5_K_q8_1EPKvPK10block_q8_1RKiEEEvS5_S5_PT_iii --------------------------
	.section	.text._Z13mul_mat_vec_qIN3c104HalfELi256ELi32E10block_q5_KLi2EXadL_ZN45_INTERNAL_8d5cb472_14_gguf_kernel_cu_cd24131917vec_dot_q5_K_q8_1EPKvPK10block_q8_1RKiEEEvS5_S5_PT_iii,"ax",@progbits
	.sectioninfo	@"SHI_REGISTERS=32"
	.align	128
.text._Z13mul_mat_vec_qIN3c104HalfELi256ELi32E10block_q5_KLi2EXadL_ZN45_INTERNAL_8d5cb472_14_gguf_kernel_cu_cd24131917vec_dot_q5_K_q8_1EPKvPK10block_q8_1RKiEEEvS5_S5_PT_iii:
        .type           _Z13mul_mat_vec_qIN3c104HalfELi256ELi32E10block_q5_KLi2EXadL_ZN45_INTERNAL_8d5cb472_14_gguf_kernel_cu_cd24131917vec_dot_q5_K_q8_1EPKvPK10block_q8_1RKiEEEvS5_S5_PT_iii,@function
        .size           _Z13mul_mat_vec_qIN3c104HalfELi256ELi32E10block_q5_KLi2EXadL_ZN45_INTERNAL_8d5cb472_14_gguf_kernel_cu_cd24131917vec_dot_q5_K_q8_1EPKvPK10block_q8_1RKiEEEvS5_S5_PT_iii,(.L_x_1409 - _Z13mul_mat_vec_qIN3c104HalfELi256ELi32E10block_q5_KLi2EXadL_ZN45_INTERNAL_8d5cb472_14_gguf_kernel_cu_cd24131917vec_dot_q5_K_q8_1EPKvPK10block_q8_1RKiEEEvS5_S5_PT_iii)
        .other          _Z13mul_mat_vec_qIN3c104HalfELi256ELi32E10block_q5_KLi2EXadL_ZN45_INTERNAL_8d5cb472_14_gguf_kernel_cu_cd24131917vec_dot_q5_K_q8_1EPKvPK10block_q8_1RKiEEEvS5_S5_PT_iii,@"STO_CUDA_ENTRY STV_DEFAULT"
_Z13mul_mat_vec_qIN3c104HalfELi256ELi32E10block_q5_KLi2EXadL_ZN45_INTERNAL_8d5cb472_14_gguf_kernel_cu_cd24131917vec_dot_q5_K_q8_1EPKvPK10block_q8_1RKiEEEvS5_S5_PT_iii:
        /* <DEDUP_REMOVED lines=39> */
.L_x_980:
        /* <DEDUP_REMOVED lines=91> */
.L_x_979:
[----:B------:R-:W-:Y:S05]  /*0820*/  BSYNC B0 ;  /* 0x0000000000007941 */ /* 0x000fea0003800000 */
.L_x_978:
        /* <DEDUP_REMOVED lines=19> */
.L_x_981:
        /* <DEDUP_REMOVED lines=10> */
.L_x_1409:


//--------------------- .text._Z13mul_mat_vec_qIN3c104HalfELi256ELi32E10block_q4_KLi2EXadL_ZN45_INTERNAL_8d5cb472_14_gguf_kernel_cu_cd24131917vec_dot_q4_K_q8_1EPKvPK10block_q8_1RKiEEEvS5_S5_PT_iii --------------------------
	.section	.text._Z13mul_mat_vec_qIN3c104HalfELi256ELi32E10block_q4_KLi2EXadL_ZN45_INTERNAL_8d5cb472_14_gguf_kernel_cu_cd24131917vec_dot_q4_K_q8_1EPKvPK10block_q8_1RKiEEEvS5_S5_PT_iii,"ax",@progbits
	.sectioninfo	@"SHI_REGISTERS=32"
	.align	128
.text._Z13mul_mat_vec_qIN3c104HalfELi256ELi32E10block_q4_KLi2EXadL_ZN45_INTERNAL_8d5cb472_14_gguf_kernel_cu_cd24131917vec_dot_q4_K_q8_1EPKvPK10block_q8_1RKiEEEvS5_S5_PT_iii:
        .type           _Z13mul_mat_vec_qIN3c104HalfELi256ELi32E10block_q4_KLi2EXadL_ZN45_INTERNAL_8d5cb472_14_gguf_kernel_cu_cd24131917vec_dot_q4_K_q8_1EPKvPK10block_q8_1RKiEEEvS5_S5_PT_iii,@function
        .size           _Z13mul_mat_vec_qIN3c104HalfELi256ELi32E10block_q4_KLi2EXadL_ZN45_INTERNAL_8d5cb472_14_gguf_kernel_cu_cd24131917vec_dot_q4_K_q8_1EPKvPK10block_q8_1RKiEEEvS5_S5_PT_iii,(.L_x_1410 - _Z13mul_mat_vec_qIN3c104HalfELi256ELi32E10block_q4_KLi2EXadL_ZN45_INTERNAL_8d5cb472_14_gguf_kernel_cu_cd24131917vec_dot_q4_K_q8_1EPKvPK10block_q8_1RKiEEEvS5_S5_PT_iii)
        .other          _Z13mul_mat_vec_qIN3c104HalfELi256ELi32E10block_q4_KLi2EXadL_ZN45_INTERNAL_8d5cb472_14_gguf_kernel_cu_cd24131917vec_dot_q4_K_q8_1EPKvPK10block_q8_1RKiEEEvS5_S5_PT_iii,@"STO_CUDA_ENTRY STV_DEFAULT"
_Z13mul_mat_vec_qIN3c104HalfELi256ELi32E10block_q4_KLi2EXadL_ZN45_INTERNAL_8d5cb472_14_gguf_kernel_cu_cd24131917vec_dot_q4_K_q8_1EPKvPK10block_q8_1RKiEEEvS5_S5_PT_iii:
        /* <DEDUP_REMOVED lines=37> */
.L_x_984:
        /* <DEDUP_REMOVED lines=77> */
.L_x_983:
[----:B------:R-:W-:Y:S05]  /*0720*/  BSYNC B0 ;  /* 0x0000000000007941 */ /* 0x000fea0003800000 */
.L_x_982:
        /* <DEDUP_REMOVED lines=19> */
.L_x_985:
        /* <DEDUP_REMOVED lines=10> */
.L_x_1410:


//--------------------- .text._Z13mul_mat_vec_qIN3c104HalfELi256ELi16E10block_q3_KLi1EXadL_ZN45_INTERNAL_8d5cb472_14_gguf_kernel_cu_cd24131917vec_dot_q3_K_q8_1EPKvPK10block_q8_1RKiEEEvS5_S5_PT_iii --------------------------
	.section	.text._Z13mul_mat_vec_qIN3c104HalfELi256ELi16E10block_q3_KLi1EXadL_ZN45_INTERNAL_8d5cb472_14_gguf_kernel_cu_cd24131917vec_dot_q3_K_q8_1EPKvPK10block_q8_1RKiEEEvS5_S5_PT_iii,"ax",@progbits
	.sectioninfo	@"SHI_REGISTERS=48"
	.align	128
.text._Z13mul_mat_vec_qIN3c104HalfELi256ELi16E10block_q3_KLi1EXadL_ZN45_INTERNAL_8d5cb472_14_gguf_kernel_cu_cd24131917vec_dot_q3_K_q8_1EPKvPK10block_q8_1RKiEEEvS5_S5_PT_iii:
        .type           _Z13mul_mat_vec_qIN3c104HalfELi256ELi16E10block_q3_KLi1EXadL_ZN45_INTERNAL_8d5cb472_14_gguf_kernel_cu_cd24131917vec_dot_q3_K_q8_1EPKvPK10block_q8_1RKiEEEvS5_S5_PT_iii,@function
        .size           _Z13mul_mat_vec_qIN3c104HalfELi256ELi16E10block_q3_KLi1EXadL_ZN45_INTERNAL_8d5cb472_14_gguf_kernel_cu_cd24131917vec_dot_q3_K_q8_1EPKvPK10block_q8_1RKiEEEvS5_S5_PT_iii,(.L_x_1411 - _Z13mul_mat_vec_qIN3c104HalfELi256ELi16E10block_q3_KLi1EXadL_ZN45_INTERNAL_8d5cb472_14_gguf_kernel_cu_cd24131917vec_dot_q3_K_q8_1EPKvPK10block_q8_1RKiEEEvS5_S5_PT_iii)
        .other          _Z13mul_mat_vec_qIN3c104HalfELi256ELi16E10block_q3_KLi1EXadL_ZN45_INTERNAL_8d5cb472_14_gguf_kernel_cu_cd24131917vec_dot_q3_K_q8_1EPKvPK10block_q8_1RKiEEEvS5_S5_PT_iii,@"STO_CUDA_ENTRY STV_DEFAULT"
_Z13mul_mat_vec_qIN3c104HalfELi256ELi16E10block_q3_KLi1EXadL_ZN45_INTERNAL_8d5cb472_14_gguf_kernel_cu_cd24131917vec_dot_q3_K_q8_1EPKvPK10block_q8_1RKiEEEvS5_S5_PT_iii:
        /* <DEDUP_REMOVED lines=83> */
.L_x_988:
        /* <DEDUP_REMOVED lines=152> */
.L_x_987:
[----:B------:R-:W-:Y:S05]  /*0eb0*/  BSYNC B0 ;  /* 0x0000000000007941 */ /* 0x000fea0003800000 */
.L_x_986:
        /* <DEDUP_REMOVED lines=19> */
.L_x_989:
        /* <DEDUP_REMOVED lines=9> */
.L_x_1411:


//--------------------- .text._Z13mul_mat_vec_qIN3c104HalfELi256ELi16E10block_q2_KLi1EXadL_ZN45_INTERNAL_8d5cb472_14_gguf_kernel_cu_cd24131917vec_dot_q2_K_q8_1EPKvPK10block_q8_1RKiEEEvS5_S5_PT_iii --------------------------
	.section	.text._Z13mul_mat_vec_qIN3c104HalfELi256ELi16E10block_q2_KLi1EXadL_ZN45_INTERNAL_8d5cb472_14_gguf_kernel_cu_cd24131917vec_dot_q2_K_q8_1EPKvPK10block_q8_1RKiEEEvS5_S5_PT_iii,"ax",@progbits
	.sectioninfo	@"SHI_REGISTERS=32"
	.align	128
.text._Z13mul_mat_vec_qIN3c104HalfELi256ELi16E10block_q2_KLi1EXadL_ZN45_INTERNAL_8d5cb472_14_gguf_kernel_cu_cd24131917vec_dot_q2_K_q8_1EPKvPK10block_q8_1RKiEEEvS5_S5_PT_iii:
        .type           _Z13mul_mat_vec_qIN3c104HalfELi256ELi16E10block_q2_KLi1EXadL_ZN45_INTERNAL_8d5cb472_14_gguf_kernel_cu_cd24131917vec_dot_q2_K_q8_1EPKvPK10block_q8_1RKiEEEvS5_S5_PT_iii,@function
        .size           _Z13mul_mat_vec_qIN3c104HalfELi256ELi16E10block_q2_KLi1EXadL_ZN45_INTERNAL_8d5cb472_14_gguf_kernel_cu_cd24131917vec_dot_q2_K_q8_1EPKvPK10block_q8_1RKiEEEvS5_S5_PT_iii,(.L_x_1412 - _Z13mul_mat_vec_qIN3c104HalfELi256ELi16E10block_q2_KLi1EXadL_ZN45_INTERNAL_8d5cb472_14_gguf_kernel_cu_cd24131917vec_dot_q2_K_q8_1EPKvPK10block_q8_1RKiEEEvS5_S5_PT_iii)
        .other          _Z13mul_mat_vec_qIN3c104HalfELi256ELi16E10block_q2_KLi1EXadL_ZN45_INTERNAL_8d5cb472_14_gguf_kernel_cu_cd24131917vec_dot_q2_K_q8_1EPKvPK10block_q8_1RKiEEEvS5_S5_PT_iii,@"STO_CUDA_ENTRY STV_DEFAULT"
_Z13mul_mat_vec_qIN3c104HalfELi256ELi16E10block_q2_KLi1EXadL_ZN45_INTERNAL_8d5cb472_14_gguf_kernel_cu_cd24131917vec_dot_q2_K_q8_1EPKvPK10block_q8_1RKiEEEvS5_S5_PT_iii:
        /* <DEDUP_REMOVED lines=39> */
.L_x_992:
        /* <DEDUP_REMOVED lines=93> */
.L_x_991:
[----:B------:R-:W-:Y:S05]  /*0840*/  BSYNC B0 ;  /* 0x0000000000007941 */ /* 0x000fea0003800000 */
.L_x_990:
        /* <DEDUP_REMOVED lines=13> */
[----:B------:R-:W-:Y:S01]  /*0920*/  IMAD R3, R0, c[0x0][0x17c], R13 ;  /* 0x00005f0000037a24 */ /* 0x000fe200078e020d */
[----:B------:R-:W-:Y:S02]  /*0930*/  MOV R4, 0x2 ;  /* 0x0000000200047802 */ /* 0x000fe40000000f00 */
[----:B------:R-:W-:-:S03]  /*0940*/  PRMT R0, R2, 0x7610, R0 ;  /* 0x0000761002007816 */ /* 0x000fc60000000000 */
[----:B------:R-:W-:-:S05]  /*0950*/  IMAD.WIDE.U32 R2, R3, R4, c[0x0][0x170] ;  /* 0x00005c0003027625 */ /* 0x000fca00078e0004 */
[----:B------:R-:W-:Y:S01]  /*0960*/  STG.E.U16 [R2.64], R0 ;  /* 0x0000000002007986 */ /* 0x000fe2000c101508 */
[----:B------:R-:W-:Y:S05]  /*0970*/  EXIT ;  /* 0x000000000000794d */ /* 0x000fea0003800000 */
.L_x_993:
        /* <DEDUP_REMOVED lines=16> */
.L_x_1412:


//--------------------- .text._Z13mul_mat_vec_qIN3c104HalfELi32ELi8E10block_q8_0Li2EXadL_ZN45_INTERNAL_8d5cb472_14_gguf_kernel_cu_cd24131917vec_dot_q8_0_q8_1EPKvPK10block_q8_1RKiEEEvS5_S5_PT_iii --------------------------
	.section	.text._Z13mul_mat_vec_qIN3c104HalfELi32ELi8E10block_q8_0Li2EXadL_ZN45_INTERNAL_8d5cb472_14_gguf_kernel_cu_cd24131917vec_dot_q8_0_q8_1EPKvPK10block_q8_1RKiEEEvS5_S5_PT_iii,"ax",@progbits
	.sectioninfo	@"SHI_REGISTERS=32"
	.align	128
.text._Z13mul_mat_vec_qIN3c104HalfELi32ELi8E10block_q8_0Li2EXadL_ZN45_INTERNAL_8d5cb472_14_gguf_kernel_cu_cd24131917vec_dot_q8_0_q8_1EPKvPK10block_q8_1RKiEEEvS5_S5_PT_iii:
        .type           _Z13mul_mat_vec_qIN3c104HalfELi32ELi8E10block_q8_0Li2EXadL_ZN45_INTERNAL_8d5cb472_14_gguf_kernel_cu_cd24131917vec_dot_q8_0_q8_1EPKvPK10block_q8_1RKiEEEvS5_S5_PT_iii,@function
        .size           _Z13mul_mat_vec_qIN3c104HalfELi32ELi8E10block_q8_0Li2EXadL_ZN45_INTERNAL_8d5cb472_14_gguf_kernel_cu_cd24131917vec_dot_q8_0_q8_1EPKvPK10block_q8_1RKiEEEvS5_S5_PT_iii,(.L_x_1413 - _Z13mul_mat_vec_qIN3c104HalfELi32ELi8E10block_q8_0Li2EXadL_ZN45_INTERNAL_8d5cb472_14_gguf_kernel_cu_cd24131917vec_dot_q8_0_q8_1EPKvPK10block_q8_1RKiEEEvS5_S5_PT_iii)
        .other          _Z13mul_mat_vec_qIN3c104HalfELi32ELi8E10block_q8_0Li2EXadL_ZN45_INTERNAL_8d5cb472_14_gguf_kernel_cu_cd24131917vec_dot_q8_0_q8_1EPKvPK10block_q8_1RKiEEEvS5_S5_PT_iii,@"STO_CUDA_ENTRY STV_DEFAULT"
_Z13mul_mat_vec_qIN3c104HalfELi32ELi8E10block_q8_0Li2EXadL_ZN45_INTERNAL_8d5cb472_14_gguf_kernel_cu_cd24131917vec_dot_q8_0_q8_1EPKvPK10block_q8_1RKiEEEvS5_S5_PT_iii:
        /* <DEDUP_REMOVED lines=62> */
.L_x_997:
[----:B------:R-:W-:Y:S05]  /*03e0*/  BSYNC B1 ;  /* 0x0000000000017941 */ /* 0x000fea0003800000 */
.L_x_996:
[C---:B------:R-:W-:Y:S01]  /*03f0*/  IMAD.IADD R6, R4.reuse, 0x1, -R21 ;  /* 0x0000000104067824 */ /* 0x040fe200078e0a15 */
[----:B------:R-:W-:Y:S01]  /*0400*/  ISETP.GT.U32.AND P1, PT, R4, R21, PT ;  /* 0x000000150400720c */ /* 0x000fe20003f24070 */
[----:B------:R-:W-:Y:S03]  /*0410*/  BSSY B1, `(.L_x_998) ;  /* 0x000006e000017945 */ /* 0x000fe60003800000 */
[----:B------:R-:W-:-:S13]  /*0420*/  ISETP.LE.U32.OR P1, PT, R6, 0x18, !P1 ;  /* 0x000000180600780c */ /* 0x000fda0004f23470 */
[----:B------:R-:W-:Y:S05]  /*0430*/  @P1 BRA `(.L_x_999) ;  /* 0x000006b000001947 */ /* 0x000fea0003800000 */
[----:B------:R-:W-:Y:S02]  /*0440*/  PLOP3.LUT P0, PT, PT, PT, PT, 0x8, 0x0 ;  /* 0x000000000000781c */ /* 0x000fe40003f0e170 */
[----:B------:R-:W-:Y:S02]  /*0450*/  IADD3 R7, R4, -0x18, RZ ;  /* 0xffffffe804077810 */ /* 0x000fe40007ffe0ff */
.L_x_1000:
        /* <DEDUP_REMOVED lines=105> */
.L_x_999:
[----:B------:R-:W-:Y:S05]  /*0af0*/  BSYNC B1 ;  /* 0x0000000000017941 */ /* 0x000fea0003800000 */
.L_x_998:
        /* <DEDUP_REMOVED lines=59> */
.L_x_1002:
[----:B------:R-:W-:Y:S05]  /*0eb0*/  BSYNC B1 ;  /* 0x0000000000017941 */ /* 0x000fea0003800000 */
.L_x_1001:
        /* <DEDUP_REMOVED lines=27> */
.L_x_995:
[----:B------:R-:W-:Y:S05]  /*1070*/  BSYNC B0 ;  /* 0x0000000000007941 */ /* 0x000fea0003800000 */
.L_x_994:
        /* <DEDUP_REMOVED lines=19> */
.L_x_1003:
        /* <DEDUP_REMOVED lines=13> */
.L_x_1413:


//--------------------- .text._Z13mul_mat_vec_qIN3c104HalfELi32ELi4E10block_q5_1Li2EXadL_ZN45_INTERNAL_8d5cb472_14_gguf_kernel_cu_cd24131917vec_dot_q5_1_q8_1EPKvPK10block_q8_1RKiEEEvS5_S5_PT_iii --------------------------
	.section	.text._Z13mul_mat_vec_qIN3c104HalfELi32ELi4E10block_q5_1Li2EXadL_ZN45_INTERNAL_8d5cb472_14_gguf_kernel_cu_cd24131917vec_dot_q5_1_q8_1EPKvPK10block_q8_1RKiEEEvS5_S5_PT_iii,"ax",@progbits
	.sectioninfo	@"SHI_REGISTERS=30"
	.align	128
.text._Z13mul_mat_vec_qIN3c104HalfELi32ELi4E10block_q5_1Li2EXadL_ZN45_INTERNAL_8d5cb472_14_gguf_kernel_cu_cd24131917vec_dot_q5_1_q8_1EPKvPK10block_q8_1RKiEEEvS5_S5_PT_iii:
        .type           _Z13mul_mat_vec_qIN3c104HalfELi32ELi4E10block_q5_1Li2EXadL_ZN45_INTERNAL_8d5cb472_14_gguf_kernel_cu_cd24131917vec_dot_q5_1_q8_1EPKvPK10block_q8_1RKiEEEvS5_S5_PT_iii,@function
        .size           _Z13mul_mat_vec_qIN3c104HalfELi32ELi4E10block_q5_1Li2EXadL_ZN45_INTERNAL_8d5cb472_14_gguf_kernel_cu_cd24131917vec_dot_q5_1_q8_1EPKvPK10block_q8_1RKiEEEvS5_S5_PT_iii,(.L_x_1414 - _Z13mul_mat_vec_qIN3c104HalfELi32ELi4E10block_q5_1Li2EXadL_ZN45_INTERNAL_8d5cb472_14_gguf_kernel_cu_cd24131917vec_dot_q5_1_q8_1EPKvPK10block_q8_1RKiEEEvS5_S5_PT_iii)
        .other          _Z13mul_mat_vec_qIN3c104HalfELi32ELi4E10block_q5_1Li2EXadL_ZN45_INTERNAL_8d5cb472_14_gguf_kernel_cu_cd24131917vec_dot_q5_1_q8_1EPKvPK10block_q8_1RKiEEEvS5_S5_PT_iii,@"STO_CUDA_ENTRY STV_DEFAULT"
_Z13mul_mat_vec_qIN3c104HalfELi32ELi4E10block_q5_1Li2EXadL_ZN45_INTERNAL_8d5cb472_14_gguf_kernel_cu_cd24131917vec_dot_q5_1_q8_1EPKvPK10block_q8_1RKiEEEvS5_S5_PT_iii:
        /* <DEDUP_REMOVED lines=30> */
.L_x_1006:
        /* <DEDUP_REMOVED lines=73> */
.L_x_1005:
[----:B------:R-:W-:Y:S05]  /*0670*/  BSYNC B0 ;  /* 0x0000000000007941 */ /* 0x000fea0003800000 */
.L_x_1004:
        /* <DEDUP_REMOVED lines=19> */
.L_x_1007:
        /* <DEDUP_REMOVED lines=13> */
.L_x_1414:


//--------------------- .text._Z13mul_mat_vec_qIN3c104HalfELi32ELi4E10block_q5_0Li2EXadL_ZN45_INTERNAL_8d5cb472_14_gguf_kernel_cu_cd24131917vec_dot_q5_0_q8_1EPKvPK10block_q8_1RKiEEEvS5_S5_PT_iii --------------------------
	.section	.text._Z13mul_mat_vec_qIN3c104HalfELi32ELi4E10block_q5_0Li2EXadL_ZN45_INTERNAL_8d5cb472_14_gguf_kernel_cu_cd24131917vec_dot_q5_0_q8_1EPKvPK10block_q8_1RKiEEEvS5_S5_PT_iii,"ax",@progbits
	.sectioninfo	@"SHI_REGISTERS=30"
	.align	128
.text._Z13mul_mat_vec_qIN3c104HalfELi32ELi4E10block_q5_0Li2EXadL_ZN45_INTERNAL_8d5cb472_14_gguf_kernel_cu_cd24131917vec_dot_q5_0_q8_1EPKvPK10block_q8_1RKiEEEvS5_S5_PT_iii:
        .type           _Z13mul_mat_vec_qIN3c104HalfELi32ELi4E10block_q5_0Li2EXadL_ZN45_INTERNAL_8d5cb472_14_gguf_kernel_cu_cd24131917vec_dot_q5_0_q8_1EPKvPK10block_q8_1RKiEEEvS5_S5_PT_iii,@function
        .size           _Z13mul_mat_vec_qIN3c104HalfELi32ELi4E10block_q5_0Li2EXadL_ZN45_INTERNAL_8d5cb472_14_gguf_kernel_cu_cd24131917vec_dot_q5_0_q8_1EPKvPK10block_q8_1RKiEEEvS5_S5_PT_iii,(.L_x_1415 - _Z13mul_mat_vec_qIN3c104HalfELi32ELi4E10block_q5_0Li2EXadL_ZN45_INTERNAL_8d5cb472_14_gguf_kernel_cu_cd24131917vec_dot_q5_0_q8_1EPKvPK10block_q8_1RKiEEEvS5_S5_PT_iii)
        .other          _Z13mul_mat_vec_qIN3c104HalfELi32ELi4E10block_q5_0Li2EXadL_ZN45_INTERNAL_8d5cb472_14_gguf_kernel_cu_cd24131917vec_dot_q5_0_q8_1EPKvPK10block_q8_1RKiEEEvS5_S5_PT_iii,@"STO_CUDA_ENTRY STV_DEFAULT"
_Z13mul_mat_vec_qIN3c104HalfELi32ELi4E10block_q5_0Li2EXadL_ZN45_INTERNAL_8d5cb472_14_gguf_kernel_cu_cd24131917vec_dot_q5_0_q8_1EPKvPK10block_q8_1RKiEEEvS5_S5_PT_iii:
        /* <DEDUP_REMOVED lines=30> */
.L_x_1010:
        /* <DEDUP_REMOVED lines=79> */
.L_x_1009:
[----:B------:R-:W-:Y:S05]  /*06d0*/  BSYNC B0 ;  /* 0x0000000000007941 */ /* 0x000fea0003800000 */
.L_x_1008:
        /* <DEDUP_REMOVED lines=19> */
.L_x_1011:
        /* <DEDUP_REMOVED lines=15> */
.L_x_1415:


//--------------------- .text._Z13mul_mat_vec_qIN3c104HalfELi32ELi4E10block_q4_1Li2EXadL_ZN45_INTERNAL_8d5cb472_14_gguf_kernel_cu_cd24131917vec_dot_q4_1_q8_1EPKvPK10block_q8_1RKiEEEvS5_S5_PT_iii --------------------------
	.section	.text._Z13mul_mat_vec_qIN3c104HalfELi32ELi4E10block_q4_1Li2EXadL_ZN45_INTERNAL_8d5cb472_14_gguf_kernel_cu_cd24131917vec_dot_q4_1_q8_1EPKvPK10block_q8_1RKiEEEvS5_S5_PT_iii,"ax",@progbits
	.sectioninfo	@"SHI_REGISTERS=32"
	.align	128
.text._Z13mul_mat_vec_qIN3c104HalfELi32ELi4E10block_q4_1Li2EXadL_ZN45_INTERNAL_8d5cb472_14_gguf_kernel_cu_cd24131917vec_dot_q4_1_q8_1EPKvPK10block_q8_1RKiEEEvS5_S5_PT_iii:
        .type           _Z13mul_mat_vec_qIN3c104HalfELi32ELi4E10block_q4_1Li2EXadL_ZN45_INTERNAL_8d5cb472_14_gguf_kernel_cu_cd24131917vec_dot_q4_1_q8_1EPKvPK10block_q8_1RKiEEEvS5_S5_PT_iii,@function
        .size           _Z13mul_mat_vec_qIN3c104HalfELi32ELi4E10block_q4_1Li2EXadL_ZN45_INTERNAL_8d5cb472_14_gguf_kernel_cu_cd24131917vec_dot_q4_1_q8_1EPKvPK10block_q8_1RKiEEEvS5_S5_PT_iii,(.L_x_1416 - _Z13mul_mat_vec_qIN3c104HalfELi32ELi4E10block_q4_1Li2EXadL_ZN45_INTERNAL_8d5cb472_14_gguf_kernel_cu_cd24131917vec_dot_q4_1_q8_1EPKvPK10block_q8_1RKiEEEvS5_S5_PT_iii)
        .other          _Z13mul_mat_vec_qIN3c104HalfELi32ELi4E10block_q4_1Li2EXadL_ZN45_INTERNAL_8d5cb472_14_gguf_kernel_cu_cd24131917vec_dot_q4_1_q8_1EPKvPK10block_q8_1RKiEEEvS5_S5_PT_iii,@"STO_CUDA_ENTRY STV_DEFAULT"
_Z13mul_mat_vec_qIN3c104HalfELi32ELi4E10block_q4_1Li2EXadL_ZN45_INTERNAL_8d5cb472_14_gguf_kernel_cu_cd24131917vec_dot_q4_1_q8_1EPKvPK10block_q8_1RKiEEEvS5_S5_PT_iii:
        /* <DEDUP_REMOVED lines=70> */
.L_x_1015:
[----:B------:R-:W-:Y:S05]  /*0460*/  BSYNC B1 ;  /* 0x0000000000017941 */ /* 0x000fea0003800000 */
.L_x_1014:
[C---:B------:R-:W-:Y:S01]  /*0470*/  IMAD.IADD R7, R4.reuse, 0x1, -R9 ;  /* 0x0000000104077824 */ /* 0x040fe200078e0a09 */
[----:B------:R-:W-:Y:S01]  /*0480*/  ISETP.GT.U32.AND P1, PT, R4, R9, PT ;  /* 0x000000090400720c */ /* 0x000fe20003f24070 */
[----:B------:R-:W-:Y:S03]  /*0490*/  BSSY B1, `(.L_x_1016) ;  /* 0x000008e000017945 */ /* 0x000fe60003800000 */
[----:B------:R-:W-:-:S13]  /*04a0*/  ISETP.LE.U32.OR P1, PT, R7, 0x30, !P1 ;  /* 0x000000300700780c */ /* 0x000fda0004f23470 */
[----:B------:R-:W-:Y:S05]  /*04b0*/  @P1 BRA `(.L_x_1017) ;  /* 0x000008b000001947 */ /* 0x000fea0003800000 */
[----:B------:R-:W-:Y:S02]  /*04c0*/  PLOP3.LUT P0, PT, PT, PT, PT, 0x8, 0x0 ;  /* 0x000000000000781c */ /* 0x000fe40003f0e170 */
[----:B------:R-:W-:Y:S02]  /*04d0*/  IADD3 R7, R4, -0x30, RZ ;  /* 0xffffffd004077810 */ /* 0x000fe40007ffe0ff */
.L_x_1018:
        /* <DEDUP_REMOVED lines=137> */
.L_x_1017:
[----:B------:R-:W-:Y:S05]  /*0d70*/  BSYNC B1 ;  /* 0x0000000000017941 */ /* 0x000fea0003800000 */
.L_x_1016:
        /* <DEDUP_REMOVED lines=75> */
.L_x_1020:
[----:B------:R-:W-:Y:S05]  /*1230*/  BSYNC B1 ;  /* 0x0000000000017941 */ /* 0x000fea0003800000 */
.L_x_1019:
        /* <DEDUP_REMOVED lines=35> */
.L_x_1013:
[----:B------:R-:W-:Y:S05]  /*1470*/  BSYNC B0 ;  /* 0x0000000000007941 */ /* 0x000fea0003800000 */
.L_x_1012:
        /* <DEDUP_REMOVED lines=19> */
.L_x_1021:
        /* <DEDUP_REMOVED lines=13> */
.L_x_1416:


//--------------------- .text._Z13mul_mat_vec_qIN3c104HalfELi32ELi4E10block_q4_0Li2EXadL_ZN45_INTERNAL_8d5cb472_14_gguf_kernel_cu_cd24131917vec_dot_q4_0_q8_1EPKvPK10block_q8_1RKiEEEvS5_S5_PT_iii --------------------------
	.section	.text._Z13mul_mat_vec_qIN3c104HalfELi32ELi4E10block_q4_0Li2EXadL_ZN45_INTERNAL_8d5cb472_14_gguf_kernel_cu_cd24131917vec_dot_q4_0_q8_1EPKvPK10block_q8_1RKiEEEvS5_S5_PT_iii,"ax",@progbits
	.sectioninfo	@"SHI_REGISTERS=32"
	.align	128
.text._Z13mul_mat_vec_qIN3c104HalfELi32ELi4E10block_q4_0Li2EXadL_ZN45_INTERNAL_8d5cb472_14_gguf_kernel_cu_cd24131917vec_dot_q4_0_q8_1EPKvPK10block_q8_1RKiEEEvS5_S5_PT_iii:
        .type           _Z13mul_mat_vec_qIN3c104HalfELi32ELi4E10block_q4_0Li2EXadL_ZN45_INTERNAL_8d5cb472_14_gguf_kernel_cu_cd24131917vec_dot_q4_0_q8_1EPKvPK10block_q8_1RKiEEEvS5_S5_PT_iii,@function
        .size           _Z13mul_mat_vec_qIN3c104HalfELi32ELi4E10block_q4_0Li2EXadL_ZN45_INTERNAL_8d5cb472_14_gguf_kernel_cu_cd24131917vec_dot_q4_0_q8_1EPKvPK10block_q8_1RKiEEEvS5_S5_PT_iii,(.L_x_1417 - _Z13mul_mat_vec_qIN3c104HalfELi32ELi4E10block_q4_0Li2EXadL_ZN45_INTERNAL_8d5cb472_14_gguf_kernel_cu_cd24131917vec_dot_q4_0_q8_1EPKvPK10block_q8_1RKiEEEvS5_S5_PT_iii)
        .other          _Z13mul_mat_vec_qIN3c104HalfELi32ELi4E10block_q4_0Li2EXadL_ZN45_INTERNAL_8d5cb472_14_gguf_kernel_cu_cd24131917vec_dot_q4_0_q8_1EPKvPK10block_q8_1RKiEEEvS5_S5_PT_iii,@"STO_CUDA_ENTRY STV_DEFAULT"
_Z13mul_mat_vec_qIN3c104HalfELi32ELi4E10block_q4_0Li2EXadL_ZN45_INTERNAL_8d5cb472_14_gguf_kernel_cu_cd24131917vec_dot_q4_0_q8_1EPKvPK10block_q8_1RKiEEEvS5_S5_PT_iii:
        /* <DEDUP_REMOVED lines=74> */
.L_x_1025:
[----:B------:R-:W-:Y:S05]  /*04a0*/  BSYNC B1 ;  /* 0x0000000000017941 */ /* 0x000fea0003800000 */
.L_x_1024:
[C---:B------:R-:W-:Y:S01]  /*04b0*/  IMAD.IADD R6, R4.reuse, 0x1, -R21 ;  /* 0x0000000104067824 */ /* 0x040fe200078e0a15 */
[----:B------:R-:W-:Y:S01]  /*04c0*/  ISETP.GT.U32.AND P1, PT, R4, R21, PT ;  /* 0x000000150400720c */ /* 0x000fe20003f24070 */
[----:B------:R-:W-:Y:S03]  /*04d0*/  BSSY B1, `(.L_x_1026) ;  /* 0x000009e000017945 */ /* 0x000fe60003800000 */
[----:B------:R-:W-:-:S13]  /*04e0*/  ISETP.LE.U32.OR P1, PT, R6, 0x30, !P1 ;  /* 0x000000300600780c */ /* 0x000fda0004f23470 */
[----:B------:R-:W-:Y:S05]  /*04f0*/  @P1 BRA `(.L_x_1027) ;  /* 0x000009b000001947 */ /* 0x000fea0003800000 */
[----:B------:R-:W-:Y:S02]  /*0500*/  PLOP3.LUT P0, PT, PT, PT, PT, 0x8, 0x0 ;  /* 0x000000000000781c */ /* 0x000fe40003f0e170 */
[----:B------:R-:W-:Y:S02]  /*0510*/  IADD3 R6, R4, -0x30, RZ ;  /* 0xffffffd004067810 */ /* 0x000fe40007ffe0ff */
.L_x_1028:
        /* <DEDUP_REMOVED lines=153> */
.L_x_1027:
[----:B------:R-:W-:Y:S05]  /*0eb0*/  BSYNC B1 ;  /* 0x0000000000017941 */ /* 0x000fea0003800000 */
.L_x_1026:
        /* <DEDUP_REMOVED lines=83> */
.L_x_1030:
[----:B------:R-:W-:Y:S05]  /*13f0*/  BSYNC B1 ;  /* 0x0000000000017941 */ /* 0x000fea0003800000 */
.L_x_1029:
        /* <DEDUP_REMOVED lines=39> */
.L_x_1023:
[----:B------:R-:W-:Y:S05]  /*1670*/  BSYNC B0 ;  /* 0x0000000000007941 */ /* 0x000fea0003800000 */
.L_x_1022:
        /* <DEDUP_REMOVED lines=19> */
.L_x_1031:
        /* <DEDUP_REMOVED lines=13> */
.L_x_1417:


//--------------------- .text._Z13quantize_q8_1IN3c104HalfEEvPKT_Pvii --------------------------
	.section	.text._Z13quantize_q8_1IN3c104HalfEEvPKT_Pvii,"ax",@progbits
	.sectioninfo	@"SHI_REGISTERS=15"
	.align	128
.text._Z13quantize_q8_1IN3c104HalfEEvPKT_Pvii:
        .type           _Z13quantize_q8_1IN3c104HalfEEvPKT_Pvii,@function
        .size           _Z13quantize_q8_1IN3c104HalfEEvPKT_Pvii,(.L_x_1418 - _Z13quantize_q8_1IN3c104HalfEEvPKT_Pvii)
        .other          _Z13quantize_q8_1IN3c104HalfEEvPKT_Pvii,@"STO_CUDA_ENTRY STV_DEFAULT"
_Z13quantize_q8_1IN3c104HalfEEvPKT_Pvii:
        /* <DEDUP_REMOVED lines=19> */
[----:B------:R-:W-:Y:S01]  /*0130*/  LEA.HI R3, R3, R0, RZ, 0x5 ;  /* 0x0000000003037211 */ /* 0x000fe200078f28ff */
[----:B--2---:R-:W-:-:S05]  /*0140*/  @!P0 HADD2.F32 R6, -RZ, R4.H0_H0 ;  /* 0x20000004ff068230 */ /* 0x004fca0000004100 */
        /* <DEDUP_REMOVED lines=51> */
.L_x_1032:
        /* <DEDUP_REMOVED lines=16> */
.L_x_1418:


//--------------------- .text._Z13mul_mat_vec_qIfLi256ELi8E11block_iq1_mLi1EXadL_ZN45_INTERNAL_8d5cb472_14_gguf_kernel_cu_cd24131918vec_dot_iq1_m_q8_1EPKvPK10block_q8_1RKiEEEvS3_S3_PT_iii --------------------------
	.section	.text._Z13mul_mat_vec_qIfLi256ELi8E11block_iq1_mLi1EXadL_ZN45_INTERNAL_8d5cb472_14_gguf_kernel_cu_cd24131918vec_dot_iq1_m_q8_1EPKvPK10block_q8_1RKiEEEvS3_S3_PT_iii,"ax",@progbits
	.sectioninfo	@"SHI_REGISTERS=32"
	.align	128
.text._Z13mul_mat_vec_qIfLi256ELi8E11block_iq1_mLi1EXadL_ZN45_INTERNAL_8d5cb472_14_gguf_kernel_cu_cd24131918vec_dot_iq1_m_q8_1EPKvPK10block_q8_1RKiEEEvS3_S3_PT_iii:
        .type           _Z13mul_mat_vec_qIfLi256ELi8E11block_iq1_mLi1EXadL_ZN45_INTERNAL_8d5cb472_14_gguf_kernel_cu_cd24131918vec_dot_iq1_m_q8_1EPKvPK10block_q8_1RKiEEEvS3_S3_PT_iii,@function
        .size           _Z13mul_mat_vec_qIfLi256ELi8E11block_iq1_mLi1EXadL_ZN45_INTERNAL_8d5cb472_14_gguf_kernel_cu_cd24131918vec_dot_iq1_m_q8_1EPKvPK10block_q8_1RKiEEEvS3_S3_PT_iii,(.L_x_1419 - _Z13mul_mat_vec_qIfLi256ELi8E11block_iq1_mLi1EXadL_ZN45_INTERNAL_8d5cb472_14_gguf_kernel_cu_cd24131918vec_dot_iq1_m_q8_1EPKvPK10block_q8_1RKiEEEvS3_S3_PT_iii)
        .other          _Z13mul_mat_vec_qIfLi256ELi8E11block_iq1_mLi1EXadL_ZN45_INTERNAL_8d5cb472_14_gguf_kernel_cu_cd24131918vec_dot_iq1_m_q8_1EPKvPK10block_q8_1RKiEEEvS3_S3_PT_iii,@"STO_CUDA_ENTRY STV_DEFAULT"
_Z13mul_mat_vec_qIfLi256ELi8E11block_iq1_mLi1EXadL_ZN45_INTERNAL_8d5cb472_14_gguf_kernel_cu_cd24131918vec_dot_iq1_m_q8_1EPKvPK10block_q8_1RKiEEEvS3_S3_PT_iii:
        /* <DEDUP_REMOVED lines=21> */
[----:B------:R-:W-:Y:S01]  /*0150*/  SHF.L.U32 R3, R22, 0x1, RZ ;  /* 0x0000000116037819 */ /* 0x000fe200000006ff */
[----:B------:R-:W-:Y:S01]  /*0160*/  IMAD.SHL.U32 R5, R20, 0x8, RZ ;  /* 0x0000000814057824 */ /* 0x000fe200078e00ff */
[----:B------:R-:W-:Y:S01]  /*0170*/  USHF.R.S32.HI UR6, URZ, 0x1f, UR5 ;  /* 0x0000001f3f067899 */ /* 0x000fe20008011405 */
[C---:B------:R-:W-:Y:S01]  /*0180*/  LOP3.LUT R14, R22.reuse, 0x1, RZ, 0xc0, !PT ;  /* 0x00000001160e7812 */ /* 0x040fe200078ec0ff */
[----:B------:R-:W-:Y:S01]  /*0190*/  IMAD.MOV.U32 R16, RZ, RZ, RZ ;  /* 0x000000ffff107224 */ /* 0x000fe200078e00ff */
[----:B------:R-:W-:Y:S01]  /*01a0*/  LOP3.LUT R15, R22, 0x7, RZ, 0xc0, !PT ;  /* 0x00000007160f7812 */ /* 0x000fe200078ec0ff */
        /* <DEDUP_REMOVED lines=9> */
.L_x_1035:
[----:B------:R-:W-:-:S04]  /*0240*/  IMAD.MOV.U32 R3, RZ, RZ, 0x38 ;  /* 0x00000038ff037424 */ /* 0x000fc800078e00ff */
[----:B------:R-:W-:-:S05]  /*0250*/  IMAD.WIDE R2, R12, R3, c[0x0][0x160] ;  /* 0x000058000c027625 */ /* 0x000fca00078e0203 */
[-C--:B------:R-:W-:Y:S02]  /*0260*/  IADD3 R6, P1, R19, R2.reuse, RZ ;  /* 0x0000000213067210 */ /* 0x080fe40007f3e0ff */
[----:B------:R-:W-:-:S03]  /*0270*/  LEA R8, P0, R15, R2, 0x2 ;  /* 0x000000020f087211 */ /* 0x000fc600078010ff */
[----:B------:R-:W-:Y:S01]  /*0280*/  IMAD.X R7, RZ, RZ, R3, P1 ;  /* 0x000000ffff077224 */ /* 0x000fe200008e0603 */
[----:B------:R-:W-:-:S04]  /*0290*/  IADD3.X R9, RZ, R3, RZ, P0, !PT ;  /* 0x00000003ff097210 */ /* 0x000fc800007fe4ff */
[----:B------:R-:W2:Y:S04]  /*02a0*/  LDG.E.U8.CONSTANT R25, [R6.64] ;  /* 0x0000000806197981 */ /* 0x000ea8000c1e9100 */
[----:B------:R-:W3:Y:S01]  /*02b0*/  LDG.E.CONSTANT R23, [R8.64] ;  /* 0x0000000808177981 */ /* 0x000ee2000c1e9900 */
[----:B------:R-:W-:-:S03]  /*02c0*/  IMAD.MOV.U32 R21, RZ, RZ, 0x8 ;  /* 0x00000008ff157424 */ /* 0x000fc600078e00ff */
[----:B------:R0:W4:Y:S01]  /*02d0*/  LDG.E.U8.CONSTANT R26, [R6.64+0x1] ;  /* 0x00000108061a7981 */ /* 0x000122000c1e9100 */
[----:B--2---:R-:W-:Y:S01]  /*02e0*/  IMAD.SHL.U32 R5, R25, 0x100, RZ ;  /* 0x0000010019057824 */ /* 0x004fe200078e00ff */
[----:B---3--:R-:W-:-:S04]  /*02f0*/  LOP3.LUT R4, R23, 0xff, RZ, 0xc0, !PT ;  /* 0x000000ff17047812 */ /* 0x008fc800078ec0ff */
[----:B------:R-:W-:Y:S01]  /*0300*/  LOP3.LUT R4, R5, 0x700, R4, 0xe2, !PT ;  /* 0x0000070005047812 */ /* 0x000fe200078ee204 */
[----:B------:R-:W-:-:S04]  /*0310*/  HFMA2.MMA R5, -RZ, RZ, 0, 2.1457672119140625e-06 ;  /* 0x00000024ff057435 */ /* 0x000fc800000001ff */
        /* <DEDUP_REMOVED lines=8> */
[----:B------:R-:W-:-:S03]  /*03a0*/  LOP3.LUT R8, R8, 0xff, RZ, 0xc0, !PT ;  /* 0x000000ff08087812 */ /* 0x000fc600078ec0ff */
[----:B------:R-:W-:-:S05]  /*03b0*/  IMAD.SHL.U32 R9, R27, 0x100, RZ ;  /* 0x000001001b097824 */ /* 0x000fca00078e00ff */
        /* <DEDUP_REMOVED lines=29> */
[----:B-1----:R-:W-:Y:S01]  /*0590*/  FFMA.FTZ R27, R7, -R8, -0.875 ;  /* 0xbf600000071b7423 */ /* 0x002fe20000010808 */
[----:B------:R-:W-:-:S03]  /*05a0*/  SHF.L.U32 R9, R26, 0x8, RZ ;  /* 0x000000081a097819 */ /* 0x000fc600000006ff */
        /* <DEDUP_REMOVED lines=32> */
[----:B--2---:R-:W-:-:S03]  /*07b0*/  FFMA.FTZ R26, R26, R9, RZ ;  /* 0x000000091a1a7223 */ /* 0x004fc600000100ff */
[----:B------:R-:W-:Y:S01]  /*07c0*/  IMAD.X R9, RZ, RZ, R3, P0 ;  /* 0x000000ffff097224 */ /* 0x000fe200000e0603 */
        /* <DEDUP_REMOVED lines=18> */
[----:B------:R-:W-:-:S03]  /*08f0*/  LOP3.LUT R6, R6, 0xf0f0f0f, RZ, 0xc0, !PT ;  /* 0x0f0f0f0f06067812 */ /* 0x000fc600078ec0ff */
[----:B--2---:R-:W-:Y:S01]  /*0900*/  IDP.4A.S8.S8 R4, R27, c[0x2][0x0], R28 ;  /* 0x008000001b047a26 */ /* 0x004fe2000000061c */
[----:B-----5:R-:W-:Y:S01]  /*0910*/  SHF.R.U32.HI R5, RZ, R14, R9 ;  /* 0x0000000eff057219 */ /* 0x020fe20000011609 */
[----:B------:R-:W-:-:S03]  /*0920*/  IDP.4A.S8.S8 R3, R6, R27, R25 ;  /* 0x0000001b06037226 */ /* 0x000fc60000000619 */
[----:B------:R-:W-:Y:S02]  /*0930*/  SHF.R.U32.HI R8, RZ, 0x2, R5 ;  /* 0x00000002ff087819 */ /* 0x000fe40000011605 */
[----:B------:R-:W-:Y:S01]  /*0940*/  SHF.L.U32 R5, R5, 0x1, RZ ;  /* 0x0000000105057819 */ /* 0x000fe200000006ff */
        /* <DEDUP_REMOVED lines=21> */
.L_x_1034:
[----:B------:R-:W-:Y:S05]  /*0aa0*/  BSYNC B0 ;  /* 0x0000000000007941 */ /* 0x000fea0003800000 */
.L_x_1033:
        /* <DEDUP_REMOVED lines=17> */
.L_x_1036:
        /* <DEDUP_REMOVED lines=12> */
.L_x_1419:


//--------------------- .text._Z13mul_mat_vec_qIfLi256ELi8E12block_iq4_xsLi1EXadL_ZN45_INTERNAL_8d5cb472_14_gguf_kernel_cu_cd24131919vec_dot_iq4_xs_q8_1EPKvPK10block_q8_1RKiEEEvS3_S3_PT_iii --------------------------
	.section	.text._Z13mul_mat_vec_qIfLi256ELi8E12block_iq4_xsLi1EXadL_ZN45_INTERNAL_8d5cb472_14_gguf_kernel_cu_cd24131919vec_dot_iq4_xs_q8_1EPKvPK10block_q8_1RKiEEEvS3_S3_PT_iii,"ax",@progbits
	.sectioninfo	@"SHI_REGISTERS=32"
	.align	128
.text._Z13mul_mat_vec_qIfLi256ELi8E12block_iq4_xsLi1EXadL_ZN45_INTERNAL_8d5cb472_14_gguf_kernel_cu_cd24131919vec_dot_iq4_xs_q8_1EPKvPK10block_q8_1RKiEEEvS3_S3_PT_iii:
        .type           _Z13mul_mat_vec_qIfLi256ELi8E12block_iq4_xsLi1EXadL_ZN45_INTERNAL_8d5cb472_14_gguf_kernel_cu_cd24131919vec_dot_iq4_xs_q8_1EPKvPK10block_q8_1RKiEEEvS3_S3_PT_iii,@function
        .size           _Z13mul_mat_vec_qIfLi256ELi8E12block_iq4_xsLi1EXadL_ZN45_INTERNAL_8d5cb472_14_gguf_kernel_cu_cd24131919vec_dot_iq4_xs_q8_1EPKvPK10block_q8_1RKiEEEvS3_S3_PT_iii,(.L_x_1420 - _Z13mul_mat_vec_qIfLi256ELi8E12block_iq4_xsLi1EXadL_ZN45_INTERNAL_8d5cb472_14_gguf_kernel_cu_cd24131919vec_dot_iq4_xs_q8_1EPKvPK10block_q8_1RKiEEEvS3_S3_PT_iii)
        .other          _Z13mul_mat_vec_qIfLi256ELi8E12block_iq4_xsLi1EXadL_ZN45_INTERNAL_8d5cb472_14_gguf_kernel_cu_cd24131919vec_dot_iq4_xs_q8_1EPKvPK10block_q8_1RKiEEEvS3_S3_PT_iii,@"STO_CUDA_ENTRY STV_DEFAULT"
_Z13mul_mat_vec_qIfLi256ELi8E12block_iq4_xsLi1EXadL_ZN45_INTERNAL_8d5cb472_14_gguf_kernel_cu_cd24131919vec_dot_iq4_xs_q8_1EPKvPK10block_q8_1RKiEEEvS3_S3_PT_iii:
        /* <DEDUP_REMOVED lines=36> */
.L_x_1039:
        /* <DEDUP_REMOVED lines=219> */
.L_x_1038:
[----:B------:R-:W-:Y:S05]  /*0ff0*/  BSYNC B0 ;  /* 0x0000000000007941 */ /* 0x000fea0003800000 */
.L_x_1037:
        /* <DEDUP_REMOVED lines=17> */
.L_x_1040:
        /* <DEDUP_REMOVED lines=15> */
.L_x_1420:


//--------------------- .text._Z13mul_mat_vec_qIfLi256ELi8E11block_iq2_sLi1EXadL_ZN45_INTERNAL_8d5cb472_14_gguf_kernel_cu_cd24131918vec_dot_iq2_s_q8_1EPKvPK10block_q8_1RKiEEEvS3_S3_PT_iii --------------------------
	.section	.text._Z13mul_mat_vec_qIfLi256ELi8E11block_iq2_sLi1EXadL_ZN45_INTERNAL_8d5cb472_14_gguf_kernel_cu_cd24131918vec_dot_iq2_s_q8_1EPKvPK10block_q8_1RKiEEEvS3_S3_PT_iii,"ax",@progbits
	.sectioninfo	@"SHI_REGISTERS=32"
	.align	128
.text._Z13mul_mat_vec_qIfLi256ELi8E11block_iq2_sLi1EXadL_ZN45_INTERNAL_8d5cb472_14_gguf_kernel_cu_cd24131918vec_dot_iq2_s_q8_1EPKvPK10block_q8_1RKiEEEvS3_S3_PT_iii:
        .type           _Z13mul_mat_vec_qIfLi256ELi8E11block_iq2_sLi1EXadL_ZN45_INTERNAL_8d5cb472_14_gguf_kernel_cu_cd24131918vec_dot_iq2_s_q8_1EPKvPK10block_q8_1RKiEEEvS3_S3_PT_iii,@function
        .size           _Z13mul_mat_vec_qIfLi256ELi8E11block_iq2_sLi1EXadL_ZN45_INTERNAL_8d5cb472_14_gguf_kernel_cu_cd24131918vec_dot_iq2_s_q8_1EPKvPK10block_q8_1RKiEEEvS3_S3_PT_iii,(.L_x_1421 - _Z13mul_mat_vec_qIfLi256ELi8E11block_iq2_sLi1EXadL_ZN45_INTERNAL_8d5cb472_14_gguf_kernel_cu_cd24131918vec_dot_iq2_s_q8_1EPKvPK10block_q8_1RKiEEEvS3_S3_PT_iii)
        .other          _Z13mul_mat_vec_qIfLi256ELi8E11block_iq2_sLi1EXadL_ZN45_INTERNAL_8d5cb472_14_gguf_kernel_cu_cd24131918vec_dot_iq2_s_q8_1EPKvPK10block_q8_1RKiEEEvS3_S3_PT_iii,@"STO_CUDA_ENTRY STV_DEFAULT"
_Z13mul_mat_vec_qIfLi256ELi8E11block_iq2_sLi1EXadL_ZN45_INTERNAL_8d5cb472_14_gguf_kernel_cu_cd24131918vec_dot_iq2_s_q8_1EPKvPK10block_q8_1RKiEEEvS3_S3_PT_iii:
        /* <DEDUP_REMOVED lines=33> */
.L_x_1043:
        /* <DEDUP_REMOVED lines=165> */
.L_x_1042:
[----:B------:R-:W-:Y:S05]  /*0c60*/  BSYNC B0 ;  /* 0x0000000000007941 */ /* 0x000fea0003800000 */
.L_x_1041:
        /* <DEDUP_REMOVED lines=17> */
.L_x_1044:
        /* <DEDUP_REMOVED lines=16> */
.L_x_1421:


//--------------------- .text._Z13mul_mat_vec_qIfLi256ELi8E11block_iq3_sLi1EXadL_ZN45_INTERNAL_8d5cb472_14_gguf_kernel_cu_cd24131918vec_dot_iq3_s_q8_1EPKvPK10block_q8_1RKiEEEvS3_S3_PT_iii --------------------------
	.section	.text._Z13mul_mat_vec_qIfLi256ELi8E11block_iq3_sLi1EXadL_ZN45_INTERNAL_8d5cb472_14_gguf_kernel_cu_cd24131918vec_dot_iq3_s_q8_1EPKvPK10block_q8_1RKiEEEvS3_S3_PT_iii,"ax",@progbits
	.sectioninfo	@"SHI_REGISTERS=32"
	.align	128
.text._Z13mul_mat_vec_qIfLi256ELi8E11block_iq3_sLi1EXadL_ZN45_INTERNAL_8d5cb472_14_gguf_kernel_cu_cd24131918vec_dot_iq3_s_q8_1EPKvPK10block_q8_1RKiEEEvS3_S3_PT_iii:
        .type           _Z13mul_mat_vec_qIfLi256ELi8E11block_iq3_sLi1EXadL_ZN45_INTERNAL_8d5cb472_14_gguf_kernel_cu_cd24131918vec_dot_iq3_s_q8_1EPKvPK10block_q8_1RKiEEEvS3_S3_PT_iii,@function
        .size           _Z13mul_mat_vec_qIfLi256ELi8E11block_iq3_sLi1EXadL_ZN45_INTERNAL_8d5cb472_14_gguf_kernel_cu_cd24131918vec_dot_iq3_s_q8_1EPKvPK10block_q8_1RKiEEEvS3_S3_PT_iii,(.L_x_1422 - _Z13mul_mat_vec_qIfLi256ELi8E11block_iq3_sLi1EXadL_ZN45_INTERNAL_8d5cb472_14_gguf_kernel_cu_cd24131918vec_dot_iq3_s_q8_1EPKvPK10block_q8_1RKiEEEvS3_S3_PT_iii)
        .other          _Z13mul_mat_vec_qIfLi256ELi8E11block_iq3_sLi1EXadL_ZN45_INTERNAL_8d5cb472_14_gguf_kernel_cu_cd24131918vec_dot_iq3_s_q8_1EPKvPK10block_q8_1RKiEEEvS3_S3_PT_iii,@"STO_CUDA_ENTRY STV_DEFAULT"
_Z13mul_mat_vec_qIfLi256ELi8E11block_iq3_sLi1EXadL_ZN45_INTERNAL_8d5cb472_14_gguf_kernel_cu_cd24131918vec_dot_iq3_s_q8_1EPKvPK10block_q8_1RKiEEEvS3_S3_PT_iii:
        /* <DEDUP_REMOVED lines=37> */
.L_x_1047:
        /* <DEDUP_REMOVED lines=184> */
.L_x_1046:
[----:B------:R-:W-:Y:S05]  /*0dd0*/  BSYNC B0 ;  /* 0x0000000000007941 */ /* 0x000fea0003800000 */
.L_x_1045:
        /* <DEDUP_REMOVED lines=17> */
.L_x_1048:
        /* <DEDUP_REMOVED lines=9> */
.L_x_1422:


//--------------------- .text._Z13mul_mat_vec_qIfLi32ELi4E12block_iq4_nlLi2EXadL_ZN45_INTERNAL_8d5cb472_14_gguf_kernel_cu_cd24131919vec_dot_iq4_nl_q8_1EPKvPK10block_q8_1RKiEEEvS3_S3_PT_iii --------------------------
	.section	.text._Z13mul_mat_vec_qIfLi32ELi4E12block_iq4_nlLi2EXadL_ZN45_INTERNAL_8d5cb472_14_gguf_kernel_cu_cd24131919vec_dot_iq4_nl_q8_1EPKvPK10block_q8_1RKiEEEvS3_S3_PT_iii,"ax",@progbits
	.sectioninfo	@"SHI_REGISTERS=32"
	.align	128
.text._Z13mul_mat_vec_qIfLi32ELi4E12block_iq4_nlLi2EXadL_ZN45_INTERNAL_8d5cb472_14_gguf_kernel_cu_cd24131919vec_dot_iq4_nl_q8_1EPKvPK10block_q8_1RKiEEEvS3_S3_PT_iii:
        .type           _Z13mul_mat_vec_qIfLi32ELi4E12block_iq4_nlLi2EXadL_ZN45_INTERNAL_8d5cb472_14_gguf_kernel_cu_cd24131919vec_dot_iq4_nl_q8_1EPKvPK10block_q8_1RKiEEEvS3_S3_PT_iii,@function
        .size           _Z13mul_mat_vec_qIfLi32ELi4E12block_iq4_nlLi2EXadL_ZN45_INTERNAL_8d5cb472_14_gguf_kernel_cu_cd24131919vec_dot_iq4_nl_q8_1EPKvPK10block_q8_1RKiEEEvS3_S3_PT_iii,(.L_x_1423 - _Z13mul_mat_vec_qIfLi32ELi4E12block_iq4_nlLi2EXadL_ZN45_INTERNAL_8d5cb472_14_gguf_kernel_cu_cd24131919vec_dot_iq4_nl_q8_1EPKvPK10block_q8_1RKiEEEvS3_S3_PT_iii)
        .other          _Z13mul_mat_vec_qIfLi32ELi4E12block_iq4_nlLi2EXadL_ZN45_INTERNAL_8d5cb472_14_gguf_kernel_cu_cd24131919vec_dot_iq4_nl_q8_1EPKvPK10block_q8_1RKiEEEvS3_S3_PT_iii,@"STO_CUDA_ENTRY STV_DEFAULT"
_Z13mul_mat_vec_qIfLi32ELi4E12block_iq4_nlLi2EXadL_ZN45_INTERNAL_8d5cb472_14_gguf_kernel_cu_cd24131919vec_dot_iq4_nl_q8_1EPKvPK10block_q8_1RKiEEEvS3_S3_PT_iii:
        /* <DEDUP_REMOVED lines=31> */
.L_x_1051:
        /* <DEDUP_REMOVED lines=121> */
.L_x_1050:
[----:B------:R-:W-:Y:S05]  /*0980*/  BSYNC B0 ;  /* 0x0000000000007941 */ /* 0x000fea0003800000 */
.L_x_1049:
        /* <DEDUP_REMOVED lines=17> */
.L_x_1052:
        /* <DEDUP_REMOVED lines=14> */
.L_x_1423:


//--------------------- .text._Z13mul_mat_vec_qIfLi256ELi8E11block_iq1_sLi1EXadL_ZN45_INTERNAL_8d5cb472_14_gguf_kernel_cu_cd24131918vec_dot_iq1_s_q8_1EPKvPK10block_q8_1RKiEEEvS3_S3_PT_iii --------------------------
	.section	.text._Z13mul_mat_vec_qIfLi256ELi8E11block_iq1_sLi1EXadL_ZN45_INTERNAL_8d5cb472_14_gguf_kernel_cu_cd24131918vec_dot_iq1_s_q8_1EPKvPK10block_q8_1RKiEEEvS3_S3_PT_iii,"ax",@progbits
	.sectioninfo	@"SHI_REGISTERS=32"
	.align	128
.text._Z13mul_mat_vec_qIfLi256ELi8E11block_iq1_sLi1EXadL_ZN45_INTERNAL_8d5cb472_14_gguf_kernel_cu_cd24131918vec_dot_iq1_s_q8_1EPKvPK10block_q8_1RKiEEEvS3_S3_PT_iii:
        .type           _Z13mul_mat_vec_qIfLi256ELi8E11block_iq1_sLi1EXadL_ZN45_INTERNAL_8d5cb472_14_gguf_kernel_cu_cd24131918vec_dot_iq1_s_q8_1EPKvPK10block_q8_1RKiEEEvS3_S3_PT_iii,@function
        .size           _Z13mul_mat_vec_qIfLi256ELi8E11block_iq1_sLi1EXadL_ZN45_INTERNAL_8d5cb472_14_gguf_kernel_cu_cd24131918vec_dot_iq1_s_q8_1EPKvPK10block_q8_1RKiEEEvS3_S3_PT_iii,(.L_x_1424 - _Z13mul_mat_vec_qIfLi256ELi8E11block_iq1_sLi1EXadL_ZN45_INTERNAL_8d5cb472_14_gguf_kernel_cu_cd24131918vec_dot_iq1_s_q8_1EPKvPK10block_q8_1RKiEEEvS3_S3_PT_iii)
        .other          _Z13mul_mat_vec_qIfLi256ELi8E11block_iq1_sLi1EXadL_ZN45_INTERNAL_8d5cb472_14_gguf_kernel_cu_cd24131918vec_dot_iq1_s_q8_1EPKvPK10block_q8_1RKiEEEvS3_S3_PT_iii,@"STO_CUDA_ENTRY STV_DEFAULT"
_Z13mul_mat_vec_qIfLi256ELi8E11block_iq1_sLi1EXadL_ZN45_INTERNAL_8d5cb472_14_gguf_kernel_cu_cd24131918vec_dot_iq1_s_q8_1EPKvPK10block_q8_1RKiEEEvS3_S3_PT_iii:
        /* <DEDUP_REMOVED lines=20> */
[----:B------:R-:W-:Y:S01]  /*0140*/  SHF.L.U32 R3, R18, 0x3, RZ ;  /* 0x0000000312037819 */ /* 0x000fe200000006ff */
[----:B------:R-:W-:Y:S01]  /*0150*/  IMAD.SHL.U32 R2, R0, 0x10, RZ ;  /* 0x0000001000027824 */ /* 0x000fe200078e00ff */
[C---:B------:R-:W-:Y:S01]  /*0160*/  LOP3.LUT R15, R26.reuse, 0x7, RZ, 0xc0, !PT ;  /* 0x000000071a0f7812 */ /* 0x040fe200078ec0ff */
[----:B------:R-:W-:Y:S01]  /*0170*/  USHF.R.S32.HI UR6, URZ, 0x1f, UR5 ;  /* 0x0000001f3f067899 */ /* 0x000fe20008011405 */
[----:B------:R-:W-:Y:S02]  /*0180*/  IMAD.SHL.U32 R17, R26, 0x2, RZ ;  /* 0x000000021a117824 */ /* 0x000fe400078e00ff */
[----:B------:R-:W-:Y:S01]  /*0190*/  IMAD.MOV.U32 R14, RZ, RZ, RZ ;  /* 0x000000ffff0e7224 */ /* 0x000fe200078e00ff */
[----:B------:R-:W-:Y:S01]  /*01a0*/  ULEA.HI UR6, UR6, UR5, URZ, 0x9 ;  /* 0x0000000506067291 */ /* 0x000fe2000f8f483f */
[----:B------:R-:W-:Y:S01]  /*01b0*/  IMAD R12, R13, UR4, R18 ;  /* 0x000000040d0c7c24 */ /* 0x000fe2000f8e0212 */
[----:B------:R-:W-:-:S02]  /*01c0*/  LOP3.LUT R17, R17, 0xe, RZ, 0xc0, !PT ;  /* 0x0000000e11117812 */ /* 0x000fc400078ec0ff */
[----:B------:R-:W-:-:S06]  /*01d0*/  USHF.R.S32.HI UR6, URZ, 0x9, UR6 ;  /* 0x000000093f067899 */ /* 0x000fcc0008011406 */
[----:B------:R-:W-:-:S05]  /*01e0*/  IMAD R2, R2, UR6, R3 ;  /* 0x0000000602027c24 */ /* 0x000fca000f8e0203 */
[----:B------:R-:W-:Y:S02]  /*01f0*/  IADD3 R16, R15, R2, RZ ;  /* 0x000000020f107210 */ /* 0x000fe40007ffe0ff */
.L_x_1055:
[----:B------:R-:W-:-:S04]  /*0200*/  IMAD.MOV.U32 R3, RZ, RZ, 0x32 ;  /* 0x00000032ff037424 */ /* 0x000fc800078e00ff */
[----:B------:R-:W-:-:S05]  /*0210*/  IMAD.WIDE R2, R12, R3, c[0x0][0x160] ;  /* 0x000058000c027625 */ /* 0x000fca00078e0203 */
[----:B------:R-:W-:-:S05]  /*0220*/  LEA R20, P0, R15, R2, 0x1 ;  /* 0x000000020f147211 */ /* 0x000fca00078008ff */
[----:B------:R-:W-:Y:S01]  /*0230*/  IMAD.X R21, RZ, RZ, R3, P0 ;  /* 0x000000ffff157224 */ /* 0x000fe200000e0603 */
[----:B------:R-:W-:Y:S01]  /*0240*/  LEA R6, P0, R17, R2, 0x1 ;  /* 0x0000000211067211 */ /* 0x000fe200078008ff */
[----:B------:R-:W-:Y:S01]  /*0250*/  HFMA2.MMA R5, -RZ, RZ, 0, 2.1457672119140625e-06 ;  /* 0x00000024ff057435 */ /* 0x000fe200000001ff */
[----:B------:R-:W-:Y:S01]  /*0260*/  IMAD.MOV.U32 R10, RZ, RZ, 0x8 ;  /* 0x00000008ff0a7424 */ /* 0x000fe200078e00ff */
[----:B------:R0:W2:Y:S04]  /*0270*/  LDG.E.U16.CONSTANT R2, [R2.64] ;  /* 0x0000000802027981 */ /* 0x0000a8000c1e9500 */
[----:B------:R-:W3:Y:S01]  /*0280*/  LDG.E.U16.CONSTANT R19, [R20.64+0x22] ;  /* 0x0000220814137981 */ /* 0x000ee2000c1e9500 */
[----:B------:R-:W-:-:S05]  /*0290*/  IADD3.X R7, RZ, R3, RZ, P0, !PT ;  /* 0x00000003ff077210 */ /* 0x000fca00007fe4ff */
[----:B------:R-:W4:Y:S04]  /*02a0*/  LDG.E.U16.CONSTANT R23, [R6.64+0x2] ;  /* 0x0000020806177981 */ /* 0x000f28000c1e9500 */
[----:B------:R1:W5:Y:S01]  /*02b0*/  LDG.E.U16.CONSTANT R11, [R6.64+0x4] ;  /* 0x00000408060b7981 */ /* 0x000362000c1e9500 */
[----:B---3--:R-:W-:-:S05]  /*02c0*/  IMAD.SHL.U32 R4, R19, 0x100, RZ ;  /* 0x0000010013047824 */ /* 0x008fca00078e00ff */
[----:B------:R-:W-:-:S04]  /*02d0*/  LOP3.LUT R4, R4, 0x700, RZ, 0xc0, !PT ;  /* 0x0000070004047812 */ /* 0x000fc800078ec0ff */
[----:B----4-:R-:W-:-:S05]  /*02e0*/  LOP3.LUT R9, R4, 0xff, R23, 0xf8, !PT ;  /* 0x000000ff04097812 */ /* 0x010fca00078ef817 */
[----:B------:R-:W-:-:S04]  /*02f0*/  IMAD.WIDE.U32 R8, R9, R10, c[0x4][0x28] ;  /* 0x01000a0009087625 */ /* 0x000fc800078e000a */
[----:B------:R-:W-:Y:S01]  /*0300*/  IMAD.WIDE R4, R16, R5, c[0x0][0x168] ;  /* 0x00005a0010047625 */ /* 0x000fe200078e0205 */
[----:B------:R3:W4:Y:S04]  /*0310*/  LDG.E.CONSTANT R20, [R8.64] ;  /* 0x0000000808147981 */ /* 0x000728000c1e9900 */
[----:B------:R-:W2:Y:S01]  /*0320*/  LDG.E.CONSTANT R22, [R4.64+0x4] ;  /* 0x0000040804167981 */ /* 0x000ea2000c1e9900 */
[C---:B------:R-:W-:Y:S01]  /*0330*/  IMAD.SHL.U32 R24, R19.reuse, 0x20, RZ ;  /* 0x0000002013187824 */ /* 0x040fe200078e00ff */
[----:B------:R-:W-:Y:S01]  /*0340*/  SHF.R.U32.HI R23, RZ, 0x8, R23 ;  /* 0x00000008ff177819 */ /* 0x000fe20000011617 */
[----:B-1----:R-:W-:Y:S01]  /*0350*/  IMAD.SHL.U32 R6, R19, 0x4, RZ ;  /* 0x0000000413067824 */ /* 0x002fe200078e00ff */
[----:B------:R-:W2:Y:S02]  /*0360*/  LDG.E.CONSTANT R21, [R4.64+0x8] ;  /* 0x0000080804157981 */ /* 0x000ea4000c1e9900 */
[----:B------:R-:W-:-:S02]  /*0370*/  LOP3.LUT R7, R23, 0x700, R24, 0xf8, !PT ;  /* 0x0000070017077812 */ /* 0x000fc400078ef818 */
[----:B------:R-:W-:Y:S01]  /*0380*/  LOP3.LUT R24, R6, 0x700, RZ, 0xc0, !PT ;  /* 0x0000070006187812 */ /* 0x000fe200078ec0ff */
[----:B------:R-:W2:Y:S02]  /*0390*/  LDG.E.CONSTANT R25, [R4.64+0x10] ;  /* 0x0000100804197981 */ /* 0x000ea4000c1e9900 */
[-C--:B------:R-:W-:Y:S01]  /*03a0*/  IMAD.WIDE.U32 R6, R7, R10.reuse, c[0x4][0x28] ;  /* 0x01000a0007067625 */ /* 0x080fe200078e000a */
[--C-:B-----5:R-:W-:Y:S01]  /*03b0*/  LOP3.LUT R23, R24, 0xff, R11.reuse, 0xf8, !PT ;  /* 0x000000ff18177812 */ /* 0x120fe200078ef80b */
[----:B------:R1:W5:Y:S01]  /*03c0*/  LDG.E.CONSTANT R29, [R4.64] ;  /* 0x00000008041d7981 */ /* 0x000362000c1e9900 */
[----:B------:R-:W-:Y:S02]  /*03d0*/  SHF.R.U32.HI R11, RZ, 0x8, R11 ;  /* 0x00000008ff0b7819 */ /* 0x000fe4000001160b */
[----:B------:R-:W-:Y:S01]  /*03e0*/  SHF.R.U32.HI R24, RZ, 0x1, R19 ;  /* 0x00000001ff187819 */ /* 0x000fe20000011613 */
[----:B------:R0:W5:Y:S01]  /*03f0*/  LDG.E.CONSTANT R6, [R6.64] ;  /* 0x0000000806067981 */ /* 0x000162000c1e9900 */
[----:B---3--:R-:W-:-:S02]  /*0400*/  IMAD.WIDE.U32 R8, R23, R10, c[0x4][0x28] ;  /* 0x01000a0017087625 */ /* 0x008fc400078e000a */
[----:B------:R-:W-:Y:S01]  /*0410*/  LOP3.LUT R11, R11, 0x700, R24, 0xf8, !PT ;  /* 0x000007000b0b7812 */ /* 0x000fe200078ef818 */
[----:B------:R-:W3:Y:S04]  /*0420*/  LDG.E.CONSTANT R23, [R4.64+0xc] ;  /* 0x00000c0804177981 */ /* 0x000ee8000c1e9900 */
[----:B------:R5:W3:Y:S01]  /*0430*/  LDG.E.CONSTANT R8, [R8.64] ;  /* 0x0000000808087981 */ /* 0x000ae2000c1e9900 */
[----:B------:R-:W-:-:S03]  /*0440*/  IMAD.WIDE.U32 R10, R11, R10, c[0x4][0x28] ;  /* 0x01000a000b0a7625 */ /* 0x000fc600078e000a */
[----:B------:R-:W3:Y:S04]  /*0450*/  LDG.E.CONSTANT R24, [R4.64+0x14] ;  /* 0x0000140804187981 */ /* 0x000ee8000c1e9900 */
[----:B------:R1:W3:Y:S04]  /*0460*/  LDG.E.CONSTANT R10, [R10.64] ;  /* 0x000000080a0a7981 */ /* 0x0002e8000c1e9900 */
[----:B0-----:R0:W3:Y:S01]  /*0470*/  LDG.E.CONSTANT R7, [R4.64+0x18] ;  /* 0x0000180804077981 */ /* 0x0010e2000c1e9900 */
[----:B----4-:R-:W-:-:S05]  /*0480*/  LOP3.LUT R27, R20, 0xf0f0f0f, RZ, 0xc0, !PT ;  /* 0x0f0f0f0f141b7812 */ /* 0x010fca00078ec0ff */
[----:B--2---:R-:W-:Y:S02]  /*0490*/  IDP.4A.S8.S8 R28, R27, R22, RZ ;  /* 0x000000161b1c7226 */ /* 0x004fe400000006ff */
[----:B------:R0:W2:Y:S04]  /*04a0*/  LDG.E.CONSTANT R27, [R4.64+0x1c] ;  /* 0x00001c08041b7981 */ /* 0x0000a8000c1e9900 */
[----:B------:R0:W4:Y:S01]  /*04b0*/  LDG.E.CONSTANT R22, [R4.64+0x20] ;  /* 0x0000200804167981 */ /* 0x000122000c1e9900 */
[----:B------:R-:W-:-:S04]  /*04c0*/  SHF.R.U32.HI R20, RZ, 0x4, R20 ;  /* 0x00000004ff147819 */ /* 0x000fc80000011614 */
[----:B------:R-:W-:Y:S02]  /*04d0*/  LOP3.LUT R20, R20, 0xf0f0f0f, RZ, 0xc0, !PT ;  /* 0x0f0f0f0f14147812 */ /* 0x000fe400078ec0ff */
[----:B-----5:R-:W-:-:S03]  /*04e0*/  LOP3.LUT R9, R6, 0xf0f0f0f, RZ, 0xc0, !PT ;  /* 0x0f0f0f0f06097812 */ /* 0x020fc600078ec0ff */
[----:B------:R-:W-:Y:S01]  /*04f0*/  IDP.4A.S8.S8 R20, R20, R21, R28 ;  /* 0x0000001514147226 */ /* 0x000fe2000000061c */
[----:B------:R-:W-:-:S03]  /*0500*/  SHF.R.U32.HI R6, RZ, 0x4, R6 ;  /* 0x00000004ff067819 */ /* 0x000fc60000011606 */
[----:B---3--:R-:W-:Y:S01]  /*0510*/  IDP.4A.S8.S8 R9, R9, R23, R20 ;  /* 0x0000001709097226 */ /* 0x008fe20000000614 */
        /* <DEDUP_REMOVED lines=24> */
[----:B--2---:R-:W-:-:S04]  /*06a0*/  IDP.4A.S8.S8 R4, R4, R27, R8 ;  /* 0x0000001b04047226 */ /* 0x004fc80000000608 */
        /* <DEDUP_REMOVED lines=8> */
.L_x_1054:
[----:B------:R-:W-:Y:S05]  /*0730*/  BSYNC B0 ;  /* 0x0000000000007941 */ /* 0x000fea0003800000 */
.L_x_1053:
        /* <DEDUP_REMOVED lines=17> */
.L_x_1056:
        /* <DEDUP_REMOVED lines=11> */
.L_x_1424:


//--------------------- .text._Z13mul_mat_vec_qIfLi256ELi8E13block_iq3_xxsLi1EXadL_ZN45_INTERNAL_8d5cb472_14_gguf_kernel_cu_cd24131920vec_dot_iq3_xxs_q8_1EPKvPK10block_q8_1RKiEEEvS3_S3_PT_iii --------------------------
	.section	.text._Z13mul_mat_vec_qIfLi256ELi8E13block_iq3_xxsLi1EXadL_ZN45_INTERNAL_8d5cb472_14_gguf_kernel_cu_cd24131920vec_dot_iq3_xxs_q8_1EPKvPK10block_q8_1RKiEEEvS3_S3_PT_iii,"ax",@progbits
	.sectioninfo	@"SHI_REGISTERS=32"
	.align	128
.text._Z13mul_mat_vec_qIfLi256ELi8E13block_iq3_xxsLi1EXadL_ZN45_INTERNAL_8d5cb472_14_gguf_kernel_cu_cd24131920vec_dot_iq3_xxs_q8_1EPKvPK10block_q8_1RKiEEEvS3_S3_PT_iii:
        .type           _Z13mul_mat_vec_qIfLi256ELi8E13block_iq3_xxsLi1EXadL_ZN45_INTERNAL_8d5cb472_14_gguf_kernel_cu_cd24131920vec_dot_iq3_xxs_q8_1EPKvPK10block_q8_1RKiEEEvS3_S3_PT_iii,@function
        .size           _Z13mul_mat_vec_qIfLi256ELi8E13block_iq3_xxsLi1EXadL_ZN45_INTERNAL_8d5cb472_14_gguf_kernel_cu_cd24131920vec_dot_iq3_xxs_q8_1EPKvPK10block_q8_1RKiEEEvS3_S3_PT_iii,(.L_x_1425 - _Z13mul_mat_vec_qIfLi256ELi8E13block_iq3_xxsLi1EXadL_ZN45_INTERNAL_8d5cb472_14_gguf_kernel_cu_cd24131920vec_dot_iq3_xxs_q8_1EPKvPK10block_q8_1RKiEEEvS3_S3_PT_iii)
        .other          _Z13mul_mat_vec_qIfLi256ELi8E13block_iq3_xxsLi1EXadL_ZN45_INTERNAL_8d5cb472_14_gguf_kernel_cu_cd24131920vec_dot_iq3_xxs_q8_1EPKvPK10block_q8_1RKiEEEvS3_S3_PT_iii,@"STO_CUDA_ENTRY STV_DEFAULT"
_Z13mul_mat_vec_qIfLi256ELi8E13block_iq3_xxsLi1EXadL_ZN45_INTERNAL_8d5cb472_14_gguf_kernel_cu_cd24131920vec_dot_iq3_xxs_q8_1EPKvPK10block_q8_1RKiEEEvS3_S3_PT_iii:
        /* <DEDUP_REMOVED lines=25> */
[----:B------:R-:W-:Y:S02]  /*0190*/  SHF.L.U32 R6, R2, 0x1, RZ ;  /* 0x0000000102067819 */ /* 0x000fe400000006ff */
[----:B------:R-:W-:Y:S02]  /*01a0*/  ULEA.HI UR6, UR6, UR5, URZ, 0x9 ;  /* 0x0000000506067291 */ /* 0x000fe4000f8f483f */
[----:B------:R-:W-:-:S02]  /*01b0*/  LOP3.LUT R6, R6, 0xe, RZ, 0xc0, !PT ;  /* 0x0000000e06067812 */ /* 0x000fc400078ec0ff */
[----:B------:R-:W-:-:S06]  /*01c0*/  USHF.R.S32.HI UR6, URZ, 0x9, UR6 ;  /* 0x000000093f067899 */ /* 0x000fcc0008011406 */
[----:B------:R-:W-:Y:S01]  /*01d0*/  IMAD R9, R4, UR6, R7 ;  /* 0x0000000604097c24 */ /* 0x000fe2000f8e0207 */
[----:B------:R-:W-:Y:S01]  /*01e0*/  LOP3.LUT R7, R5, 0x38, RZ, 0xc0, !PT ;  /* 0x0000003805077812 */ /* 0x000fe200078ec0ff */
[----:B------:R-:W-:Y:S02]  /*01f0*/  IMAD.MOV.U32 R5, RZ, RZ, RZ ;  /* 0x000000ffff057224 */ /* 0x000fe400078e00ff */
[----:B------:R-:W-:Y:S01]  /*0200*/  IMAD.IADD R8, R8, 0x1, R9 ;  /* 0x0000000108087824 */ /* 0x000fe200078e0209 */
[----:B------:R-:W-:Y:S01]  /*0210*/  LOP3.LUT R7, R7, 0x2, RZ, 0xfc, !PT ;  /* 0x0000000207077812 */ /* 0x000fe200078efcff */
[----:B------:R-:W-:Y:S02]  /*0220*/  IMAD R4, R3, UR4, R10 ;  /* 0x0000000403047c24 */ /* 0x000fe4000f8e020a */
.L_x_1059:
[----:B------:R-:W-:-:S04]  /*0230*/  IMAD.MOV.U32 R15, RZ, RZ, 0x62 ;  /* 0x00000062ff0f7424 */ /* 0x000fc800078e00ff */
[----:B------:R-:W-:-:S05]  /*0240*/  IMAD.WIDE R14, R4, R15, c[0x0][0x160] ;  /* 0x00005800040e7625 */ /* 0x000fca00078e020f */
[----:B------:R-:W-:-:S05]  /*0250*/  LEA R18, P0, R6, R14, 0x1 ;  /* 0x0000000e06127211 */ /* 0x000fca00078008ff */
[----:B------:R-:W-:-:S05]  /*0260*/  IMAD.X R19, RZ, RZ, R15, P0 ;  /* 0x000000ffff137224 */ /* 0x000fca00000e060f */
[----:B------:R-:W2:Y:S01]  /*0270*/  LDG.E.U16.CONSTANT R20, [R18.64+0x42] ;  /* 0x0000420812147981 */ /* 0x000ea2000c1e9500 */
[----:B------:R-:W-:Y:S01]  /*0280*/  IADD3 R24, P0, R7, R14, RZ ;  /* 0x0000000e07187210 */ /* 0x000fe20007f1e0ff */
[----:B------:R-:W-:Y:S02]  /*0290*/  IMAD.MOV.U32 R22, RZ, RZ, 0x4 ;  /* 0x00000004ff167424 */ /* 0x000fe400078e00ff */
[----:B------:R-:W-:Y:S01]  /*02a0*/  IMAD.MOV.U32 R17, RZ, RZ, 0x24 ;  /* 0x00000024ff117424 */ /* 0x000fe200078e00ff */
[----:B------:R-:W-:Y:S01]  /*02b0*/  IADD3.X R25, RZ, R15, RZ, P0, !PT ;  /* 0x0000000fff197210 */ /* 0x000fe200007fe4ff */
[----:B------:R0:W3:Y:S04]  /*02c0*/  LDG.E.U16.CONSTANT R14, [R14.64] ;  /* 0x000000080e0e7981 */ /* 0x0000e8000c1e9500 */
[----:B------:R-:W4:Y:S04]  /*02d0*/  LDG.E.U8.CONSTANT R29, [R24.64] ;  /* 0x00000008181d7981 */ /* 0x000f28000c1e9100 */
[----:B------:R-:W5:Y:S01]  /*02e0*/  LDG.E.U8.CONSTANT R27, [R24.64+0x1] ;  /* 0x00000108181b7981 */ /* 0x000f62000c1e9100 */
[----:B--2---:R-:W-:-:S03]  /*02f0*/  IMAD.SHL.U32 R9, R20, 0x8, RZ ;  /* 0x0000000814097824 */ /* 0x004fc600078e00ff */
[----:B------:R-:W2:Y:S02]  /*0300*/  LDG.E.U8.CONSTANT R11, [R24.64+0x2] ;  /* 0x00000208180b7981 */ /* 0x000ea4000c1e9100 */
[----:B------:R-:W-:-:S04]  /*0310*/  LOP3.LUT R9, R9, 0x3f8, RZ, 0xc0, !PT ;  /* 0x000003f809097812 */ /* 0x000fc800078ec0ff */
[----:B------:R-:W-:Y:S01]  /*0320*/  IADD3 R12, P0, R9, c[0x4][0x38], RZ ;  /* 0x01000e00090c7a10 */ /* 0x000fe20007f1e0ff */
[----:B----4-:R-:W-:-:S04]  /*0330*/  IMAD.WIDE.U32 R28, R29, R22, c[0x4][0x18] ;  /* 0x010006001d1c7625 */ /* 0x010fc800078e0016 */
[----:B------:R-:W-:Y:S02]  /*0340*/  IMAD.X R13, RZ, RZ, c[0x4][0x3c], P0 ;  /* 0x01000f00ff0d7624 */ /* 0x000fe400000e06ff */
[----:B------:R-:W4:Y:S04]  /*0350*/  LDG.E.CONSTANT R29, [R28.64] ;  /* 0x000000081c1d7981 */ /* 0x000f28000c1e9900 */
[----:B------:R-:W4:Y:S01]  /*0360*/  LDG.E.64.CONSTANT R12, [R12.64] ;  /* 0x000000080c0c7981 */ /* 0x000f22000c1e9b00 */
[----:B-----5:R-:W-:-:S06]  /*0370*/  IMAD.WIDE.U32 R26, R27, R22, c[0x4][0x18] ;  /* 0x010006001b1a7625 */ /* 0x020fcc00078e0016 */
[----:B------:R1:W5:Y:S01]  /*0380*/  LDG.E.CONSTANT R27, [R26.64] ;  /* 0x000000081a1b7981 */ /* 0x000362000c1e9900 */
[----:B------:R-:W-:-:S05]  /*0390*/  IMAD.WIDE R16, R8, R17, c[0x0][0x168] ;  /* 0x00005a0008107625 */ /* 0x000fca00078e0211 */
[----:B-1----:R-:W2:Y:S01]  /*03a0*/  LDG.E.CONSTANT R26, [R16.64+0x4] ;  /* 0x00000408101a7981 */ /* 0x002ea2000c1e9900 */
[C---:B----4-:R-:W-:Y:S02]  /*03b0*/  LOP3.LUT R9, R12.reuse, 0x80808080, R29, 0xde, !PT ;  /* 0x808080800c097812 */ /* 0x050fe400078ede1d */
[----:B------:R-:W-:-:S04]  /*03c0*/  LOP3.LUT R21, R12, 0x7f7f7f7f, RZ, 0xc0, !PT ;  /* 0x7f7f7f7f0c157812 */ /* 0x000fc800078ec0ff */
[----:B------:R-:W-:Y:S02]  /*03d0*/  IADD3 R9, R9, -R21, RZ ;  /* 0x8000001509097210 */ /* 0x000fe40007ffe0ff */
[----:B------:R-:W4:Y:S02]  /*03e0*/  LDG.E.U8.CONSTANT R21, [R24.64+0x3] ;  /* 0x0000030818157981 */ /* 0x000f24000c1e9100 */
[----:B------:R-:W-:Y:S02]  /*03f0*/  LOP3.LUT R29, R9, 0x80808080, R29, 0xb4, !PT ;  /* 0x80808080091d7812 */ /* 0x000fe400078eb41d */
[----:B------:R-:W3:Y:S01]  /*0400*/  LDG.E.CONSTANT R9, [R16.64+0x8] ;  /* 0x0000080810097981 */ /* 0x000ee2000c1e9900 */
[C---:B------:R-:W-:Y:S02]  /*0410*/  LOP3.LUT R12, R13.reuse, 0x7f7f7f7f, RZ, 0xc0, !PT ;  /* 0x7f7f7f7f0d0c7812 */ /* 0x040fe400078ec0ff */
[----:B-----5:R-:W-:-:S05]  /*0420*/  LOP3.LUT R13, R13, 0x80808080, R27, 0xde, !PT ;  /* 0x808080800d0d7812 */ /* 0x020fca00078ede1b */
[----:B------:R-:W-:-:S05]  /*0430*/  IMAD.IADD R12, R13, 0x1, -R12 ;  /* 0x000000010d0c7824 */ /* 0x000fca00078e0a0c */
[----:B------:R-:W-:Y:S02]  /*0440*/  LOP3.LUT R23, R12, 0x80808080, R27, 0xb4, !PT ;  /* 0x808080800c177812 */ /* 0x000fe400078eb41b */
[----:B------:R-:W-:Y:S01]  /*0450*/  SHF.R.U32.HI R12, RZ, 0x4, R20 ;  /* 0x00000004ff0c7819 */ /* 0x000fe20000011614 */
[----:B--2---:R-:W-:Y:S01]  /*0460*/  IDP.4A.S8.S8 R26, R29, R26, RZ ;  /* 0x0000001a1d1a7226 */ /* 0x004fe200000006ff */
[----:B------:R-:W2:Y:S02]  /*0470*/  LDG.E.CONSTANT R27, [R16.64+0xc] ;  /* 0x00000c08101b7981 */ /* 0x000ea4000c1e9900 */
[----:B------:R-:W-:-:S04]  /*0480*/  LOP3.LUT R12, R12, 0x3f8, RZ, 0xc0, !PT ;  /* 0x000003f80c0c7812 */ /* 0x000fc800078ec0ff */
[----:B------:R-:W-:Y:S01]  /*0490*/  IADD3 R12, P0, R12, c[0x4][0x38], RZ ;  /* 0x01000e000c0c7a10 */ /* 0x000fe20007f1e0ff */
[----:B------:R-:W-:-:S04]  /*04a0*/  IMAD.WIDE.U32 R28, R11, R22, c[0x4][0x18] ;  /* 0x010006000b1c7625 */ /* 0x000fc800078e0016 */
[----:B------:R-:W-:Y:S01]  /*04b0*/  IMAD.X R13, RZ, RZ, c[0x4][0x3c], P0 ;  /* 0x01000f00ff0d7624 */ /* 0x000fe200000e06ff */
[----:B------:R1:W5:Y:S05]  /*04c0*/  LDG.E.CONSTANT R11, [R28.64] ;  /* 0x000000081c0b7981 */ /* 0x00036a000c1e9900 */
[----:B------:R-:W5:Y:S04]  /*04d0*/  LDG.E.64.CONSTANT R12, [R12.64] ;  /* 0x000000080c0c7981 */ /* 0x000f68000c1e9b00 */
[----:B-1----:R1:W2:Y:S04]  /*04e0*/  LDG.E.U8.CONSTANT R28, [R24.64+0x4] ;  /* 0x00000408181c7981 */ /* 0x0022a8000c1e9100 */
[----:B------:R1:W2:Y:S01]  /*04f0*/  LDG.E.U8.CONSTANT R29, [R24.64+0x5] ;  /* 0x00000508181d7981 */ /* 0x0002a2000c1e9100 */
[----:B---3--:R-:W-:-:S03]  /*0500*/  IDP.4A.S8.S8 R23, R23, R9, R26 ;  /* 0x0000000917177226 */ /* 0x008fc6000000061a */
[----:B------:R4:W3:Y:S02]  /*0510*/  LDG.E.U16.CONSTANT R9, [R18.64+0x44] ;  /* 0x0000440812097981 */ /* 0x0008e4000c1e9500 */
[----:B----4-:R-:W-:-:S05]  /*0520*/  IMAD.WIDE.U32 R18, R21, R22, c[0x4][0x18] ;  /* 0x0100060015127625 */ /* 0x010fca00078e0016 */
[----:B------:R4:W4:Y:S01]  /*0530*/  LDG.E.CONSTANT R26, [R18.64] ;  /* 0x00000008121a7981 */ /* 0x000922000c1e9900 */
[C---:B-----5:R-:W-:Y:S02]  /*0540*/  LOP3.LUT R21, R12.reuse, 0x80808080, R11, 0xde, !PT ;  /* 0x808080800c157812 */ /* 0x060fe400078ede0b */
[----:B------:R-:W-:-:S05]  /*0550*/  LOP3.LUT R12, R12, 0x7f7f7f7f, RZ, 0xc0, !PT ;  /* 0x7f7f7f7f0c0c7812 */ /* 0x000fca00078ec0ff */
[----:B------:R-:W-:-:S05]  /*0560*/  IMAD.IADD R21, R21, 0x1, -R12 ;  /* 0x0000000115157824 */ /* 0x000fca00078e0a0c */
[----:B------:R-:W-:Y:S02]  /*0570*/  LOP3.LUT R11, R21, 0x80808080, R11, 0xb4, !PT ;  /* 0x80808080150b7812 */ /* 0x000fe400078eb40b */
[----:B------:R1:W5:Y:S03]  /*0580*/  LDG.E.U8.CONSTANT R21, [R24.64+0x6] ;  /* 0x0000060818157981 */ /* 0x000366000c1e9100 */
[----:B--2---:R-:W-:Y:S02]  /*0590*/  IDP.4A.S8.S8 R11, R11, R27, R23 ;  /* 0x0000001b0b0b7226 */ /* 0x004fe40000000617 */
[----:B------:R1:W2:Y:S01]  /*05a0*/  LDG.E.U8.CONSTANT R23, [R24.64+0x7] ;  /* 0x0000070818177981 */ /* 0x0002a2000c1e9100 */
[----:B------:R-:W-:-:S03]  /*05b0*/  LOP3.LUT R12, R13, 0x7f7f7f7f, RZ, 0xc0, !PT ;  /* 0x7f7f7f7f0d0c7812 */ /* 0x000fc600078ec0ff */
[----:B-1----:R-:W2:Y:S01]  /*05c0*/  LDG.E.CONSTANT R24, [R16.64+0x10] ;  /* 0x0000100810187981 */ /* 0x002ea2000c1e9900 */
[----:B---3--:R-:W-:-:S04]  /*05d0*/  PRMT R20, R20, 0x5410, R9 ;  /* 0x0000541014147816 */ /* 0x008fc80000000009 */
[----:B------:R-:W-:-:S04]  /*05e0*/  SHF.R.U32.HI R20, RZ, 0xb, R20 ;  /* 0x0000000bff147819 */ /* 0x000fc80000011614 */
[----:B------:R-:W-:-:S04]  /*05f0*/  LOP3.LUT R20, R20, 0x3f8, RZ, 0xc0, !PT ;  /* 0x000003f814147812 */ /* 0x000fc800078ec0ff */
[----:B----4-:R-:W-:Y:S02]  /*0600*/  IADD3 R18, P0, R20, c[0x4][0x38], RZ ;  /* 0x01000e0014127a10 */ /* 0x010fe40007f1e0ff */
[----:B------:R-:W-:Y:S02]  /*0610*/  LOP3.LUT R27, R13, 0x80808080, R26, 0xde, !PT ;  /* 0x808080800d1b7812 */ /* 0x000fe400078ede1a */
[----:B------:R-:W-:-:S03]  /*0620*/  IADD3.X R19, RZ, c[0x4][0x3c], RZ, P0, !PT ;  /* 0x01000f00ff137a10 */ /* 0x000fc600007fe4ff */
[----:B------:R-:W-:Y:S02]  /*0630*/  IMAD.IADD R27, R27, 0x1, -R12 ;  /* 0x000000011b1b7824 */ /* 0x000fe400078e0a0c */
[----:B------:R-:W-:Y:S01]  /*0640*/  IMAD.WIDE.U32 R12, R28, R22, c[0x4][0x18] ;  /* 0x010006001c0c7625 */ /* 0x000fe200078e0016 */
[----:B------:R-:W3:Y:S04]  /*0650*/  LDG.E.64.CONSTANT R18, [R18.64] ;  /* 0x0000000812127981 */ /* 0x000ee8000c1e9b00 */
[----:B------:R1:W4:Y:S01]  /*0660*/  LDG.E.CONSTANT R25, [R12.64] ;  /* 0x000000080c197981 */ /* 0x000322000c1e9900 */
[----:B------:R-:W-:Y:S02]  /*0670*/  SHF.R.U32.HI R20, RZ, 0x2, R9 ;  /* 0x00000002ff147819 */ /* 0x000fe40000011609 */
[----:B------:R-:W-:-:S02]  /*0680*/  LOP3.LUT R26, R27, 0x80808080, R26, 0xb4, !PT ;  /* 0x808080801b1a7812 */ /* 0x000fc400078eb41a */
[----:B------:R-:W-:Y:S01]  /*0690*/  LOP3.LUT R27, R20, 0x3f8, RZ, 0xc0, !PT ;  /* 0x000003f8141b7812 */ /* 0x000fe200078ec0ff */
[----:B------:R-:W-:-:S03]  /*06a0*/  IMAD.WIDE.U32 R28, R29, R22, c[0x4][0x18] ;  /* 0x010006001d1c7625 */ /* 0x000fc600078e0016 */
[----:B-1----:R-:W-:-:S03]  /*06b0*/  IADD3 R12, P0, R27, c[0x4][0x38], RZ ;  /* 0x01000e001b0c7a10 */ /* 0x002fc60007f1e0ff */
[----:B------:R3:W4:Y:S02]  /*06c0*/  LDG.E.CONSTANT R28, [R28.64] ;  /* 0x000000081c1c7981 */ /* 0x000724000c1e9900 */
[----:B------:R-:W-:Y:S02]  /*06d0*/  IMAD.X R13, RZ, RZ, c[0x4][0x3c], P0 ;  /* 0x01000f00ff0d7624 */ /* 0x000fe400000e06ff */
[----:B------:R-:W4:Y:S01]  /*06e0*/  LDG.E.CONSTANT R27, [R16.64+0x14] ;  /* 0x00001408101b7981 */ /* 0x000f22000c1e9900 */
[----:B-----5:R-:W-:-:S03]  /*06f0*/  IMAD.WIDE.U32 R20, R21, R22, c[0x4][0x18] ;  /* 0x0100060015147625 */ /* 0x020fc600078e0016 */
[----:B------:R-:W5:Y:S01]  /*0700*/  LDG.E.64.CONSTANT R12, [R12.64] ;  /* 0x000000080c0c7981 */ /* 0x000f62000c1e9b00 */
[----:B--2---:R-:W-:-:S03]  /*0710*/  IMAD.WIDE.U32 R22, R23, R22, c[0x4][0x18] ;  /* 0x0100060017167625 */ /* 0x004fc600078e0016 */
[----:B------:R1:W2:Y:S04]  /*0720*/  LDG.E.CONSTANT R21, [R20.64] ;  /* 0x0000000814157981 */ /* 0x0002a8000c1e9900 */
[----:B------:R0:W2:Y:S01]  /*0730*/  LDG.E.CONSTANT R22, [R22.64] ;  /* 0x0000000816167981 */ /* 0x0000a2000c1e9900 */
[----:B------:R-:W-:-:S03]  /*0740*/  IDP.4A.S8.S8 R24, R26, R24, R11 ;  /* 0x000000181a187226 */ /* 0x000fc6000000060b */
[----:B-1----:R-:W2:Y:S04]  /*0750*/  LDG.E.CONSTANT R20, [R16.64+0x1c] ;  /* 0x00001c0810147981 */ /* 0x002ea8000c1e9900 */
[----:B------:R-:W2:Y:S04]  /*0760*/  LDG.E.CONSTANT R11, [R16.64+0x18] ;  /* 0x00001808100b7981 */ /* 0x000ea8000c1e9900 */
[----:B0-----:R-:W2:Y:S01]  /*0770*/  LDG.E.U16.CONSTANT R23, [R16.64] ;  /* 0x0000000810177981 */ /* 0x001ea2000c1e9500 */
[C---:B---3--:R-:W-:Y:S02]  /*0780*/  LOP3.LUT R29, R18.reuse, 0x7f7f7f7f, RZ, 0xc0, !PT ;  /* 0x7f7f7f7f121d7812 */ /* 0x048fe400078ec0ff */
[----:B----4-:R-:W-:-:S02]  /*0790*/  LOP3.LUT R26, R18, 0x80808080, R25, 0xde, !PT ;  /* 0x80808080121a7812 */ /* 0x010fc400078ede19 */
[----:B------:R-:W3:Y:S03]  /*07a0*/  LDG.E.CONSTANT R18, [R16.64+0x20] ;  /* 0x0000200810127981 */ /* 0x000ee6000c1e9900 */
[----:B------:R-:W-:-:S05]  /*07b0*/  IMAD.IADD R26, R26, 0x1, -R29 ;  /* 0x000000011a1a7824 */ /* 0x000fca00078e0a1d */
[----:B------:R-:W-:Y:S02]  /*07c0*/  LOP3.LUT R26, R26, 0x80808080, R25, 0xb4, !PT ;  /* 0x808080801a1a7812 */ /* 0x000fe400078eb419 */
[C---:B------:R-:W-:Y:S02]  /*07d0*/  LOP3.LUT R25, R19.reuse, 0x7f7f7f7f, RZ, 0xc0, !PT ;  /* 0x7f7f7f7f13197812 */ /* 0x040fe400078ec0ff */
[----:B------:R-:W-:Y:S01]  /*07e0*/  LOP3.LUT R19, R19, 0x80808080, R28, 0xde, !PT ;  /* 0x8080808013137812 */ /* 0x000fe200078ede1c */
[----:B------:R-:W-:-:S04]  /*07f0*/  IDP.4A.S8.S8 R24, R26, R27, R24 ;  /* 0x0000001b1a187226 */ /* 0x000fc80000000618 */
[----:B------:R-:W-:Y:S01]  /*0800*/  IMAD.IADD R19, R19, 0x1, -R25 ;  /* 0x0000000113137824 */ /* 0x000fe200078e0a19 */
[C---:B-----5:R-:W-:Y:S02]  /*0810*/  LOP3.LUT R26, R13.reuse, 0x7f7f7f7f, RZ, 0xc0, !PT ;  /* 0x7f7f7f7f0d1a7812 */ /* 0x060fe400078ec0ff */
[C---:B--2---:R-:W-:Y:S02]  /*0820*/  LOP3.LUT R25, R12.reuse, 0x80808080, R21, 0xde, !PT ;  /* 0x808080800c197812 */ /* 0x044fe400078ede15 */
[----:B------:R-:W-:Y:S02]  /*0830*/  LOP3.LUT R12, R12, 0x7f7f7f7f, RZ, 0xc0, !PT ;  /* 0x7f7f7f7f0c0c7812 */ /* 0x000fe400078ec0ff */
[----:B------:R-:W-:Y:S02]  /*0840*/  LOP3.LUT R15, R13, 0x80808080, R22, 0xde, !PT ;  /* 0x808080800d0f7812 */ /* 0x000fe400078ede16 */
[----:B------:R-:W-:Y:S02]  /*0850*/  LOP3.LUT R28, R19, 0x80808080, R28, 0xb4, !PT ;  /* 0x80808080131c7812 */ /* 0x000fe400078eb41c */
[----:B------:R-:W-:-:S02]  /*0860*/  IADD3 R12, R25, -R12, RZ ;  /* 0x8000000c190c7210 */ /* 0x000fc40007ffe0ff */
        /* <DEDUP_REMOVED lines=10> */
[----:B------:R-:W-:Y:S01]  /*0910*/  HADD2.F32 R12, -RZ, R23.H0_H0 ;  /* 0x20000017ff0c7230 */ /* 0x000fe20000004100 */
        /* <DEDUP_REMOVED lines=9> */
.L_x_1058:
[----:B------:R-:W-:Y:S05]  /*09b0*/  BSYNC B0 ;  /* 0x0000000000007941 */ /* 0x000fea0003800000 */
.L_x_1057:
        /* <DEDUP_REMOVED lines=17> */
.L_x_1060:
        /* <DEDUP_REMOVED lines=11> */
.L_x_1425:


//--------------------- .text._Z13mul_mat_vec_qIfLi256ELi8E12block_iq2_xsLi1EXadL_ZN45_INTERNAL_8d5cb472_14_gguf_kernel_cu_cd24131919vec_dot_iq2_xs_q8_1EPKvPK10block_q8_1RKiEEEvS3_S3_PT_iii --------------------------
	.section	.text._Z13mul_mat_vec_qIfLi256ELi8E12block_iq2_xsLi1EXadL_ZN45_INTERNAL_8d5cb472_14_gguf_kernel_cu_cd24131919vec_dot_iq2_xs_q8_1EPKvPK10block_q8_1RKiEEEvS3_S3_PT_iii,"ax",@progbits
	.sectioninfo	@"SHI_REGISTERS=32"
	.align	128
.text._Z13mul_mat_vec_qIfLi256ELi8E12block_iq2_xsLi1EXadL_ZN45_INTERNAL_8d5cb472_14_gguf_kernel_cu_cd24131919vec_dot_iq2_xs_q8_1EPKvPK10block_q8_1RKiEEEvS3_S3_PT_iii:
        .type           _Z13mul_mat_vec_qIfLi256ELi8E12block_iq2_xsLi1EXadL_ZN45_INTERNAL_8d5cb472_14_gguf_kernel_cu_cd24131919vec_dot_iq2_xs_q8_1EPKvPK10block_q8_1RKiEEEvS3_S3_PT_iii,@function
        .size           _Z13mul_mat_vec_qIfLi256ELi8E12block_iq2_xsLi1EXadL_ZN45_INTERNAL_8d5cb472_14_gguf_kernel_cu_cd24131919vec_dot_iq2_xs_q8_1EPKvPK10block_q8_1RKiEEEvS3_S3_PT_iii,(.L_x_1426 - _Z13mul_mat_vec_qIfLi256ELi8E12block_iq2_xsLi1EXadL_ZN45_INTERNAL_8d5cb472_14_gguf_kernel_cu_cd24131919vec_dot_iq2_xs_q8_1EPKvPK10block_q8_1RKiEEEvS3_S3_PT_iii)
        .other          _Z13mul_mat_vec_qIfLi256ELi8E12block_iq2_xsLi1EXadL_ZN45_INTERNAL_8d5cb472_14_gguf_kernel_cu_cd24131919vec_dot_iq2_xs_q8_1EPKvPK10block_q8_1RKiEEEvS3_S3_PT_iii,@"STO_CUDA_ENTRY STV_DEFAULT"
_Z13mul_mat_vec_qIfLi256ELi8E12block_iq2_xsLi1EXadL_ZN45_INTERNAL_8d5cb472_14_gguf_kernel_cu_cd24131919vec_dot_iq2_xs_q8_1EPKvPK10block_q8_1RKiEEEvS3_S3_PT_iii:
        /* <DEDUP_REMOVED lines=32> */
.L_x_1063:
        /* <DEDUP_REMOVED lines=333> */
.L_x_1062:
[----:B------:R-:W-:Y:S05]  /*16d0*/  BSYNC B0 ;  /* 0x0000000000007941 */ /* 0x000fea0003800000 */
.L_x_1061:
        /* <DEDUP_REMOVED lines=17> */
.L_x_1064:
        /* <DEDUP_REMOVED lines=9> */
.L_x_1426:


//--------------------- .text._Z13mul_mat_vec_qIfLi256ELi8E13block_iq2_xxsLi1EXadL_ZN45_INTERNAL_8d5cb472_14_gguf_kernel_cu_cd24131920vec_dot_iq2_xxs_q8_1EPKvPK10block_q8_1RKiEEEvS3_S3_PT_iii --------------------------
	.section	.text._Z13mul_mat_vec_qIfLi256ELi8E13block_iq2_xxsLi1EXadL_ZN45_INTERNAL_8d5cb472_14_gguf_kernel_cu_cd24131920vec_dot_iq2_xxs_q8_1EPKvPK10block_q8_1RKiEEEvS3_S3_PT_iii,"ax",@progbits
	.sectioninfo	@"SHI_REGISTERS=32"
	.align	128
.text._Z13mul_mat_vec_qIfLi256ELi8E13block_iq2_xxsLi1EXadL_ZN45_INTERNAL_8d5cb472_14_gguf_kernel_cu_cd24131920vec_dot_iq2_xxs_q8_1EPKvPK10block_q8_1RKiEEEvS3_S3_PT_iii:
        .type           _Z13mul_mat_vec_qIfLi256ELi8E13block_iq2_xxsLi1EXadL_ZN45_INTERNAL_8d5cb472_14_gguf_kernel_cu_cd24131920vec_dot_iq2_xxs_q8_1EPKvPK10block_q8_1RKiEEEvS3_S3_PT_iii,@function
        .size           _Z13mul_mat_vec_qIfLi256ELi8E13block_iq2_xxsLi1EXadL_ZN45_INTERNAL_8d5cb472_14_gguf_kernel_cu_cd24131920vec_dot_iq2_xxs_q8_1EPKvPK10block_q8_1RKiEEEvS3_S3_PT_iii,(.L_x_1427 - _Z13mul_mat_vec_qIfLi256ELi8E13block_iq2_xxsLi1EXadL_ZN45_INTERNAL_8d5cb472_14_gguf_kernel_cu_cd24131920vec_dot_iq2_xxs_q8_1EPKvPK10block_q8_1RKiEEEvS3_S3_PT_iii)
        .other          _Z13mul_mat_vec_qIfLi256ELi8E13block_iq2_xxsLi1EXadL_ZN45_INTERNAL_8d5cb472_14_gguf_kernel_cu_cd24131920vec_dot_iq2_xxs_q8_1EPKvPK10block_q8_1RKiEEEvS3_S3_PT_iii,@"STO_CUDA_ENTRY STV_DEFAULT"
_Z13mul_mat_vec_qIfLi256ELi8E13block_iq2_xxsLi1EXadL_ZN45_INTERNAL_8d5cb472_14_gguf_kernel_cu_cd24131920vec_dot_iq2_xxs_q8_1EPKvPK10block_q8_1RKiEEEvS3_S3_PT_iii:
        /* <DEDUP_REMOVED lines=32> */
.L_x_1067:
        /* <DEDUP_REMOVED lines=312> */
.L_x_1066:
[----:B------:R-:W-:Y:S05]  /*1580*/  BSYNC B0 ;  /* 0x0000000000007941 */ /* 0x000fea0003800000 */
.L_x_1065:
        /* <DEDUP_REMOVED lines=17> */
.L_x_1068:
        /* <DEDUP_REMOVED lines=14> */
.L_x_1427:


//--------------------- .text._Z13mul_mat_vec_qIfLi256ELi32E10block_q6_KLi1EXadL_ZN45_INTERNAL_8d5cb472_14_gguf_kernel_cu_cd24131917vec_dot_q6_K_q8_1EPKvPK10block_q8_1RKiEEEvS3_S3_PT_iii --------------------------
	.section	.text._Z13mul_mat_vec_qIfLi256ELi32E10block_q6_KLi1EXadL_ZN45_INTERNAL_8d5cb472_14_gguf_kernel_cu_cd24131917vec_dot_q6_K_q8_1EPKvPK10block_q8_1RKiEEEvS3_S3_PT_iii,"ax",@progbits
	.sectioninfo	@"SHI_REGISTERS=40"
	.align	128
.text._Z13mul_mat_vec_qIfLi256ELi32E10block_q6_KLi1EXadL_ZN45_INTERNAL_8d5cb472_14_gguf_kernel_cu_cd24131917vec_dot_q6_K_q8_1EPKvPK10block_q8_1RKiEEEvS3_S3_PT_iii:
        .type           _Z13mul_mat_vec_qIfLi256ELi32E10block_q6_KLi1EXadL_ZN45_INTERNAL_8d5cb472_14_gguf_kernel_cu_cd24131917vec_dot_q6_K_q8_1EPKvPK10block_q8_1RKiEEEvS3_S3_PT_iii,@function
        .size           _Z13mul_mat_vec_qIfLi256ELi32E10block_q6_KLi1EXadL_ZN45_INTERNAL_8d5cb472_14_gguf_kernel_cu_cd24131917vec_dot_q6_K_q8_1EPKvPK10block_q8_1RKiEEEvS3_S3_PT_iii,(.L_x_1428 - _Z13mul_mat_vec_qIfLi256ELi32E10block_q6_KLi1EXadL_ZN45_INTERNAL_8d5cb472_14_gguf_kernel_cu_cd24131917vec_dot_q6_K_q8_1EPKvPK10block_q8_1RKiEEEvS3_S3_PT_iii)
        .other          _Z13mul_mat_vec_qIfLi256ELi32E10block_q6_KLi1EXadL_ZN45_INTERNAL_8d5cb472_14_gguf_kernel_cu_cd24131917vec_dot_q6_K_q8_1EPKvPK10block_q8_1RKiEEEvS3_S3_PT_iii,@"STO_CUDA_ENTRY STV_DEFAULT"
_Z13mul_mat_vec_qIfLi256ELi32E10block_q6_KLi1EXadL_ZN45_INTERNAL_8d5cb472_14_gguf_kernel_cu_cd24131917vec_dot_q6_K_q8_1EPKvPK10block_q8_1RKiEEEvS3_S3_PT_iii:
        /* <DEDUP_REMOVED lines=117> */
.L_x_1072:
[----:B------:R-:W-:Y:S02]  /*0750*/  IMAD.MOV.U32 R22, RZ, RZ, RZ ;  /* 0x000000ffff167224 */ /* 0x000fe400078e00ff */
[----:B------:R-:W-:Y:S02]  /*0760*/  IMAD.MOV.U32 R27, RZ, RZ, R11 ;  /* 0x000000ffff1b7224 */ /* 0x000fe400078e000b */
.L_x_1073:
[----:B------:R-:W-:Y:S05]  /*0770*/  BSYNC B1 ;  /* 0x0000000000017941 */ /* 0x000fea0003800000 */
.L_x_1071:
[----:B------:R-:W-:-:S04]  /*0780*/  IADD3 R2, R11, 0x1, RZ ;  /* 0x000000010b027810 */ /* 0x000fc80007ffe0ff */
[----:B------:R-:W-:-:S13]  /*0790*/  ISETP.NE.AND P0, PT, R2, UR4, PT ;  /* 0x0000000402007c0c */ /* 0x000fda000bf05270 */
[----:B------:R-:W-:Y:S05]  /*07a0*/  @!P0 BRA `(.L_x_1070) ;  /* 0x0000077000008947 */ /* 0x000fea0003800000 */
.L_x_1074:
        /* <DEDUP_REMOVED lines=119> */
.L_x_1070:
[----:B------:R-:W-:Y:S05]  /*0f20*/  BSYNC B0 ;  /* 0x0000000000007941 */ /* 0x000fea0003800000 */
.L_x_1069:
        /* <DEDUP_REMOVED lines=17> */
.L_x_1075:
        /* <DEDUP_REMOVED lines=12> */
.L_x_1428:


//--------------------- .text._Z13mul_mat_vec_qIfLi256ELi32E10block_q5_KLi2EXadL_ZN45_INTERNAL_8d5cb472_14_gguf_kernel_cu_cd24131917vec_dot_q5_K_q8_1EPKvPK10block_q8_1RKiEEEvS3_S3_PT_iii --------------------------
	.section	.text._Z13mul_mat_vec_qIfLi256ELi32E10block_q5_KLi2EXadL_ZN45_INTERNAL_8d5cb472_14_gguf_kernel_cu_cd24131917vec_dot_q5_K_q8_1EPKvPK10block_q8_1RKiEEEvS3_S3_PT_iii,"ax",@progbits
	.sectioninfo	@"SHI_REGISTERS=32"
	.align	128
.text._Z13mul_mat_vec_qIfLi256ELi32E10block_q5_KLi2EXadL_ZN45_INTERNAL_8d5cb472_14_gguf_kernel_cu_cd24131917vec_dot_q5_K_q8_1EPKvPK10block_q8_1RKiEEEvS3_S3_PT_iii:
        .type           _Z13mul_mat_vec_qIfLi256ELi32E10block_q5_KLi2EXadL_ZN45_INTERNAL_8d5cb472_14_gguf_kernel_cu_cd24131917vec_dot_q5_K_q8_1EPKvPK10block_q8_1RKiEEEvS3_S3_PT_iii,@function
        .size           _Z13mul_mat_vec_qIfLi256ELi32E10block_q5_KLi2EXadL_ZN45_INTERNAL_8d5cb472_14_gguf_kernel_cu_cd24131917vec_dot_q5_K_q8_1EPKvPK10block_q8_1RKiEEEvS3_S3_PT_iii,(.L_x_1429 - _Z13mul_mat_vec_qIfLi256ELi32E10block_q5_KLi2EXadL_ZN45_INTERNAL_8d5cb472_14_gguf_kernel_cu_cd24131917vec_dot_q5_K_q8_1EPKvPK10block_q8_1RKiEEEvS3_S3_PT_iii)
        .other          _Z13mul_mat_vec_qIfLi256ELi32E10block_q5_KLi2EXadL_ZN45_INTERNAL_8d5cb472_14_gguf_kernel_cu_cd24131917vec_dot_q5_K_q8_1EPKvPK10block_q8_1RKiEEEvS3_S3_PT_iii,@"STO_CUDA_ENTRY STV_DEFAULT"
_Z13mul_mat_vec_qIfLi256ELi32E10block_q5_KLi2EXadL_ZN45_INTERNAL_8d5cb472_14_gguf_kernel_cu_cd24131917vec_dot_q5_K_q8_1EPKvPK10block_q8_1RKiEEEvS3_S3_PT_iii:
        /* <DEDUP_REMOVED lines=30> */
[----:B------:R-:W-:Y:S01]  /*01e0*/  SHF.L.U32 R14, R15, 0x1, RZ ;  /* 0x000000010f0e7819 */ /* 0x000fe200000006ff */
[----:B------:R-:W-:Y:S01]  /*01f0*/  IMAD.MOV.U32 R16, RZ, RZ, RZ ;  /* 0x000000ffff107224 */ /* 0x000fe200078e00ff */
[----:B------:R-:W-:Y:S01]  /*0200*/  LOP3.LUT R17, R17, 0xc, RZ, 0xe2, !PT ;  /* 0x0000000c11117812 */ /* 0x000fe200078ee2ff */
[----:B------:R-:W-:Y:S02]  /*0210*/  IMAD R12, R13, UR4, R20 ;  /* 0x000000040d0c7c24 */ /* 0x000fe4000f8e0214 */
[----:B------:R-:W-:Y:S01]  /*0220*/  IMAD R5, R2, UR6, R5 ;  /* 0x0000000602057c24 */ /* 0x000fe2000f8e0205 */
[----:B------:R-:W-:-:S03]  /*0230*/  LOP3.LUT R2, R3, 0xc, RZ, 0xc0, !PT ;  /* 0x0000000c03027812 */ /* 0x000fc600078ec0ff */
[----:B------:R-:W-:Y:S01]  /*0240*/  IMAD.IADD R18, R14, 0x1, R5 ;  /* 0x000000010e127824 */ /* 0x000fe200078e0205 */
[----:B------:R-:W-:Y:S01]  /*0250*/  LOP3.LUT R21, R2, 0x10, RZ, 0xfc, !PT ;  /* 0x0000001002157812 */ /* 0x000fe200078efcff */
[----:B------:R-:W-:Y:S02]  /*0260*/  IMAD R19, R15, 0x20, R2 ;  /* 0x000000200f137824 */ /* 0x000fe400078e0202 */
.L_x_1078:
[----:B------:R-:W-:-:S04]  /*0270*/  IMAD.MOV.U32 R3, RZ, RZ, 0xb0 ;  /* 0x000000b0ff037424 */ /* 0x000fc800078e00ff */
[----:B------:R-:W-:-:S05]  /*0280*/  IMAD.WIDE R2, R12, R3, c[0x0][0x160] ;  /* 0x000058000c027625 */ /* 0x000fca00078e0203 */
[-C--:B------:R-:W-:Y:S02]  /*0290*/  IADD3 R10, P2, R21, R2.reuse, RZ ;  /* 0x00000002150a7210 */ /* 0x080fe40007f5e0ff */
[----:B------:R-:W-:Y:S02]  /*02a0*/  IADD3 R6, P1, R19, R2, RZ ;  /* 0x0000000213067210 */ /* 0x000fe40007f3e0ff */
[----:B------:R-:W-:-:S03]  /*02b0*/  IADD3.X R11, RZ, R3, RZ, P2, !PT ;  /* 0x00000003ff0b7210 */ /* 0x000fc600017fe4ff */
[----:B------:R-:W-:Y:S02]  /*02c0*/  IMAD.X R7, RZ, RZ, R3, P1 ;  /* 0x000000ffff077224 */ /* 0x000fe400008e0603 */
        /* <DEDUP_REMOVED lines=15> */
[----:B------:R-:W-:Y:S01]  /*03c0*/  LOP3.LUT R6, R6, 0xf0f0f0f, RZ, 0xc0, !PT ;  /* 0x0f0f0f0f06067812 */ /* 0x000fe200078ec0ff */
[----:B------:R-:W-:Y:S01]  /*03d0*/  IMAD.SHL.U32 R29, R29, 0x8, RZ ;  /* 0x000000081d1d7824 */ /* 0x000fe200078e00ff */
[----:B----4-:R-:W-:-:S04]  /*03e0*/  SHF.R.S32.HI R23, RZ, R14, R23 ;  /* 0x0000000eff177219 */ /* 0x010fc80000011417 */
[----:B------:R-:W-:Y:S02]  /*03f0*/  LOP3.LUT R10, R6, 0x10101010, R29, 0xf8, !PT ;  /* 0x10101010060a7812 */ /* 0x000fe400078ef81d */
[----:B-----5:R-:W-:Y:S02]  /*0400*/  LOP3.LUT R6, R22, 0xf0f0f0f, RZ, 0xc0, !PT ;  /* 0x0f0f0f0f16067812 */ /* 0x020fe400078ec0ff */
[C---:B------:R-:W-:Y:S02]  /*0410*/  SHF.L.U32 R7, R23.reuse, 0x4, RZ ;  /* 0x0000000417077819 */ /* 0x040fe400000006ff */
[----:B------:R-:W-:Y:S01]  /*0420*/  SHF.R.U32.HI R22, RZ, 0x4, R22 ;  /* 0x00000004ff167819 */ /* 0x000fe20000011616 */
[----:B------:R-:W-:Y:S01]  /*0430*/  IMAD.SHL.U32 R23, R23, 0x8, RZ ;  /* 0x0000000817177824 */ /* 0x000fe200078e00ff */
[----:B------:R-:W-:Y:S02]  /*0440*/  LOP3.LUT R7, R6, 0x10101010, R7, 0xf8, !PT ;  /* 0x1010101006077812 */ /* 0x000fe400078ef807 */
[----:B------:R-:W-:-:S02]  /*0450*/  LOP3.LUT R6, R22, 0xf0f0f0f, RZ, 0xc0, !PT ;  /* 0x0f0f0f0f16067812 */ /* 0x000fc400078ec0ff */
[----:B------:R-:W-:Y:S01]  /*0460*/  LOP3.LUT R24, R28, 0x10101010, R24, 0xf8, !PT ;  /* 0x101010101c187812 */ /* 0x000fe200078ef818 */
[----:B------:R-:W-:Y:S01]  /*0470*/  IDP.4A.S8.S8 R7, R7, R26, RZ ;  /* 0x0000001a07077226 */ /* 0x000fe200000006ff */
[----:B------:R-:W-:Y:S01]  /*0480*/  LOP3.LUT R23, R6, 0x10101010, R23, 0xf8, !PT ;  /* 0x1010101006177812 */ /* 0x000fe200078ef817 */
[----:B------:R0:W2:Y:S01]  /*0490*/  LDG.E.CONSTANT R22, [R8.64+0x38] ;  /* 0x0000380808167981 */ /* 0x0000a2000c1e9900 */
[----:B------:R-:W-:Y:S01]  /*04a0*/  LEA R6, P1, R15, R2, 0x1 ;  /* 0x000000020f067211 */ /* 0x000fe200078208ff */
[----:B------:R-:W-:Y:S02]  /*04b0*/  IDP.4A.S8.S8 R24, R24, R27, R7 ;  /* 0x0000001b18187226 */ /* 0x000fe40000000607 */
        /* <DEDUP_REMOVED lines=54> */
.L_x_1077:
[----:B------:R-:W-:Y:S05]  /*0820*/  BSYNC B0 ;  /* 0x0000000000007941 */ /* 0x000fea0003800000 */
.L_x_1076:
        /* <DEDUP_REMOVED lines=17> */
.L_x_1079:
        /* <DEDUP_REMOVED lines=12> */
.L_x_1429:


//--------------------- .text._Z13mul_mat_vec_qIfLi256ELi32E10block_q4_KLi2EXadL_ZN45_INTERNAL_8d5cb472_14_gguf_kernel_cu_cd24131917vec_dot_q4_K_q8_1EPKvPK10block_q8_1RKiEEEvS3_S3_PT_iii --------------------------
	.section	.text._Z13mul_mat_vec_qIfLi256ELi32E10block_q4_KLi2EXadL_ZN45_INTERNAL_8d5cb472_14_gguf_kernel_cu_cd24131917vec_dot_q4_K_q8_1EPKvPK10block_q8_1RKiEEEvS3_S3_PT_iii,"ax",@progbits
	.sectioninfo	@"SHI_REGISTERS=32"
	.align	128
.text._Z13mul_mat_vec_qIfLi256ELi32E10block_q4_KLi2EXadL_ZN45_INTERNAL_8d5cb472_14_gguf_kernel_cu_cd24131917vec_dot_q4_K_q8_1EPKvPK10block_q8_1RKiEEEvS3_S3_PT_iii:
        .type           _Z13mul_mat_vec_qIfLi256ELi32E10block_q4_KLi2EXadL_ZN45_INTERNAL_8d5cb472_14_gguf_kernel_cu_cd24131917vec_dot_q4_K_q8_1EPKvPK10block_q8_1RKiEEEvS3_S3_PT_iii,@function
        .size           _Z13mul_mat_vec_qIfLi256ELi32E10block_q4_KLi2EXadL_ZN45_INTERNAL_8d5cb472_14_gguf_kernel_cu_cd24131917vec_dot_q4_K_q8_1EPKvPK10block_q8_1RKiEEEvS3_S3_PT_iii,(.L_x_1430 - _Z13mul_mat_vec_qIfLi256ELi32E10block_q4_KLi2EXadL_ZN45_INTERNAL_8d5cb472_14_gguf_kernel_cu_cd24131917vec_dot_q4_K_q8_1EPKvPK10block_q8_1RKiEEEvS3_S3_PT_iii)
        .other          _Z13mul_mat_vec_qIfLi256ELi32E10block_q4_KLi2EXadL_ZN45_INTERNAL_8d5cb472_14_gguf_kernel_cu_cd24131917vec_dot_q4_K_q8_1EPKvPK10block_q8_1RKiEEEvS3_S3_PT_iii,@"STO_CUDA_ENTRY STV_DEFAULT"
_Z13mul_mat_vec_qIfLi256ELi32E10block_q4_KLi2EXadL_ZN45_INTERNAL_8d5cb472_14_gguf_kernel_cu_cd24131917vec_dot_q4_K_q8_1EPKvPK10block_q8_1RKiEEEvS3_S3_PT_iii:
        /* <DEDUP_REMOVED lines=24> */
[C---:B------:R-:W-:Y:S02]  /*0180*/  IMAD.SHL.U32 R3, R28.reuse, 0x4, RZ ;  /* 0x000000041c037824 */ /* 0x040fe400078e00ff */
[----:B------:R-:W-:Y:S01]  /*0190*/  ISETP.GE.U32.AND P0, PT, R15, 0x8, PT ;  /* 0x000000080f00780c */ /* 0x000fe20003f06070 */
[----:B------:R-:W-:Y:S01]  /*01a0*/  ULEA.HI UR6, UR6, UR5, URZ, 0x9 ;  /* 0x0000000506067291 */ /* 0x000fe2000f8f483f */
[----:B------:R-:W-:Y:S01]  /*01b0*/  IMAD.SHL.U32 R17, R28, 0x4, RZ ;  /* 0x000000041c117824 */ /* 0x000fe200078e00ff */
[----:B------:R-:W-:Y:S01]  /*01c0*/  SHF.R.U32.HI R15, RZ, 0x2, R15 ;  /* 0x00000002ff0f7819 */ /* 0x000fe2000001160f */
[----:B------:R-:W-:Y:S01]  /*01d0*/  IMAD.MOV.U32 R14, RZ, RZ, RZ ;  /* 0x000000ffff0e7224 */ /* 0x000fe200078e00ff */
[----:B------:R-:W-:Y:S01]  /*01e0*/  USHF.R.S32.HI UR6, URZ, 0x9, UR6 ;  /* 0x000000093f067899 */ /* 0x000fe20008011406 */
[----:B------:R-:W-:Y:S01]  /*01f0*/  IMAD R12, R13, UR4, R18 ;  /* 0x000000040d0c7c24 */ /* 0x000fe2000f8e0212 */
[----:B------:R-:W-:-:S04]  /*0200*/  LOP3.LUT R17, R17, 0xc, RZ, 0xe2, !PT ;  /* 0x0000000c11117812 */ /* 0x000fc800078ee2ff */
[----:B------:R-:W-:Y:S01]  /*0210*/  IMAD R16, R2, UR6, R5 ;  /* 0x0000000602107c24 */ /* 0x000fe2000f8e0205 */
[----:B------:R-:W-:-:S03]  /*0220*/  LOP3.LUT R2, R3, 0xc, RZ, 0xc0, !PT ;  /* 0x0000000c03027812 */ /* 0x000fc600078ec0ff */
[C---:B------:R-:W-:Y:S01]  /*0230*/  IMAD R16, R15.reuse, 0x2, R16 ;  /* 0x000000020f107824 */ /* 0x040fe200078e0210 */
[----:B------:R-:W-:Y:S02]  /*0240*/  LEA R19, R15, R2, 0x5 ;  /* 0x000000020f137211 */ /* 0x000fe400078e28ff */
.L_x_1082:
[----:B------:R-:W-:Y:S01]  /*0250*/  IMAD.MOV.U32 R9, RZ, RZ, 0x90 ;  /* 0x00000090ff097424 */ /* 0x000fe200078e00ff */
[----:B------:R-:W-:-:S03]  /*0260*/  HFMA2.MMA R7, -RZ, RZ, 0, 2.1457672119140625e-06 ;  /* 0x00000024ff077435 */ /* 0x000fc600000001ff */
[----:B------:R-:W-:-:S05]  /*0270*/  IMAD.WIDE R8, R12, R9, c[0x0][0x160] ;  /* 0x000058000c087625 */ /* 0x000fca00078e0209 */
[----:B------:R-:W-:Y:S02]  /*0280*/  LEA R4, P1, R15, R8, 0x1 ;  /* 0x000000080f047211 */ /* 0x000fe400078208ff */
[----:B------:R-:W-:-:S04]  /*0290*/  IMAD.WIDE R6, R16, R7, c[0x0][0x168] ;  /* 0x00005a0010067625 */ /* 0x000fc800078e0207 */
[----:B------:R-:W-:Y:S01]  /*02a0*/  IMAD.X R5, RZ, RZ, R9, P1 ;  /* 0x000000ffff057224 */ /* 0x000fe200008e0609 */
[----:B------:R-:W-:Y:S01]  /*02b0*/  IADD3 R2, P1, R19, R8, RZ ;  /* 0x0000000813027210 */ /* 0x000fe20007f3e0ff */
[----:B------:R0:W2:Y:S01]  /*02c0*/  LDG.E.U16.CONSTANT R27, [R6.64] ;  /* 0x00000008061b7981 */ /* 0x0000a2000c1e9500 */
[----:B------:R-:W-:-:S03]  /*02d0*/  IADD3 R10, P2, R6, R17, RZ ;  /* 0x00000011060a7210 */ /* 0x000fc60007f5e0ff */
[----:B------:R-:W3:Y:S01]  /*02e0*/  LDG.E.U16.CONSTANT R29, [R4.64+0x8] ;  /* 0x00000808041d7981 */ /* 0x000ee2000c1e9500 */
[----:B------:R-:W-:-:S03]  /*02f0*/  IMAD.X R3, RZ, RZ, R9, P1 ;  /* 0x000000ffff037224 */ /* 0x000fc600008e0609 */
[----:B------:R3:W4:Y:S01]  /*0300*/  @P0 LDG.E.U16.CONSTANT R20, [R4.64] ;  /* 0x0000000804140981 */ /* 0x000722000c1e9500 */
[----:B------:R-:W-:-:S03]  /*0310*/  IADD3.X R11, RZ, R7, RZ, P2, !PT ;  /* 0x00000007ff0b7210 */ /* 0x000fc600017fe4ff */
[----:B------:R1:W5:Y:S04]  /*0320*/  LDG.E.CONSTANT R21, [R2.64+0x10] ;  /* 0x0000100802157981 */ /* 0x000368000c1e9900 */
[----:B------:R3:W2:Y:S04]  /*0330*/  LDG.E.U16.CONSTANT R22, [R4.64+0x4] ;  /* 0x0000040804167981 */ /* 0x0006a8000c1e9500 */
[----:B------:R1:W2:Y:S04]  /*0340*/  LDG.E.CONSTANT R24, [R2.64+0x20] ;  /* 0x0000200802187981 */ /* 0x0002a8000c1e9900 */
[----:B------:R-:W2:Y:S04]  /*0350*/  LDG.E.CONSTANT R26, [R10.64+0x4] ;  /* 0x000004080a1a7981 */ /* 0x000ea8000c1e9900 */
[----:B------:R0:W2:Y:S04]  /*0360*/  LDG.E.CONSTANT R25, [R10.64+0x14] ;  /* 0x000014080a197981 */ /* 0x0000a8000c1e9900 */
[----:B------:R2:W2:Y:S04]  /*0370*/  LDG.E.CONSTANT R23, [R10.64+0x28] ;  /* 0x000028080a177981 */ /* 0x0004a8000c1e9900 */
[----:B-1----:R1:W2:Y:S04]  /*0380*/  LDG.E.CONSTANT R2, [R10.64+0x38] ;  /* 0x000038080a027981 */ /* 0x0022a8000c1e9900 */
[----:B0-----:R0:W2:Y:S04]  /*0390*/  LDG.E.U16.CONSTANT R6, [R6.64+0x24] ;  /* 0x0000240806067981 */ /* 0x0010a8000c1e9500 */
[----:B------:R0:W2:Y:S01]  /*03a0*/  LDG.E.CONSTANT R8, [R8.64] ;  /* 0x0000000808087981 */ /* 0x0000a2000c1e9900 */
[----:B------:R-:W-:-:S04]  /*03b0*/  IADD3 R18, R18, 0x2, RZ ;  /* 0x0000000212127810 */ /* 0x000fc80007ffe0ff */
[----:B------:R-:W-:Y:S02]  /*03c0*/  ISETP.GE.U32.AND P1, PT, R18, UR4, PT ;  /* 0x0000000412007c0c */ /* 0x000fe4000bf26070 */
[----:B------:R-:W-:Y:S02]  /*03d0*/  IADD3 R16, R16, 0x10, RZ ;  /* 0x0000001010107810 */ /* 0x000fe40007ffe0ff */
[----:B------:R-:W-:Y:S02]  /*03e0*/  IADD3 R12, R12, 0x2, RZ ;  /* 0x000000020c0c7810 */ /* 0x000fe40007ffe0ff */
[----:B---3--:R-:W-:Y:S02]  /*03f0*/  @P0 LOP3.LUT R4, R29, 0xf0f, RZ, 0xc0, !PT ;  /* 0x00000f0f1d040812 */ /* 0x008fe400078ec0ff */
[----:B0-----:R-:W-:Y:S02]  /*0400*/  @P0 SHF.R.U32.HI R9, RZ, 0x4, R29 ;  /* 0x00000004ff090819 */ /* 0x001fe4000001161d */
[----:B----4-:R-:W-:-:S02]  /*0410*/  @P0 LOP3.LUT R5, R20, 0xc0c0, RZ, 0xc0, !PT ;  /* 0x0000c0c014050812 */ /* 0x010fc400078ec0ff */
[----:B------:R-:W-:Y:S02]  /*0420*/  @P0 LOP3.LUT R20, R9, 0xf0f, RZ, 0xc0, !PT ;  /* 0x00000f0f09140812 */ /* 0x000fe400078ec0ff */
[----:B------:R-:W-:Y:S02]  /*0430*/  @P0 LEA.HI R3, R5, R4, RZ, 0x1e ;  /* 0x0000000405030211 */ /* 0x000fe400078ff0ff */
[----:B-----5:R-:W-:Y:S02]  /*0440*/  LOP3.LUT R5, R21, 0xf0f0f0f, RZ, 0xc0, !PT ;  /* 0x0f0f0f0f15057812 */ /* 0x020fe400078ec0ff */
[C---:B--2---:R-:W-:Y:S02]  /*0450*/  @P0 LOP3.LUT R9, R22.reuse, 0xc0c0, RZ, 0xc0, !PT ;  /* 0x0000c0c016090812 */ /* 0x044fe400078ec0ff */
[----:B------:R-:W-:Y:S02]  /*0460*/  @!P0 LOP3.LUT R3, R22, 0x3f3f, RZ, 0xc0, !PT ;  /* 0x00003f3f16038812 */ /* 0x000fe400078ec0ff */
[----:B------:R-:W-:-:S02]  /*0470*/  LOP3.LUT R7, R24, 0xf0f0f0f, RZ, 0xc0, !PT ;  /* 0x0f0f0f0f18077812 */ /* 0x000fc400078ec0ff */
[----:B------:R-:W-:Y:S01]  /*0480*/  @P0 LEA.HI R4, R9, R20, RZ, 0x1e ;  /* 0x0000001409040211 */ /* 0x000fe200078ff0ff */
[----:B-1----:R-:W-:Y:S01]  /*0490*/  IDP.4A.S8.S8 R10, R5, R26, RZ ;  /* 0x0000001a050a7226 */ /* 0x002fe200000006ff */
        /* <DEDUP_REMOVED lines=40> */
.L_x_1081:
[----:B------:R-:W-:Y:S05]  /*0720*/  BSYNC B0 ;  /* 0x0000000000007941 */ /* 0x000fea0003800000 */
.L_x_1080:
        /* <DEDUP_REMOVED lines=17> */
.L_x_1083:
        /* <DEDUP_REMOVED lines=12> */
.L_x_1430:


//--------------------- .text._Z13mul_mat_vec_qIfLi256ELi16E10block_q3_KLi1EXadL_ZN45_INTERNAL_8d5cb472_14_gguf_kernel_cu_cd24131917vec_dot_q3_K_q8_1EPKvPK10block_q8_1RKiEEEvS3_S3_PT_iii --------------------------
	.section	.text._Z13mul_mat_vec_qIfLi256ELi16E10block_q3_KLi1EXadL_ZN45_INTERNAL_8d5cb472_14_gguf_kernel_cu_cd24131917vec_dot_q3_K_q8_1EPKvPK10block_q8_1RKiEEEvS3_S3_PT_iii,"ax",@progbits
	.sectioninfo	@"SHI_REGISTERS=48"
	.align	128
.text._Z13mul_mat_vec_qIfLi256ELi16E10block_q3_KLi1EXadL_ZN45_INTERNAL_8d5cb472_14_gguf_kernel_cu_cd24131917vec_dot_q3_K_q8_1EPKvPK10block_q8_1RKiEEEvS3_S3_PT_iii:
        .type           _Z13mul_mat_vec_qIfLi256ELi16E10block_q3_KLi1EXadL_ZN45_INTERNAL_8d5cb472_14_gguf_kernel_cu_cd24131917vec_dot_q3_K_q8_1EPKvPK10block_q8_1RKiEEEvS3_S3_PT_iii,@function
        .size           _Z13mul_mat_vec_qIfLi256ELi16E10block_q3_KLi1EXadL_ZN45_INTERNAL_8d5cb472_14_gguf_kernel_cu_cd24131917vec_dot_q3_K_q8_1EPKvPK10block_q8_1RKiEEEvS3_S3_PT_iii,(.L_x_1431 - _Z13mul_mat_vec_qIfLi256ELi16E10block_q3_KLi1EXadL_ZN45_INTERNAL_8d5cb472_14_gguf_kernel_cu_cd24131917vec_dot_q3_K_q8_1EPKvPK10block_q8_1RKiEEEvS3_S3_PT_iii)
        .other          _Z13mul_mat_vec_qIfLi256ELi16E10block_q3_KLi1EXadL_ZN45_INTERNAL_8d5cb472_14_gguf_kernel_cu_cd24131917vec_dot_q3_K_q8_1EPKvPK10block_q8_1RKiEEEvS3_S3_PT_iii,@"STO_CUDA_ENTRY STV_DEFAULT"
_Z13mul_mat_vec_qIfLi256ELi16E10block_q3_KLi1EXadL_ZN45_INTERNAL_8d5cb472_14_gguf_kernel_cu_cd24131917vec_dot_q3_K_q8_1EPKvPK10block_q8_1RKiEEEvS3_S3_PT_iii:
        /* <DEDUP_REMOVED lines=83> */
.L_x_1086:
        /* <DEDUP_REMOVED lines=152> */
.L_x_1085:
[----:B------:R-:W-:Y:S05]  /*0eb0*/  BSYNC B0 ;  /* 0x0000000000007941 */ /* 0x000fea0003800000 */
.L_x_1084:
        /* <DEDUP_REMOVED lines=17> */
.L_x_1087:
        /* <DEDUP_REMOVED lines=11> */
.L_x_1431:


//--------------------- .text._Z13mul_mat_vec_qIfLi256ELi16E10block_q2_KLi1EXadL_ZN45_INTERNAL_8d5cb472_14_gguf_kernel_cu_cd24131917vec_dot_q2_K_q8_1EPKvPK10block_q8_1RKiEEEvS3_S3_PT_iii --------------------------
	.section	.text._Z13mul_mat_vec_qIfLi256ELi16E10block_q2_KLi1EXadL_ZN45_INTERNAL_8d5cb472_14_gguf_kernel_cu_cd24131917vec_dot_q2_K_q8_1EPKvPK10block_q8_1RKiEEEvS3_S3_PT_iii,"ax",@progbits
	.sectioninfo	@"SHI_REGISTERS=32"
	.align	128
.text._Z13mul_mat_vec_qIfLi256ELi16E10block_q2_KLi1EXadL_ZN45_INTERNAL_8d5cb472_14_gguf_kernel_cu_cd24131917vec_dot_q2_K_q8_1EPKvPK10block_q8_1RKiEEEvS3_S3_PT_iii:
        .type           _Z13mul_mat_vec_qIfLi256ELi16E10block_q2_KLi1EXadL_ZN45_INTERNAL_8d5cb472_14_gguf_kernel_cu_cd24131917vec_dot_q2_K_q8_1EPKvPK10block_q8_1RKiEEEvS3_S3_PT_iii,@function
        .size           _Z13mul_mat_vec_qIfLi256ELi16E10block_q2_KLi1EXadL_ZN45_INTERNAL_8d5cb472_14_gguf_kernel_cu_cd24131917vec_dot_q2_K_q8_1EPKvPK10block_q8_1RKiEEEvS3_S3_PT_iii,(.L_x_1432 - _Z13mul_mat_vec_qIfLi256ELi16E10block_q2_KLi1EXadL_ZN45_INTERNAL_8d5cb472_14_gguf_kernel_cu_cd24131917vec_dot_q2_K_q8_1EPKvPK10block_q8_1RKiEEEvS3_S3_PT_iii)
        .other          _Z13mul_mat_vec_qIfLi256ELi16E10block_q2_KLi1EXadL_ZN45_INTERNAL_8d5cb472_14_gguf_kernel_cu_cd24131917vec_dot_q2_K_q8_1EPKvPK10block_q8_1RKiEEEvS3_S3_PT_iii,@"STO_CUDA_ENTRY STV_DEFAULT"
_Z13mul_mat_vec_qIfLi256ELi16E10block_q2_KLi1EXadL_ZN45_INTERNAL_8d5cb472_14_gguf_kernel_cu_cd24131917vec_dot_q2_K_q8_1EPKvPK10block_q8_1RKiEEEvS3_S3_PT_iii:
        /* <DEDUP_REMOVED lines=39> */
.L_x_1090:
[----:B------:R-:W-:Y:S01]  /*0270*/  HFMA2.MMA R7, -RZ, RZ, 0, 5.0067901611328125e-06 ;  /* 0x00000054ff077435 */ /* 0x000fe200000001ff */
[----:B------:R-:W-:-:S04]  /*0280*/  IMAD.MOV.U32 R9, RZ, RZ, 0x24 ;  /* 0x00000024ff097424 */ /* 0x000fc800078e00ff */
[----:B------:R-:W-:-:S05]  /*0290*/  IMAD.WIDE R8, R16, R9, c[0x0][0x168] ;  /* 0x00005a0010087625 */ /* 0x000fca00078e0209 */
[----:B------:R-:W-:Y:S01]  /*02a0*/  IMAD.WIDE R6, R12, R7, c[0x0][0x160] ;  /* 0x000058000c067625 */ /* 0x000fe200078e0207 */
[----:B------:R-:W-:Y:S01]  /*02b0*/  IADD3 R2, P1, R19, R8, RZ ;  /* 0x0000000813027210 */ /* 0x000fe20007f3e0ff */
[----:B------:R-:W2:Y:S03]  /*02c0*/  LDG.E.U16.CONSTANT R21, [R8.64] ;  /* 0x0000000808157981 */ /* 0x000ea6000c1e9500 */
[-C--:B------:R-:W-:Y:S01]  /*02d0*/  IADD3 R4, P2, R15, R6.reuse, RZ ;  /* 0x000000060f047210 */ /* 0x080fe20007f5e0ff */
[----:B------:R-:W-:Y:S01]  /*02e0*/  IMAD.X R3, RZ, RZ, R9, P1 ;  /* 0x000000ffff037224 */ /* 0x000fe200008e0609 */
[----:B------:R-:W-:Y:S02]  /*02f0*/  IADD3 R10, P0, R17, R6, RZ ;  /* 0x00000006110a7210 */ /* 0x000fe40007f1e0ff */
[-C--:B------:R-:W-:Y:S01]  /*0300*/  LEA.HI.X.SX32 R5, R15, R7.reuse, 0x1, P2 ;  /* 0x000000070f057211 */ /* 0x080fe200010f0eff */
[----:B------:R0:W3:Y:S01]  /*0310*/  LDG.E.CONSTANT R6, [R6.64+0x50] ;  /* 0x0000500806067981 */ /* 0x0000e2000c1e9900 */
[----:B------:R-:W-:-:S03]  /*0320*/  IADD3.X R11, RZ, R7, RZ, P0, !PT ;  /* 0x00000007ff0b7210 */ /* 0x000fc600007fe4ff */
[----:B------:R-:W4:Y:S04]  /*0330*/  LDG.E.U8.CONSTANT R25, [R4.64] ;  /* 0x0000000804197981 */ /* 0x000f28000c1e9100 */
[----:B------:R-:W5:Y:S04]  /*0340*/  LDG.E.CONSTANT R23, [R10.64+0x10] ;  /* 0x000010080a177981 */ /* 0x000f68000c1e9900 */
[----:B------:R-:W2:Y:S04]  /*0350*/  LDG.E.CONSTANT R24, [R2.64+0x4] ;  /* 0x0000040802187981 */ /* 0x000ea8000c1e9900 */
[----:B------:R1:W3:Y:S04]  /*0360*/  LDG.E.U8.CONSTANT R20, [R4.64+0x2] ;  /* 0x0000020804147981 */ /* 0x0002e8000c1e9100 */
[----:B------:R0:W3:Y:S01]  /*0370*/  LDG.E.CONSTANT R22, [R2.64+0x28] ;  /* 0x0000280802167981 */ /* 0x0000e2000c1e9900 */
[----:B----4-:R-:W-:-:S04]  /*0380*/  LOP3.LUT R26, R25, 0xf0, RZ, 0xc0, !PT ;  /* 0x000000f0191a7812 */ /* 0x010fc800078ec0ff */
[----:B------:R-:W-:Y:S02]  /*0390*/  SHF.R.U32.HI R28, RZ, 0x4, R26 ;  /* 0x00000004ff1c7819 */ /* 0x000fe4000001161a */
[----:B-----5:R-:W-:Y:S02]  /*03a0*/  LOP3.LUT R29, R23, 0x3030303, RZ, 0xc0, !PT ;  /* 0x03030303171d7812 */ /* 0x020fe400078ec0ff */
[----:B------:R-:W-:Y:S02]  /*03b0*/  LEA R28, R28, R28, 0x8 ;  /* 0x0000001c1c1c7211 */ /* 0x000fe400078e40ff */
[----:B------:R-:W-:Y:S01]  /*03c0*/  LOP3.LUT R26, R25, 0xf, RZ, 0xc0, !PT ;  /* 0x0000000f191a7812 */ /* 0x000fe200078ec0ff */
[----:B--2---:R-:W-:Y:S02]  /*03d0*/  IDP.4A.S8.S8 R29, R29, R24, RZ ;  /* 0x000000181d1d7226 */ /* 0x004fe400000006ff */
[----:B------:R-:W-:Y:S02]  /*03e0*/  IMAD R25, R28, 0x10000, R28 ;  /* 0x000100001c197824 */ /* 0x000fe400078e021c */
[----:B------:R-:W-:-:S02]  /*03f0*/  IMAD R26, R29, R26, RZ ;  /* 0x0000001a1d1a7224 */ /* 0x000fc400078e02ff */
        /* <DEDUP_REMOVED lines=68> */
.L_x_1089:
[----:B------:R-:W-:Y:S05]  /*0840*/  BSYNC B0 ;  /* 0x0000000000007941 */ /* 0x000fea0003800000 */
.L_x_1088:
        /* <DEDUP_REMOVED lines=13> */
[----:B-1----:R-:W-:Y:S02]  /*0920*/  FADD.FTZ R7, R4, R7 ;  /* 0x0000000704077221 */ /* 0x002fe40000010000 */
[----:B------:R-:W-:-:S05]  /*0930*/  IMAD.WIDE.U32 R2, R2, R3, c[0x0][0x170] ;  /* 0x00005c0002027625 */ /* 0x000fca00078e0003 */
[----:B------:R-:W-:Y:S01]  /*0940*/  STG.E [R2.64], R7 ;  /* 0x0000000702007986 */ /* 0x000fe2000c101908 */
[----:B------:R-:W-:Y:S05]  /*0950*/  EXIT ;  /* 0x000000000000794d */ /* 0x000fea0003800000 */
.L_x_1091:
        /* <DEDUP_REMOVED lines=10> */
.L_x_1432:


//--------------------- .text._Z13mul_mat_vec_qIfLi32ELi8E10block_q8_0Li2EXadL_ZN45_INTERNAL_8d5cb472_14_gguf_kernel_cu_cd24131917vec_dot_q8_0_q8_1EPKvPK10block_q8_1RKiEEEvS3_S3_PT_iii --------------------------
	.section	.text._Z13mul_mat_vec_qIfLi32ELi8E10block_q8_0Li2EXadL_ZN45_INTERNAL_8d5cb472_14_gguf_kernel_cu_cd24131917vec_dot_q8_0_q8_1EPKvPK10block_q8_1RKiEEEvS3_S3_PT_iii,"ax",@progbits
	.sectioninfo	@"SHI_REGISTERS=32"
	.align	128
.text._Z13mul_mat_vec_qIfLi32ELi8E10block_q8_0Li2EXadL_ZN45_INTERNAL_8d5cb472_14_gguf_kernel_cu_cd24131917vec_dot_q8_0_q8_1EPKvPK10block_q8_1RKiEEEvS3_S3_PT_iii:
        .type           _Z13mul_mat_vec_qIfLi32ELi8E10block_q8_0Li2EXadL_ZN45_INTERNAL_8d5cb472_14_gguf_kernel_cu_cd24131917vec_dot_q8_0_q8_1EPKvPK10block_q8_1RKiEEEvS3_S3_PT_iii,@function
        .size           _Z13mul_mat_vec_qIfLi32ELi8E10block_q8_0Li2EXadL_ZN45_INTERNAL_8d5cb472_14_gguf_kernel_cu_cd24131917vec_dot_q8_0_q8_1EPKvPK10block_q8_1RKiEEEvS3_S3_PT_iii,(.L_x_1433 - _Z13mul_mat_vec_qIfLi32ELi8E10block_q8_0Li2EXadL_ZN45_INTERNAL_8d5cb472_14_gguf_kernel_cu_cd24131917vec_dot_q8_0_q8_1EPKvPK10block_q8_1RKiEEEvS3_S3_PT_iii)
        .other          _Z13mul_mat_vec_qIfLi32ELi8E10block_q8_0Li2EXadL_ZN45_INTERNAL_8d5cb472_14_gguf_kernel_cu_cd24131917vec_dot_q8_0_q8_1EPKvPK10block_q8_1RKiEEEvS3_S3_PT_iii,@"STO_CUDA_ENTRY STV_DEFAULT"
_Z13mul_mat_vec_qIfLi32ELi8E10block_q8_0Li2EXadL_ZN45_INTERNAL_8d5cb472_14_gguf_kernel_cu_cd24131917vec_dot_q8_0_q8_1EPKvPK10block_q8_1RKiEEEvS3_S3_PT_iii:
        /* <DEDUP_REMOVED lines=62> */
.L_x_1095:
[----:B------:R-:W-:Y:S05]  /*03e0*/  BSYNC B1 ;  /* 0x0000000000017941 */ /* 0x000fea0003800000 */
.L_x_1094:
[CC--:B------:R-:W-:Y:S01]  /*03f0*/  ISETP.GT.U32.AND P1, PT, R4.reuse, R21.reuse, PT ;  /* 0x000000150400720c */ /* 0x0c0fe20003f24070 */
[----:B------:R-:W-:Y:S01]  /*0400*/  BSSY B1, `(.L_x_1096) ;  /* 0x000006f000017945 */ /* 0x000fe20003800000 */
[----:B------:R-:W-:-:S04]  /*0410*/  IADD3 R6, R4, -R21, RZ ;  /* 0x8000001504067210 */ /* 0x000fc80007ffe0ff */
[----:B------:R-:W-:-:S13]  /*0420*/  ISETP.LE.U32.OR P1, PT, R6, 0x18, !P1 ;  /* 0x000000180600780c */ /* 0x000fda0004f23470 */
[----:B------:R-:W-:Y:S05]  /*0430*/  @P1 BRA `(.L_x_1097) ;  /* 0x000006b000001947 */ /* 0x000fea0003800000 */
[----:B------:R-:W-:Y:S02]  /*0440*/  PLOP3.LUT P0, PT, PT, PT, PT, 0x8, 0x0 ;  /* 0x000000000000781c */ /* 0x000fe40003f0e170 */
[----:B------:R-:W-:Y:S02]  /*0450*/  IADD3 R7, R4, -0x18, RZ ;  /* 0xffffffe804077810 */ /* 0x000fe40007ffe0ff */
.L_x_1098:
[----:B------:R-:W-:Y:S02]  /*0460*/  IMAD.MOV.U32 R11, RZ, RZ, 0x22 ;  /* 0x00000022ff0b7424 */ /* 0x000fe400078e00ff */
[----:B------:R-:W-:Y:S02]  /*0470*/  IMAD.MOV.U32 R26, RZ, RZ, 0x24 ;  /* 0x00000024ff1a7424 */ /* 0x000fe400078e00ff */
[----:B------:R-:W-:-:S04]  /*0480*/  IMAD.WIDE R28, R10, R11, c[0x0][0x160] ;  /* 0x000058000a1c7625 */ /* 0x000fc800078e020b */
[----:B------:R-:W-:Y:S01]  /*0490*/  IMAD.WIDE R22, R5, R26, c[0x0][0x168] ;  /* 0x00005a0005167625 */ /* 0x000fe200078e021a */
[----:B------:R-:W-:-:S04]  /*04a0*/  IADD3 R16, P1, R8, R28, RZ ;  /* 0x0000001c08107210 */ /* 0x000fc80007f3e0ff */
[----:B------:R-:W-:Y:S02]  /*04b0*/  IADD3.X R17, RZ, R29, RZ, P1, !PT ;  /* 0x0000001dff117210 */ /* 0x000fe40000ffe4ff */
[----:B------:R-:W-:-:S03]  /*04c0*/  IADD3 R14, P1, R8, R22, RZ ;  /* 0x00000016080e7210 */ /* 0x000fc60007f3e0ff */
[----:B------:R0:W2:Y:S04]  /*04d0*/  LDG.E.U16.CONSTANT R9, [R16.64+0x2] ;  /* 0x0000020410097981 */ /* 0x0000a8000c1e9500 */
[----:B------:R0:W2:Y:S01]  /*04e0*/  LDG.E.U16.CONSTANT R6, [R16.64+0x4] ;  /* 0x0000040410067981 */ /* 0x0000a2000c1e9500 */
[----:B------:R-:W-:-:S03]  /*04f0*/  IMAD.X R15, RZ, RZ, R23, P1 ;  /* 0x000000ffff0f7224 */ /* 0x000fc600008e0617 */
[----:B------:R0:W3:Y:S04]  /*0500*/  LDG.E.U16.CONSTANT R20, [R16.64+0x6] ;  /* 0x0000060410147981 */ /* 0x0000e8000c1e9500 */
[----:B------:R1:W4:Y:S01]  /*0510*/  LDG.E.CONSTANT R25, [R14.64+0x4] ;  /* 0x000004040e197981 */ /* 0x000322000c1e9900 */
[----:B------:R-:W-:-:S03]  /*0520*/  IADD3 R12, R10, 0x8, RZ ;  /* 0x000000080a0c7810 */ /* 0x000fc60007ffe0ff */
[----:B------:R1:W5:Y:S04]  /*0530*/  LDG.E.CONSTANT R27, [R14.64+0x8] ;  /* 0x000008040e1b7981 */ /* 0x000368000c1e9900 */
[----:B0-----:R0:W3:Y:S01]  /*0540*/  LDG.E.U16.CONSTANT R17, [R16.64+0x8] ;  /* 0x0000080410117981 */ /* 0x0010e2000c1e9500 */
[----:B------:R-:W-:-:S05]  /*0550*/  IMAD.WIDE R12, R12, R11, c[0x0][0x160] ;  /* 0x000058000c0c7625 */ /* 0x000fca00078e020b */
[----:B------:R-:W-:Y:S02]  /*0560*/  IADD3 R18, P1, R8, R12, RZ ;  /* 0x0000000c08127210 */ /* 0x000fe40007f3e0ff */
[----:B--2---:R-:W-:-:S03]  /*0570*/  PRMT R6, R9, 0x5410, R6 ;  /* 0x0000541009067816 */ /* 0x004fc60000000006 */
[----:B------:R-:W-:Y:S01]  /*0580*/  IMAD.X R19, RZ, RZ, R13, P1 ;  /* 0x000000ffff137224 */ /* 0x000fe200008e060d */
[----:B-1----:R-:W-:Y:S01]  /*0590*/  IADD3 R15, R5, 0x8, RZ ;  /* 0x00000008050f7810 */ /* 0x002fe20007ffe0ff */
[----:B------:R1:W2:Y:S04]  /*05a0*/  LDG.E.U16.CONSTANT R12, [R12.64] ;  /* 0x000000040c0c7981 */ /* 0x0002a8000c1e9500 */
[----:B------:R-:W2:Y:S04]  /*05b0*/  LDG.E.U16.CONSTANT R9, [R18.64+0x2] ;  /* 0x0000020412097981 */ /* 0x000ea8000c1e9500 */
[----:B0-----:R-:W2:Y:S01]  /*05c0*/  LDG.E.U16.CONSTANT R16, [R18.64+0x4] ;  /* 0x0000040412107981 */ /* 0x001ea2000c1e9500 */
[----:B---3--:R-:W-:Y:S01]  /*05d0*/  PRMT R20, R20, 0x5410, R17 ;  /* 0x0000541014147816 */ /* 0x008fe20000000011 */
[----:B----4-:R-:W-:-:S02]  /*05e0*/  IDP.4A.S8.S8 R17, R6, R25, RZ ;  /* 0x0000001906117226 */ /* 0x010fc400000006ff */
[----:B------:R-:W3:Y:S04]  /*05f0*/  LDG.E.U16.CONSTANT R6, [R18.64+0x6] ;  /* 0x0000060412067981 */ /* 0x000ee8000c1e9500 */
[----:B------:R-:W3:Y:S01]  /*0600*/  LDG.E.U16.CONSTANT R25, [R18.64+0x8] ;  /* 0x0000080412197981 */ /* 0x000ee2000c1e9500 */
[----:B------:R-:W-:-:S04]  /*0610*/  IMAD.WIDE R14, R15, R26, c[0x0][0x168] ;  /* 0x00005a000f0e7625 */ /* 0x000fc800078e021a */
[----:B-----5:R-:W-:Y:S01]  /*0620*/  IDP.4A.S8.S8 R27, R20, R27, R17 ;  /* 0x0000001b141b7226 */ /* 0x020fe20000000611 */
[----:B--2---:R-:W-:Y:S02]  /*0630*/  PRMT R9, R9, 0x5410, R16 ;  /* 0x0000541009097816 */ /* 0x004fe40000000010 */
[----:B------:R-:W-:-:S04]  /*0640*/  IADD3 R16, P1, R8, R14, RZ ;  /* 0x0000000e08107210 */ /* 0x000fc80007f3e0ff */
[----:B------:R-:W-:-:S05]  /*0650*/  IADD3.X R17, RZ, R15, RZ, P1, !PT ;  /* 0x0000000fff117210 */ /* 0x000fca0000ffe4ff */
[----:B------:R0:W2:Y:S01]  /*0660*/  LDG.E.CONSTANT R20, [R16.64+0x4] ;  /* 0x0000040410147981 */ /* 0x0000a2000c1e9900 */
[----:B---3--:R-:W-:-:S03]  /*0670*/  PRMT R6, R6, 0x5410, R25 ;  /* 0x0000541006067816 */ /* 0x008fc60000000019 */
[----:B------:R0:W3:Y:S01]  /*0680*/  LDG.E.CONSTANT R25, [R16.64+0x8] ;  /* 0x0000080410197981 */ /* 0x0000e2000c1e9900 */
[----:B------:R-:W-:-:S05]  /*0690*/  IADD3 R18, R10, 0x10, RZ ;  /* 0x000000100a127810 */ /* 0x000fca0007ffe0ff */
[----:B0-----:R-:W-:-:S05]  /*06a0*/  IMAD.WIDE R16, R18, R11, c[0x0][0x160] ;  /* 0x0000580012107625 */ /* 0x001fca00078e020b */
[----:B------:R-:W-:-:S05]  /*06b0*/  IADD3 R18, P1, R8, R16, RZ ;  /* 0x0000001008127210 */ /* 0x000fca0007f3e0ff */
[----:B------:R-:W-:-:S05]  /*06c0*/  IMAD.X R19, RZ, RZ, R17, P1 ;  /* 0x000000ffff137224 */ /* 0x000fca00008e0611 */
[----:B-1----:R0:W4:Y:S01]  /*06d0*/  LDG.E.U16.CONSTANT R13, [R18.64+0x8] ;  /* 0x00000804120d7981 */ /* 0x002122000c1e9500 */
        /* <DEDUP_REMOVED lines=65> */
.L_x_1097:
[----:B------:R-:W-:Y:S05]  /*0af0*/  BSYNC B1 ;  /* 0x0000000000017941 */ /* 0x000fea0003800000 */
.L_x_1096:
[C---:B------:R-:W-:Y:S01]  /*0b00*/  IMAD.IADD R6, R4.reuse, 0x1, -R21 ;  /* 0x0000000104067824 */ /* 0x040fe200078e0a15 */
[----:B------:R-:W-:Y:S01]  /*0b10*/  ISETP.GT.U32.AND P1, PT, R4, R21, PT ;  /* 0x000000150400720c */ /* 0x000fe20003f24070 */
[----:B------:R-:W-:Y:S03]  /*0b20*/  BSSY B1, `(.L_x_1099) ;  /* 0x0000039000017945 */ /* 0x000fe60003800000 */
[----:B------:R-:W-:-:S13]  /*0b30*/  ISETP.LE.U32.OR P1, PT, R6, 0x8, !P1 ;  /* 0x000000080600780c */ /* 0x000fda0004f23470 */
[----:B------:R-:W-:Y:S05]  /*0b40*/  @P1 BRA `(.L_x_1100) ;  /* 0x0000036000001947 */ /* 0x000fea0003800000 */
[----:B------:R-:W-:Y:S01]  /*0b50*/  HFMA2.MMA R13, -RZ, RZ, 0, 2.02655792236328125e-06 ;  /* 0x00000022ff0d7435 */ /* 0x000fe200000001ff */
[----:B------:R-:W-:Y:S01]  /*0b60*/  IMAD.MOV.U32 R22, RZ, RZ, 0x24 ;  /* 0x00000024ff167424 */ /* 0x000fe200078e00ff */
[C---:B------:R-:W-:Y:S02]  /*0b70*/  IADD3 R23, R5.reuse, 0x8, RZ ;  /* 0x0000000805177810 */ /* 0x040fe40007ffe0ff */
[----:B------:R-:W-:Y:S01]  /*0b80*/  IADD3 R12, R10, 0x8, RZ ;  /* 0x000000080a0c7810 */ /* 0x000fe20007ffe0ff */
[----:B------:R-:W-:-:S04]  /*0b90*/  IMAD.WIDE R26, R5, R22, c[0x0][0x168] ;  /* 0x00005a00051a7625 */ /* 0x000fc800078e0216 */
[----:B------:R-:W-:-:S04]  /*0ba0*/  IMAD.WIDE R22, R23, R22, c[0x0][0x168] ;  /* 0x00005a0017167625 */ /* 0x000fc800078e0216 */
[-C--:B------:R-:W-:Y:S01]  /*0bb0*/  IMAD.WIDE R28, R10, R13.reuse, c[0x0][0x160] ;  /* 0x000058000a1c7625 */ /* 0x080fe200078e020d */
[----:B------:R-:W-:Y:S01]  /*0bc0*/  IADD3 R14, P1, R8, R26, RZ ;  /* 0x0000001a080e7210 */ /* 0x000fe20007f3e0ff */
[----:B------:R0:W2:Y:S02]  /*0bd0*/  LDG.E.U16.CONSTANT R11, [R26.64] ;  /* 0x000000041a0b7981 */ /* 0x0000a4000c1e9500 */
[----:B------:R-:W-:Y:S01]  /*0be0*/  IMAD.WIDE R12, R12, R13, c[0x0][0x160] ;  /* 0x000058000c0c7625 */ /* 0x000fe200078e020d */
[C---:B------:R-:W-:Y:S01]  /*0bf0*/  IADD3 R6, P0, R8.reuse, R28, RZ ;  /* 0x0000001c08067210 */ /* 0x040fe20007f1e0ff */
[----:B------:R1:W3:Y:S01]  /*0c00*/  LDG.E.U16.CONSTANT R9, [R28.64] ;  /* 0x000000041c097981 */ /* 0x0002e2000c1e9500 */
[----:B------:R-:W-:Y:S02]  /*0c10*/  IADD3.X R15, RZ, R27, RZ, P1, !PT ;  /* 0x0000001bff0f7210 */ /* 0x000fe40000ffe4ff */
[C---:B------:R-:W-:Y:S01]  /*0c20*/  IADD3 R18, P1, R8.reuse, R22, RZ ;  /* 0x0000001608127210 */ /* 0x040fe20007f3e0ff */
[----:B------:R-:W-:Y:S01]  /*0c30*/  IMAD.X R7, RZ, RZ, R29, P0 ;  /* 0x000000ffff077224 */ /* 0x000fe200000e061d */
[----:B------:R-:W-:Y:S01]  /*0c40*/  IADD3 R16, P0, R8, R12, RZ ;  /* 0x0000000c08107210 */ /* 0x000fe20007f1e0ff */
[----:B0-----:R0:W4:Y:S02]  /*0c50*/  LDG.E.CONSTANT R27, [R14.64+0x4] ;  /* 0x000004040e1b7981 */ /* 0x001124000c1e9900 */
[----:B------:R-:W-:-:S02]  /*0c60*/  IMAD.X R19, RZ, RZ, R23, P1 ;  /* 0x000000ffff137224 */ /* 0x000fc400008e0617 */
[----:B------:R-:W-:Y:S01]  /*0c70*/  IMAD.X R17, RZ, RZ, R13, P0 ;  /* 0x000000ffff117224 */ /* 0x000fe200000e060d */
[----:B-1----:R-:W5:Y:S04]  /*0c80*/  LDG.E.U16.CONSTANT R28, [R6.64+0x2] ;  /* 0x00000204061c7981 */ /* 0x002f68000c1e9500 */
[----:B------:R-:W5:Y:S04]  /*0c90*/  LDG.E.U16.CONSTANT R25, [R6.64+0x4] ;  /* 0x0000040406197981 */ /* 0x000f68000c1e9500 */
[----:B------:R1:W2:Y:S04]  /*0ca0*/  LDG.E.U16.CONSTANT R12, [R12.64] ;  /* 0x000000040c0c7981 */ /* 0x0002a8000c1e9500 */
[----:B0-----:R0:W2:Y:S04]  /*0cb0*/  LDG.E.CONSTANT R14, [R14.64+0x8] ;  /* 0x000008040e0e7981 */ /* 0x0010a8000c1e9900 */
[----:B------:R-:W2:Y:S04]  /*0cc0*/  LDG.E.U16.CONSTANT R29, [R6.64+0x6] ;  /* 0x00000604061d7981 */ /* 0x000ea8000c1e9500 */
[----:B-1----:R1:W2:Y:S04]  /*0cd0*/  LDG.E.CONSTANT R13, [R18.64+0x4] ;  /* 0x00000404120d7981 */ /* 0x0022a8000c1e9900 */
[----:B------:R-:W2:Y:S04]  /*0ce0*/  LDG.E.U16.CONSTANT R26, [R6.64+0x8] ;  /* 0x00000804061a7981 */ /* 0x000ea8000c1e9500 */
[----:B0-----:R-:W3:Y:S04]  /*0cf0*/  LDG.E.U16.CONSTANT R15, [R16.64+0x4] ;  /* 0x00000404100f7981 */ /* 0x001ee8000c1e9500 */
[----:B-1----:R0:W3:Y:S04]  /*0d00*/  LDG.E.CONSTANT R18, [R18.64+0x8] ;  /* 0x0000080412127981 */ /* 0x0020e8000c1e9900 */
[----:B------:R1:W3:Y:S04]  /*0d10*/  LDG.E.U16.CONSTANT R20, [R22.64] ;  /* 0x0000000416147981 */ /* 0x0002e8000c1e9500 */
[----:B0-----:R-:W3:Y:S04]  /*0d20*/  LDG.E.U16.CONSTANT R19, [R16.64+0x2] ;  /* 0x0000020410137981 */ /* 0x001ee8000c1e9500 */
[----:B-1----:R-:W3:Y:S04]  /*0d30*/  LDG.E.U16.CONSTANT R22, [R16.64+0x6] ;  /* 0x0000060410167981 */ /* 0x002ee8000c1e9500 */
[----:B------:R-:W3:Y:S01]  /*0d40*/  LDG.E.U16.CONSTANT R23, [R16.64+0x8] ;  /* 0x0000080410177981 */ /* 0x000ee2000c1e9500 */
[----:B------:R-:W-:-:S02]  /*0d50*/  PLOP3.LUT P0, PT, PT, PT, PT, 0x8, 0x0 ;  /* 0x000000000000781c */ /* 0x000fc40003f0e170 */
[----:B------:R-:W-:Y:S02]  /*0d60*/  IADD3 R21, R21, 0x10, RZ ;  /* 0x0000001015157810 */ /* 0x000fe40007ffe0ff */
[----:B------:R-:W-:Y:S02]  /*0d70*/  IADD3 R10, R10, 0x10, RZ ;  /* 0x000000100a0a7810 */ /* 0x000fe40007ffe0ff */
[----:B------:R-:W-:Y:S02]  /*0d80*/  IADD3 R5, R5, 0x10, RZ ;  /* 0x0000001005057810 */ /* 0x000fe40007ffe0ff */
[----:B-----5:R-:W-:-:S05]  /*0d90*/  PRMT R28, R28, 0x5410, R25 ;  /* 0x000054101c1c7816 */ /* 0x020fca0000000019 */
[----:B----4-:R-:W-:Y:S01]  /*0da0*/  IDP.4A.S8.S8 R27, R28, R27, RZ ;  /* 0x0000001b1c1b7226 */ /* 0x010fe200000006ff */
[----:B--2---:R-:W-:-:S05]  /*0db0*/  PRMT R29, R29, 0x5410, R26 ;  /* 0x000054101d1d7816 */ /* 0x004fca000000001a */
[----:B------:R-:W-:Y:S01]  /*0dc0*/  IDP.4A.S8.S8 R27, R29, R14, R27 ;  /* 0x0000000e1d1b7226 */ /* 0x000fe2000000061b */
[----:B---3--:R-:W-:-:S05]  /*0dd0*/  PRMT R6, R19, 0x5410, R15 ;  /* 0x0000541013067816 */ /* 0x008fca000000000f */
[----:B------:R-:W-:Y:S01]  /*0de0*/  IDP.4A.S8.S8 R6, R6, R13, RZ ;  /* 0x0000000d06067226 */ /* 0x000fe200000006ff */
[----:B------:R-:W-:Y:S01]  /*0df0*/  PRMT R23, R22, 0x5410, R23 ;  /* 0x0000541016177816 */ /* 0x000fe20000000017 */
[----:B------:R-:W0:Y:S04]  /*0e00*/  I2F R27, R27 ;  /* 0x0000001b001b7306 */ /* 0x000e280000201400 */
        /* <DEDUP_REMOVED lines=10> */
.L_x_1100:
[----:B------:R-:W-:Y:S05]  /*0eb0*/  BSYNC B1 ;  /* 0x0000000000017941 */ /* 0x000fea0003800000 */
.L_x_1099:
        /* <DEDUP_REMOVED lines=27> */
.L_x_1093:
[----:B------:R-:W-:Y:S05]  /*1070*/  BSYNC B0 ;  /* 0x0000000000007941 */ /* 0x000fea0003800000 */
.L_x_1092:
        /* <DEDUP_REMOVED lines=17> */
.L_x_1101:
        /* <DEDUP_REMOVED lines=15> */
.L_x_1433:


//--------------------- .text._Z13mul_mat_vec_qIfLi32ELi4E10block_q5_1Li2EXadL_ZN45_INTERNAL_8d5cb472_14_gguf_kernel_cu_cd24131917vec_dot_q5_1_q8_1EPKvPK10block_q8_1RKiEEEvS3_S3_PT_iii --------------------------
	.section	.text._Z13mul_mat_vec_qIfLi32ELi4E10block_q5_1Li2EXadL_ZN45_INTERNAL_8d5cb472_14_gguf_kernel_cu_cd24131917vec_dot_q5_1_q8_1EPKvPK10block_q8_1RKiEEEvS3_S3_PT_iii,"ax",@progbits
	.sectioninfo	@"SHI_REGISTERS=30"
	.align	128
.text._Z13mul_mat_vec_qIfLi32ELi4E10block_q5_1Li2EXadL_ZN45_INTERNAL_8d5cb472_14_gguf_kernel_cu_cd24131917vec_dot_q5_1_q8_1EPKvPK10block_q8_1RKiEEEvS3_S3_PT_iii:
        .type           _Z13mul_mat_vec_qIfLi32ELi4E10block_q5_1Li2EXadL_ZN45_INTERNAL_8d5cb472_14_gguf_kernel_cu_cd24131917vec_dot_q5_1_q8_1EPKvPK10block_q8_1RKiEEEvS3_S3_PT_iii,@function
        .size           _Z13mul_mat_vec_qIfLi32ELi4E10block_q5_1Li2EXadL_ZN45_INTERNAL_8d5cb472_14_gguf_kernel_cu_cd24131917vec_dot_q5_1_q8_1EPKvPK10block_q8_1RKiEEEvS3_S3_PT_iii,(.L_x_1434 - _Z13mul_mat_vec_qIfLi32ELi4E10block_q5_1Li2EXadL_ZN45_INTERNAL_8d5cb472_14_gguf_kernel_cu_cd24131917vec_dot_q5_1_q8_1EPKvPK10block_q8_1RKiEEEvS3_S3_PT_iii)
        .other          _Z13mul_mat_vec_qIfLi32ELi4E10block_q5_1Li2EXadL_ZN45_INTERNAL_8d5cb472_14_gguf_kernel_cu_cd24131917vec_dot_q5_1_q8_1EPKvPK10block_q8_1RKiEEEvS3_S3_PT_iii,@"STO_CUDA_ENTRY STV_DEFAULT"
_Z13mul_mat_vec_qIfLi32ELi4E10block_q5_1Li2EXadL_ZN45_INTERNAL_8d5cb472_14_gguf_kernel_cu_cd24131917vec_dot_q5_1_q8_1EPKvPK10block_q8_1RKiEEEvS3_S3_PT_iii:
        /* <DEDUP_REMOVED lines=30> */
.L_x_1104:
        /* <DEDUP_REMOVED lines=73> */
.L_x_1103:
[----:B------:R-:W-:Y:S05]  /*0670*/  BSYNC B0 ;  /* 0x0000000000007941 */ /* 0x000fea0003800000 */
.L_x_1102:
        /* <DEDUP_REMOVED lines=17> */
.L_x_1105:
        /* <DEDUP_REMOVED lines=15> */
.L_x_1434:


//--------------------- .text._Z13mul_mat_vec_qIfLi32ELi4E10block_q5_0Li2EXadL_ZN45_INTERNAL_8d5cb472_14_gguf_kernel_cu_cd24131917vec_dot_q5_0_q8_1EPKvPK10block_q8_1RKiEEEvS3_S3_PT_iii --------------------------
	.section	.text._Z13mul_mat_vec_qIfLi32ELi4E10block_q5_0Li2EXadL_ZN45_INTERNAL_8d5cb472_14_gguf_kernel_cu_cd24131917vec_dot_q5_0_q8_1EPKvPK10block_q8_1RKiEEEvS3_S3_PT_iii,"ax",@progbits
	.sectioninfo	@"SHI_REGISTERS=30"
	.align	128
.text._Z13mul_mat_vec_qIfLi32ELi4E10block_q5_0Li2EXadL_ZN45_INTERNAL_8d5cb472_14_gguf_kernel_cu_cd24131917vec_dot_q5_0_q8_1EPKvPK10block_q8_1RKiEEEvS3_S3_PT_iii:
        .type           _Z13mul_mat_vec_qIfLi32ELi4E10block_q5_0Li2EXadL_ZN45_INTERNAL_8d5cb472_14_gguf_kernel_cu_cd24131917vec_dot_q5_0_q8_1EPKvPK10block_q8_1RKiEEEvS3_S3_PT_iii,@function
        .size           _Z13mul_mat_vec_qIfLi32ELi4E10block_q5_0Li2EXadL_ZN45_INTERNAL_8d5cb472_14_gguf_kernel_cu_cd24131917vec_dot_q5_0_q8_1EPKvPK10block_q8_1RKiEEEvS3_S3_PT_iii,(.L_x_1435 - _Z13mul_mat_vec_qIfLi32ELi4E10block_q5_0Li2EXadL_ZN45_INTERNAL_8d5cb472_14_gguf_kernel_cu_cd24131917vec_dot_q5_0_q8_1EPKvPK10block_q8_1RKiEEEvS3_S3_PT_iii)
        .other          _Z13mul_mat_vec_qIfLi32ELi4E10block_q5_0Li2EXadL_ZN45_INTERNAL_8d5cb472_14_gguf_kernel_cu_cd24131917vec_dot_q5_0_q8_1EPKvPK10block_q8_1RKiEEEvS3_S3_PT_iii,@"STO_CUDA_ENTRY STV_DEFAULT"
_Z13mul_mat_vec_qIfLi32ELi4E10block_q5_0Li2EXadL_ZN45_INTERNAL_8d5cb472_14_gguf_kernel_cu_cd24131917vec_dot_q5_0_q8_1EPKvPK10block_q8_1RKiEEEvS3_S3_PT_iii:
        /* <DEDUP_REMOVED lines=30> */
.L_x_1108:
        /* <DEDUP_REMOVED lines=79> */
.L_x_1107:
[----:B------:R-:W-:Y:S05]  /*06d0*/  BSYNC B0 ;  /* 0x0000000000007941 */ /* 0x000fea0003800000 */
.L_x_1106:
        /* <DEDUP_REMOVED lines=17> */
.L_x_1109:
        /* <DEDUP_REMOVED lines=9> */
.L_x_1435:


//--------------------- .text._Z13mul_mat_vec_qIfLi32ELi4E10block_q4_1Li2EXadL_ZN45_INTERNAL_8d5cb472_14_gguf_kernel_cu_cd24131917vec_dot_q4_1_q8_1EPKvPK10block_q8_1RKiEEEvS3_S3_PT_iii --------------------------
	.section	.text._Z13mul_mat_vec_qIfLi32ELi4E10block_q4_1Li2EXadL_ZN45_INTERNAL_8d5cb472_14_gguf_kernel_cu_cd24131917vec_dot_q4_1_q8_1EPKvPK10block_q8_1RKiEEEvS3_S3_PT_iii,"ax",@progbits
	.sectioninfo	@"SHI_REGISTERS=32"
	.align	128
.text._Z13mul_mat_vec_qIfLi32ELi4E10block_q4_1Li2EXadL_ZN45_INTERNAL_8d5cb472_14_gguf_kernel_cu_cd24131917vec_dot_q4_1_q8_1EPKvPK10block_q8_1RKiEEEvS3_S3_PT_iii:
        .type           _Z13mul_mat_vec_qIfLi32ELi4E10block_q4_1Li2EXadL_ZN45_INTERNAL_8d5cb472_14_gguf_kernel_cu_cd24131917vec_dot_q4_1_q8_1EPKvPK10block_q8_1RKiEEEvS3_S3_PT_iii,@function
        .size           _Z13mul_mat_vec_qIfLi32ELi4E10block_q4_1Li2EXadL_ZN45_INTERNAL_8d5cb472_14_gguf_kernel_cu_cd24131917vec_dot_q4_1_q8_1EPKvPK10block_q8_1RKiEEEvS3_S3_PT_iii,(.L_x_1436 - _Z13mul_mat_vec_qIfLi32ELi4E10block_q4_1Li2EXadL_ZN45_INTERNAL_8d5cb472_14_gguf_kernel_cu_cd24131917vec_dot_q4_1_q8_1EPKvPK10block_q8_1RKiEEEvS3_S3_PT_iii)
        .other          _Z13mul_mat_vec_qIfLi32ELi4E10block_q4_1Li2EXadL_ZN45_INTERNAL_8d5cb472_14_gguf_kernel_cu_cd24131917vec_dot_q4_1_q8_1EPKvPK10block_q8_1RKiEEEvS3_S3_PT_iii,@"STO_CUDA_ENTRY STV_DEFAULT"
_Z13mul_mat_vec_qIfLi32ELi4E10block_q4_1Li2EXadL_ZN45_INTERNAL_8d5cb472_14_gguf_kernel_cu_cd24131917vec_dot_q4_1_q8_1EPKvPK10block_q8_1RKiEEEvS3_S3_PT_iii:
        /* <DEDUP_REMOVED lines=30> */
[----:B------:R-:W-:Y:S01]  /*01e0*/  IMAD R5, R6, R5, R9 ;  /* 0x0000000506057224 */ /* 0x000fe200078e0209 */
[----:B------:R-:W-:Y:S01]  /*01f0*/  HFMA2.MMA R6, -RZ, RZ, 0, 0 ;  /* 0x00000000ff067435 */ /* 0x000fe200000001ff */
[----:B------:R-:W-:Y:S05]  /*0200*/  @!P1 BRA `(.L_x_1113) ;  /* 0x0000025000009947 */ /* 0x000fea0003800000 */
[----:B------:R-:W-:Y:S02]  /*0210*/  IMAD.MOV.U32 R13, RZ, RZ, 0x14 ;  /* 0x00000014ff0d7424 */ /* 0x000fe400078e00ff */
[----:B------:R-:W-:Y:S02]  /*0220*/  IMAD.MOV.U32 R10, RZ, RZ, 0x24 ;  /* 0x00000024ff0a7424 */ /* 0x000fe400078e00ff */
[----:B------:R-:W-:-:S04]  /*0230*/  IMAD.WIDE R12, R22, R13, c[0x0][0x160] ;  /* 0x00005800160c7625 */ /* 0x000fc800078e020d */
[----:B------:R-:W-:Y:S01]  /*0240*/  IMAD.WIDE R10, R5, R10, c[0x0][0x168] ;  /* 0x00005a00050a7625 */ /* 0x000fe200078e020a */
[C---:B------:R-:W-:Y:S02]  /*0250*/  IADD3 R16, P0, R8.reuse, R12, RZ ;  /* 0x0000000c08107210 */ /* 0x040fe40007f1e0ff */
[----:B------:R-:W2:Y:S02]  /*0260*/  LDG.E.CONSTANT R12, [R12.64] ;  /* 0x000000040c0c7981 */ /* 0x000ea4000c1e9900 */
[----:B------:R-:W-:Y:S01]  /*0270*/  IADD3 R14, P1, R8, R10, RZ ;  /* 0x0000000a080e7210 */ /* 0x000fe20007f3e0ff */
[----:B------:R-:W-:-:S04]  /*0280*/  IMAD.X R17, RZ, RZ, R13, P0 ;  /* 0x000000ffff117224 */ /* 0x000fc800000e060d */
        /* <DEDUP_REMOVED lines=12> */
[----:B---3--:R-:W-:Y:S02]  /*0350*/  LOP3.LUT R24, R23, 0xf0f0f0f, RZ, 0xc0, !PT ;  /* 0x0f0f0f0f17187812 */ /* 0x008fe400078ec0ff */
        /* <DEDUP_REMOVED lines=16> */
.L_x_1113:
[----:B------:R-:W-:Y:S05]  /*0460*/  BSYNC B1 ;  /* 0x0000000000017941 */ /* 0x000fea0003800000 */
.L_x_1112:
[CC--:B------:R-:W-:Y:S01]  /*0470*/  ISETP.GT.U32.AND P1, PT, R4.reuse, R9.reuse, PT ;  /* 0x000000090400720c */ /* 0x0c0fe20003f24070 */
[----:B------:R-:W-:Y:S01]  /*0480*/  BSSY B1, `(.L_x_1114) ;  /* 0x000008f000017945 */ /* 0x000fe20003800000 */
[----:B------:R-:W-:-:S04]  /*0490*/  IADD3 R7, R4, -R9, RZ ;  /* 0x8000000904077210 */ /* 0x000fc80007ffe0ff */
[----:B------:R-:W-:-:S13]  /*04a0*/  ISETP.LE.U32.OR P1, PT, R7, 0x30, !P1 ;  /* 0x000000300700780c */ /* 0x000fda0004f23470 */
[----:B------:R-:W-:Y:S05]  /*04b0*/  @P1 BRA `(.L_x_1115) ;  /* 0x000008b000001947 */ /* 0x000fea0003800000 */
[----:B------:R-:W-:Y:S02]  /*04c0*/  PLOP3.LUT P0, PT, PT, PT, PT, 0x8, 0x0 ;  /* 0x000000000000781c */ /* 0x000fe40003f0e170 */
[----:B------:R-:W-:Y:S02]  /*04d0*/  IADD3 R7, R4, -0x30, RZ ;  /* 0xffffffd004077810 */ /* 0x000fe40007ffe0ff */
.L_x_1116:
        /* <DEDUP_REMOVED lines=12> */
[----:B------:R0:W2:Y:S04]  /*05a0*/  LDG.E.CONSTANT R16, [R12.64+0x8] ;  /* 0x000008040c107981 */ /* 0x0000a8000c1e9900 */
[----:B------:R1:W2:Y:S04]  /*05b0*/  LDG.E.CONSTANT R17, [R10.64+0x8] ;  /* 0x000008040a117981 */ /* 0x0002a8000c1e9900 */
[----:B------:R1:W2:Y:S04]  /*05c0*/  LDG.E.CONSTANT R23, [R10.64+0x18] ;  /* 0x000018040a177981 */ /* 0x0002a8000c1e9900 */
[----:B------:R0:W2:Y:S01]  /*05d0*/  LDG.E.CONSTANT R19, [R18.64] ;  /* 0x0000000412137981 */ /* 0x0000a2000c1e9900 */
[----:B---3--:R-:W-:-:S02]  /*05e0*/  LOP3.LUT R28, R26, 0xf0f0f0f, RZ, 0xc0, !PT ;  /* 0x0f0f0f0f1a1c7812 */ /* 0x008fc400078ec0ff */
[----:B------:R-:W-:-:S03]  /*05f0*/  SHF.R.U32.HI R26, RZ, 0x4, R26 ;  /* 0x00000004ff1a7819 */ /* 0x000fc6000001161a */
[----:B----4-:R-:W-:Y:S01]  /*0600*/  IDP.4A.S8.S8 R25, R28, R25, RZ ;  /* 0x000000191c197226 */ /* 0x010fe200000006ff */
[----:B------:R-:W-:Y:S02]  /*0610*/  LOP3.LUT R27, R26, 0xf0f0f0f, RZ, 0xc0, !PT ;  /* 0x0f0f0f0f1a1b7812 */ /* 0x000fe400078ec0ff */
[----:B------:R-:W-:-:S03]  /*0620*/  IADD3 R26, R22, 0x10, RZ ;  /* 0x00000010161a7810 */ /* 0x000fc60007ffe0ff */
[----:B-----5:R-:W-:Y:S01]  /*0630*/  IDP.4A.S8.S8 R24, R27, R24, R25 ;  /* 0x000000181b187226 */ /* 0x020fe20000000619 */
[----:B------:R-:W-:Y:S01]  /*0640*/  IADD3 R27, R5, 0x10, RZ ;  /* 0x00000010051b7810 */ /* 0x000fe20007ffe0ff */
[----:B0-----:R-:W-:Y:S01]  /*0650*/  IMAD.WIDE R12, R26, R15, c[0x0][0x160] ;  /* 0x000058001a0c7625 */ /* 0x001fe200078e020f */
[----:B--2---:R-:W-:Y:S02]  /*0660*/  LOP3.LUT R25, R16, 0xf0f0f0f, RZ, 0xc0, !PT ;  /* 0x0f0f0f0f10197812 */ /* 0x004fe400078ec0ff */
[----:B-1----:R-:W-:Y:S01]  /*0670*/  SHF.R.U32.HI R10, RZ, 0x4, R16 ;  /* 0x00000004ff0a7819 */ /* 0x002fe20000011610 */
[----:B------:R-:W-:Y:S01]  /*0680*/  IMAD.WIDE R26, R27, R14, c[0x0][0x168] ;  /* 0x00005a001b1a7625 */ /* 0x000fe200078e020e */
[----:B------:R-:W-:Y:S02]  /*0690*/  IADD3 R16, P1, R8, R12, RZ ;  /* 0x0000000c08107210 */ /* 0x000fe40007f3e0ff */
[----:B------:R-:W-:Y:S01]  /*06a0*/  LOP3.LUT R11, R10, 0xf0f0f0f, RZ, 0xc0, !PT ;  /* 0x0f0f0f0f0a0b7812 */ /* 0x000fe200078ec0ff */
[----:B------:R-:W-:Y:S01]  /*06b0*/  IDP.4A.S8.S8 R24, R25, R17, R24 ;  /* 0x0000001119187226 */ /* 0x000fe20000000618 */
[----:B------:R-:W-:-:S02]  /*06c0*/  IADD3 R10, P2, R8, R26, RZ ;  /* 0x0000001a080a7210 */ /* 0x000fc40007f5e0ff */
[----:B------:R-:W-:Y:S01]  /*06d0*/  IADD3.X R17, RZ, R13, RZ, P1, !PT ;  /* 0x0000000dff117210 */ /* 0x000fe20000ffe4ff */
[----:B------:R-:W-:Y:S01]  /*06e0*/  IDP.4A.S8.S8 R18, R11, R23, R24 ;  /* 0x000000170b127226 */ /* 0x000fe20000000618 */
[----:B------:R-:W-:Y:S01]  /*06f0*/  HFMA2.MMA R19, R20, R19, -RZ ;  /* 0x0000001314137235 */ /* 0x000fe200001000ff */
[----:B------:R-:W-:Y:S01]  /*0700*/  IMAD.X R11, RZ, RZ, R27, P2 ;  /* 0x000000ffff0b7224 */ /* 0x000fe200010e061b */
[----:B------:R0:W2:Y:S04]  /*0710*/  LDG.E.CONSTANT R26, [R26.64] ;  /* 0x000000041a1a7981 */ /* 0x0000a8000c1e9900 */
        /* <DEDUP_REMOVED lines=29> */
[----:B------:R-:W-:-:S04]  /*08f0*/  IMAD.X R11, RZ, RZ, R19, P1 ;  /* 0x000000ffff0b7224 */ /* 0x000fc800008e0613 */
[----:B------:R-:W-:Y:S01]  /*0900*/  IMAD.X R21, RZ, RZ, R17, P2 ;  /* 0x000000ffff157224 */ /* 0x000fe200010e0611 */
        /* <DEDUP_REMOVED lines=21> */
[----:B------:R-:W-:Y:S01]  /*0a60*/  HMUL2 R25, R25, R26 ;  /* 0x0000001a19197232 */ /* 0x000fe20000000000 */
[----:B------:R-:W2:Y:S02]  /*0a70*/  LDG.E.CONSTANT R12, [R12.64] ;  /* 0x000000040c0c7981 */ /* 0x000ea4000c1e9900 */
[----:B------:R-:W-:Y:S01]  /*0a80*/  IMAD.X R11, RZ, RZ, R13, P1 ;  /* 0x000000ffff0b7224 */ /* 0x000fe200008e060d */
[----:B0-----:R-:W-:Y:S01]  /*0a90*/  IADD3 R20, P1, R8, R14, RZ ;  /* 0x0000000e08147210 */ /* 0x001fe20007f3e0ff */
[----:B------:R-:W-:-:S03]  /*0aa0*/  IDP.4A.S8.S8 R27, R28, R27, R29 ;  /* 0x0000001b1c1b7226 */ /* 0x000fc6000000061d */
[----:B------:R-:W-:Y:S01]  /*0ab0*/  IADD3.X R21, RZ, R15, RZ, P1, !PT ;  /* 0x0000000fff157210 */ /* 0x000fe20000ffe4ff */
[----:B------:R-:W4:Y:S04]  /*0ac0*/  LDG.E.CONSTANT R29, [R10.64+0x4] ;  /* 0x000004040a1d7981 */ /* 0x000f28000c1e9900 */
[----:B------:R-:W5:Y:S04]  /*0ad0*/  LDG.E.CONSTANT R16, [R20.64+0x4] ;  /* 0x0000040414107981 */ /* 0x000f68000c1e9900 */
[----:B-1----:R-:W2:Y:S04]  /*0ae0*/  LDG.E.CONSTANT R19, [R20.64+0x14] ;  /* 0x0000140414137981 */ /* 0x002ea8000c1e9900 */
[----:B------:R-:W3:Y:S04]  /*0af0*/  LDG.E.CONSTANT R28, [R10.64+0x8] ;  /* 0x000008040a1c7981 */ /* 0x000ee8000c1e9900 */
[----:B------:R-:W3:Y:S01]  /*0b00*/  LDG.E.CONSTANT R15, [R14.64] ;  /* 0x000000040e0f7981 */ /* 0x000ee2000c1e9900 */
[----:B----4-:R-:W-:-:S02]  /*0b10*/  LOP3.LUT R26, R29, 0xf0f0f0f, RZ, 0xc0, !PT ;  /* 0x0f0f0f0f1d1a7812 */ /* 0x010fc400078ec0ff */
[----:B------:R-:W-:-:S03]  /*0b20*/  SHF.R.U32.HI R29, RZ, 0x4, R29 ;  /* 0x00000004ff1d7819 */ /* 0x000fc6000001161d */
[----:B-----5:R-:W-:Y:S01]  /*0b30*/  IDP.4A.S8.S8 R16, R26, R16, RZ ;  /* 0x000000101a107226 */ /* 0x020fe200000006ff */
[----:B------:R-:W-:-:S05]  /*0b40*/  LOP3.LUT R26, R29, 0xf0f0f0f, RZ, 0xc0, !PT ;  /* 0x0f0f0f0f1d1a7812 */ /* 0x000fca00078ec0ff */
[----:B--2---:R-:W-:Y:S02]  /*0b50*/  IDP.4A.S8.S8 R19, R26, R19, R16 ;  /* 0x000000131a137226 */ /* 0x004fe40000000610 */
[----:B------:R-:W2:Y:S04]  /*0b60*/  LDG.E.CONSTANT R26, [R20.64+0x8] ;  /* 0x00000804141a7981 */ /* 0x000ea8000c1e9900 */
[----:B------:R-:W4:Y:S01]  /*0b70*/  LDG.E.CONSTANT R16, [R20.64+0x18] ;  /* 0x0000180414107981 */ /* 0x000f22000c1e9900 */
[----:B------:R-:W0:Y:S01]  /*0b80*/  I2F R24, R24 ;  /* 0x0000001800187306 */ /* 0x000e220000201400 */
[----:B---3--:R-:W-:Y:S02]  /*0b90*/  LOP3.LUT R10, R28, 0xf0f0f0f, RZ, 0xc0, !PT ;  /* 0x0f0f0f0f1c0a7812 */ /* 0x008fe400078ec0ff */
[----:B------:R-:W-:Y:S01]  /*0ba0*/  SHF.R.U32.HI R28, RZ, 0x4, R28 ;  /* 0x00000004ff1c7819 */ /* 0x000fe2000001161c */
[----:B------:R-:W-:-:S03]  /*0bb0*/  HFMA2.MMA R17, R18, R17, -RZ ;  /* 0x0000001112117235 */ /* 0x000fc600001000ff */
[----:B------:R-:W-:Y:S01]  /*0bc0*/  LOP3.LUT R11, R28, 0xf0f0f0f, RZ, 0xc0, !PT ;  /* 0x0f0f0f0f1c0b7812 */ /* 0x000fe200078ec0ff */
[----:B------:R-:W1:Y:S01]  /*0bd0*/  I2F R27, R27 ;  /* 0x0000001b001b7306 */ /* 0x000e620000201400 */
[----:B------:R-:W-:Y:S01]  /*0be0*/  IADD3 R9, R9, 0x40, RZ ;  /* 0x0000004009097810 */ /* 0x000fe20007ffe0ff */
[----:B------:R-:W-:Y:S01]  /*0bf0*/  HMUL2 R12, R12, R15 ;  /* 0x0000000f0c0c7232 */ /* 0x000fe20000000000 */
[----:B------:R-:W-:Y:S02]  /*0c00*/  FADD.FTZ R23, R23, R6 ;  /* 0x0000000617177221 */ /* 0x000fe40000010000 */
[----:B------:R-:W-:Y:S01]  /*0c10*/  ISETP.GE.U32.AND P1, PT, R9, R7, PT ;  /* 0x000000070900720c */ /* 0x000fe20003f26070 */
[----:B------:R-:W-:Y:S02]  /*0c20*/  HADD2.F32 R6, -RZ, R17.H0_H0 ;  /* 0x20000011ff067230 */ /* 0x000fe40000004100 */
        /* <DEDUP_REMOVED lines=8> */
[----:B----4-:R-:W-:Y:S02]  /*0cb0*/  IDP.4A.S8.S8 R16, R11, R16, R19 ;  /* 0x000000100b107226 */ /* 0x010fe40000000613 */
        /* <DEDUP_REMOVED lines=11> */
.L_x_1115:
[----:B------:R-:W-:Y:S05]  /*0d70*/  BSYNC B1 ;  /* 0x0000000000017941 */ /* 0x000fea0003800000 */
.L_x_1114:
        /* <DEDUP_REMOVED lines=12> */
[----:B------:R-:W-:Y:S01]  /*0e40*/  IADD3 R12, P1, R8, R14, RZ ;  /* 0x0000000e080c7210 */ /* 0x000fe20007f3e0ff */
[----:B------:R-:W-:-:S03]  /*0e50*/  IMAD.X R17, RZ, RZ, R11, P0 ;  /* 0x000000ffff117224 */ /* 0x000fc600000e060b */
[----:B------:R-:W-:Y:S02]  /*0e60*/  IADD3.X R13, RZ, R15, RZ, P1, !PT ;  /* 0x0000000fff0d7210 */ /* 0x000fe40000ffe4ff */
        /* <DEDUP_REMOVED lines=30> */
[----:B----4-:R-:W-:Y:S01]  /*1050*/  LOP3.LUT R16, R7, 0xf0f0f0f, RZ, 0xc0, !PT ;  /* 0x0f0f0f0f07107812 */ /* 0x010fe200078ec0ff */
[----:B------:R-:W-:-:S04]  /*1060*/  HFMA2.MMA R15, R10, R15, -RZ ;  /* 0x0000000f0a0f7235 */ /* 0x000fc800001000ff */
[----:B------:R-:W-:-:S06]  /*1070*/  IDP.4A.S8.S8 R16, R16, R12, R23 ;  /* 0x0000000c10107226 */ /* 0x000fcc0000000617 */
        /* <DEDUP_REMOVED lines=15> */
[----:B------:R-:W-:-:S03]  /*1170*/  HADD2.F32 R11, -RZ, R15.H1_H1 ;  /* 0x3000000fff0b7230 */ /* 0x000fc60000004100 */
[----:B------:R-:W1:Y:S01]  /*1180*/  I2F R12, R7 ;  /* 0x00000007000c7306 */ /* 0x000e620000201400 */
[----:B------:R-:W-:Y:S01]  /*1190*/  HMUL2 R21, R24, R21 ;  /* 0x0000001518157232 */ /* 0x000fe20000000000 */
[----:B------:R-:W-:Y:S01]  /*11a0*/  FMUL.FTZ R11, R11, 0.5 ;  /* 0x3f0000000b0b7820 */ /* 0x000fe20000410000 */
[----:B------:R-:W-:-:S03]  /*11b0*/  HADD2.F32 R15, -RZ, R15.H0_H0 ;  /* 0x2000000fff0f7230 */ /* 0x000fc60000004100 */
[--C-:B------:R-:W-:Y:S02]  /*11c0*/  HADD2.F32 R10, -RZ, R21.reuse.H1_H1 ;  /* 0x30000015ff0a7230 */ /* 0x100fe40000004100 */
[----:B------:R-:W-:Y:S01]  /*11d0*/  HADD2.F32 R21, -RZ, R21.H0_H0 ;  /* 0x20000015ff157230 */ /* 0x000fe20000004100 */
[----:B0-----:R-:W-:Y:S02]  /*11e0*/  FFMA.FTZ R11, R15, R16, R11 ;  /* 0x000000100f0b7223 */ /* 0x001fe4000001000b */
[----:B------:R-:W-:Y:S02]  /*11f0*/  FMUL.FTZ R10, R10, 0.5 ;  /* 0x3f0000000a0a7820 */ /* 0x000fe40000410000 */
[----:B------:R-:W-:Y:S02]  /*1200*/  FADD.FTZ R11, R6, R11 ;  /* 0x0000000b060b7221 */ /* 0x000fe40000010000 */
[----:B-1----:R-:W-:-:S04]  /*1210*/  FFMA.FTZ R10, R21, R12, R10 ;  /* 0x0000000c150a7223 */ /* 0x002fc8000001000a */
[----:B------:R-:W-:Y:S02]  /*1220*/  FADD.FTZ R6, R10, R11 ;  /* 0x0000000b0a067221 */ /* 0x000fe40000010000 */
.L_x_1118:
[----:B------:R-:W-:Y:S05]  /*1230*/  BSYNC B1 ;  /* 0x0000000000017941 */ /* 0x000fea0003800000 */
.L_x_1117:
[----:B------:R-:W-:-:S13]  /*1240*/  ISETP.LT.U32.OR P0, PT, R9, R4, P0 ;  /* 0x000000040900720c */ /* 0x000fda0000701470 */
[----:B------:R-:W-:Y:S05]  /*1250*/  @!P0 BRA `(.L_x_1111) ;  /* 0x0000021000008947 */ /* 0x000fea0003800000 */
[----:B------:R-:W-:Y:S02]  /*1260*/  IMAD.MOV.U32 R23, RZ, RZ, 0x14 ;  /* 0x00000014ff177424 */ /* 0x000fe400078e00ff */
[----:B------:R-:W-:Y:S02]  /*1270*/  IMAD.MOV.U32 R4, RZ, RZ, 0x24 ;  /* 0x00000024ff047424 */ /* 0x000fe400078e00ff */
[----:B------:R-:W-:-:S04]  /*1280*/  IMAD.WIDE R22, R22, R23, c[0x0][0x160] ;  /* 0x0000580016167625 */ /* 0x000fc800078e0217 */
[----:B------:R-:W-:Y:S01]  /*1290*/  IMAD.WIDE R4, R5, R4, c[0x0][0x168] ;  /* 0x00005a0005047625 */ /* 0x000fe200078e0204 */
[C---:B------:R-:W-:Y:S02]  /*12a0*/  IADD3 R10, P0, R8.reuse, R22, RZ ;  /* 0x00000016080a7210 */ /* 0x040fe40007f1e0ff */
[----:B------:R-:W2:Y:S02]  /*12b0*/  LDG.E.CONSTANT R22, [R22.64] ;  /* 0x0000000416167981 */ /* 0x000ea4000c1e9900 */
[----:B------:R-:W-:Y:S02]  /*12c0*/  IADD3.X R11, RZ, R23, RZ, P0, !PT ;  /* 0x00000017ff0b7210 */ /* 0x000fe400007fe4ff */
[----:B------:R-:W-:-:S03]  /*12d0*/  IADD3 R8, P1, R8, R4, RZ ;  /* 0x0000000408087210 */ /* 0x000fc60007f3e0ff */
[----:B------:R-:W3:Y:S02]  /*12e0*/  LDG.E.CONSTANT R16, [R10.64+0x4] ;  /* 0x000004040a107981 */ /* 0x000ee4000c1e9900 */
[----:B------:R-:W-:Y:S02]  /*12f0*/  IMAD.X R9, RZ, RZ, R5, P1 ;  /* 0x000000ffff097224 */ /* 0x000fe400008e0605 */
        /* <DEDUP_REMOVED lines=23> */
.L_x_1111:
[----:B------:R-:W-:Y:S05]  /*1470*/  BSYNC B0 ;  /* 0x0000000000007941 */ /* 0x000fea0003800000 */
.L_x_1110:
        /* <DEDUP_REMOVED lines=17> */
.L_x_1119:
        /* <DEDUP_REMOVED lines=15> */
.L_x_1436:


//--------------------- .text._Z13mul_mat_vec_qIfLi32ELi4E10block_q4_0Li2EXadL_ZN45_INTERNAL_8d5cb472_14_gguf_kernel_cu_cd24131917vec_dot_q4_0_q8_1EPKvPK10block_q8_1RKiEEEvS3_S3_PT_iii --------------------------
	.section	.text._Z13mul_mat_vec_qIfLi32ELi4E10block_q4_0Li2EXadL_ZN45_INTERNAL_8d5cb472_14_gguf_kernel_cu_cd24131917vec_dot_q4_0_q8_1EPKvPK10block_q8_1RKiEEEvS3_S3_PT_iii,"ax",@progbits
	.sectioninfo	@"SHI_REGISTERS=32"
	.align	128
.text._Z13mul_mat_vec_qIfLi32ELi4E10block_q4_0Li2EXadL_ZN45_INTERNAL_8d5cb472_14_gguf_kernel_cu_cd24131917vec_dot_q4_0_q8_1EPKvPK10block_q8_1RKiEEEvS3_S3_PT_iii:
        .type           _Z13mul_mat_vec_qIfLi32ELi4E10block_q4_0Li2EXadL_ZN45_INTERNAL_8d5cb472_14_gguf_kernel_cu_cd24131917vec_dot_q4_0_q8_1EPKvPK10block_q8_1RKiEEEvS3_S3_PT_iii,@function
        .size           _Z13mul_mat_vec_qIfLi32ELi4E10block_q4_0Li2EXadL_ZN45_INTERNAL_8d5cb472_14_gguf_kernel_cu_cd24131917vec_dot_q4_0_q8_1EPKvPK10block_q8_1RKiEEEvS3_S3_PT_iii,(.L_x_1437 - _Z13mul_mat_vec_qIfLi32ELi4E10block_q4_0Li2EXadL_ZN45_INTERNAL_8d5cb472_14_gguf_kernel_cu_cd24131917vec_dot_q4_0_q8_1EPKvPK10block_q8_1RKiEEEvS3_S3_PT_iii)
        .other          _Z13mul_mat_vec_qIfLi32ELi4E10block_q4_0Li2EXadL_ZN45_INTERNAL_8d5cb472_14_gguf_kernel_cu_cd24131917vec_dot_q4_0_q8_1EPKvPK10block_q8_1RKiEEEvS3_S3_PT_iii,@"STO_CUDA_ENTRY STV_DEFAULT"
_Z13mul_mat_vec_qIfLi32ELi4E10block_q4_0Li2EXadL_ZN45_INTERNAL_8d5cb472_14_gguf_kernel_cu_cd24131917vec_dot_q4_0_q8_1EPKvPK10block_q8_1RKiEEEvS3_S3_PT_iii:
        /* <DEDUP_REMOVED lines=74> */
.L_x_1123:
[----:B------:R-:W-:Y:S05]  /*04a0*/  BSYNC B1 ;  /* 0x0000000000017941 */ /* 0x000fea0003800000 */
.L_x_1122:
[C---:B------:R-:W-:Y:S01]  /*04b0*/  IMAD.IADD R6, R4.reuse, 0x1, -R21 ;  /* 0x0000000104067824 */ /* 0x040fe200078e0a15 */
[----:B------:R-:W-:Y:S01]  /*04c0*/  ISETP.GT.U32.AND P1, PT, R4, R21, PT ;  /* 0x000000150400720c */ /* 0x000fe20003f24070 */
[----:B------:R-:W-:Y:S03]  /*04d0*/  BSSY B1, `(.L_x_1124) ;  /* 0x000009e000017945 */ /* 0x000fe60003800000 */
[----:B------:R-:W-:-:S13]  /*04e0*/  ISETP.LE.U32.OR P1, PT, R6, 0x30, !P1 ;  /* 0x000000300600780c */ /* 0x000fda0004f23470 */
[----:B------:R-:W-:Y:S05]  /*04f0*/  @P1 BRA `(.L_x_1125) ;  /* 0x000009b000001947 */ /* 0x000fea0003800000 */
[----:B------:R-:W-:Y:S02]  /*0500*/  PLOP3.LUT P0, PT, PT, PT, PT, 0x8, 0x0 ;  /* 0x000000000000781c */ /* 0x000fe40003f0e170 */
[----:B------:R-:W-:Y:S02]  /*0510*/  IADD3 R6, R4, -0x30, RZ ;  /* 0xffffffd004067810 */ /* 0x000fe40007ffe0ff */
.L_x_1126:
        /* <DEDUP_REMOVED lines=153> */
.L_x_1125:
[----:B------:R-:W-:Y:S05]  /*0eb0*/  BSYNC B1 ;  /* 0x0000000000017941 */ /* 0x000fea0003800000 */
.L_x_1124:
        /* <DEDUP_REMOVED lines=83> */
.L_x_1128:
[----:B------:R-:W-:Y:S05]  /*13f0*/  BSYNC B1 ;  /* 0x0000000000017941 */ /* 0x000fea0003800000 */
.L_x_1127:
        /* <DEDUP_REMOVED lines=39> */
.L_x_1121:
[----:B------:R-:W-:Y:S05]  /*1670*/  BSYNC B0 ;  /* 0x0000000000007941 */ /* 0x000fea0003800000 */
.L_x_1120:
        /* <DEDUP_REMOVED lines=17> */
.L_x_1129:
        /* <DEDUP_REMOVED lines=15> */
.L_x_1437:


//--------------------- .text._Z13quantize_q8_1IfEvPKT_Pvii --------------------------
	.section	.text._Z13quantize_q8_1IfEvPKT_Pvii,"ax",@progbits
	.sectioninfo	@"SHI_REGISTERS=16"
	.align	128
.text._Z13quantize_q8_1IfEvPKT_Pvii:
        .type           _Z13quantize_q8_1IfEvPKT_Pvii,@function
        .size           _Z13quantize_q8_1IfEvPKT_Pvii,(.L_x_1438 - _Z13quantize_q8_1IfEvPKT_Pvii)
        .other          _Z13quantize_q8_1IfEvPKT_Pvii,@"STO_CUDA_ENTRY STV_DEFAULT"
_Z13quantize_q8_1IfEvPKT_Pvii:
        /* <DEDUP_REMOVED lines=8> */
[----:B------:R-:W-:Y:S01]  /*0080*/  ULDC.64 UR4, c[0x0][0x118] ;  /* 0x0000460000047ab9 */ /* 0x000fe20000000a00 */
[----:B------:R-:W-:Y:S01]  /*0090*/  BSSY B0, `(.L_x_1130) ;  /* 0x0000009000007945 */ /* 0x000fe20003800000 */
[----:B------:R-:W0:Y:S01]  /*00a0*/  S2R R5, SR_TID.Y ;  /* 0x0000000000057919 */ /* 0x000e220000002200 */
[----:B------:R-:W-:Y:S02]  /*00b0*/  IMAD.MOV.U32 R4, RZ, RZ, RZ ;  /* 0x000000ffff047224 */ /* 0x000fe400078e00ff */
[----:B0-----:R-:W-:-:S07]  /*00c0*/  IMAD R0, R0, c[0x0][0x4], R5 ;  /* 0x0000010000007a24 */ /* 0x001fce00078e0205 */
[----:B------:R-:W-:Y:S05]  /*00d0*/  @P0 BRA `(.L_x_1131) ;  /* 0x0000004000000947 */ /* 0x000fea0003800000 */
[----:B------:R-:W-:Y:S01]  /*00e0*/  HFMA2.MMA R5, -RZ, RZ, 0, 2.384185791015625e-07 ;  /* 0x00000004ff057435 */ /* 0x000fe200000001ff */
[----:B------:R-:W-:-:S09]  /*00f0*/  IMAD R4, R0, c[0x0][0x170], R3 ;  /* 0x00005c0000047a24 */ /* 0x000fd200078e0203 */
[----:B------:R-:W-:-:S06]  /*0100*/  IMAD.WIDE.U32 R4, R4, R5, c[0x0][0x160] ;  /* 0x0000580004047625 */ /* 0x000fcc00078e0005 */
[----:B------:R0:W5:Y:S02]  /*0110*/  LDG.E.CONSTANT R4, [R4.64] ;  /* 0x0000000404047981 */ /* 0x000164000c1e9900 */
.L_x_1131:
[----:B------:R-:W-:Y:S05]  /*0120*/  BSYNC B0 ;  /* 0x0000000000007941 */ /* 0x000fea0003800000 */
.L_x_1130:
[----:B-----5:R-:W-:Y:S02]  /*0130*/  FADD.FTZ R2, |R4|, -RZ ;  /* 0x800000ff04027221 */ /* 0x020fe40000010200 */
[----:B------:R-:W-:-:S03]  /*0140*/  IMAD R0, R0, c[0x0][0x174], R3 ;  /* 0x00005d0000007a24 */ /* 0x000fc600078e0203 */
[----:B0-----:R-:W0:Y:S02]  /*0150*/  SHFL.BFLY PT, R5, R2, 0x10, 0x1f ;  /* 0x0e001f0002057f89 */ /* 0x001e2400000e0000 */
[----:B------:R-:W-:-:S04]  /*0160*/  SHF.R.S32.HI R3, RZ, 0x1f, R0 ;  /* 0x0000001fff037819 */ /* 0x000fc80000011400 */
[----:B------:R-:W-:Y:S02]  /*0170*/  LEA.HI R3, R3, R0, RZ, 0x5 ;  /* 0x0000000003037211 */ /* 0x000fe400078f28ff */
[----:B0-----:R-:W-:-:S05]  /*0180*/  FMNMX.FTZ R5, R5, |R4|, !PT ;  /* 0x4000000405057209 */ /* 0x001fca0007810000 */
[----:B------:R-:W0:Y:S02]  /*0190*/  SHFL.BFLY PT, R6, R5, 0x8, 0x1f ;  /* 0x0d001f0005067f89 */ /* 0x000e2400000e0000 */
[----:B0-----:R-:W-:-:S05]  /*01a0*/  FMNMX.FTZ R6, R5, R6, !PT ;  /* 0x0000000605067209 */ /* 0x001fca0007810000 */
[----:B------:R-:W0:Y:S02]  /*01b0*/  SHFL.BFLY PT, R7, R6, 0x4, 0x1f ;  /* 0x0c801f0006077f89 */ /* 0x000e2400000e0000 */
[----:B0-----:R-:W-:Y:S02]  /*01c0*/  FMNMX.FTZ R8, R6, R7, !PT ;  /* 0x0000000706087209 */ /* 0x001fe40007810000 */
        /* <DEDUP_REMOVED lines=8> */
[----:B------:R-:W0:Y:S01]  /*0250*/  SHFL.BFLY PT, R6, R5, 0x4, 0x1f ;  /* 0x0c801f0005067f89 */ /* 0x000e2200000e0000 */
[C---:B------:R-:W-:Y:S01]  /*0260*/  FSETP.NEU.FTZ.AND P0, PT, R10.reuse, RZ, PT ;  /* 0x000000ff0a00720b */ /* 0x040fe20003f1d000 */
[----:B------:R-:W-:Y:S01]  /*0270*/  FMUL.FTZ R2, R10, 0.0078740157186985015869 ;  /* 0x3c0102040a027820 */ /* 0x000fe20000410000 */
[----:B------:R-:W-:-:S11]  /*0280*/  SHF.R.S32.HI R10, RZ, 0x5, R3 ;  /* 0x00000005ff0a7819 */ /* 0x000fd60000011403 */
[----:B------:R-:W1:Y:S01]  /*0290*/  @P0 MUFU.RCP R11, R2 ;  /* 0x00000002000b0308 */ /* 0x000e620000001000 */
[----:B0-----:R-:W-:Y:S01]  /*02a0*/  FADD.FTZ R8, R5, R6 ;  /* 0x0000000605087221 */ /* 0x001fe20000010000 */
[----:B------:R-:W-:Y:S02]  /*02b0*/  MOV R6, RZ ;  /* 0x000000ff00067202 */ /* 0x000fe40000000f00 */
[----:B------:R-:W-:Y:S02]  /*02c0*/  LOP3.LUT R5, R3, 0xffffffe0, RZ, 0xc0, !PT ;  /* 0xffffffe003057812 */ /* 0x000fe400078ec0ff */
[----:B------:R-:W0:Y:S02]  /*02d0*/  SHFL.BFLY PT, R9, R8, 0x2, 0x1f ;  /* 0x0c401f0008097f89 */ /* 0x000e2400000e0000 */
[----:B------:R-:W-:Y:S01]  /*02e0*/  IADD3 R3, R0, -R5, RZ ;  /* 0x8000000500037210 */ /* 0x000fe20007ffe0ff */
[----:B-1----:R-:W-:Y:S02]  /*02f0*/  @P0 FMUL.FTZ R4, R11, R4 ;  /* 0x000000040b040220 */ /* 0x002fe40000410000 */
[----:B------:R-:W-:-:S05]  /*0300*/  @P0 IMAD.MOV.U32 R11, RZ, RZ, 0x3f000000 ;  /* 0x3f000000ff0b0424 */ /* 0x000fca00078e00ff */
[----:B------:R-:W-:Y:S01]  /*0310*/  @P0 LOP3.LUT R7, R11, 0x80000000, R4, 0xb8, !PT ;  /* 0x800000000b070812 */ /* 0x000fe200078eb804 */
[----:B------:R-:W-:-:S04]  /*0320*/  IMAD.MOV.U32 R11, RZ, RZ, 0x24 ;  /* 0x00000024ff0b7424 */ /* 0x000fc800078e00ff */
[----:B------:R-:W-:Y:S02]  /*0330*/  @P0 FADD.FTZ.RZ R7, R4, R7 ;  /* 0x0000000704070221 */ /* 0x000fe4000001c000 */
[----:B------:R-:W-:Y:S02]  /*0340*/  IMAD.WIDE R4, R10, R11, c[0x0][0x168] ;  /* 0x00005a000a047625 */ /* 0x000fe400078e020b */
[----:B------:R-:W1:Y:S01]  /*0350*/  @P0 FRND.TRUNC R6, R7 ;  /* 0x0000000700060307 */ /* 0x000e62000020d000 */
[C---:B------:R-:W-:Y:S02]  /*0360*/  ISETP.GT.AND P0, PT, R3.reuse, RZ, PT ;  /* 0x000000ff0300720c */ /* 0x040fe40003f04270 */
[----:B------:R-:W-:Y:S01]  /*0370*/  IADD3 R4, P1, R3, R4, RZ ;  /* 0x0000000403047210 */ /* 0x000fe20007f3e0ff */
[----:B0-----:R-:W-:-:S03]  /*0380*/  FADD.FTZ R8, R8, R9 ;  /* 0x0000000908087221 */ /* 0x001fc60000010000 */
[----:B------:R-:W-:Y:S02]  /*0390*/  LEA.HI.X.SX32 R5, R3, R5, 0x1, P1 ;  /* 0x0000000503057211 */ /* 0x000fe400008f0eff */
[----:B------:R0:W2:Y:S01]  /*03a0*/  SHFL.BFLY PT, R13, R8, 0x1, 0x1f ;  /* 0x0c201f00080d7f89 */ /* 0x0000a200000e0000 */
[----:B-1----:R-:W1:Y:S03]  /*03b0*/  F2I.FTZ.TRUNC.NTZ R9, R6 ;  /* 0x0000000600097305 */ /* 0x002e66000021f100 */
[----:B-1----:R0:W-:Y:S01]  /*03c0*/  STG.E.U8 [R4.64+0x4], R9 ;  /* 0x0000040904007986 */ /* 0x0021e2000c101104 */
[----:B------:R-:W-:Y:S05]  /*03d0*/  @P0 EXIT ;  /* 0x000000000000094d */ /* 0x000fea0003800000 */
[----:B------:R-:W-:Y:S01]  /*03e0*/  SHF.R.S32.HI R0, RZ, 0x1f, R10 ;  /* 0x0000001fff007819 */ /* 0x000fe2000001140a */
[----:B--2---:R-:W-:Y:S02]  /*03f0*/  FADD.FTZ R13, R8, R13 ;  /* 0x0000000d080d7221 */ /* 0x004fe40000010000 */
        /* <DEDUP_REMOVED lines=10> */
.L_x_1132:
        /* <DEDUP_REMOVED lines=14> */
.L_x_1438:


//--------------------- .text._Z22dequantize_block_iq1_mIN3c108BFloat16EEvPKvPT_ --------------------------
	.section	.text._Z22dequantize_block_iq1_mIN3c108BFloat16EEvPKvPT_,"ax",@progbits
	.sectioninfo	@"SHI_REGISTERS=24"
	.align	128
.text._Z22dequantize_block_iq1_mIN3c108BFloat16EEvPKvPT_:
        .type           _Z22dequantize_block_iq1_mIN3c108BFloat16EEvPKvPT_,@function
        .size           _Z22dequantize_block_iq1_mIN3c108BFloat16EEvPKvPT_,(.L_x_1439 - _Z22dequantize_block_iq1_mIN3c108BFloat16EEvPKvPT_)
        .other          _Z22dequantize_block_iq1_mIN3c108BFloat16EEvPKvPT_,@"STO_CUDA_ENTRY STV_DEFAULT"
_Z22dequantize_block_iq1_mIN3c108BFloat16EEvPKvPT_:
[----:B------:R-:W-:Y:S02]  /*0000*/  IMAD.MOV.U32 R1, RZ, RZ, c[0x0][0x28] ;  /* 0x00000a00ff017624 */ /* 0x000fe400078e00ff */
[----:B------:R-:W0:Y:S01]  /*0010*/  S2R R4, SR_TID.X ;  /* 0x0000000000047919 */ /* 0x000e220000002100 */
[----:B------:R-:W-:Y:S01]  /*0020*/  IMAD.MOV.U32 R2, RZ, RZ, 0x38 ;  /* 0x00000038ff027424 */ /* 0x000fe200078e00ff */
[----:B------:R-:W-:Y:S02]  /*0030*/  ULDC.64 UR4, c[0x0][0x118] ;  /* 0x0000460000047ab9 */ /* 0x000fe40000000a00 */
[----:B------:R-:W1:Y:S01]  /*0040*/  S2R R5, SR_CTAID.X ;  /* 0x0000000000057919 */ /* 0x000e620000002500 */
[C---:B0-----:R-:W-:Y:S01]  /*0050*/  IMAD.SHL.U32 R0, R4.reuse, 0x2, RZ ;  /* 0x0000000204007824 */ /* 0x041fe200078e00ff */
[C---:B------:R-:W-:Y:S02]  /*0060*/  SHF.R.U64 R7, R4.reuse, 0x4, RZ ;  /* 0x0000000404077819 */ /* 0x040fe400000012ff */
[----:B------:R-:W-:Y:S01]  /*0070*/  SHF.R.U64 R13, R4, 0x3, RZ ;  /* 0x00000003040d7819 */ /* 0x000fe200000012ff */
[----:B-1----:R-:W-:Y:S01]  /*0080*/  IMAD.WIDE.U32 R2, R5, R2, c[0x0][0x160] ;  /* 0x0000580005027625 */ /* 0x002fe200078e0002 */
[----:B------:R-:W-:-:S04]  /*0090*/  LOP3.LUT R0, R0, 0xe, RZ, 0xc0, !PT ;  /* 0x0000000e00007812 */ /* 0x000fc800078ec0ff */
[----:B------:R-:W-:Y:S01]  /*00a0*/  IADD3 R7, P0, R7, R0, RZ ;  /* 0x0000000007077210 */ /* 0x000fe20007f1e0ff */
[----:B------:R-:W-:Y:S01]  /*00b0*/  IMAD.SHL.U32 R0, R4, 0x4, RZ ;  /* 0x0000000404007824 */ /* 0x000fe200078e00ff */
[----:B------:R0:W2:Y:S03]  /*00c0*/  LDG.E.U16.CONSTANT R16, [R2.64+0x30] ;  /* 0x0000300402107981 */ /* 0x0000a6000c1e9500 */
[----:B------:R-:W-:Y:S01]  /*00d0*/  IMAD.X R19, RZ, RZ, RZ, P0 ;  /* 0x000000ffff137224 */ /* 0x000fe200000e06ff */
[----:B------:R-:W-:Y:S01]  /*00e0*/  IADD3 R8, P0, R2, R7, RZ ;  /* 0x0000000702087210 */ /* 0x000fe20007f1e0ff */
[----:B------:R-:W-:Y:S01]  /*00f0*/  IMAD.MOV.U32 R12, RZ, RZ, 0x8 ;  /* 0x00000008ff0c7424 */ /* 0x000fe200078e00ff */
[----:B------:R-:W-:Y:S01]  /*0100*/  LOP3.LUT R11, R0, 0x1c, RZ, 0xc0, !PT ;  /* 0x0000001c000b7812 */ /* 0x000fe200078ec0ff */
[----:B------:R0:W3:Y:S02]  /*0110*/  LDG.E.U16.CONSTANT R14, [R2.64+0x34] ;  /* 0x00003404020e7981 */ /* 0x0000e4000c1e9500 */
[----:B------:R-:W-:Y:S01]  /*0120*/  IMAD.X R9, R3, 0x1, R19, P0 ;  /* 0x0000000103097824 */ /* 0x000fe200000e0613 */
[----:B------:R-:W-:-:S04]  /*0130*/  IADD3 R10, P0, P1, R2, R11, R13 ;  /* 0x0000000b020a7210 */ /* 0x000fc8000791e00d */
[----:B------:R-:W4:Y:S01]  /*0140*/  LDG.E.U8.CONSTANT R0, [R8.64+0x20] ;  /* 0x0000200408007981 */ /* 0x000f22000c1e9100 */
[----:B------:R-:W-:-:S05]  /*0150*/  IADD3.X R11, R3, RZ, RZ, P0, P1 ;  /* 0x000000ff030b7210 */ /* 0x000fca00007e24ff */
[----:B------:R-:W5:Y:S01]  /*0160*/  LDG.E.U8.CONSTANT R10, [R10.64] ;  /* 0x000000040a0a7981 */ /* 0x000f62000c1e9100 */
[----:B------:R-:W-:Y:S01]  /*0170*/  IMAD.SHL.U32 R13, R13, 0x4, RZ ;  /* 0x000000040d0d7824 */ /* 0x000fe200078e00ff */
[----:B------:R-:W-:-:S04]  /*0180*/  SHF.R.U64 R19, R7, 0x1, R19 ;  /* 0x0000000107137819 */ /* 0x000fc80000001213 */
[----:B------:R-:W-:Y:S02]  /*0190*/  LOP3.LUT R13, R13, 0x4, RZ, 0xc0, !PT ;  /* 0x000000040d0d7812 */ /* 0x000fe400078ec0ff */
[----:B------:R-:W-:-:S04]  /*01a0*/  LOP3.LUT R19, R19, 0xffffffe, RZ, 0xc0, !PT ;  /* 0x0ffffffe13137812 */ /* 0x000fc800078ec0ff */
[----:B------:R-:W-:-:S05]  /*01b0*/  IADD3 R18, P0, R2, R19, RZ ;  /* 0x0000001302127210 */ /* 0x000fca0007f1e0ff */
[----:B------:R-:W-:-:S05]  /*01c0*/  IMAD.X R19, RZ, RZ, R3, P0 ;  /* 0x000000ffff137224 */ /* 0x000fca00000e0603 */
[----:B------:R-:W2:Y:S01]  /*01d0*/  LDG.E.U16.CONSTANT R18, [R18.64+0x30] ;  /* 0x0000300412127981 */ /* 0x000ea2000c1e9500 */
[----:B----4-:R-:W-:-:S05]  /*01e0*/  SHF.R.U32.HI R6, RZ, R13, R0 ;  /* 0x0000000dff067219 */ /* 0x010fca0000011600 */
[----:B------:R-:W-:-:S05]  /*01f0*/  IMAD.SHL.U32 R15, R6, 0x100, RZ ;  /* 0x00000100060f7824 */ /* 0x000fca00078e00ff */
[----:B-----5:R-:W-:Y:S02]  /*0200*/  LOP3.LUT R9, R15, 0x700, R10, 0xe2, !PT ;  /* 0x000007000f097812 */ /* 0x020fe400078ee20a */
[----:B------:R0:W4:Y:S03]  /*0210*/  LDG.E.U16.CONSTANT R10, [R2.64+0x32] ;  /* 0x00003204020a7981 */ /* 0x000126000c1e9500 */
[----:B------:R-:W-:Y:S01]  /*0220*/  IMAD.WIDE.U32 R8, R9, R12, c[0x4][0x28] ;  /* 0x01000a0009087625 */ /* 0x000fe200078e000c */
[----:B------:R0:W5:Y:S05]  /*0230*/  LDG.E.U16.CONSTANT R15, [R2.64+0x36] ;  /* 0x00003604020f7981 */ /* 0x00016a000c1e9500 */
[----:B------:R-:W4:Y:S01]  /*0240*/  LDG.E.CONSTANT R8, [R8.64] ;  /* 0x0000000408087981 */ /* 0x000f22000c1e9900 */
[----:B------:R-:W-:-:S05]  /*0250*/  LOP3.LUT R7, R7, 0x3, RZ, 0xc0, !PT ;  /* 0x0000000307077812 */ /* 0x000fca00078ec0ff */
[----:B------:R-:W-:-:S05]  /*0260*/  IMAD R7, R7, 0x3, RZ ;  /* 0x0000000307077824 */ /* 0x000fca00078e02ff */
[----:B--2---:R-:W-:-:S05]  /*0270*/  SHF.R.U32.HI R7, RZ, R7, R18 ;  /* 0x00000007ff077219 */ /* 0x004fca0000011612 */
[----:B------:R-:W-:Y:S01]  /*0280*/  IMAD.SHL.U32 R7, R7, 0x2, RZ ;  /* 0x0000000207077824 */ /* 0x000fe200078e00ff */
[----:B0-----:R-:W-:Y:S01]  /*0290*/  LOP3.LUT R2, R4, 0xfffffff8, RZ, 0xc0, !PT ;  /* 0xfffffff804027812 */ /* 0x001fe200078ec0ff */
[----:B------:R-:W-:-:S03]  /*02a0*/  IMAD.MOV.U32 R3, RZ, RZ, RZ ;  /* 0x000000ffff037224 */ /* 0x000fc600078e00ff */
[----:B------:R-:W-:Y:S01]  /*02b0*/  LOP3.LUT R7, R7, 0xe, RZ, 0xc0, !PT ;  /* 0x0000000e07077812 */ /* 0x000fe200078ec0ff */
[----:B------:R-:W-:-:S03]  /*02c0*/  IMAD.WIDE.U32 R2, R5, 0x100, R2 ;  /* 0x0000010005027825 */ /* 0x000fc600078e0002 */
[----:B------:R-:W-:Y:S01]  /*02d0*/  LOP3.LUT R11, R7, 0x1, RZ, 0xfc, !PT ;  /* 0x00000001070b7812 */ /* 0x000fe200078efcff */
[----:B------:R-:W-:Y:S01]  /*02e0*/  IMAD.SHL.U32 R5, R4, 0x20, RZ ;  /* 0x0000002004057824 */ /* 0x000fe200078e00ff */
[----:B---3--:R-:W-:Y:S02]  /*02f0*/  SHF.R.U32.HI R14, RZ, 0x4, R14 ;  /* 0x00000004ff0e7819 */ /* 0x008fe4000001160e */
[----:B------:R-:W-:Y:S02]  /*0300*/  SHF.L.U32 R13, R12, R13, RZ ;  /* 0x0000000d0c0d7219 */ /* 0x000fe400000006ff */
[----:B------:R-:W0:Y:S01]  /*0310*/  I2F R11, R11 ;  /* 0x0000000b000b7306 */ /* 0x000e220000201400 */
[----:B----4-:R-:W-:Y:S02]  /*0320*/  SHF.R.U32.HI R18, RZ, 0x1c, R8 ;  /* 0x0000001cff127819 */ /* 0x010fe40000011608 */
[----:B------:R-:W-:-:S05]  /*0330*/  LOP3.LUT R19, R8, 0xf0f0f0f, RZ, 0xc0, !PT ;  /* 0x0f0f0f0f08137812 */ /* 0x000fca00078ec0ff */
[----:B------:R1:W2:Y:S01]  /*0340*/  I2F.S16 R9, R18 ;  /* 0x0000001200097306 */ /* 0x0002a20000101400 */
[----:B------:R-:W-:Y:S02]  /*0350*/  SHF.R.U32.HI R17, RZ, 0x4, R8 ;  /* 0x00000004ff117819 */ /* 0x000fe40000011608 */
[C---:B------:R-:W-:Y:S02]  /*0360*/  LOP3.LUT R7, R19.reuse, 0xf, RZ, 0xc0, !PT ;  /* 0x0000000f13077812 */ /* 0x040fe400078ec0ff */
[--C-:B------:R-:W-:Y:S02]  /*0370*/  SHF.R.U32.HI R6, RZ, 0x18, R19.reuse ;  /* 0x00000018ff067819 */ /* 0x100fe40000011613 */
[----:B-1----:R-:W-:Y:S02]  /*0380*/  SHF.R.U32.HI R18, RZ, 0x8, R10 ;  /* 0x00000008ff127819 */ /* 0x002fe4000001160a */
[----:B------:R-:W-:Y:S02]  /*0390*/  LOP3.LUT R20, R19, 0xffff, RZ, 0xc0, !PT ;  /* 0x0000ffff13147812 */ /* 0x000fe400078ec0ff */
[----:B------:R-:W-:-:S02]  /*03a0*/  SHF.R.U32.HI R21, RZ, 0x10, R19 ;  /* 0x00000010ff157819 */ /* 0x000fc40000011613 */
[----:B------:R-:W-:Y:S02]  /*03b0*/  LOP3.LUT R17, R17, 0xf0f0f0f, RZ, 0xc0, !PT ;  /* 0x0f0f0f0f11117812 */ /* 0x000fe400078ec0ff */
[----:B------:R-:W-:Y:S02]  /*03c0*/  LOP3.LUT R19, R18, 0xf0, RZ, 0xc0, !PT ;  /* 0x000000f012137812 */ /* 0x000fe400078ec0ff */
[----:B------:R-:W-:Y:S02]  /*03d0*/  LOP3.LUT R18, R17, 0xffff, RZ, 0xc0, !PT ;  /* 0x0000ffff11127812 */ /* 0x000fe400078ec0ff */
[----:B------:R-:W-:Y:S02]  /*03e0*/  LEA.HI R16, R16, R19, RZ, 0x14 ;  /* 0x0000001310107211 */ /* 0x000fe400078fa0ff */
[----:B------:R-:W-:Y:S02]  /*03f0*/  LOP3.LUT R19, R5, 0xe0, RZ, 0xc0, !PT ;  /* 0x000000e005137812 */ /* 0x000fe400078ec0ff */
[----:B------:R-:W-:-:S02]  /*0400*/  LOP3.LUT R8, R17, 0xf, RZ, 0xc0, !PT ;  /* 0x0000000f11087812 */ /* 0x000fc400078ec0ff */
[----:B------:R-:W-:Y:S02]  /*0410*/  SHF.R.U32.HI R17, RZ, 0x10, R17 ;  /* 0x00000010ff117819 */ /* 0x000fe40000011611 */
[----:B------:R-:W-:Y:S02]  /*0420*/  SHF.R.U32.HI R5, RZ, 0x8, R18 ;  /* 0x00000008ff057819 */ /* 0x000fe40000011612 */
[----:B------:R-:W-:Y:S02]  /*0430*/  IADD3 R18, P0, R2, R19, RZ ;  /* 0x0000001302127210 */ /* 0x000fe40007f1e0ff */
[----:B-----5:R-:W-:Y:S02]  /*0440*/  LOP3.LUT R12, R15, 0xf000, RZ, 0xc0, !PT ;  /* 0x0000f0000f0c7812 */ /* 0x020fe400078ec0ff */
[----:B------:R-:W-:Y:S02]  /*0450*/  SHF.R.U32.HI R20, RZ, 0x8, R20 ;  /* 0x00000008ff147819 */ /* 0x000fe40000011614 */
[----:B------:R-:W-:-:S02]  /*0460*/  LOP3.LUT R21, R21, 0xf, RZ, 0xc0, !PT ;  /* 0x0000000f15157812 */ /* 0x000fc400078ec0ff */
[----:B------:R-:W-:Y:S02]  /*0470*/  LOP3.LUT R15, R14, 0xf00, RZ, 0xc0, !PT ;  /* 0x00000f000e0f7812 */ /* 0x000fe400078ec0ff */
[----:B------:R-:W-:Y:S01]  /*0480*/  LOP3.LUT R17, R17, 0xf, RZ, 0xc0, !PT ;  /* 0x0000000f11117812 */ /* 0x000fe200078ec0ff */
[----:B------:R-:W1:Y:S01]  /*0490*/  I2F.S16 R7, R7 ;  /* 0x0000000700077306 */ /* 0x000e620000101400 */
[----:B------:R-:W-:Y:S01]  /*04a0*/  IMAD.X R3, RZ, RZ, R3, P0 ;  /* 0x000000ffff037224 */ /* 0x000fe200000e0603 */
[----:B------:R-:W-:Y:S02]  /*04b0*/  IADD3 R12, R12, R16, R15 ;  /* 0x000000100c0c7210 */ /* 0x000fe40007ffe00f */
[----:B------:R-:W-:Y:S01]  /*04c0*/  LOP3.LUT P0, RZ, R13, R0, RZ, 0xc0, !PT ;  /* 0x000000000dff7212 */ /* 0x000fe2000780c0ff */
[----:B------:R-:W-:-:S03]  /*04d0*/  IMAD.MOV.U32 R13, RZ, RZ, 0x3f600000 ;  /* 0x3f600000ff0d7424 */ /* 0x000fc600078e00ff */
[----:B------:R-:W3:Y:S01]  /*04e0*/  I2F.S16 R6, R6 ;  /* 0x0000000600067306 */ /* 0x000ee20000101400 */
[----:B------:R-:W-:Y:S01]  /*04f0*/  HADD2.F32 R12, -RZ, R12.H0_H0 ;  /* 0x2000000cff0c7230 */ /* 0x000fe20000004100 */
[----:B------:R-:W-:-:S06]  /*0500*/  FSEL R13, -R13, -1.125, !P0 ;  /* 0xbf9000000d0d7808 */ /* 0x000fcc0004000100 */
[----:B------:R-:W4:Y:S08]  /*0510*/  I2F.S16 R8, R8 ;  /* 0x0000000800087306 */ /* 0x000f300000101400 */
[----:B------:R-:W5:Y:S08]  /*0520*/  I2F.S16 R10, R20 ;  /* 0x00000014000a7306 */ /* 0x000f700000101400 */
[----:B------:R-:W0:Y:S08]  /*0530*/  I2F.S16 R4, R21 ;  /* 0x0000001500047306 */ /* 0x000e300000101400 */
[----:B------:R-:W3:Y:S08]  /*0540*/  I2F.S16 R5, R5 ;  /* 0x0000000500057306 */ /* 0x000ef00000101400 */
[----:B------:R-:W5:Y:S01]  /*0550*/  I2F.S16 R14, R17 ;  /* 0x00000011000e7306 */ /* 0x000f620000101400 */
[----:B0-----:R-:W-:-:S02]  /*0560*/  FMUL.FTZ R11, R12, R11 ;  /* 0x0000000b0c0b7220 */ /* 0x001fc40000410000 */
[C---:B--2---:R-:W-:Y:S02]  /*0570*/  FADD.FTZ R12, R13.reuse, R9 ;  /* 0x000000090d0c7221 */ /* 0x044fe40000010000 */
[----:B-1----:R-:W-:Y:S02]  /*0580*/  FADD.FTZ R0, R13, R7 ;  /* 0x000000070d007221 */ /* 0x002fe40000010000 */
[----:B------:R-:W-:Y:S02]  /*0590*/  FMUL.FTZ R7, R11, R12 ;  /* 0x0000000c0b077220 */ /* 0x000fe40000410000 */
[C---:B---3--:R-:W-:Y:S02]  /*05a0*/  FADD.FTZ R6, R13.reuse, R6 ;  /* 0x000000060d067221 */ /* 0x048fe40000010000 */
[C---:B----4-:R-:W-:Y:S02]  /*05b0*/  FADD.FTZ R8, R13.reuse, R8 ;  /* 0x000000080d087221 */ /* 0x050fe40000010000 */
[----:B-----5:R-:W-:-:S02]  /*05c0*/  FADD.FTZ R10, R13, R10 ;  /* 0x0000000a0d0a7221 */ /* 0x020fc40000010000 */
[C---:B------:R-:W-:Y:S02]  /*05d0*/  FADD.FTZ R4, R13.reuse, R4 ;  /* 0x000000040d047221 */ /* 0x040fe40000010000 */
[C---:B------:R-:W-:Y:S02]  /*05e0*/  FADD.FTZ R12, R13.reuse, R5 ;  /* 0x000000050d0c7221 */ /* 0x040fe40000010000 */
[----:B------:R-:W-:Y:S01]  /*05f0*/  FADD.FTZ R14, R13, R14 ;  /* 0x0000000e0d0e7221 */ /* 0x000fe20000010000 */
[----:B------:R-:W-:Y:S01]  /*0600*/  LEA R2, P1, R18, c[0x0][0x168], 0x1 ;  /* 0x00005a0012027a11 */ /* 0x000fe200078208ff */
[C---:B------:R-:W-:Y:S02]  /*0610*/  FMUL.FTZ R0, R11.reuse, R0 ;  /* 0x000000000b007220 */ /* 0x040fe40000410000 */
[C---:B------:R-:W-:Y:S02]  /*0620*/  FMUL.FTZ R6, R11.reuse, R6 ;  /* 0x000000060b067220 */ /* 0x040fe40000410000 */
[----:B------:R-:W-:-:S02]  /*0630*/  FMUL.FTZ R8, R11, R8 ;  /* 0x000000080b087220 */ /* 0x000fc40000410000 */
[C---:B------:R-:W-:Y:S02]  /*0640*/  FMUL.FTZ R10, R11.reuse, R10 ;  /* 0x0000000a0b0a7220 */ /* 0x040fe40000410000 */
[C---:B------:R-:W-:Y:S02]  /*0650*/  FMUL.FTZ R4, R11.reuse, R4 ;  /* 0x000000040b047220 */ /* 0x040fe40000410000 */
[C---:B------:R-:W-:Y:S02]  /*0660*/  FMUL.FTZ R12, R11.reuse, R12 ;  /* 0x0000000c0b0c7220 */ /* 0x040fe40000410000 */
[----:B------:R-:W-:Y:S01]  /*0670*/  FMUL.FTZ R14, R11, R14 ;  /* 0x0000000e0b0e7220 */ /* 0x000fe20000410000 */
[----:B------:R-:W-:Y:S02]  /*0680*/  LEA.HI.X R3, R18, c[0x0][0x16c], R3, 0x1, P1 ;  /* 0x00005b0012037a11 */ /* 0x000fe400008f0c03 */
[----:B------:R-:W-:Y:S02]  /*0690*/  F2FP.BF16.PACK_AB R0, RZ, R0 ;  /* 0x00000000ff00723e */ /* 0x000fe400000010ff */
[----:B------:R-:W-:-:S02]  /*06a0*/  F2FP.BF16.PACK_AB R6, RZ, R6 ;  /* 0x00000006ff06723e */ /* 0x000fc400000010ff */
[----:B------:R-:W-:Y:S02]  /*06b0*/  F2FP.BF16.PACK_AB R7, RZ, R7 ;  /* 0x00000007ff07723e */ /* 0x000fe400000010ff */
[----:B------:R-:W-:Y:S02]  /*06c0*/  F2FP.BF16.PACK_AB R8, RZ, R8 ;  /* 0x00000008ff08723e */ /* 0x000fe400000010ff */
[----:B------:R-:W-:Y:S02]  /*06d0*/  F2FP.BF16.PACK_AB R10, RZ, R10 ;  /* 0x0000000aff0a723e */ /* 0x000fe400000010ff */
[----:B------:R-:W-:Y:S02]  /*06e0*/  F2FP.BF16.PACK_AB R4, RZ, R4 ;  /* 0x00000004ff04723e */ /* 0x000fe400000010ff */
[----:B------:R-:W-:Y:S02]  /*06f0*/  F2FP.BF16.PACK_AB R12, RZ, R12 ;  /* 0x0000000cff0c723e */ /* 0x000fe400000010ff */
[----:B------:R-:W-:Y:S01]  /*0700*/  F2FP.BF16.PACK_AB R14, RZ, R14 ;  /* 0x0000000eff0e723e */ /* 0x000fe200000010ff */
[----:B------:R-:W-:Y:S04]  /*0710*/  STG.E.U16 [R2.64], R0 ;  /* 0x0000000002007986 */ /* 0x000fe8000c101504 */
[----:B------:R-:W-:Y:S04]  /*0720*/  STG.E.U16 [R2.64+0x6], R6 ;  /* 0x0000060602007986 */ /* 0x000fe8000c101504 */
[----:B------:R-:W-:Y:S04]  /*0730*/  STG.E.U16 [R2.64+0xe], R7 ;  /* 0x00000e0702007986 */ /* 0x000fe8000c101504 */
[----:B------:R-:W-:Y:S04]  /*0740*/  STG.E.U16 [R2.64+0x8], R8 ;  /* 0x0000080802007986 */ /* 0x000fe8000c101504 */
[----:B------:R-:W-:Y:S04]  /*0750*/  STG.E.U16 [R2.64+0x2], R10 ;  /* 0x0000020a02007986 */ /* 0x000fe8000c101504 */
[----:B------:R-:W-:Y:S04]  /*0760*/  STG.E.U16 [R2.64+0x4], R4 ;  /* 0x0000040402007986 */ /* 0x000fe8000c101504 */
[----:B------:R-:W-:Y:S04]  /*0770*/  STG.E.U16 [R2.64+0xa], R12 ;  /* 0x00000a0c02007986 */ /* 0x000fe8000c101504 */
[----:B------:R-:W-:Y:S01]  /*0780*/  STG.E.U16 [R2.64+0xc], R14 ;  /* 0x00000c0e02007986 */ /* 0x000fe2000c101504 */
[----:B------:R-:W-:Y:S05]  /*0790*/  EXIT ;  /* 0x000000000000794d */ /* 0x000fea0003800000 */
.L_x_1133:
        /* <DEDUP_REMOVED lines=14> */
.L_x_1439:


//--------------------- .text._Z23dequantize_block_iq4_xsIN3c108BFloat16EEvPKvPT_ --------------------------
	.section	.text._Z23dequantize_block_iq4_xsIN3c108BFloat16EEvPKvPT_,"ax",@progbits
	.sectioninfo	@"SHI_REGISTERS=26"
	.align	128
.text._Z23dequantize_block_iq4_xsIN3c108BFloat16EEvPKvPT_:
        .type           _Z23dequantize_block_iq4_xsIN3c108BFloat16EEvPKvPT_,@function
        .size           _Z23dequantize_block_iq4_xsIN3c108BFloat16EEvPKvPT_,(.L_x_1440 - _Z23dequantize_block_iq4_xsIN3c108BFloat16EEvPKvPT_)
        .other          _Z23dequantize_block_iq4_xsIN3c108BFloat16EEvPKvPT_,@"STO_CUDA_ENTRY STV_DEFAULT"
_Z23dequantize_block_iq4_xsIN3c108BFloat16EEvPKvPT_:
[----:B------:R-:W-:Y:S02]  /*0000*/  IMAD.MOV.U32 R1, RZ, RZ, c[0x0][0x28] ;  /* 0x00000a00ff017624 */ /* 0x000fe400078e00ff */
[----:B------:R-:W0:Y:S01]  /*0010*/  S2R R12, SR_TID.X ;  /* 0x00000000000c7919 */ /* 0x000e220000002100 */
[----:B------:R-:W-:Y:S01]  /*0020*/  IMAD.MOV.U32 R3, RZ, RZ, 0x88 ;  /* 0x00000088ff037424 */ /* 0x000fe200078e00ff */
[----:B------:R-:W-:Y:S02]  /*0030*/  ULDC.64 UR4, c[0x0][0x118] ;  /* 0x0000460000047ab9 */ /* 0x000fe40000000a00 */
[----:B------:R-:W1:Y:S01]  /*0040*/  S2R R0, SR_CTAID.X ;  /* 0x0000000000007919 */ /* 0x000e620000002500 */
[----:B0-----:R-:W-:Y:S01]  /*0050*/  IMAD.SHL.U32 R4, R12, 0x10, RZ ;  /* 0x000000100c047824 */ /* 0x001fe200078e00ff */
[----:B------:R-:W-:Y:S01]  /*0060*/  SHF.R.U32.HI R13, RZ, 0x1, R12 ;  /* 0x00000001ff0d7819 */ /* 0x000fe2000001160c */
[----:B-1----:R-:W-:-:S03]  /*0070*/  IMAD.WIDE.U32 R2, R0, R3, c[0x0][0x160] ;  /* 0x0000580000027625 */ /* 0x002fc600078e0003 */
[----:B------:R-:W-:Y:S02]  /*0080*/  LOP3.LUT R13, R13, 0x7ffffffc, RZ, 0xc0, !PT ;  /* 0x7ffffffc0d0d7812 */ /* 0x000fe400078ec0ff */
[----:B------:R-:W-:Y:S02]  /*0090*/  LOP3.LUT R4, R4, 0x70, RZ, 0xc0, !PT ;  /* 0x0000007004047812 */ /* 0x000fe400078ec0ff */
[----:B------:R-:W-:Y:S01]  /*00a0*/  LOP3.LUT R6, R12, 0x6, RZ, 0xc0, !PT ;  /* 0x000000060c067812 */ /* 0x000fe200078ec0ff */
[----:B------:R0:W2:Y:S01]  /*00b0*/  LDG.E.U16.CONSTANT R16, [R2.64+0x2] ;  /* 0x0000020402107981 */ /* 0x0000a2000c1e9500 */
[----:B------:R-:W-:-:S04]  /*00c0*/  IADD3 R8, P0, P1, R2, R4, R13 ;  /* 0x0000000402087210 */ /* 0x000fc8000791e00d */
[----:B------:R-:W-:-:S05]  /*00d0*/  IADD3.X R9, R3, RZ, RZ, P0, P1 ;  /* 0x000000ff03097210 */ /* 0x000fca00007e24ff */
[----:B------:R-:W3:Y:S04]  /*00e0*/  LDG.E.U8.CONSTANT R14, [R8.64+0x9] ;  /* 0x00000904080e7981 */ /* 0x000ee8000c1e9100 */
[----:B------:R-:W4:Y:S04]  /*00f0*/  LDG.E.U8.CONSTANT R4, [R8.64+0xa] ;  /* 0x00000a0408047981 */ /* 0x000f28000c1e9100 */
[----:B------:R4:W5:Y:S04]  /*0100*/  LDG.E.U8.CONSTANT R5, [R8.64+0x8] ;  /* 0x0000080408057981 */ /* 0x000968000c1e9100 */
[----:B------:R4:W2:Y:S01]  /*0110*/  LDG.E.U8.CONSTANT R7, [R8.64+0xb] ;  /* 0x00000b0408077981 */ /* 0x0008a2000c1e9100 */
[----:B------:R-:W-:-:S04]  /*0120*/  SHF.R.U32.HI R11, RZ, 0x1, R6 ;  /* 0x00000001ff0b7819 */ /* 0x000fc80000011606 */
[----:B------:R-:W-:Y:S02]  /*0130*/  IADD3 R10, P0, R2, R11, RZ ;  /* 0x0000000b020a7210 */ /* 0x000fe40007f1e0ff */
[----:B0-----:R0:W2:Y:S03]  /*0140*/  LDG.E.U16.CONSTANT R2, [R2.64] ;  /* 0x0000000402027981 */ /* 0x0010a6000c1e9500 */
[----:B------:R-:W-:Y:S01]  /*0150*/  IMAD.X R11, RZ, RZ, R3, P0 ;  /* 0x000000ffff0b7224 */ /* 0x000fe200000e0603 */
[C---:B---3--:R-:W-:Y:S02]  /*0160*/  LOP3.LUT R18, R14.reuse, 0xf, RZ, 0xc0, !PT ;  /* 0x0000000f0e127812 */ /* 0x048fe400078ec0ff */
[----:B------:R-:W-:Y:S02]  /*0170*/  LOP3.LUT R14, R14, 0xf0, RZ, 0xc0, !PT ;  /* 0x000000f00e0e7812 */ /* 0x000fe400078ec0ff */
[----:B------:R-:W-:-:S02]  /*0180*/  IADD3 R18, P1, R18, c[0x4][0x48], RZ ;  /* 0x0100120012127a10 */ /* 0x000fc40007f3e0ff */
[----:B------:R-:W-:Y:S02]  /*0190*/  SHF.R.U32.HI R6, RZ, 0x4, R14 ;  /* 0x00000004ff067819 */ /* 0x000fe4000001160e */
[----:B----4-:R-:W-:Y:S01]  /*01a0*/  LOP3.LUT R8, R4, 0xf, RZ, 0xc0, !PT ;  /* 0x0000000f04087812 */ /* 0x010fe200078ec0ff */
[----:B------:R-:W-:Y:S01]  /*01b0*/  IMAD.X R19, RZ, RZ, c[0x4][0x4c], P1 ;  /* 0x01001300ff137624 */ /* 0x000fe200008e06ff */
[----:B------:R-:W-:Y:S01]  /*01c0*/  LOP3.LUT R6, R6, 0xffff, RZ, 0xc0, !PT ;  /* 0x0000ffff06067812 */ /* 0x000fe200078ec0ff */
[----:B------:R1:W3:Y:S01]  /*01d0*/  LDG.E.U8.CONSTANT R14, [R10.64+0x4] ;  /* 0x000004040a0e7981 */ /* 0x0002e2000c1e9100 */
[----:B------:R-:W-:Y:S02]  /*01e0*/  IADD3 R8, P0, R8, c[0x4][0x48], RZ ;  /* 0x0100120008087a10 */ /* 0x000fe40007f1e0ff */
[----:B------:R-:W-:Y:S01]  /*01f0*/  IADD3 R20, P1, R6, c[0x4][0x48], RZ ;  /* 0x0100120006147a10 */ /* 0x000fe20007f3e0ff */
[----:B------:R4:W3:Y:S01]  /*0200*/  LDG.E.U8.CONSTANT R15, [R18.64] ;  /* 0x00000004120f7981 */ /* 0x0008e2000c1e9100 */
[----:B------:R-:W-:-:S02]  /*0210*/  LOP3.LUT R4, R4, 0xf0, RZ, 0xc0, !PT ;  /* 0x000000f004047812 */ /* 0x000fc400078ec0ff */
[----:B-----5:R-:W-:Y:S02]  /*0220*/  LOP3.LUT R6, R5, 0xf, RZ, 0xc0, !PT ;  /* 0x0000000f05067812 */ /* 0x020fe400078ec0ff */
[----:B--2---:R-:W-:Y:S01]  /*0230*/  LOP3.LUT R22, R7, 0xf, RZ, 0xc0, !PT ;  /* 0x0000000f07167812 */ /* 0x004fe200078ec0ff */
[----:B------:R-:W-:Y:S01]  /*0240*/  IMAD.X R21, RZ, RZ, c[0x4][0x4c], P1 ;  /* 0x01001300ff157624 */ /* 0x000fe200008e06ff */
[----:B-1----:R-:W-:Y:S01]  /*0250*/  IADD3 R10, P1, R6, c[0x4][0x48], RZ ;  /* 0x01001200060a7a10 */ /* 0x002fe20007f3e0ff */
[----:B------:R-:W-:Y:S01]  /*0260*/  IMAD.X R9, RZ, RZ, c[0x4][0x4c], P0 ;  /* 0x01001300ff097624 */ /* 0x000fe200000e06ff */
[----:B----4-:R-:W-:Y:S02]  /*0270*/  SHF.R.U32.HI R19, RZ, 0x4, R4 ;  /* 0x00000004ff137819 */ /* 0x010fe40000011604 */
[----:B------:R1:W2:Y:S01]  /*0280*/  LDG.E.U8.CONSTANT R17, [R20.64] ;  /* 0x0000000414117981 */ /* 0x0002a2000c1e9100 */
[----:B------:R-:W-:Y:S02]  /*0290*/  IADD3 R4, P0, R22, c[0x4][0x48], RZ ;  /* 0x0100120016047a10 */ /* 0x000fe40007f1e0ff */
[----:B------:R-:W-:Y:S01]  /*02a0*/  LOP3.LUT R6, R5, 0xf0, RZ, 0xc0, !PT ;  /* 0x000000f005067812 */ /* 0x000fe200078ec0ff */
[----:B------:R4:W5:Y:S01]  /*02b0*/  LDG.E.U8.CONSTANT R18, [R8.64] ;  /* 0x0000000408127981 */ /* 0x000962000c1e9100 */
[----:B------:R-:W-:Y:S01]  /*02c0*/  LOP3.LUT R23, R19, 0xffff, RZ, 0xc0, !PT ;  /* 0x0000ffff13177812 */ /* 0x000fe200078ec0ff */
[----:B------:R-:W-:Y:S01]  /*02d0*/  IMAD.X R5, RZ, RZ, c[0x4][0x4c], P0 ;  /* 0x01001300ff057624 */ /* 0x000fe200000e06ff */
[----:B------:R-:W-:-:S02]  /*02e0*/  SHF.R.U32.HI R22, RZ, 0x4, R6 ;  /* 0x00000004ff167819 */ /* 0x000fc40000011606 */
[----:B------:R-:W-:Y:S02]  /*02f0*/  IADD3 R6, P0, R23, c[0x4][0x48], RZ ;  /* 0x0100120017067a10 */ /* 0x000fe40007f1e0ff */
[----:B-1----:R-:W-:Y:S01]  /*0300*/  LOP3.LUT R20, R7, 0xf0, RZ, 0xc0, !PT ;  /* 0x000000f007147812 */ /* 0x002fe200078ec0ff */
[----:B------:R-:W-:Y:S01]  /*0310*/  IMAD.X R11, RZ, RZ, c[0x4][0x4c], P1 ;  /* 0x01001300ff0b7624 */ /* 0x000fe200008e06ff */
[----:B------:R-:W-:Y:S01]  /*0320*/  LOP3.LUT R22, R22, 0xffff, RZ, 0xc0, !PT ;  /* 0x0000ffff16167812 */ /* 0x000fe200078ec0ff */
[----:B------:R-:W-:Y:S01]  /*0330*/  IMAD.X R7, RZ, RZ, c[0x4][0x4c], P0 ;  /* 0x01001300ff077624 */ /* 0x000fe200000e06ff */
[----:B------:R-:W-:Y:S01]  /*0340*/  SHF.R.U32.HI R20, RZ, 0x4, R20 ;  /* 0x00000004ff147819 */ /* 0x000fe20000011614 */
[----:B------:R1:W2:Y:S01]  /*0350*/  LDG.E.U8.CONSTANT R4, [R4.64] ;  /* 0x0000000404047981 */ /* 0x0002a2000c1e9100 */
[----:B----4-:R-:W-:Y:S02]  /*0360*/  IADD3 R8, P0, R22, c[0x4][0x48], RZ ;  /* 0x0100120016087a10 */ /* 0x010fe40007f1e0ff */
[----:B------:R-:W-:Y:S01]  /*0370*/  LOP3.LUT R20, R20, 0xffff, RZ, 0xc0, !PT ;  /* 0x0000ffff14147812 */ /* 0x000fe200078ec0ff */
[----:B------:R4:W2:Y:S02]  /*0380*/  LDG.E.U8.CONSTANT R19, [R10.64] ;  /* 0x000000040a137981 */ /* 0x0008a4000c1e9100 */
[----:B------:R-:W-:-:S02]  /*0390*/  IMAD.X R9, RZ, RZ, c[0x4][0x4c], P0 ;  /* 0x01001300ff097624 */ /* 0x000fc400000e06ff */
[----:B------:R0:W2:Y:S04]  /*03a0*/  LDG.E.U8.CONSTANT R6, [R6.64] ;  /* 0x0000000406067981 */ /* 0x0000a8000c1e9100 */
[----:B------:R-:W2:Y:S01]  /*03b0*/  LDG.E.U8.CONSTANT R8, [R8.64] ;  /* 0x0000000408087981 */ /* 0x000ea2000c1e9100 */
[----:B----4-:R-:W-:-:S05]  /*03c0*/  IADD3 R10, P0, R20, c[0x4][0x48], RZ ;  /* 0x01001200140a7a10 */ /* 0x010fca0007f1e0ff */
[----:B------:R-:W-:-:S05]  /*03d0*/  IMAD.X R11, RZ, RZ, c[0x4][0x4c], P0 ;  /* 0x01001300ff0b7624 */ /* 0x000fca00000e06ff */
[----:B------:R-:W4:Y:S01]  /*03e0*/  LDG.E.U8.CONSTANT R10, [R10.64] ;  /* 0x000000040a0a7981 */ /* 0x000f22000c1e9100 */
[C---:B-1----:R-:W-:Y:S02]  /*03f0*/  IMAD.SHL.U32 R5, R12.reuse, 0x2, RZ ;  /* 0x000000020c057824 */ /* 0x042fe400078e00ff */
[----:B0-----:R-:W-:-:S03]  /*0400*/  IMAD.SHL.U32 R3, R12, 0x4, RZ ;  /* 0x000000040c037824 */ /* 0x001fc600078e00ff */
[----:B------:R-:W-:Y:S02]  /*0410*/  LOP3.LUT R5, R5, 0xe, RZ, 0xc0, !PT ;  /* 0x0000000e05057812 */ /* 0x000fe400078ec0ff */
[----:B------:R-:W-:Y:S02]  /*0420*/  LOP3.LUT R3, R3, 0x4, RZ, 0xc0, !PT ;  /* 0x0000000403037812 */ /* 0x000fe400078ec0ff */
[----:B------:R-:W-:Y:S01]  /*0430*/  SHF.R.U32.HI R5, RZ, R5, R16 ;  /* 0x00000005ff057219 */ /* 0x000fe20000011610 */
[----:B------:R-:W-:Y:S01]  /*0440*/  IMAD.SHL.U32 R12, R12, 0x20, RZ ;  /* 0x000000200c0c7824 */ /* 0x000fe200078e00ff */
[----:B------:R-:W-:Y:S01]  /*0450*/  HADD2.F32 R2, -RZ, R2.H0_H0 ;  /* 0x20000002ff027230 */ /* 0x000fe20000004100 */
[----:B---3--:R-:W-:Y:S02]  /*0460*/  SHF.R.U32.HI R3, RZ, R3, R14 ;  /* 0x00000003ff037219 */ /* 0x008fe4000001160e */
[----:B------:R-:W-:Y:S02]  /*0470*/  IMAD.SHL.U32 R14, R5, 0x10, RZ ;  /* 0x00000010050e7824 */ /* 0x000fe400078e00ff */
[----:B------:R-:W-:-:S04]  /*0480*/  LOP3.LUT R3, R3, 0xf, RZ, 0xc0, !PT ;  /* 0x0000000f03037812 */ /* 0x000fc800078ec0ff */
[----:B------:R-:W-:-:S04]  /*0490*/  LOP3.LUT R3, R14, 0x30, R3, 0xe2, !PT ;  /* 0x000000300e037812 */ /* 0x000fc800078ee203 */
[----:B------:R-:W-:-:S04]  /*04a0*/  IADD3 R7, R3, -0x20, RZ ;  /* 0xffffffe003077810 */ /* 0x000fc80007ffe0ff */
[----:B------:R-:W0:Y:S01]  /*04b0*/  I2F R5, R7 ;  /* 0x0000000700057306 */ /* 0x000e220000201400 */
[----:B------:R-:W-:-:S07]  /*04c0*/  LOP3.LUT R3, R12, 0xe0, RZ, 0xc0, !PT ;  /* 0x000000e00c037812 */ /* 0x000fce00078ec0ff */
[----:B------:R-:W1:Y:S01]  /*04d0*/  I2F.S8 R14, R15 ;  /* 0x0000000f000e7306 */ /* 0x000e620000001400 */
[----:B------:R-:W-:-:S07]  /*04e0*/  IMAD R0, R0, 0x100, R3 ;  /* 0x0000010000007824 */ /* 0x000fce00078e0203 */
[----:B-----5:R-:W-:Y:S08]  /*04f0*/  I2F.S8 R18, R18 ;  /* 0x0000001200127306 */ /* 0x020ff00000001400 */
[----:B--2---:R-:W-:Y:S08]  /*0500*/  I2F.S8 R19, R19 ;  /* 0x0000001300137306 */ /* 0x004ff00000001400 */
[----:B------:R-:W-:Y:S08]  /*0510*/  I2F.S8 R4, R4 ;  /* 0x0000000400047306 */ /* 0x000ff00000001400 */
[----:B------:R-:W2:Y:S08]  /*0520*/  I2F.S8 R16, R17 ;  /* 0x0000001100107306 */ /* 0x000eb00000001400 */
[----:B------:R-:W3:Y:S08]  /*0530*/  I2F.S8 R6, R6 ;  /* 0x0000000600067306 */ /* 0x000ef00000001400 */
[----:B------:R-:W5:Y:S08]  /*0540*/  I2F.S8 R8, R8 ;  /* 0x0000000800087306 */ /* 0x000f700000001400 */
[----:B----4-:R-:W4:Y:S01]  /*0550*/  I2F.S8 R10, R10 ;  /* 0x0000000a000a7306 */ /* 0x010f220000001400 */
[----:B------:R-:W-:Y:S01]  /*0560*/  IADD3 R0, P0, R0, R13, RZ ;  /* 0x0000000d00007210 */ /* 0x000fe20007f1e0ff */
[----:B0-----:R-:W-:-:S04]  /*0570*/  FMUL.FTZ R5, R2, R5 ;  /* 0x0000000502057220 */ /* 0x001fc80000410000 */
[C---:B-1----:R-:W-:Y:S02]  /*0580*/  FMUL.FTZ R14, R5.reuse, R14 ;  /* 0x0000000e050e7220 */ /* 0x042fe40000410000 */
[C---:B--2---:R-:W-:Y:S02]  /*0590*/  FMUL.FTZ R16, R5.reuse, R16 ;  /* 0x0000001005107220 */ /* 0x044fe40000410000 */
[C---:B------:R-:W-:Y:S02]  /*05a0*/  FMUL.FTZ R18, R5.reuse, R18 ;  /* 0x0000001205127220 */ /* 0x040fe40000410000 */
[----:B------:R-:W-:Y:S01]  /*05b0*/  IMAD.X R3, RZ, RZ, RZ, P0 ;  /* 0x000000ffff037224 */ /* 0x000fe200000e06ff */
[----:B------:R-:W-:Y:S01]  /*05c0*/  LEA R2, P0, R0, c[0x0][0x168], 0x1 ;  /* 0x00005a0000027a11 */ /* 0x000fe200078008ff */
[C---:B---3--:R-:W-:Y:S02]  /*05d0*/  FMUL.FTZ R6, R5.reuse, R6 ;  /* 0x0000000605067220 */ /* 0x048fe40000410000 */
[----:B-----5:R-:W-:-:S02]  /*05e0*/  FMUL.FTZ R8, R5, R8 ;  /* 0x0000000805087220 */ /* 0x020fc40000410000 */
[C---:B------:R-:W-:Y:S02]  /*05f0*/  FMUL.FTZ R19, R5.reuse, R19 ;  /* 0x0000001305137220 */ /* 0x040fe40000410000 */
[C---:B------:R-:W-:Y:S02]  /*0600*/  FMUL.FTZ R4, R5.reuse, R4 ;  /* 0x0000000405047220 */ /* 0x040fe40000410000 */
[----:B----4-:R-:W-:Y:S01]  /*0610*/  FMUL.FTZ R10, R5, R10 ;  /* 0x0000000a050a7220 */ /* 0x010fe20000410000 */
[----:B------:R-:W-:Y:S02]  /*0620*/  F2FP.BF16.PACK_AB R14, RZ, R14 ;  /* 0x0000000eff0e723e */ /* 0x000fe400000010ff */
[----:B------:R-:W-:Y:S02]  /*0630*/  F2FP.BF16.PACK_AB R16, RZ, R16 ;  /* 0x00000010ff10723e */ /* 0x000fe400000010ff */
[----:B------:R-:W-:Y:S02]  /*0640*/  F2FP.BF16.PACK_AB R18, RZ, R18 ;  /* 0x00000012ff12723e */ /* 0x000fe400000010ff */
[----:B------:R-:W-:-:S02]  /*0650*/  LEA.HI.X R3, R0, c[0x0][0x16c], R3, 0x1, P0 ;  /* 0x00005b0000037a11 */ /* 0x000fc400000f0c03 */
[----:B------:R-:W-:Y:S02]  /*0660*/  F2FP.BF16.PACK_AB R6, RZ, R6 ;  /* 0x00000006ff06723e */ /* 0x000fe400000010ff */
[----:B------:R-:W-:Y:S02]  /*0670*/  F2FP.BF16.PACK_AB R8, RZ, R8 ;  /* 0x00000008ff08723e */ /* 0x000fe400000010ff */
[----:B------:R-:W-:Y:S02]  /*0680*/  F2FP.BF16.PACK_AB R19, RZ, R19 ;  /* 0x00000013ff13723e */ /* 0x000fe400000010ff */
[----:B------:R-:W-:Y:S02]  /*0690*/  F2FP.BF16.PACK_AB R4, RZ, R4 ;  /* 0x00000004ff04723e */ /* 0x000fe400000010ff */
[----:B------:R-:W-:Y:S01]  /*06a0*/  F2FP.BF16.PACK_AB R10, RZ, R10 ;  /* 0x0000000aff0a723e */ /* 0x000fe200000010ff */
[----:B------:R-:W-:Y:S04]  /*06b0*/  STG.E.U16 [R2.64+0x2], R14 ;  /* 0x0000020e02007986 */ /* 0x000fe8000c101504 */
[----:B------:R-:W-:Y:S04]  /*06c0*/  STG.E.U16 [R2.64+0x22], R16 ;  /* 0x0000221002007986 */ /* 0x000fe8000c101504 */
[----:B------:R-:W-:Y:S04]  /*06d0*/  STG.E.U16 [R2.64+0x4], R18 ;  /* 0x0000041202007986 */ /* 0x000fe8000c101504 */
[----:B------:R-:W-:Y:S04]  /*06e0*/  STG.E.U16 [R2.64+0x24], R6 ;  /* 0x0000240602007986 */ /* 0x000fe8000c101504 */
[----:B------:R-:W-:Y:S04]  /*06f0*/  STG.E.U16 [R2.64+0x20], R8 ;  /* 0x0000200802007986 */ /* 0x000fe8000c101504 */
[----:B------:R-:W-:Y:S04]  /*0700*/  STG.E.U16 [R2.64], R19 ;  /* 0x0000001302007986 */ /* 0x000fe8000c101504 */
[----:B------:R-:W-:Y:S04]  /*0710*/  STG.E.U16 [R2.64+0x6], R4 ;  /* 0x0000060402007986 */ /* 0x000fe8000c101504 */
[----:B------:R-:W-:Y:S01]  /*0720*/  STG.E.U16 [R2.64+0x26], R10 ;  /* 0x0000260a02007986 */ /* 0x000fe2000c101504 */
[----:B------:R-:W-:Y:S05]  /*0730*/  EXIT ;  /* 0x000000000000794d */ /* 0x000fea0003800000 */
.L_x_1134:
        /* <DEDUP_REMOVED lines=12> */
.L_x_1440:


//--------------------- .text._Z22dequantize_block_iq2_sIN3c108BFloat16EEvPKvPT_ --------------------------
	.section	.text._Z22dequantize_block_iq2_sIN3c108BFloat16EEvPKvPT_,"ax",@progbits
	.sectioninfo	@"SHI_REGISTERS=22"
	.align	128
.text._Z22dequantize_block_iq2_sIN3c108BFloat16EEvPKvPT_:
        .type           _Z22dequantize_block_iq2_sIN3c108BFloat16EEvPKvPT_,@function
        .size           _Z22dequantize_block_iq2_sIN3c108BFloat16EEvPKvPT_,(.L_x_1441 - _Z22dequantize_block_iq2_sIN3c108BFloat16EEvPKvPT_)
        .other          _Z22dequantize_block_iq2_sIN3c108BFloat16EEvPKvPT_,@"STO_CUDA_ENTRY STV_DEFAULT"
_Z22dequantize_block_iq2_sIN3c108BFloat16EEvPKvPT_:
[----:B------:R-:W-:Y:S02]  /*0000*/  IMAD.MOV.U32 R1, RZ, RZ, c[0x0][0x28] ;  /* 0x00000a00ff017624 */ /* 0x000fe400078e00ff */
[----:B------:R-:W0:Y:S01]  /*0010*/  S2R R0, SR_TID.X ;  /* 0x0000000000007919 */ /* 0x000e220000002100 */
[----:B------:R-:W-:Y:S01]  /*0020*/  IMAD.MOV.U32 R3, RZ, RZ, 0x52 ;  /* 0x00000052ff037424 */ /* 0x000fe200078e00ff */
[----:B------:R-:W-:Y:S02]  /*0030*/  ULDC.64 UR4, c[0x0][0x118] ;  /* 0x0000460000047ab9 */ /* 0x000fe40000000a00 */
[----:B------:R-:W1:Y:S01]  /*0040*/  S2R R4, SR_CTAID.X ;  /* 0x0000000000047919 */ /* 0x000e620000002500 */
[C---:B0-----:R-:W-:Y:S01]  /*0050*/  IMAD.SHL.U32 R6, R0.reuse, 0x4, RZ ;  /* 0x0000000400067824 */ /* 0x041fe200078e00ff */
[----:B------:R-:W-:Y:S02]  /*0060*/  LOP3.LUT R15, R0, 0x7, RZ, 0xc0, !PT ;  /* 0x00000007000f7812 */ /* 0x000fe400078ec0ff */
[----:B------:R-:W-:Y:S01]  /*0070*/  SHF.R.U32.HI R5, RZ, 0x3, R0 ;  /* 0x00000003ff057819 */ /* 0x000fe20000011600 */
[----:B-1----:R-:W-:Y:S01]  /*0080*/  IMAD.WIDE.U32 R2, R4, R3, c[0x0][0x160] ;  /* 0x0000580004027625 */ /* 0x002fe200078e0003 */
[----:B------:R-:W-:-:S04]  /*0090*/  LOP3.LUT R6, R6, 0x1c, RZ, 0xc0, !PT ;  /* 0x0000001c06067812 */ /* 0x000fc800078ec0ff */
[----:B------:R-:W-:Y:S01]  /*00a0*/  IADD3 R14, P0, R15, R2, RZ ;  /* 0x000000020f0e7210 */ /* 0x000fe20007f1e0ff */
[----:B------:R-:W-:-:S04]  /*00b0*/  IMAD.IADD R7, R5, 0x1, R6 ;  /* 0x0000000105077824 */ /* 0x000fc800078e0206 */
[--C-:B------:R-:W-:Y:S01]  /*00c0*/  IMAD.X R15, RZ, RZ, R3.reuse, P0 ;  /* 0x000000ffff0f7224 */ /* 0x100fe200000e0603 */
[----:B------:R-:W-:Y:S01]  /*00d0*/  IADD3 R6, P0, R7, R2, RZ ;  /* 0x0000000207067210 */ /* 0x000fe20007f1e0ff */
[----:B------:R-:W-:Y:S01]  /*00e0*/  IMAD.MOV.U32 R12, RZ, RZ, 0x8 ;  /* 0x00000008ff0c7424 */ /* 0x000fe200078e00ff */
[----:B------:R0:W2:Y:S03]  /*00f0*/  LDG.E.U16.CONSTANT R2, [R2.64] ;  /* 0x0000000402027981 */ /* 0x0000a6000c1e9500 */
[----:B------:R-:W-:Y:S01]  /*0100*/  IMAD.X R7, RZ, RZ, R3, P0 ;  /* 0x000000ffff077224 */ /* 0x000fe200000e0603 */
[----:B------:R-:W3:Y:S04]  /*0110*/  LDG.E.U8.CONSTANT R9, [R14.64+0x42] ;  /* 0x000042040e097981 */ /* 0x000ee8000c1e9100 */
[----:B------:R1:W4:Y:S01]  /*0120*/  LDG.E.U8.CONSTANT R8, [R6.64+0x2] ;  /* 0x0000020406087981 */ /* 0x000322000c1e9100 */
[----:B------:R-:W-:-:S03]  /*0130*/  IMAD R10, R5, -0x2, R12 ;  /* 0xfffffffe050a7824 */ /* 0x000fc600078e020c */
[----:B------:R5:W2:Y:S04]  /*0140*/  LDG.E.U8.CONSTANT R16, [R14.64+0x4a] ;  /* 0x00004a040e107981 */ /* 0x000aa8000c1e9100 */
[----:B-1----:R1:W2:Y:S01]  /*0150*/  LDG.E.U8.CONSTANT R6, [R6.64+0x22] ;  /* 0x0000220406067981 */ /* 0x0022a2000c1e9100 */
[----:B---3--:R-:W-:-:S04]  /*0160*/  SHF.L.U32 R9, R9, R10, RZ ;  /* 0x0000000a09097219 */ /* 0x008fc800000006ff */
[----:B----4-:R-:W-:-:S05]  /*0170*/  LOP3.LUT R8, R8, 0x300, R9, 0xf8, !PT ;  /* 0x0000030008087812 */ /* 0x010fca00078ef809 */
[----:B------:R-:W-:-:S05]  /*0180*/  IMAD.WIDE.U32 R12, R8, R12, c[0x4][0x10] ;  /* 0x01000400080c7625 */ /* 0x000fca00078e000c */
[----:B------:R3:W4:Y:S04]  /*0190*/  LDG.E.U8.CONSTANT R17, [R12.64+0x1] ;  /* 0x000001040c117981 */ /* 0x000728000c1e9100 */
[----:B------:R3:W4:Y:S04]  /*01a0*/  LDG.E.U8.CONSTANT R19, [R12.64+0x3] ;  /* 0x000003040c137981 */ /* 0x000728000c1e9100 */
[----:B------:R3:W4:Y:S04]  /*01b0*/  LDG.E.U8.CONSTANT R18, [R12.64+0x2] ;  /* 0x000002040c127981 */ /* 0x000728000c1e9100 */
[----:B------:R3:W4:Y:S04]  /*01c0*/  LDG.E.U8.CONSTANT R10, [R12.64+0x4] ;  /* 0x000004040c0a7981 */ /* 0x000728000c1e9100 */
[----:B------:R3:W4:Y:S04]  /*01d0*/  LDG.E.U8.CONSTANT R11, [R12.64+0x5] ;  /* 0x000005040c0b7981 */ /* 0x000728000c1e9100 */
[----:B------:R3:W4:Y:S04]  /*01e0*/  LDG.E.U8.CONSTANT R8, [R12.64+0x6] ;  /* 0x000006040c087981 */ /* 0x000728000c1e9100 */
[----:B------:R3:W4:Y:S04]  /*01f0*/  LDG.E.U8.CONSTANT R5, [R12.64] ;  /* 0x000000040c057981 */ /* 0x000728000c1e9100 */
[----:B------:R3:W4:Y:S01]  /*0200*/  LDG.E.U8.CONSTANT R9, [R12.64+0x7] ;  /* 0x000007040c097981 */ /* 0x000722000c1e9100 */
[----:B-----5:R-:W-:-:S04]  /*0210*/  SHF.R.U32.HI R14, RZ, 0x2, R0 ;  /* 0x00000002ff0e7819 */ /* 0x020fc80000011600 */
[----:B------:R-:W-:-:S04]  /*0220*/  LOP3.LUT R15, R14, 0x3ffffffc, RZ, 0xc0, !PT ;  /* 0x3ffffffc0e0f7812 */ /* 0x000fc800078ec0ff */
[----:B--2---:R-:W-:-:S04]  /*0230*/  SHF.R.U32.HI R15, RZ, R15, R16 ;  /* 0x0000000fff0f7219 */ /* 0x004fc80000011610 */
[----:B------:R-:W-:Y:S01]  /*0240*/  LOP3.LUT R15, R15, 0xf, RZ, 0xc0, !PT ;  /* 0x0000000f0f0f7812 */ /* 0x000fe200078ec0ff */
[----:B0-----:R-:W-:-:S05]  /*0250*/  IMAD.SHL.U32 R3, R0, 0x20, RZ ;  /* 0x0000002000037824 */ /* 0x001fca00078e00ff */
[----:B------:R-:W0:Y:S01]  /*0260*/  I2F R15, R15 ;  /* 0x0000000f000f7306 */ /* 0x000e220000201400 */
[----:B------:R-:W-:Y:S01]  /*0270*/  IMAD.SHL.U32 R4, R4, 0x100, RZ ;  /* 0x0000010004047824 */ /* 0x000fe200078e00ff */
[----:B-1----:R-:W-:Y:S02]  /*0280*/  LOP3.LUT R7, R0, 0xfffffff8, RZ, 0xc0, !PT ;  /* 0xfffffff800077812 */ /* 0x002fe400078ec0ff */
[----:B------:R-:W-:-:S04]  /*0290*/  LOP3.LUT R3, R3, 0xe0, RZ, 0xc0, !PT ;  /* 0x000000e003037812 */ /* 0x000fc800078ec0ff */
[----:B------:R-:W-:Y:S02]  /*02a0*/  IADD3 R3, P0, P1, R3, R7, R4 ;  /* 0x0000000703037210 */ /* 0x000fe4000791e004 */
[----:B------:R-:W-:Y:S01]  /*02b0*/  SHF.R.S32.HI R7, RZ, 0x1f, R7 ;  /* 0x0000001fff077819 */ /* 0x000fe20000011407 */
[----:B------:R-:W-:-:S03]  /*02c0*/  HADD2.F32 R2, -RZ, R2.H0_H0 ;  /* 0x20000002ff027230 */ /* 0x000fc60000004100 */
[----:B---3--:R-:W-:Y:S01]  /*02d0*/  IADD3.X R12, RZ, R7, RZ, P0, P1 ;  /* 0x00000007ff0c7210 */ /* 0x008fe200007e24ff */
[----:B0-----:R-:W-:Y:S01]  /*02e0*/  FADD.FTZ R7, R15, 0.5 ;  /* 0x3f0000000f077421 */ /* 0x001fe20000010000 */
[----:B------:R-:W-:Y:S01]  /*02f0*/  R2P PR, R6, 0x7e ;  /* 0x0000007e06007804 */ /* 0x000fe20000000000 */
[----:B------:R-:W-:Y:S02]  /*0300*/  IMAD.MOV.U32 R4, RZ, RZ, 0x3f800000 ;  /* 0x3f800000ff047424 */ /* 0x000fe400078e00ff */
[----:B------:R-:W-:-:S03]  /*0310*/  FMUL.FTZ.D4 R7, R2, R7 ;  /* 0x0000000702077220 */ /* 0x000fc60000210000 */
[----:B------:R-:W-:Y:S02]  /*0320*/  FSEL R13, R4, -1, !P1 ;  /* 0xbf800000040d7808 */ /* 0x000fe40004800000 */
[----:B------:R-:W-:-:S04]  /*0330*/  LEA R2, P0, R3, c[0x0][0x168], 0x1 ;  /* 0x00005a0003027a11 */ /* 0x000fc800078008ff */
[----:B------:R-:W-:Y:S02]  /*0340*/  LEA.HI.X R3, R3, c[0x0][0x16c], R12, 0x1, P0 ;  /* 0x00005b0003037a11 */ /* 0x000fe400000f0c0c */
[----:B------:R-:W-:Y:S01]  /*0350*/  FSEL R15, R4, -1, !P2 ;  /* 0xbf800000040f7808 */ /* 0x000fe20005000000 */
[----:B----4-:R-:W0:Y:S08]  /*0360*/  I2F.U16 R16, R17 ;  /* 0x0000001100107306 */ /* 0x010e300000101000 */
[----:B------:R-:W1:Y:S08]  /*0370*/  I2F.U16 R0, R19 ;  /* 0x0000001300007306 */ /* 0x000e700000101000 */
[----:B------:R-:W2:Y:S01]  /*0380*/  I2F.U16 R14, R18 ;  /* 0x00000012000e7306 */ /* 0x000ea20000101000 */
[----:B0-----:R-:W-:-:S04]  /*0390*/  FMUL.FTZ R16, R7, R16 ;  /* 0x0000001007107220 */ /* 0x001fc80000410000 */
[----:B------:R-:W-:Y:S01]  /*03a0*/  FMUL.FTZ R13, R16, R13 ;  /* 0x0000000d100d7220 */ /* 0x000fe20000410000 */
[----:B------:R-:W-:Y:S02]  /*03b0*/  PRMT R16, R6, 0x8880, RZ ;  /* 0x0000888006107816 */ /* 0x000fe400000000ff */
[----:B------:R-:W0:Y:S01]  /*03c0*/  I2F.U16 R10, R10 ;  /* 0x0000000a000a7306 */ /* 0x000e220000101000 */
[----:B-1----:R-:W-:Y:S01]  /*03d0*/  FMUL.FTZ R12, R7, R0 ;  /* 0x00000000070c7220 */ /* 0x002fe20000410000 */
[----:B------:R-:W-:-:S06]  /*03e0*/  ISETP.GT.AND P0, PT, R16, -0x1, PT ;  /* 0xffffffff1000780c */ /* 0x000fcc0003f04270 */
[----:B------:R-:W1:Y:S01]  /*03f0*/  I2F.U16 R11, R11 ;  /* 0x0000000b000b7306 */ /* 0x000e620000101000 */
[----:B--2---:R-:W-:-:S07]  /*0400*/  FMUL.FTZ R14, R7, R14 ;  /* 0x0000000e070e7220 */ /* 0x004fce0000410000 */
[----:B------:R-:W2:Y:S01]  /*0410*/  I2F.U16 R8, R8 ;  /* 0x0000000800087306 */ /* 0x000ea20000101000 */
[----:B------:R-:W-:-:S07]  /*0420*/  FMUL.FTZ R14, R14, R15 ;  /* 0x0000000f0e0e7220 */ /* 0x000fce0000410000 */
[----:B------:R3:W4:Y:S01]  /*0430*/  I2F.U16 R0, R5 ;  /* 0x0000000500007306 */ /* 0x0007220000101000 */
[----:B------:R-:W-:-:S07]  /*0440*/  LOP3.LUT R6, R6, 0x1, RZ, 0xc0, !PT ;  /* 0x0000000106067812 */ /* 0x000fce00078ec0ff */
[----:B------:R5:W4:Y:S01]  /*0450*/  I2F.U16 R16, R9 ;  /* 0x0000000900107306 */ /* 0x000b220000101000 */
[C---:B------:R-:W-:Y:S01]  /*0460*/  FSEL R15, R4.reuse, -1, !P3 ;  /* 0xbf800000040f7808 */ /* 0x040fe20005800000 */
[----:B0-----:R-:W-:Y:S01]  /*0470*/  FMUL.FTZ R10, R7, R10 ;  /* 0x0000000a070a7220 */ /* 0x001fe20000410000 */
[----:B---3--:R-:W-:Y:S02]  /*0480*/  FSEL R5, R4, -1, !P4 ;  /* 0xbf80000004057808 */ /* 0x008fe40006000000 */
[----:B------:R-:W-:Y:S02]  /*0490*/  F2FP.BF16.PACK_AB R13, RZ, R13 ;  /* 0x0000000dff0d723e */ /* 0x000fe400000010ff */
[----:B------:R-:W-:Y:S01]  /*04a0*/  ISETP.NE.U32.AND P1, PT, R6, 0x1, PT ;  /* 0x000000010600780c */ /* 0x000fe20003f25070 */
[----:B------:R-:W-:Y:S01]  /*04b0*/  FMUL.FTZ R12, R12, R15 ;  /* 0x0000000f0c0c7220 */ /* 0x000fe20000410000 */
[----:B------:R-:W-:Y:S01]  /*04c0*/  PRMT R15, R13, 0x7610, R15 ;  /* 0x000076100d0f7816 */ /* 0x000fe2000000000f */
[----:B------:R-:W-:Y:S01]  /*04d0*/  FMUL.FTZ R10, R10, R5 ;  /* 0x000000050a0a7220 */ /* 0x000fe20000410000 */
[C---:B------:R-:W-:Y:S01]  /*04e0*/  FSEL R6, R4.reuse, -1, !P5 ;  /* 0xbf80000004067808 */ /* 0x040fe20006800000 */
[C---:B-1----:R-:W-:Y:S01]  /*04f0*/  FMUL.FTZ R11, R7.reuse, R11 ;  /* 0x0000000b070b7220 */ /* 0x042fe20000410000 */
[C---:B-----5:R-:W-:Y:S01]  /*0500*/  FSEL R9, R4.reuse, -1, !P6 ;  /* 0xbf80000004097808 */ /* 0x060fe20007000000 */
[C---:B--2---:R-:W-:Y:S01]  /*0510*/  FMUL.FTZ R8, R7.reuse, R8 ;  /* 0x0000000807087220 */ /* 0x044fe20000410000 */
[C---:B------:R-:W-:Y:S01]  /*0520*/  FSEL R5, -R4.reuse, 1, !P1 ;  /* 0x3f80000004057808 */ /* 0x040fe20004800100 */
[C---:B----4-:R-:W-:Y:S01]  /*0530*/  FMUL.FTZ R0, R7.reuse, R0 ;  /* 0x0000000007007220 */ /* 0x050fe20000410000 */
[----:B------:R-:W-:Y:S01]  /*0540*/  FSEL R13, R4, -1, P0 ;  /* 0xbf800000040d7808 */ /* 0x000fe20000000000 */
[----:B------:R-:W-:-:S02]  /*0550*/  FMUL.FTZ R16, R7, R16 ;  /* 0x0000001007107220 */ /* 0x000fc40000410000 */
[----:B------:R-:W-:Y:S02]  /*0560*/  FMUL.FTZ R6, R11, R6 ;  /* 0x000000060b067220 */ /* 0x000fe40000410000 */
[----:B------:R-:W-:Y:S02]  /*0570*/  FMUL.FTZ R8, R8, R9 ;  /* 0x0000000908087220 */ /* 0x000fe40000410000 */
[----:B------:R-:W-:Y:S02]  /*0580*/  FMUL.FTZ R0, R0, R5 ;  /* 0x0000000500007220 */ /* 0x000fe40000410000 */
[----:B------:R-:W-:Y:S01]  /*0590*/  FMUL.FTZ R13, R16, R13 ;  /* 0x0000000d100d7220 */ /* 0x000fe20000410000 */
[----:B------:R-:W-:Y:S02]  /*05a0*/  F2FP.BF16.PACK_AB R14, RZ, R14 ;  /* 0x0000000eff0e723e */ /* 0x000fe400000010ff */
[----:B------:R-:W-:Y:S02]  /*05b0*/  F2FP.BF16.PACK_AB R12, RZ, R12 ;  /* 0x0000000cff0c723e */ /* 0x000fe400000010ff */
[----:B------:R-:W-:-:S02]  /*05c0*/  F2FP.BF16.PACK_AB R10, RZ, R10 ;  /* 0x0000000aff0a723e */ /* 0x000fc400000010ff */
        /* <DEDUP_REMOVED lines=9> */
[----:B------:R-:W-:Y:S04]  /*0660*/  STG.E.U16 [R2.64+0xc], R8 ;  /* 0x00000c0802007986 */ /* 0x000fe8000c101504 */
[----:B------:R-:W-:Y:S04]  /*0670*/  STG.E.U16 [R2.64], R0 ;  /* 0x0000000002007986 */ /* 0x000fe8000c101504 */
[----:B------:R-:W-:Y:S01]  /*0680*/  STG.E.U16 [R2.64+0xe], R13 ;  /* 0x00000e0d02007986 */ /* 0x000fe2000c101504 */
[----:B------:R-:W-:Y:S05]  /*0690*/  EXIT ;  /* 0x000000000000794d */ /* 0x000fea0003800000 */
.L_x_1135:
        /* <DEDUP_REMOVED lines=14> */
.L_x_1441:


//--------------------- .text._Z22dequantize_block_iq3_sIN3c108BFloat16EEvPKvPT_ --------------------------
	.section	.text._Z22dequantize_block_iq3_sIN3c108BFloat16EEvPKvPT_,"ax",@progbits
	.sectioninfo	@"SHI_REGISTERS=23"
	.align	128
.text._Z22dequantize_block_iq3_sIN3c108BFloat16EEvPKvPT_:
        .type           _Z22dequantize_block_iq3_sIN3c108BFloat16EEvPKvPT_,@function
        .size           _Z22dequantize_block_iq3_sIN3c108BFloat16EEvPKvPT_,(.L_x_1442 - _Z22dequantize_block_iq3_sIN3c108BFloat16EEvPKvPT_)
        .other          _Z22dequantize_block_iq3_sIN3c108BFloat16EEvPKvPT_,@"STO_CUDA_ENTRY STV_DEFAULT"
_Z22dequantize_block_iq3_sIN3c108BFloat16EEvPKvPT_:
        /* <DEDUP_REMOVED lines=11> */
[----:B------:R-:W-:-:S04]  /*00b0*/  IMAD R7, R13, 0x2, R6 ;  /* 0x000000020d077824 */ /* 0x000fc800078e0206 */
[----:B------:R-:W-:Y:S01]  /*00c0*/  IMAD.X R9, RZ, RZ, R5, P0 ;  /* 0x000000ffff097224 */ /* 0x000fe200000e0605 */
[----:B------:R-:W-:-:S04]  /*00d0*/  IADD3 R6, P0, R7, R4, RZ ;  /* 0x0000000407067210 */ /* 0x000fc80007f1e0ff */
[----:B------:R0:W2:Y:S01]  /*00e0*/  LDG.E.U8.CONSTANT R11, [R8.64+0x42] ;  /* 0x00004204080b7981 */ /* 0x0000a2000c1e9100 */
[----:B------:R-:W-:-:S05]  /*00f0*/  IMAD.X R7, RZ, RZ, R5, P0 ;  /* 0x000000ffff077224 */ /* 0x000fca00000e0605 */
[----:B------:R-:W3:Y:S04]  /*0100*/  LDG.E.U8.CONSTANT R16, [R6.64+0x2] ;  /* 0x0000020406107981 */ /* 0x000ee8000c1e9100 */
[----:B------:R3:W4:Y:S01]  /*0110*/  LDG.E.U8.CONSTANT R12, [R6.64+0x3] ;  /* 0x00000304060c7981 */ /* 0x000722000c1e9100 */
[----:B------:R-:W-:Y:S01]  /*0120*/  SHF.R.U32.HI R3, RZ, 0x1, R3 ;  /* 0x00000001ff037819 */ /* 0x000fe20000011603 */
[----:B------:R-:W-:-:S03]  /*0130*/  IMAD.SHL.U32 R10, R2, 0x4, RZ ;  /* 0x00000004020a7824 */ /* 0x000fc600078e00ff */
[----:B------:R-:W-:Y:S01]  /*0140*/  IADD3 R14, P0, R4, R3, RZ ;  /* 0x00000003040e7210 */ /* 0x000fe20007f1e0ff */
[----:B------:R-:W-:Y:S01]  /*0150*/  IMAD.MOV.U32 R18, RZ, RZ, -0x2 ;  /* 0xfffffffeff127424 */ /* 0x000fe200078e00ff */
[----:B------:R-:W-:-:S03]  /*0160*/  LOP3.LUT R20, R10, 0x1c, RZ, 0xc0, !PT ;  /* 0x0000001c0a147812 */ /* 0x000fc600078ec0ff */
[----:B------:R-:W-:Y:S02]  /*0170*/  IMAD.X R15, RZ, RZ, R5, P0 ;  /* 0x000000ffff0f7224 */ /* 0x000fe400000e0605 */
[----:B------:R-:W-:-:S03]  /*0180*/  IMAD R18, R13, R18, 0x8 ;  /* 0x000000080d127424 */ /* 0x000fc600078e0212 */
[----:B------:R1:W5:Y:S01]  /*0190*/  LDG.E.U8.CONSTANT R3, [R14.64+0x6a] ;  /* 0x00006a040e037981 */ /* 0x000362000c1e9100 */
[----:B------:R-:W-:Y:S02]  /*01a0*/  IMAD.IADD R13, R13, 0x1, R20 ;  /* 0x000000010d0d7824 */ /* 0x000fe400078e0214 */
[----:B------:R-:W-:-:S03]  /*01b0*/  IMAD.MOV.U32 R19, RZ, RZ, 0x4 ;  /* 0x00000004ff137424 */ /* 0x000fc600078e00ff */
[----:B0-----:R-:W-:Y:S02]  /*01c0*/  IADD3 R8, P0, R4, R13, RZ ;  /* 0x0000000d04087210 */ /* 0x001fe40007f1e0ff */
[----:B------:R0:W5:Y:S01]  /*01d0*/  LDG.E.U16.CONSTANT R4, [R4.64] ;  /* 0x0000000404047981 */ /* 0x000162000c1e9500 */
[----:B--2---:R-:W-:-:S04]  /*01e0*/  SHF.L.U32 R9, R11, R18, RZ ;  /* 0x000000120b097219 */ /* 0x004fc800000006ff */
[----:B---3--:R-:W-:Y:S01]  /*01f0*/  LOP3.LUT R6, R16, 0x100, R9, 0xf8, !PT ;  /* 0x0000010010067812 */ /* 0x008fe200078ef809 */
[----:B------:R-:W-:-:S04]  /*0200*/  IMAD.X R9, RZ, RZ, R5, P0 ;  /* 0x000000ffff097224 */ /* 0x000fc800000e0605 */
[----:B------:R-:W-:Y:S01]  /*0210*/  IMAD.WIDE.U32 R6, R6, R19, c[0x4][0x20] ;  /* 0x0100080006067625 */ /* 0x000fe200078e0013 */
[----:B------:R2:W3:Y:S04]  /*0220*/  LDG.E.U8.CONSTANT R8, [R8.64+0x4a] ;  /* 0x00004a0408087981 */ /* 0x0004e8000c1e9100 */
[----:B-1----:R1:W3:Y:S01]  /*0230*/  LDG.E.U8.CONSTANT R14, [R6.64+0x2] ;  /* 0x00000204060e7981 */ /* 0x0022e2000c1e9100 */
[----:B------:R-:W-:-:S03]  /*0240*/  IADD3 R18, R18, -0x1, RZ ;  /* 0xffffffff12127810 */ /* 0x000fc60007ffe0ff */
[----:B------:R1:W3:Y:S01]  /*0250*/  LDG.E.U8.CONSTANT R15, [R6.64+0x1] ;  /* 0x00000104060f7981 */ /* 0x0002e2000c1e9100 */
[----:B------:R-:W-:-:S03]  /*0260*/  SHF.L.U32 R11, R11, R18, RZ ;  /* 0x000000120b0b7219 */ /* 0x000fc600000006ff */
[----:B------:R1:W3:Y:S01]  /*0270*/  LDG.E.U8.CONSTANT R16, [R6.64] ;  /* 0x0000000406107981 */ /* 0x0002e2000c1e9100 */
[----:B----4-:R-:W-:-:S03]  /*0280*/  LOP3.LUT R11, R12, 0x100, R11, 0xf8, !PT ;  /* 0x000001000c0b7812 */ /* 0x010fc600078ef80b */
[----:B------:R1:W4:Y:S02]  /*0290*/  LDG.E.U8.CONSTANT R20, [R6.64+0x3] ;  /* 0x0000030406147981 */ /* 0x000324000c1e9100 */
[----:B------:R-:W-:-:S05]  /*02a0*/  IMAD.WIDE.U32 R18, R11, R19, c[0x4][0x20] ;  /* 0x010008000b127625 */ /* 0x000fca00078e0013 */
[----:B------:R-:W4:Y:S04]  /*02b0*/  LDG.E.U8.CONSTANT R13, [R18.64] ;  /* 0x00000004120d7981 */ /* 0x000f28000c1e9100 */
[----:B------:R-:W4:Y:S04]  /*02c0*/  LDG.E.U8.CONSTANT R12, [R18.64+0x1] ;  /* 0x00000104120c7981 */ /* 0x000f28000c1e9100 */
[----:B0-----:R-:W4:Y:S04]  /*02d0*/  LDG.E.U8.CONSTANT R5, [R18.64+0x2] ;  /* 0x0000020412057981 */ /* 0x001f28000c1e9100 */
[----:B------:R-:W4:Y:S01]  /*02e0*/  LDG.E.U8.CONSTANT R11, [R18.64+0x3] ;  /* 0x00000304120b7981 */ /* 0x000f22000c1e9100 */
[----:B------:R-:W-:-:S04]  /*02f0*/  LOP3.LUT R10, R10, 0x4, RZ, 0xc0, !PT ;  /* 0x000000040a0a7812 */ /* 0x000fc800078ec0ff */
[----:B-----5:R-:W-:-:S04]  /*0300*/  SHF.R.U32.HI R3, RZ, R10, R3 ;  /* 0x0000000aff037219 */ /* 0x020fc80000011603 */
[----:B------:R-:W-:-:S06]  /*0310*/  LOP3.LUT R10, R3, 0xf, RZ, 0xc0, !PT ;  /* 0x0000000f030a7812 */ /* 0x000fcc00078ec0ff */
[----:B------:R-:W1:Y:S01]  /*0320*/  I2F R10, R10 ;  /* 0x0000000a000a7306 */ /* 0x000e620000201400 */
[----:B--2---:R-:W-:Y:S01]  /*0330*/  IMAD.SHL.U32 R9, R2, 0x20, RZ ;  /* 0x0000002002097824 */ /* 0x004fe200078e00ff */
[----:B------:R-:W-:Y:S01]  /*0340*/  HADD2.F32 R4, -RZ, R4.H0_H0 ;  /* 0x20000004ff047230 */ /* 0x000fe20000004100 */
[----:B------:R-:W-:Y:S01]  /*0350*/  IMAD.SHL.U32 R0, R0, 0x100, RZ ;  /* 0x0000010000007824 */ /* 0x000fe200078e00ff */
[----:B------:R-:W-:Y:S02]  /*0360*/  LOP3.LUT R2, R2, 0xfffffff8, RZ, 0xc0, !PT ;  /* 0xfffffff802027812 */ /* 0x000fe400078ec0ff */
[----:B------:R-:W-:Y:S01]  /*0370*/  LOP3.LUT R9, R9, 0xe0, RZ, 0xc0, !PT ;  /* 0x000000e009097812 */ /* 0x000fe200078ec0ff */
[----:B-1----:R-:W-:-:S04]  /*0380*/  FADD.FTZ R7, R10, 0.5 ;  /* 0x3f0000000a077421 */ /* 0x002fc80000010000 */
[----:B------:R-:W-:Y:S01]  /*0390*/  FMUL.FTZ.D2 R4, R4, R7 ;  /* 0x0000000704047220 */ /* 0x000fe20000310000 */
[----:B---3--:R-:W-:Y:S01]  /*03a0*/  LOP3.LUT R6, R8, 0x1, RZ, 0xc0, !PT ;  /* 0x0000000108067812 */ /* 0x008fe200078ec0ff */
[----:B------:R0:W1:Y:S03]  /*03b0*/  I2F.U16 R3, R14 ;  /* 0x0000000e00037306 */ /* 0x0000660000101000 */
[----:B------:R-:W-:Y:S01]  /*03c0*/  ISETP.NE.U32.AND P0, PT, R6, 0x1, PT ;  /* 0x000000010600780c */ /* 0x000fe20003f05070 */
[----:B------:R-:W-:-:S04]  /*03d0*/  IMAD.MOV.U32 R6, RZ, RZ, 0x3f800000 ;  /* 0x3f800000ff067424 */ /* 0x000fc800078e00ff */
[----:B------:R-:W2:Y:S01]  /*03e0*/  I2F.U16 R15, R15 ;  /* 0x0000000f000f7306 */ /* 0x000ea20000101000 */
[----:B------:R-:W-:-:S07]  /*03f0*/  R2P PR, R8, 0x7e ;  /* 0x0000007e08007804 */ /* 0x000fce0000000000 */
[----:B------:R3:W5:Y:S01]  /*0400*/  I2F.U16 R17, R16 ;  /* 0x0000001000117306 */ /* 0x0007620000101000 */
[C---:B0-----:R-:W-:Y:S02]  /*0410*/  FSEL R14, R6.reuse, -1, !P1 ;  /* 0xbf800000060e7808 */ /* 0x041fe40004800000 */
[----:B------:R-:W-:Y:S01]  /*0420*/  FSEL R10, -R6, 1, !P0 ;  /* 0x3f800000060a7808 */ /* 0x000fe20004000100 */
[----:B-1----:R-:W-:-:S04]  /*0430*/  FMUL.FTZ R3, R4, R3 ;  /* 0x0000000304037220 */ /* 0x002fc80000410000 */
[----:B----4-:R-:W0:Y:S01]  /*0440*/  I2F.U16 R7, R20 ;  /* 0x0000001400077306 */ /* 0x010e220000101000 */
[----:B---3--:R-:W-:Y:S02]  /*0450*/  IADD3 R16, P0, P1, R9, R2, R0 ;  /* 0x0000000209107210 */ /* 0x008fe4000791e000 */
[----:B------:R-:W-:Y:S01]  /*0460*/  FSEL R0, R6, -1, !P2 ;  /* 0xbf80000006007808 */ /* 0x000fe20005000000 */
[----:B--2---:R-:W-:Y:S01]  /*0470*/  FMUL.FTZ R15, R4, R15 ;  /* 0x0000000f040f7220 */ /* 0x004fe20000410000 */
[----:B------:R-:W-:-:S03]  /*0480*/  SHF.R.S32.HI R2, RZ, 0x1f, R2 ;  /* 0x0000001fff027819 */ /* 0x000fc60000011402 */
[----:B------:R-:W-:Y:S01]  /*0490*/  FMUL.FTZ R0, R3, R0 ;  /* 0x0000000003007220 */ /* 0x000fe20000410000 */
[----:B------:R-:W1:Y:S01]  /*04a0*/  I2F.U16 R13, R13 ;  /* 0x0000000d000d7306 */ /* 0x000e620000101000 */
[----:B-----5:R-:W-:Y:S02]  /*04b0*/  FMUL.FTZ R17, R4, R17 ;  /* 0x0000001104117220 */ /* 0x020fe40000410000 */
[----:B------:R-:W-:Y:S01]  /*04c0*/  FMUL.FTZ R14, R15, R14 ;  /* 0x0000000e0f0e7220 */ /* 0x000fe20000410000 */
[----:B------:R-:W-:Y:S02]  /*04d0*/  IADD3.X R15, RZ, R2, RZ, P0, P1 ;  /* 0x00000002ff0f7210 */ /* 0x000fe400007e24ff */
[----:B------:R-:W-:Y:S02]  /*04e0*/  LEA R2, P0, R16, c[0x0][0x168], 0x1 ;  /* 0x00005a0010027a11 */ /* 0x000fe400078008ff */
[----:B------:R2:W3:Y:S01]  /*04f0*/  I2F.U16 R9, R12 ;  /* 0x0000000c00097306 */ /* 0x0004e20000101000 */
[----:B------:R-:W-:Y:S01]  /*0500*/  F2FP.BF16.PACK_AB R0, RZ, R0 ;  /* 0x00000000ff00723e */ /* 0x000fe200000010ff */
[----:B------:R-:W-:-:S06]  /*0510*/  FMUL.FTZ R10, R17, R10 ;  /* 0x0000000a110a7220 */ /* 0x000fcc0000410000 */
[----:B------:R-:W4:Y:S01]  /*0520*/  I2F.U16 R5, R5 ;  /* 0x0000000500057306 */ /* 0x000f220000101000 */
[----:B------:R-:W-:-:S07]  /*0530*/  LEA.HI.X R3, R16, c[0x0][0x16c], R15, 0x1, P0 ;  /* 0x00005b0010037a11 */ /* 0x000fce00000f0c0f */
[----:B------:R-:W5:Y:S01]  /*0540*/  I2F.U16 R11, R11 ;  /* 0x0000000b000b7306 */ /* 0x000f620000101000 */
[----:B------:R-:W-:Y:S02]  /*0550*/  PRMT R8, R8, 0x8880, RZ ;  /* 0x0000888008087816 */ /* 0x000fe400000000ff */
[----:B------:R-:W-:Y:S01]  /*0560*/  PRMT R15, R0, 0x7610, R15 ;  /* 0x00007610000f7816 */ /* 0x000fe2000000000f */
[----:B0-----:R-:W-:Y:S01]  /*0570*/  FMUL.FTZ R7, R4, R7 ;  /* 0x0000000704077220 */ /* 0x001fe20000410000 */
[----:B------:R-:W-:Y:S02]  /*0580*/  FSEL R0, R6, -1, !P3 ;  /* 0xbf80000006007808 */ /* 0x000fe40005800000 */
[----:B------:R-:W-:Y:S02]  /*0590*/  F2FP.BF16.PACK_AB R10, RZ, R10 ;  /* 0x0000000aff0a723e */ /* 0x000fe400000010ff */
[----:B------:R-:W-:Y:S01]  /*05a0*/  ISETP.GT.AND P0, PT, R8, -0x1, PT ;  /* 0xffffffff0800780c */ /* 0x000fe20003f04270 */
[----:B------:R-:W-:Y:S01]  /*05b0*/  FMUL.FTZ R7, R7, R0 ;  /* 0x0000000007077220 */ /* 0x000fe20000410000 */
[----:B--2---:R-:W-:-:S02]  /*05c0*/  PRMT R12, R10, 0x7610, R12 ;  /* 0x000076100a0c7816 */ /* 0x004fc4000000000c */
[C---:B------:R-:W-:Y:S02]  /*05d0*/  FSEL R0, R6.reuse, -1, !P4 ;  /* 0xbf80000006007808 */ /* 0x040fe40006000000 */
[C---:B------:R-:W-:Y:S02]  /*05e0*/  FSEL R8, R6.reuse, -1, !P5 ;  /* 0xbf80000006087808 */ /* 0x040fe40006800000 */
[----:B------:R-:W-:Y:S01]  /*05f0*/  FSEL R10, R6, -1, !P6 ;  /* 0xbf800000060a7808 */ /* 0x000fe20007000000 */
[----:B-1----:R-:W-:Y:S01]  /*0600*/  FMUL.FTZ R13, R4, R13 ;  /* 0x0000000d040d7220 */ /* 0x002fe20000410000 */
[----:B------:R-:W-:Y:S01]  /*0610*/  FSEL R6, R6, -1, P0 ;  /* 0xbf80000006067808 */ /* 0x000fe20000000000 */
[C---:B---3--:R-:W-:Y:S02]  /*0620*/  FMUL.FTZ R9, R4.reuse, R9 ;  /* 0x0000000904097220 */ /* 0x048fe40000410000 */
[C---:B----4-:R-:W-:Y:S02]  /*0630*/  FMUL.FTZ R5, R4.reuse, R5 ;  /* 0x0000000504057220 */ /* 0x050fe40000410000 */
[----:B-----5:R-:W-:-:S02]  /*0640*/  FMUL.FTZ R11, R4, R11 ;  /* 0x0000000b040b7220 */ /* 0x020fc40000410000 */
        /* <DEDUP_REMOVED lines=19> */
.L_x_1136:
        /* <DEDUP_REMOVED lines=16> */
.L_x_1442:


//--------------------- .text._Z23dequantize_block_iq4_nlIN3c108BFloat16EEvPKvPT_ --------------------------
	.section	.text._Z23dequantize_block_iq4_nlIN3c108BFloat16EEvPKvPT_,"ax",@progbits
	.sectioninfo	@"SHI_REGISTERS=23"
	.align	128
.text._Z23dequantize_block_iq4_nlIN3c108BFloat16EEvPKvPT_:
        .type           _Z23dequantize_block_iq4_nlIN3c108BFloat16EEvPKvPT_,@function
        .size           _Z23dequantize_block_iq4_nlIN3c108BFloat16EEvPKvPT_,(.L_x_1443 - _Z23dequantize_block_iq4_nlIN3c108BFloat16EEvPKvPT_)
        .other          _Z23dequantize_block_iq4_nlIN3c108BFloat16EEvPKvPT_,@"STO_CUDA_ENTRY STV_DEFAULT"
_Z23dequantize_block_iq4_nlIN3c108BFloat16EEvPKvPT_:
[----:B------:R-:W-:Y:S02]  /*0000*/  IMAD.MOV.U32 R1, RZ, RZ, c[0x0][0x28] ;  /* 0x00000a00ff017624 */ /* 0x000fe400078e00ff */
[----:B------:R-:W0:Y:S01]  /*0010*/  S2R R0, SR_CTAID.X ;  /* 0x0000000000007919 */ /* 0x000e220000002500 */
[----:B------:R-:W-:Y:S01]  /*0020*/  IMAD.MOV.U32 R3, RZ, RZ, 0x12 ;  /* 0x00000012ff037424 */ /* 0x000fe200078e00ff */
[----:B------:R-:W-:Y:S02]  /*0030*/  ULDC.64 UR4, c[0x0][0x118] ;  /* 0x0000460000047ab9 */ /* 0x000fe40000000a00 */
[----:B------:R-:W1:Y:S01]  /*0040*/  S2R R4, SR_TID.X ;  /* 0x0000000000047919 */ /* 0x000e620000002100 */
[----:B0-----:R-:W-:-:S05]  /*0050*/  IMAD.SHL.U32 R5, R0, 0x8, RZ ;  /* 0x0000000800057824 */ /* 0x001fca00078e00ff */
[--C-:B-1----:R-:W-:Y:S02]  /*0060*/  LOP3.LUT R2, R5, 0xfffffff8, R4.reuse, 0xe2, !PT ;  /* 0xfffffff805027812 */ /* 0x102fe400078ee204 */
[----:B------:R-:W-:-:S03]  /*0070*/  SHF.R.U32.HI R5, RZ, 0x1, R4 ;  /* 0x00000001ff057819 */ /* 0x000fc60000011604 */
[----:B------:R-:W-:Y:S01]  /*0080*/  IMAD.WIDE.U32 R2, R2, R3, c[0x0][0x160] ;  /* 0x0000580002027625 */ /* 0x000fe200078e0003 */
[----:B------:R-:W-:-:S04]  /*0090*/  LOP3.LUT R5, R5, 0x7ffffffc, RZ, 0xc0, !PT ;  /* 0x7ffffffc05057812 */ /* 0x000fc800078ec0ff */
[----:B------:R-:W-:-:S05]  /*00a0*/  IADD3 R8, P0, R5, R2, RZ ;  /* 0x0000000205087210 */ /* 0x000fca0007f1e0ff */
[----:B------:R-:W-:-:S05]  /*00b0*/  IMAD.X R9, RZ, RZ, R3, P0 ;  /* 0x000000ffff097224 */ /* 0x000fca00000e0603 */
[----:B------:R-:W2:Y:S04]  /*00c0*/  LDG.E.U8.CONSTANT R11, [R8.64+0x3] ;  /* 0x00000304080b7981 */ /* 0x000ea8000c1e9100 */
[----:B------:R-:W3:Y:S04]  /*00d0*/  LDG.E.U8.CONSTANT R18, [R8.64+0x4] ;  /* 0x0000040408127981 */ /* 0x000ee8000c1e9100 */
[----:B------:R-:W4:Y:S04]  /*00e0*/  LDG.E.U8.CONSTANT R13, [R8.64+0x2] ;  /* 0x00000204080d7981 */ /* 0x000f28000c1e9100 */
[----:B------:R0:W5:Y:S01]  /*00f0*/  LDG.E.U8.CONSTANT R12, [R8.64+0x5] ;  /* 0x00000504080c7981 */ /* 0x000162000c1e9100 */
[----:B--2---:R-:W-:-:S02]  /*0100*/  LOP3.LUT R14, R11, 0xf, RZ, 0xc0, !PT ;  /* 0x0000000f0b0e7812 */ /* 0x004fc400078ec0ff */
[----:B---3--:R-:W-:Y:S02]  /*0110*/  LOP3.LUT R16, R18, 0xf, RZ, 0xc0, !PT ;  /* 0x0000000f12107812 */ /* 0x008fe400078ec0ff */
[----:B------:R-:W-:Y:S02]  /*0120*/  IADD3 R14, P0, R14, c[0x4][0x48], RZ ;  /* 0x010012000e0e7a10 */ /* 0x000fe40007f1e0ff */
[----:B------:R-:W-:Y:S02]  /*0130*/  LOP3.LUT R11, R11, 0xf0, RZ, 0xc0, !PT ;  /* 0x000000f00b0b7812 */ /* 0x000fe400078ec0ff */
[----:B------:R-:W-:Y:S01]  /*0140*/  IADD3 R16, P1, R16, c[0x4][0x48], RZ ;  /* 0x0100120010107a10 */ /* 0x000fe20007f3e0ff */
[----:B------:R-:W-:Y:S01]  /*0150*/  IMAD.X R15, RZ, RZ, c[0x4][0x4c], P0 ;  /* 0x01001300ff0f7624 */ /* 0x000fe200000e06ff */
[C---:B----4-:R-:W-:Y:S02]  /*0160*/  LOP3.LUT R10, R13.reuse, 0xf, RZ, 0xc0, !PT ;  /* 0x0000000f0d0a7812 */ /* 0x050fe400078ec0ff */
[----:B0-----:R-:W-:Y:S01]  /*0170*/  SHF.R.U32.HI R9, RZ, 0x4, R11 ;  /* 0x00000004ff097819 */ /* 0x001fe2000001160b */
[----:B------:R-:W-:Y:S01]  /*0180*/  IMAD.X R17, RZ, RZ, c[0x4][0x4c], P1 ;  /* 0x01001300ff117624 */ /* 0x000fe200008e06ff */
[----:B------:R-:W-:Y:S01]  /*0190*/  IADD3 R10, P0, R10, c[0x4][0x48], RZ ;  /* 0x010012000a0a7a10 */ /* 0x000fe20007f1e0ff */
[----:B------:R0:W2:Y:S01]  /*01a0*/  LDG.E.U8.CONSTANT R6, [R14.64] ;  /* 0x000000040e067981 */ /* 0x0000a2000c1e9100 */
[----:B------:R-:W-:-:S02]  /*01b0*/  LOP3.LUT R13, R13, 0xf0, RZ, 0xc0, !PT ;  /* 0x000000f00d0d7812 */ /* 0x000fc400078ec0ff */
[----:B------:R-:W-:Y:S01]  /*01c0*/  LOP3.LUT R18, R18, 0xf0, RZ, 0xc0, !PT ;  /* 0x000000f012127812 */ /* 0x000fe200078ec0ff */
[----:B------:R1:W3:Y:S01]  /*01d0*/  LDG.E.U8.CONSTANT R7, [R16.64] ;  /* 0x0000000410077981 */ /* 0x0002e2000c1e9100 */
[----:B-----5:R-:W-:Y:S01]  /*01e0*/  LOP3.LUT R8, R12, 0xf, RZ, 0xc0, !PT ;  /* 0x0000000f0c087812 */ /* 0x020fe200078ec0ff */
[----:B------:R-:W-:Y:S01]  /*01f0*/  IMAD.X R11, RZ, RZ, c[0x4][0x4c], P0 ;  /* 0x01001300ff0b7624 */ /* 0x000fe200000e06ff */
[----:B------:R-:W-:Y:S02]  /*0200*/  SHF.R.U32.HI R13, RZ, 0x4, R13 ;  /* 0x00000004ff0d7819 */ /* 0x000fe4000001160d */
[----:B------:R-:W-:Y:S02]  /*0210*/  SHF.R.U32.HI R18, RZ, 0x4, R18 ;  /* 0x00000004ff127819 */ /* 0x000fe40000011612 */
[----:B0-----:R-:W-:Y:S01]  /*0220*/  LOP3.LUT R14, R9, 0xffff, RZ, 0xc0, !PT ;  /* 0x0000ffff090e7812 */ /* 0x001fe200078ec0ff */
[----:B------:R0:W4:Y:S01]  /*0230*/  LDG.E.U8.CONSTANT R10, [R10.64] ;  /* 0x000000040a0a7981 */ /* 0x000122000c1e9100 */
[----:B------:R-:W-:-:S02]  /*0240*/  IADD3 R8, P1, R8, c[0x4][0x48], RZ ;  /* 0x0100120008087a10 */ /* 0x000fc40007f3e0ff */
[----:B------:R-:W-:Y:S02]  /*0250*/  IADD3 R14, P0, R14, c[0x4][0x48], RZ ;  /* 0x010012000e0e7a10 */ /* 0x000fe40007f1e0ff */
[----:B-1----:R-:W-:Y:S01]  /*0260*/  LOP3.LUT R16, R12, 0xf0, RZ, 0xc0, !PT ;  /* 0x000000f00c107812 */ /* 0x002fe200078ec0ff */
[----:B------:R-:W-:Y:S01]  /*0270*/  IMAD.X R9, RZ, RZ, c[0x4][0x4c], P1 ;  /* 0x01001300ff097624 */ /* 0x000fe200008e06ff */
[----:B------:R-:W-:Y:S02]  /*0280*/  LOP3.LUT R13, R13, 0xffff, RZ, 0xc0, !PT ;  /* 0x0000ffff0d0d7812 */ /* 0x000fe400078ec0ff */
[----:B------:R-:W-:Y:S01]  /*0290*/  LOP3.LUT R18, R18, 0xffff, RZ, 0xc0, !PT ;  /* 0x0000ffff12127812 */ /* 0x000fe200078ec0ff */
[----:B------:R-:W-:Y:S01]  /*02a0*/  IMAD.X R15, RZ, RZ, c[0x4][0x4c], P0 ;  /* 0x01001300ff0f7624 */ /* 0x000fe200000e06ff */
[----:B------:R-:W-:Y:S01]  /*02b0*/  SHF.R.U32.HI R17, RZ, 0x4, R16 ;  /* 0x00000004ff117819 */ /* 0x000fe20000011610 */
[----:B0-----:R0:W5:Y:S01]  /*02c0*/  LDG.E.U16.CONSTANT R11, [R2.64] ;  /* 0x00000004020b7981 */ /* 0x001162000c1e9500 */
[----:B------:R-:W-:-:S02]  /*02d0*/  IADD3 R16, P0, R13, c[0x4][0x48], RZ ;  /* 0x010012000d107a10 */ /* 0x000fc40007f1e0ff */
[----:B------:R-:W-:Y:S01]  /*02e0*/  IADD3 R12, P1, R18, c[0x4][0x48], RZ ;  /* 0x01001200120c7a10 */ /* 0x000fe20007f3e0ff */
[----:B------:R1:W5:Y:S01]  /*02f0*/  LDG.E.U8.CONSTANT R8, [R8.64] ;  /* 0x0000000408087981 */ /* 0x000362000c1e9100 */
[----:B------:R-:W-:Y:S01]  /*0300*/  LOP3.LUT R18, R17, 0xffff, RZ, 0xc0, !PT ;  /* 0x0000ffff11127812 */ /* 0x000fe200078ec0ff */
[----:B------:R-:W-:Y:S02]  /*0310*/  IMAD.X R17, RZ, RZ, c[0x4][0x4c], P0 ;  /* 0x01001300ff117624 */ /* 0x000fe400000e06ff */
[----:B------:R-:W5:Y:S01]  /*0320*/  LDG.E.U8.CONSTANT R14, [R14.64] ;  /* 0x000000040e0e7981 */ /* 0x000f62000c1e9100 */
[----:B------:R-:W-:Y:S01]  /*0330*/  IADD3 R18, P0, R18, c[0x4][0x48], RZ ;  /* 0x0100120012127a10 */ /* 0x000fe20007f1e0ff */
[----:B------:R-:W-:Y:S02]  /*0340*/  IMAD.X R13, RZ, RZ, c[0x4][0x4c], P1 ;  /* 0x01001300ff0d7624 */ /* 0x000fe400008e06ff */
[----:B------:R-:W5:Y:S02]  /*0350*/  LDG.E.U8.CONSTANT R16, [R16.64] ;  /* 0x0000000410107981 */ /* 0x000f64000c1e9100 */
[----:B------:R-:W-:-:S02]  /*0360*/  IMAD.X R19, RZ, RZ, c[0x4][0x4c], P0 ;  /* 0x01001300ff137624 */ /* 0x000fc400000e06ff */
[----:B------:R-:W5:Y:S04]  /*0370*/  LDG.E.U8.CONSTANT R12, [R12.64] ;  /* 0x000000040c0c7981 */ /* 0x000f68000c1e9100 */
[----:B-1----:R-:W5:Y:S01]  /*0380*/  LDG.E.U8.CONSTANT R9, [R18.64] ;  /* 0x0000000412097981 */ /* 0x002f62000c1e9100 */
[----:B------:R-:W-:-:S05]  /*0390*/  IMAD.SHL.U32 R4, R4, 0x20, RZ ;  /* 0x0000002004047824 */ /* 0x000fca00078e00ff */
[----:B0-----:R-:W-:-:S05]  /*03a0*/  LOP3.LUT R3, R4, 0xe0, RZ, 0xc0, !PT ;  /* 0x000000e004037812 */ /* 0x001fca00078ec0ff */
[----:B------:R-:W-:-:S05]  /*03b0*/  IMAD R0, R0, 0x100, R3 ;  /* 0x0000010000007824 */ /* 0x000fca00078e0203 */
[----:B------:R-:W-:Y:S01]  /*03c0*/  IADD3 R5, P0, R0, R5, RZ ;  /* 0x0000000500057210 */ /* 0x000fe20007f1e0ff */
[----:B--2---:R-:W0:Y:S08]  /*03d0*/  I2F.S8 R6, R6 ;  /* 0x0000000600067306 */ /* 0x004e300000001400 */
[----:B---3--:R-:W-:Y:S08]  /*03e0*/  I2F.S8 R20, R7 ;  /* 0x0000000700147306 */ /* 0x008ff00000001400 */
[----:B----4-:R-:W-:Y:S01]  /*03f0*/  I2F.S8 R10, R10 ;  /* 0x0000000a000a7306 */ /* 0x010fe20000001400 */
[----:B-----5:R-:W-:-:S07]  /*0400*/  HADD2.F32 R11, -RZ, R11.H0_H0 ;  /* 0x2000000bff0b7230 */ /* 0x020fce0000004100 */
[----:B------:R-:W-:Y:S01]  /*0410*/  I2F.S8 R8, R8 ;  /* 0x0000000800087306 */ /* 0x000fe20000001400 */
[----:B0-----:R-:W-:-:S07]  /*0420*/  FMUL.FTZ R2, R11, R6 ;  /* 0x000000060b027220 */ /* 0x001fce0000410000 */
[----:B------:R-:W0:Y:S08]  /*0430*/  I2F.S8 R14, R14 ;  /* 0x0000000e000e7306 */ /* 0x000e300000001400 */
[----:B------:R-:W1:Y:S08]  /*0440*/  I2F.S8 R12, R12 ;  /* 0x0000000c000c7306 */ /* 0x000e700000001400 */
[----:B------:R-:W2:Y:S08]  /*0450*/  I2F.S8 R16, R16 ;  /* 0x0000001000107306 */ /* 0x000eb00000001400 */
[----:B------:R-:W3:Y:S01]  /*0460*/  I2F.S8 R6, R9 ;  /* 0x0000000900067306 */ /* 0x000ee20000001400 */
[C---:B0-----:R-:W-:Y:S01]  /*0470*/  FMUL.FTZ R3, R11.reuse, R14 ;  /* 0x0000000e0b037220 */ /* 0x041fe20000410000 */
[----:B------:R-:W-:Y:S01]  /*0480*/  F2FP.BF16.PACK_AB R0, RZ, R2 ;  /* 0x00000002ff00723e */ /* 0x000fe200000010ff */
[----:B------:R-:W-:-:S02]  /*0490*/  FMUL.FTZ R20, R11, R20 ;  /* 0x000000140b147220 */ /* 0x000fc40000410000 */
[----:B------:R-:W-:Y:S01]  /*04a0*/  IMAD.X R14, RZ, RZ, RZ, P0 ;  /* 0x000000ffff0e7224 */ /* 0x000fe200000e06ff */
[----:B------:R-:W-:Y:S01]  /*04b0*/  LEA R2, P0, R5, c[0x0][0x168], 0x1 ;  /* 0x00005a0005027a11 */ /* 0x000fe200078008ff */
[C---:B-1----:R-:W-:Y:S02]  /*04c0*/  FMUL.FTZ R12, R11.reuse, R12 ;  /* 0x0000000c0b0c7220 */ /* 0x042fe40000410000 */
[C---:B--2---:R-:W-:Y:S02]  /*04d0*/  FMUL.FTZ R16, R11.reuse, R16 ;  /* 0x000000100b107220 */ /* 0x044fe40000410000 */
[C---:B------:R-:W-:Y:S02]  /*04e0*/  FMUL.FTZ R10, R11.reuse, R10 ;  /* 0x0000000a0b0a7220 */ /* 0x040fe40000410000 */
[C---:B------:R-:W-:Y:S02]  /*04f0*/  FMUL.FTZ R8, R11.reuse, R8 ;  /* 0x000000080b087220 */ /* 0x040fe40000410000 */
[----:B---3--:R-:W-:Y:S01]  /*0500*/  FMUL.FTZ R6, R11, R6 ;  /* 0x000000060b067220 */ /* 0x008fe20000410000 */
[----:B------:R-:W-:-:S02]  /*0510*/  F2FP.BF16.PACK_AB R4, RZ, R3 ;  /* 0x00000003ff04723e */ /* 0x000fc400000010ff */
[----:B------:R-:W-:Y:S02]  /*0520*/  F2FP.BF16.PACK_AB R20, RZ, R20 ;  /* 0x00000014ff14723e */ /* 0x000fe400000010ff */
[----:B------:R-:W-:Y:S02]  /*0530*/  LEA.HI.X R3, R5, c[0x0][0x16c], R14, 0x1, P0 ;  /* 0x00005b0005037a11 */ /* 0x000fe400000f0c0e */
[----:B------:R-:W-:Y:S02]  /*0540*/  F2FP.BF16.PACK_AB R12, RZ, R12 ;  /* 0x0000000cff0c723e */ /* 0x000fe400000010ff */
[----:B------:R-:W-:Y:S02]  /*0550*/  F2FP.BF16.PACK_AB R16, RZ, R16 ;  /* 0x00000010ff10723e */ /* 0x000fe400000010ff */
[----:B------:R-:W-:Y:S02]  /*0560*/  F2FP.BF16.PACK_AB R10, RZ, R10 ;  /* 0x0000000aff0a723e */ /* 0x000fe400000010ff */
[----:B------:R-:W-:-:S02]  /*0570*/  F2FP.BF16.PACK_AB R8, RZ, R8 ;  /* 0x00000008ff08723e */ /* 0x000fc400000010ff */
        /* <DEDUP_REMOVED lines=10> */
.L_x_1137:
        /* <DEDUP_REMOVED lines=14> */
.L_x_1443:


//--------------------- .text._Z22dequantize_block_iq1_sIN3c108BFloat16EEvPKvPT_ --------------------------
	.section	.text._Z22dequantize_block_iq1_sIN3c108BFloat16EEvPKvPT_,"ax",@progbits
	.sectioninfo	@"SHI_REGISTERS=21"
	.align	128
.text._Z22dequantize_block_iq1_sIN3c108BFloat16EEvPKvPT_:
        .type           _Z22dequantize_block_iq1_sIN3c108BFloat16EEvPKvPT_,@function
        .size           _Z22dequantize_block_iq1_sIN3c108BFloat16EEvPKvPT_,(.L_x_1444 - _Z22dequantize_block_iq1_sIN3c108BFloat16EEvPKvPT_)
        .other          _Z22dequantize_block_iq1_sIN3c108BFloat16EEvPKvPT_,@"STO_CUDA_ENTRY STV_DEFAULT"
_Z22dequantize_block_iq1_sIN3c108BFloat16EEvPKvPT_:
[----:B------:R-:W-:Y:S02]  /*0000*/  IMAD.MOV.U32 R1, RZ, RZ, c[0x0][0x28] ;  /* 0x00000a00ff017624 */ /* 0x000fe400078e00ff */
[----:B------:R-:W0:Y:S01]  /*0010*/  S2R R0, SR_TID.X ;  /* 0x0000000000007919 */ /* 0x000e220000002100 */
[----:B------:R-:W-:Y:S01]  /*0020*/  IMAD.MOV.U32 R5, RZ, RZ, 0x32 ;  /* 0x00000032ff057424 */ /* 0x000fe200078e00ff */
[----:B------:R-:W-:Y:S02]  /*0030*/  ULDC.64 UR4, c[0x0][0x118] ;  /* 0x0000460000047ab9 */ /* 0x000fe40000000a00 */
[----:B------:R-:W1:Y:S01]  /*0040*/  S2R R2, SR_CTAID.X ;  /* 0x0000000000027919 */ /* 0x000e620000002500 */
[C---:B0-----:R-:W-:Y:S01]  /*0050*/  IMAD.SHL.U32 R3, R0.reuse, 0x2, RZ ;  /* 0x0000000200037824 */ /* 0x041fe200078e00ff */
[----:B------:R-:W-:Y:S01]  /*0060*/  SHF.R.U64 R8, R0, 0x3, RZ ;  /* 0x0000000300087819 */ /* 0x000fe200000012ff */
[----:B-1----:R-:W-:-:S03]  /*0070*/  IMAD.WIDE.U32 R4, R2, R5, c[0x0][0x160] ;  /* 0x0000580002047625 */ /* 0x002fc600078e0005 */
[----:B------:R-:W-:Y:S01]  /*0080*/  LOP3.LUT R7, R3, 0xe, RZ, 0xc0, !PT ;  /* 0x0000000e03077812 */ /* 0x000fe200078ec0ff */
[----:B------:R-:W-:-:S03]  /*0090*/  IMAD.SHL.U32 R3, R0, 0x4, RZ ;  /* 0x0000000400037824 */ /* 0x000fc600078e00ff */
[----:B------:R-:W-:Y:S02]  /*00a0*/  IADD3 R6, P0, R4, R7, RZ ;  /* 0x0000000704067210 */ /* 0x000fe40007f1e0ff */
[----:B------:R-:W-:-:S03]  /*00b0*/  LOP3.LUT R3, R3, 0x1c, RZ, 0xc0, !PT ;  /* 0x0000001c03037812 */ /* 0x000fc600078ec0ff */
[----:B------:R-:W-:Y:S01]  /*00c0*/  IMAD.X R7, RZ, RZ, R5, P0 ;  /* 0x000000ffff077224 */ /* 0x000fe200000e0605 */
[----:B------:R-:W-:-:S04]  /*00d0*/  IADD3 R12, P0, P1, R4, R3, R8 ;  /* 0x00000003040c7210 */ /* 0x000fc8000791e008 */
[----:B------:R-:W2:Y:S01]  /*00e0*/  LDG.E.U16.CONSTANT R3, [R6.64+0x22] ;  /* 0x0000220406037981 */ /* 0x000ea2000c1e9500 */
[----:B------:R-:W-:-:S05]  /*00f0*/  IADD3.X R13, R5, RZ, RZ, P0, P1 ;  /* 0x000000ff050d7210 */ /* 0x000fca00007e24ff */
[----:B------:R-:W3:Y:S01]  /*0100*/  LDG.E.U8.CONSTANT R12, [R12.64+0x2] ;  /* 0x000002040c0c7981 */ /* 0x000ee2000c1e9100 */
[----:B------:R-:W-:Y:S02]  /*0110*/  IMAD R8, R8, 0x3, RZ ;  /* 0x0000000308087824 */ /* 0x000fe400078e02ff */
[----:B------:R-:W-:-:S03]  /*0120*/  IMAD.MOV.U32 R11, RZ, RZ, 0x8 ;  /* 0x00000008ff0b7424 */ /* 0x000fc600078e00ff */
[----:B--2---:R-:W-:-:S05]  /*0130*/  SHF.R.U32.HI R8, RZ, R8, R3 ;  /* 0x00000008ff087219 */ /* 0x004fca0000011603 */
[----:B------:R-:W-:-:S05]  /*0140*/  IMAD.SHL.U32 R9, R8, 0x100, RZ ;  /* 0x0000010008097824 */ /* 0x000fca00078e00ff */
[----:B---3--:R-:W-:Y:S02]  /*0150*/  LOP3.LUT R10, R9, 0x700, R12, 0xe2, !PT ;  /* 0x00000700090a7812 */ /* 0x008fe400078ee20c */
[----:B------:R0:W2:Y:S03]  /*0160*/  LDG.E.U16.CONSTANT R9, [R4.64] ;  /* 0x0000000404097981 */ /* 0x0000a6000c1e9500 */
[----:B------:R-:W-:-:S06]  /*0170*/  IMAD.WIDE.U32 R10, R10, R11, c[0x4][0x28] ;  /* 0x01000a000a0a7625 */ /* 0x000fcc00078e000b */
[----:B------:R-:W3:Y:S01]  /*0180*/  LDG.E.CONSTANT R10, [R10.64] ;  /* 0x000000040a0a7981 */ /* 0x000ee2000c1e9900 */
[----:B------:R-:W-:-:S04]  /*0190*/  SHF.R.U32.HI R6, RZ, 0xb, R3 ;  /* 0x0000000bff067819 */ /* 0x000fc80000011603 */
[----:B------:R-:W-:-:S04]  /*01a0*/  LOP3.LUT R6, R6, 0xe, RZ, 0xc0, !PT ;  /* 0x0000000e06067812 */ /* 0x000fc800078ec0ff */
[----:B------:R-:W-:Y:S02]  /*01b0*/  LOP3.LUT R7, R6, 0x1, RZ, 0xfc, !PT ;  /* 0x0000000106077812 */ /* 0x000fe400078efcff */
[----:B------:R-:W-:Y:S02]  /*01c0*/  PRMT R18, R3, 0x9910, RZ ;  /* 0x0000991003127816 */ /* 0x000fe400000000ff */
[----:B0-----:R-:W-:Y:S02]  /*01d0*/  LOP3.LUT R4, R0, 0xfffffff8, RZ, 0xc0, !PT ;  /* 0xfffffff800047812 */ /* 0x001fe400078ec0ff */
[----:B------:R-:W0:Y:S01]  /*01e0*/  I2F.U16 R7, R7 ;  /* 0x0000000700077306 */ /* 0x000e220000101000 */
[--C-:B---3--:R-:W-:Y:S02]  /*01f0*/  SHF.R.U32.HI R6, RZ, 0x1c, R10.reuse ;  /* 0x0000001cff067819 */ /* 0x108fe4000001160a */
[----:B------:R-:W-:Y:S02]  /*0200*/  LOP3.LUT R12, R10, 0xf0f0f0f, RZ, 0xc0, !PT ;  /* 0x0f0f0f0f0a0c7812 */ /* 0x000fe400078ec0ff */
[----:B------:R-:W-:-:S02]  /*0210*/  SHF.R.U32.HI R10, RZ, 0x4, R10 ;  /* 0x00000004ff0a7819 */ /* 0x000fc4000001160a */
[----:B------:R-:W-:Y:S02]  /*0220*/  SHF.R.U32.HI R5, RZ, 0x10, R12 ;  /* 0x00000010ff057819 */ /* 0x000fe4000001160c */
[----:B------:R-:W-:Y:S02]  /*0230*/  LOP3.LUT R14, R10, 0xf0f0f0f, RZ, 0xc0, !PT ;  /* 0x0f0f0f0f0a0e7812 */ /* 0x000fe400078ec0ff */
[----:B------:R-:W-:Y:S02]  /*0240*/  LOP3.LUT R5, R5, 0xf, RZ, 0xc0, !PT ;  /* 0x0000000f05057812 */ /* 0x000fe400078ec0ff */
[C---:B------:R-:W-:Y:S02]  /*0250*/  LOP3.LUT R11, R14.reuse, 0xf, RZ, 0xc0, !PT ;  /* 0x0000000f0e0b7812 */ /* 0x040fe400078ec0ff */
[----:B------:R-:W-:Y:S02]  /*0260*/  LOP3.LUT R17, R14, 0xffff, RZ, 0xc0, !PT ;  /* 0x0000ffff0e117812 */ /* 0x000fe400078ec0ff */
[----:B------:R-:W-:-:S02]  /*0270*/  SHF.R.U32.HI R14, RZ, 0x10, R14 ;  /* 0x00000010ff0e7819 */ /* 0x000fc4000001160e */
[----:B------:R-:W-:Y:S01]  /*0280*/  SHF.R.U32.HI R16, RZ, 0x18, R12 ;  /* 0x00000018ff107819 */ /* 0x000fe2000001160c */
[----:B------:R1:W-:Y:S01]  /*0290*/  I2F.S16 R13, R5 ;  /* 0x00000005000d7306 */ /* 0x0003e20000101400 */
[C---:B------:R-:W-:Y:S02]  /*02a0*/  LOP3.LUT R15, R12.reuse, 0xffff, RZ, 0xc0, !PT ;  /* 0x0000ffff0c0f7812 */ /* 0x040fe400078ec0ff */
[----:B------:R-:W-:Y:S02]  /*02b0*/  LOP3.LUT R8, R12, 0xf, RZ, 0xc0, !PT ;  /* 0x0000000f0c087812 */ /* 0x000fe400078ec0ff */
[----:B------:R-:W-:Y:S02]  /*02c0*/  LOP3.LUT R14, R14, 0xf, RZ, 0xc0, !PT ;  /* 0x0000000f0e0e7812 */ /* 0x000fe400078ec0ff */
[----:B------:R-:W-:Y:S01]  /*02d0*/  SHF.R.U32.HI R15, RZ, 0x8, R15 ;  /* 0x00000008ff0f7819 */ /* 0x000fe2000001160f */
[----:B------:R-:W3:Y:S01]  /*02e0*/  I2F.S16 R6, R6 ;  /* 0x0000000600067306 */ /* 0x000ee20000101400 */
[----:B-1----:R-:W-:-:S04]  /*02f0*/  IMAD.MOV.U32 R5, RZ, RZ, RZ ;  /* 0x000000ffff057224 */ /* 0x002fc800078e00ff */
[----:B------:R-:W-:-:S03]  /*0300*/  IMAD.WIDE.U32 R2, R2, 0x100, R4 ;  /* 0x0000010002027825 */ /* 0x000fc600078e0004 */
[----:B------:R1:W-:Y:S01]  /*0310*/  I2F.S16 R10, R16 ;  /* 0x00000010000a7306 */ /* 0x0003e20000101400 */
[----:B------:R-:W-:Y:S02]  /*0320*/  IMAD.SHL.U32 R4, R0, 0x20, RZ ;  /* 0x0000002000047824 */ /* 0x000fe400078e00ff */
[----:B------:R-:W-:Y:S01]  /*0330*/  IMAD.MOV.U32 R5, RZ, RZ, 0x3f900000 ;  /* 0x3f900000ff057424 */ /* 0x000fe200078e00ff */
[----:B-1----:R-:W-:Y:S01]  /*0340*/  SHF.R.U32.HI R16, RZ, 0x8, R17 ;  /* 0x00000008ff107819 */ /* 0x002fe20000011611 */
[----:B------:R-:W-:-:S03]  /*0350*/  IMAD.MOV.U32 R17, RZ, RZ, R18 ;  /* 0x000000ffff117224 */ /* 0x000fc600078e0012 */
[----:B------:R-:W1:Y:S02]  /*0360*/  I2F.S16 R8, R8 ;  /* 0x0000000800087306 */ /* 0x000e640000101400 */
[----:B------:R-:W-:-:S06]  /*0370*/  ISETP.GE.AND P0, PT, R17, RZ, PT ;  /* 0x000000ff1100720c */ /* 0x000fcc0003f06270 */
[----:B------:R-:W4:Y:S01]  /*0380*/  I2F.S16 R11, R11 ;  /* 0x0000000b000b7306 */ /* 0x000f220000101400 */
[----:B------:R-:W-:-:S07]  /*0390*/  FSEL R5, -R5, -0.875, !P0 ;  /* 0xbf60000005057808 */ /* 0x000fce0004000100 */
[----:B------:R5:W0:Y:S08]  /*03a0*/  I2F.S16 R12, R15 ;  /* 0x0000000f000c7306 */ /* 0x000a300000101400 */
[----:B------:R-:W4:Y:S01]  /*03b0*/  I2F.S16 R0, R16 ;  /* 0x0000001000007306 */ /* 0x000f220000101400 */
[----:B-----5:R-:W-:Y:S01]  /*03c0*/  LOP3.LUT R15, R4, 0xe0, RZ, 0xc0, !PT ;  /* 0x000000e0040f7812 */ /* 0x020fe200078ec0ff */
[----:B--2---:R-:W-:-:S06]  /*03d0*/  HADD2.F32 R4, -RZ, R9.H0_H0 ;  /* 0x20000009ff047230 */ /* 0x004fcc0000004100 */
[----:B------:R-:W2:Y:S01]  /*03e0*/  I2F.S16 R14, R14 ;  /* 0x0000000e000e7306 */ /* 0x000ea20000101400 */
[----:B0-----:R-:W-:Y:S02]  /*03f0*/  FMUL.FTZ R7, R4, R7 ;  /* 0x0000000704077220 */ /* 0x001fe40000410000 */
[C---:B---3--:R-:W-:Y:S01]  /*0400*/  FADD.FTZ R6, R5.reuse, R6 ;  /* 0x0000000605067221 */ /* 0x048fe20000010000 */
[----:B------:R-:W-:Y:S01]  /*0410*/  IADD3 R15, P1, R2, R15, RZ ;  /* 0x0000000f020f7210 */ /* 0x000fe20007f3e0ff */
[----:B-1----:R-:W-:Y:S02]  /*0420*/  FADD.FTZ R8, R5, R8 ;  /* 0x0000000805087221 */ /* 0x002fe40000010000 */
[----:B------:R-:W-:Y:S02]  /*0430*/  FMUL.FTZ R9, R7, R6 ;  /* 0x0000000607097220 */ /* 0x000fe40000410000 */
[C---:B------:R-:W-:Y:S02]  /*0440*/  FADD.FTZ R10, R5.reuse, R10 ;  /* 0x0000000a050a7221 */ /* 0x040fe40000010000 */
[----:B----4-:R-:W-:-:S02]  /*0450*/  FADD.FTZ R6, R5, R11 ;  /* 0x0000000b05067221 */ /* 0x010fc40000010000 */
[C---:B------:R-:W-:Y:S02]  /*0460*/  FADD.FTZ R12, R5.reuse, R12 ;  /* 0x0000000c050c7221 */ /* 0x040fe40000010000 */
[C---:B------:R-:W-:Y:S02]  /*0470*/  FADD.FTZ R4, R5.reuse, R13 ;  /* 0x0000000d05047221 */ /* 0x040fe40000010000 */
[C---:B------:R-:W-:Y:S02]  /*0480*/  FADD.FTZ R0, R5.reuse, R0 ;  /* 0x0000000005007221 */ /* 0x040fe40000010000 */
[----:B--2---:R-:W-:Y:S01]  /*0490*/  FADD.FTZ R14, R5, R14 ;  /* 0x0000000e050e7221 */ /* 0x004fe20000010000 */
[----:B------:R-:W-:Y:S01]  /*04a0*/  LEA R2, P0, R15, c[0x0][0x168], 0x1 ;  /* 0x00005a000f027a11 */ /* 0x000fe200078008ff */
[----:B------:R-:W-:Y:S02]  /*04b0*/  IMAD.X R18, RZ, RZ, R3, P1 ;  /* 0x000000ffff127224 */ /* 0x000fe400008e0603 */
[----:B------:R-:W-:-:S02]  /*04c0*/  FMUL.FTZ R8, R7, R8 ;  /* 0x0000000807087220 */ /* 0x000fc40000410000 */
[C---:B------:R-:W-:Y:S02]  /*04d0*/  FMUL.FTZ R10, R7.reuse, R10 ;  /* 0x0000000a070a7220 */ /* 0x040fe40000410000 */
[C---:B------:R-:W-:Y:S02]  /*04e0*/  FMUL.FTZ R6, R7.reuse, R6 ;  /* 0x0000000607067220 */ /* 0x040fe40000410000 */
[C---:B------:R-:W-:Y:S02]  /*04f0*/  FMUL.FTZ R12, R7.reuse, R12 ;  /* 0x0000000c070c7220 */ /* 0x040fe40000410000 */
[C---:B------:R-:W-:Y:S02]  /*0500*/  FMUL.FTZ R4, R7.reuse, R4 ;  /* 0x0000000407047220 */ /* 0x040fe40000410000 */
[C---:B------:R-:W-:Y:S02]  /*0510*/  FMUL.FTZ R0, R7.reuse, R0 ;  /* 0x0000000007007220 */ /* 0x040fe40000410000 */
[----:B------:R-:W-:Y:S01]  /*0520*/  FMUL.FTZ R14, R7, R14 ;  /* 0x0000000e070e7220 */ /* 0x000fe20000410000 */
[----:B------:R-:W-:-:S02]  /*0530*/  LEA.HI.X R3, R15, c[0x0][0x16c], R18, 0x1, P0 ;  /* 0x00005b000f037a11 */ /* 0x000fc400000f0c12 */
[----:B------:R-:W-:Y:S02]  /*0540*/  F2FP.BF16.PACK_AB R9, RZ, R9 ;  /* 0x00000009ff09723e */ /* 0x000fe400000010ff */
[----:B------:R-:W-:Y:S02]  /*0550*/  F2FP.BF16.PACK_AB R8, RZ, R8 ;  /* 0x00000008ff08723e */ /* 0x000fe400000010ff */
[----:B------:R-:W-:Y:S02]  /*0560*/  F2FP.BF16.PACK_AB R10, RZ, R10 ;  /* 0x0000000aff0a723e */ /* 0x000fe400000010ff */
[----:B------:R-:W-:Y:S02]  /*0570*/  F2FP.BF16.PACK_AB R6, RZ, R6 ;  /* 0x00000006ff06723e */ /* 0x000fe400000010ff */
[----:B------:R-:W-:Y:S02]  /*0580*/  F2FP.BF16.PACK_AB R12, RZ, R12 ;  /* 0x0000000cff0c723e */ /* 0x000fe400000010ff */
[----:B------:R-:W-:-:S02]  /*0590*/  F2FP.BF16.PACK_AB R4, RZ, R4 ;  /* 0x00000004ff04723e */ /* 0x000fc400000010ff */
[----:B------:R-:W-:Y:S02]  /*05a0*/  F2FP.BF16.PACK_AB R0, RZ, R0 ;  /* 0x00000000ff00723e */ /* 0x000fe400000010ff */
[----:B------:R-:W-:Y:S01]  /*05b0*/  F2FP.BF16.PACK_AB R14, RZ, R14 ;  /* 0x0000000eff0e723e */ /* 0x000fe200000010ff */
[----:B------:R-:W-:Y:S04]  /*05c0*/  STG.E.U16 [R2.64+0xe], R9 ;  /* 0x00000e0902007986 */ /* 0x000fe8000c101504 */
[----:B------:R-:W-:Y:S04]  /*05d0*/  STG.E.U16 [R2.64], R8 ;  /* 0x0000000802007986 */ /* 0x000fe8000c101504 */
[----:B------:R-:W-:Y:S04]  /*05e0*/  STG.E.U16 [R2.64+0x6], R10 ;  /* 0x0000060a02007986 */ /* 0x000fe8000c101504 */
[----:B------:R-:W-:Y:S04]  /*05f0*/  STG.E.U16 [R2.64+0x8], R6 ;  /* 0x0000080602007986 */ /* 0x000fe8000c101504 */
[----:B------:R-:W-:Y:S04]  /*0600*/  STG.E.U16 [R2.64+0x2], R12 ;  /* 0x0000020c02007986 */ /* 0x000fe8000c101504 */
[----:B------:R-:W-:Y:S04]  /*0610*/  STG.E.U16 [R2.64+0x4], R4 ;  /* 0x0000040402007986 */ /* 0x000fe8000c101504 */
[----:B------:R-:W-:Y:S04]  /*0620*/  STG.E.U16 [R2.64+0xa], R0 ;  /* 0x00000a0002007986 */ /* 0x000fe8000c101504 */
[----:B------:R-:W-:Y:S01]  /*0630*/  STG.E.U16 [R2.64+0xc], R14 ;  /* 0x00000c0e02007986 */ /* 0x000fe2000c101504 */
[----:B------:R-:W-:Y:S05]  /*0640*/  EXIT ;  /* 0x000000000000794d */ /* 0x000fea0003800000 */
.L_x_1138:
        /* <DEDUP_REMOVED lines=11> */
.L_x_1444:


//--------------------- .text._Z24dequantize_block_iq3_xxsIN3c108BFloat16EEvPKvPT_ --------------------------
	.section	.text._Z24dequantize_block_iq3_xxsIN3c108BFloat16EEvPKvPT_,"ax",@progbits
	.sectioninfo	@"SHI_REGISTERS=26"
	.align	128
.text._Z24dequantize_block_iq3_xxsIN3c108BFloat16EEvPKvPT_:
        .type           _Z24dequantize_block_iq3_xxsIN3c108BFloat16EEvPKvPT_,@function
        .size           _Z24dequantize_block_iq3_xxsIN3c108BFloat16EEvPKvPT_,(.L_x_1445 - _Z24dequantize_block_iq3_xxsIN3c108BFloat16EEvPKvPT_)
        .other          _Z24dequantize_block_iq3_xxsIN3c108BFloat16EEvPKvPT_,@"STO_CUDA_ENTRY STV_DEFAULT"
_Z24dequantize_block_iq3_xxsIN3c108BFloat16EEvPKvPT_:
[----:B------:R-:W-:Y:S02]  /*0000*/  IMAD.MOV.U32 R1, RZ, RZ, c[0x0][0x28] ;  /* 0x00000a00ff017624 */ /* 0x000fe400078e00ff */
[----:B------:R-:W0:Y:S01]  /*0010*/  S2R R0, SR_TID.X ;  /* 0x0000000000007919 */ /* 0x000e220000002100 */
[----:B------:R-:W-:Y:S01]  /*0020*/  IMAD.MOV.U32 R5, RZ, RZ, 0x62 ;  /* 0x00000062ff057424 */ /* 0x000fe200078e00ff */
[----:B------:R-:W-:Y:S02]  /*0030*/  ULDC.64 UR4, c[0x0][0x118] ;  /* 0x0000460000047ab9 */ /* 0x000fe40000000a00 */
[----:B------:R-:W1:Y:S01]  /*0040*/  S2R R2, SR_CTAID.X ;  /* 0x0000000000027919 */ /* 0x000e620000002500 */
[C---:B0-----:R-:W-:Y:S01]  /*0050*/  IMAD.SHL.U32 R6, R0.reuse, 0x8, RZ ;  /* 0x0000000800067824 */ /* 0x041fe200078e00ff */
[----:B------:R-:W-:Y:S01]  /*0060*/  SHF.R.U32.HI R3, RZ, 0x3, R0 ;  /* 0x00000003ff037819 */ /* 0x000fe20000011600 */
[----:B------:R-:W-:Y:S02]  /*0070*/  IMAD.SHL.U32 R9, R0, 0x2, RZ ;  /* 0x0000000200097824 */ /* 0x000fe400078e00ff */
[----:B-1----:R-:W-:Y:S01]  /*0080*/  IMAD.WIDE.U32 R4, R2, R5, c[0x0][0x160] ;  /* 0x0000580002047625 */ /* 0x002fe200078e0005 */
[----:B------:R-:W-:-:S02]  /*0090*/  LOP3.LUT R6, R6, 0x38, RZ, 0xc0, !PT ;  /* 0x0000003806067812 */ /* 0x000fc400078ec0ff */
[----:B------:R-:W-:-:S03]  /*00a0*/  LOP3.LUT R11, R9, 0xe, RZ, 0xc0, !PT ;  /* 0x0000000e090b7812 */ /* 0x000fc600078ec0ff */
[----:B------:R-:W-:Y:S01]  /*00b0*/  IMAD R7, R3, 0x2, R6 ;  /* 0x0000000203077824 */ /* 0x000fe200078e0206 */
[----:B------:R-:W-:-:S04]  /*00c0*/  IADD3 R6, P0, R4, 0x2, RZ ;  /* 0x0000000204067810 */ /* 0x000fc80007f1e0ff */
[----:B------:R-:W-:Y:S01]  /*00d0*/  IADD3 R8, P1, R4, R7, RZ ;  /* 0x0000000704087210 */ /* 0x000fe20007f3e0ff */
[----:B------:R-:W-:-:S04]  /*00e0*/  IMAD.X R7, RZ, RZ, R5, P0 ;  /* 0x000000ffff077224 */ /* 0x000fc800000e0605 */
[----:B------:R-:W-:-:S04]  /*00f0*/  IMAD.WIDE.U32 R6, R11, 0x2, R6 ;  /* 0x000000020b067825 */ /* 0x000fc800078e0006 */
[----:B------:R-:W-:Y:S01]  /*0100*/  IMAD.X R9, RZ, RZ, R5, P1 ;  /* 0x000000ffff097224 */ /* 0x000fe200008e0605 */
[----:B------:R-:W2:Y:S04]  /*0110*/  LDG.E.U16.CONSTANT R13, [R6.64+0x40] ;  /* 0x00004004060d7981 */ /* 0x000ea8000c1e9500 */
[----:B------:R-:W2:Y:S04]  /*0120*/  LDG.E.U16.CONSTANT R12, [R6.64+0x42] ;  /* 0x00004204060c7981 */ /* 0x000ea8000c1e9500 */
[----:B------:R-:W3:Y:S04]  /*0130*/  LDG.E.U8.CONSTANT R10, [R8.64+0x3] ;  /* 0x00000304080a7981 */ /* 0x000ee8000c1e9100 */
[----:B------:R-:W4:Y:S01]  /*0140*/  LDG.E.U8.CONSTANT R14, [R8.64+0x2] ;  /* 0x00000204080e7981 */ /* 0x000f22000c1e9100 */
[----:B------:R-:W-:-:S02]  /*0150*/  IMAD R16, R3, 0x7, RZ ;  /* 0x0000000703107824 */ /* 0x000fc400078e02ff */
[----:B------:R-:W-:Y:S01]  /*0160*/  IMAD.MOV.U32 R15, RZ, RZ, 0x4 ;  /* 0x00000004ff0f7424 */ /* 0x000fe200078e00ff */
[----:B------:R-:W5:Y:S01]  /*0170*/  LDG.E.U16.CONSTANT R5, [R4.64] ;  /* 0x0000000404057981 */ /* 0x000f62000c1e9500 */
[----:B--2---:R-:W-:-:S04]  /*0180*/  PRMT R13, R13, 0x5410, R12 ;  /* 0x000054100d0d7816 */ /* 0x004fc8000000000c */
[----:B------:R-:W-:Y:S01]  /*0190*/  SHF.R.U32.HI R3, RZ, R16, R13 ;  /* 0x00000010ff037219 */ /* 0x000fe2000001160d */
[----:B---3--:R-:W-:-:S03]  /*01a0*/  IMAD.WIDE.U32 R10, R10, R15, c[0x4][0x18] ;  /* 0x010006000a0a7625 */ /* 0x008fc600078e000f */
[----:B------:R-:W-:Y:S02]  /*01b0*/  LOP3.LUT R3, R3, 0x7f, RZ, 0xc0, !PT ;  /* 0x0000007f03037812 */ /* 0x000fe400078ec0ff */
[----:B------:R0:W2:Y:S02]  /*01c0*/  LDG.E.U8.CONSTANT R23, [R10.64+0x2] ;  /* 0x000002040a177981 */ /* 0x0000a4000c1e9100 */
[----:B------:R-:W-:Y:S02]  /*01d0*/  IADD3 R18, P0, R3, c[0x4][0x30], RZ ;  /* 0x01000c0003127a10 */ /* 0x000fe40007f1e0ff */
[----:B------:R0:W3:Y:S03]  /*01e0*/  LDG.E.U8.CONSTANT R22, [R10.64+0x1] ;  /* 0x000001040a167981 */ /* 0x0000e6000c1e9100 */
[----:B------:R-:W-:Y:S01]  /*01f0*/  IMAD.X R19, RZ, RZ, c[0x4][0x34], P0 ;  /* 0x01000d00ff137624 */ /* 0x000fe200000e06ff */
[----:B------:R0:W3:Y:S04]  /*0200*/  LDG.E.U8.CONSTANT R21, [R10.64] ;  /* 0x000000040a157981 */ /* 0x0000e8000c1e9100 */
[----:B------:R1:W3:Y:S04]  /*0210*/  LDG.E.U8.CONSTANT R6, [R18.64] ;  /* 0x0000000412067981 */ /* 0x0002e8000c1e9100 */
[----:B------:R0:W3:Y:S01]  /*0220*/  LDG.E.U8.CONSTANT R13, [R10.64+0x3] ;  /* 0x000003040a0d7981 */ /* 0x0000e2000c1e9100 */
[----:B----4-:R-:W-:-:S05]  /*0230*/  IMAD.WIDE.U32 R14, R14, R15, c[0x4][0x18] ;  /* 0x010006000e0e7625 */ /* 0x010fca00078e000f */
[----:B------:R4:W3:Y:S04]  /*0240*/  LDG.E.U8.CONSTANT R16, [R14.64+0x1] ;  /* 0x000001040e107981 */ /* 0x0008e8000c1e9100 */
[----:B------:R4:W3:Y:S04]  /*0250*/  LDG.E.U8.CONSTANT R8, [R14.64+0x2] ;  /* 0x000002040e087981 */ /* 0x0008e8000c1e9100 */
[----:B------:R4:W3:Y:S04]  /*0260*/  LDG.E.U8.CONSTANT R7, [R14.64] ;  /* 0x000000040e077981 */ /* 0x0008e8000c1e9100 */
[----:B------:R4:W3:Y:S01]  /*0270*/  LDG.E.U8.CONSTANT R9, [R14.64+0x3] ;  /* 0x000003040e097981 */ /* 0x0008e2000c1e9100 */
[----:B------:R-:W-:-:S06]  /*0280*/  SHF.R.U32.HI R20, RZ, 0xc, R12 ;  /* 0x0000000cff147819 */ /* 0x000fcc000001160c */
[----:B------:R-:W4:Y:S01]  /*0290*/  I2F.U32 R20, R20 ;  /* 0x0000001400147306 */ /* 0x000f220000201000 */
[C---:B0-----:R-:W-:Y:S01]  /*02a0*/  IMAD.SHL.U32 R11, R0.reuse, 0x20, RZ ;  /* 0x00000020000b7824 */ /* 0x041fe200078e00ff */
[----:B------:R-:W-:Y:S01]  /*02b0*/  LOP3.LUT R17, R0, 0xfffffff8, RZ, 0xc0, !PT ;  /* 0xfffffff800117812 */ /* 0x000fe200078ec0ff */
[----:B------:R-:W-:-:S03]  /*02c0*/  IMAD.SHL.U32 R2, R2, 0x100, RZ ;  /* 0x0000010002027824 */ /* 0x000fc600078e00ff */
[----:B------:R-:W-:Y:S01]  /*02d0*/  LOP3.LUT R11, R11, 0xe0, RZ, 0xc0, !PT ;  /* 0x000000e00b0b7812 */ /* 0x000fe200078ec0ff */
[----:B-----5:R-:W-:Y:S01]  /*02e0*/  HADD2.F32 R5, -RZ, R5.H0_H0 ;  /* 0x20000005ff057230 */ /* 0x020fe20000004100 */
[----:B------:R-:W-:Y:S02]  /*02f0*/  ISETP.GE.U32.AND P0, PT, R3, 0x40, PT ;  /* 0x000000400300780c */ /* 0x000fe40003f06070 */
[----:B-1----:R-:W-:Y:S02]  /*0300*/  IADD3 R18, P1, P2, R11, R17, R2 ;  /* 0x000000110b127210 */ /* 0x002fe40007a3e002 */
[----:B------:R-:W-:Y:S01]  /*0310*/  SHF.R.S32.HI R17, RZ, 0x1f, R17 ;  /* 0x0000001fff117819 */ /* 0x000fe20000011411 */
[----:B----4-:R-:W-:-:S03]  /*0320*/  FADD.FTZ R14, R20, 0.5 ;  /* 0x3f000000140e7421 */ /* 0x010fc60000010000 */
[----:B------:R-:W-:Y:S01]  /*0330*/  IADD3.X R17, RZ, R17, RZ, P1, P2 ;  /* 0x00000011ff117210 */ /* 0x000fe20000fe44ff */
[----:B------:R-:W-:Y:S02]  /*0340*/  FMUL.FTZ.D2 R11, R5, R14 ;  /* 0x0000000e050b7220 */ /* 0x000fe40000310000 */
[----:B------:R-:W-:-:S05]  /*0350*/  IMAD.MOV.U32 R5, RZ, RZ, 0x3f800000 ;  /* 0x3f800000ff057424 */ /* 0x000fca00078e00ff */
[----:B------:R-:W-:Y:S01]  /*0360*/  FSEL R15, R5, -1, !P0 ;  /* 0xbf800000050f7808 */ /* 0x000fe20004000000 */
[----:B--2---:R-:W0:Y:S08]  /*0370*/  I2F.U16 R12, R23 ;  /* 0x00000017000c7306 */ /* 0x004e300000101000 */
[----:B---3--:R-:W1:Y:S01]  /*0380*/  I2F.U16 R4, R22 ;  /* 0x0000001600047306 */ /* 0x008e620000101000 */
[----:B------:R-:W-:-:S07]  /*0390*/  R2P PR, R6, 0x36 ;  /* 0x0000003606007804 */ /* 0x000fce0000000000 */
[----:B------:R-:W2:Y:S01]  /*03a0*/  I2F.U16 R10, R21 ;  /* 0x00000015000a7306 */ /* 0x000ea20000101000 */
[----:B------:R-:W-:Y:S01]  /*03b0*/  PRMT R14, R6, 0x8880, RZ ;  /* 0x00008880060e7816 */ /* 0x000fe200000000ff */
[----:B0-----:R-:W-:Y:S01]  /*03c0*/  FMUL.FTZ R12, R11, R12 ;  /* 0x0000000c0b0c7220 */ /* 0x001fe20000410000 */
[----:B------:R-:W-:-:S05]  /*03d0*/  LEA R2, P3, R18, c[0x0][0x168], 0x1 ;  /* 0x00005a0012027a11 */ /* 0x000fca00078608ff */
[----:B------:R0:W3:Y:S01]  /*03e0*/  I2F.U16 R0, R13 ;  /* 0x0000000d00007306 */ /* 0x0000e20000101000 */
[----:B------:R-:W-:Y:S01]  /*03f0*/  LEA.HI.X R3, R18, c[0x0][0x16c], R17, 0x1, P3 ;  /* 0x00005b0012037a11 */ /* 0x000fe200018f0c11 */
[----:B------:R-:W-:Y:S01]  /*0400*/  FMUL.FTZ R15, R12, R15 ;  /* 0x0000000f0c0f7220 */ /* 0x000fe20000410000 */
[----:B0-----:R-:W-:Y:S02]  /*0410*/  FSEL R13, R5, -1, !P4 ;  /* 0xbf800000050d7808 */ /* 0x001fe40006000000 */
[C---:B------:R-:W-:Y:S02]  /*0420*/  LOP3.LUT P4, RZ, R6.reuse, 0x8, RZ, 0xc0, !PT ;  /* 0x0000000806ff7812 */ /* 0x040fe4000788c0ff */
[----:B------:R-:W-:Y:S01]  /*0430*/  LOP3.LUT R6, R6, 0x1, RZ, 0xc0, !PT ;  /* 0x0000000106067812 */ /* 0x000fe200078ec0ff */
[C---:B-1----:R-:W-:Y:S01]  /*0440*/  FMUL.FTZ R12, R11.reuse, R4 ;  /* 0x000000040b0c7220 */ /* 0x042fe20000410000 */
[----:B------:R-:W0:Y:S02]  /*0450*/  I2F.U16 R16, R16 ;  /* 0x0000001000107306 */ /* 0x000e240000101000 */
[----:B------:R-:W-:Y:S01]  /*0460*/  ISETP.NE.U32.AND P3, PT, R6, 0x1, PT ;  /* 0x000000010600780c */ /* 0x000fe20003f65070 */
[----:B--2---:R-:W-:Y:S01]  /*0470*/  FMUL.FTZ R10, R11, R10 ;  /* 0x0000000a0b0a7220 */ /* 0x004fe20000410000 */
[----:B------:R-:W-:-:S04]  /*0480*/  ISETP.GT.AND P0, PT, R14, -0x1, PT ;  /* 0xffffffff0e00780c */ /* 0x000fc80003f04270 */
[----:B------:R-:W1:Y:S01]  /*0490*/  I2F.U16 R8, R8 ;  /* 0x0000000800087306 */ /* 0x000e620000101000 */
[----:B------:R-:W-:-:S07]  /*04a0*/  FMUL.FTZ R10, R10, R13 ;  /* 0x0000000d0a0a7220 */ /* 0x000fce0000410000 */
[----:B------:R2:W4:Y:S08]  /*04b0*/  I2F.U16 R4, R7 ;  /* 0x0000000700047306 */ /* 0x0005300000101000 */
[----:B------:R5:W4:Y:S01]  /*04c0*/  I2F.U16 R6, R9 ;  /* 0x0000000900067306 */ /* 0x000b220000101000 */
[----:B------:R-:W-:Y:S01]  /*04d0*/  FSEL R13, R5, -1, !P5 ;  /* 0xbf800000050d7808 */ /* 0x000fe20006800000 */
[----:B---3--:R-:W-:Y:S01]  /*04e0*/  FMUL.FTZ R0, R11, R0 ;  /* 0x000000000b007220 */ /* 0x008fe20000410000 */
[----:B--2---:R-:W-:-:S03]  /*04f0*/  FSEL R7, R5, -1, P0 ;  /* 0xbf80000005077808 */ /* 0x004fc60000000000 */
[----:B------:R-:W-:Y:S01]  /*0500*/  FMUL.FTZ R12, R12, R13 ;  /* 0x0000000d0c0c7220 */ /* 0x000fe20000410000 */
[C---:B------:R-:W-:Y:S01]  /*0510*/  FSEL R13, R5.reuse, -1, !P2 ;  /* 0xbf800000050d7808 */ /* 0x040fe20005000000 */
[----:B------:R-:W-:Y:S01]  /*0520*/  FMUL.FTZ R0, R0, R7 ;  /* 0x0000000700007220 */ /* 0x000fe20000410000 */
[C---:B-----5:R-:W-:Y:S02]  /*0530*/  FSEL R9, R5.reuse, -1, !P1 ;  /* 0xbf80000005097808 */ /* 0x060fe40004800000 */
[----:B------:R-:W-:Y:S01]  /*0540*/  FSEL R7, -R5, 1, !P3 ;  /* 0x3f80000005077808 */ /* 0x000fe20005800100 */
[----:B0-----:R-:W-:Y:S01]  /*0550*/  FMUL.FTZ R16, R11, R16 ;  /* 0x000000100b107220 */ /* 0x001fe20000410000 */
[----:B------:R-:W-:Y:S01]  /*0560*/  FSEL R5, R5, -1, !P4 ;  /* 0xbf80000005057808 */ /* 0x000fe20006000000 */
[C---:B-1----:R-:W-:Y:S02]  /*0570*/  FMUL.FTZ R8, R11.reuse, R8 ;  /* 0x000000080b087220 */ /* 0x042fe40000410000 */
[----:B----4-:R-:W-:-:S02]  /*0580*/  FMUL.FTZ R4, R11, R4 ;  /* 0x000000040b047220 */ /* 0x010fc40000410000 */
[----:B------:R-:W-:Y:S02]  /*0590*/  FMUL.FTZ R6, R11, R6 ;  /* 0x000000060b067220 */ /* 0x000fe40000410000 */
[----:B------:R-:W-:Y:S02]  /*05a0*/  FMUL.FTZ R9, R16, R9 ;  /* 0x0000000910097220 */ /* 0x000fe40000410000 */
[----:B------:R-:W-:Y:S02]  /*05b0*/  FMUL.FTZ R8, R8, R13 ;  /* 0x0000000d08087220 */ /* 0x000fe40000410000 */
[----:B------:R-:W-:Y:S02]  /*05c0*/  FMUL.FTZ R4, R4, R7 ;  /* 0x0000000704047220 */ /* 0x000fe40000410000 */
[----:B------:R-:W-:Y:S01]  /*05d0*/  FMUL.FTZ R5, R6, R5 ;  /* 0x0000000506057220 */ /* 0x000fe20000410000 */
        /* <DEDUP_REMOVED lines=17> */
.L_x_1139:
        /* <DEDUP_REMOVED lines=9> */
.L_x_1445:


//--------------------- .text._Z23dequantize_block_iq2_xsIN3c108BFloat16EEvPKvPT_ --------------------------
	.section	.text._Z23dequantize_block_iq2_xsIN3c108BFloat16EEvPKvPT_,"ax",@progbits
	.sectioninfo	@"SHI_REGISTERS=23"
	.align	128
.text._Z23dequantize_block_iq2_xsIN3c108BFloat16EEvPKvPT_:
        .type           _Z23dequantize_block_iq2_xsIN3c108BFloat16EEvPKvPT_,@function
        .size           _Z23dequantize_block_iq2_xsIN3c108BFloat16EEvPKvPT_,(.L_x_1446 - _Z23dequantize_block_iq2_xsIN3c108BFloat16EEvPKvPT_)
        .other          _Z23dequantize_block_iq2_xsIN3c108BFloat16EEvPKvPT_,@"STO_CUDA_ENTRY STV_DEFAULT"
_Z23dequantize_block_iq2_xsIN3c108BFloat16EEvPKvPT_:
[----:B------:R-:W-:Y:S02]  /*0000*/  IMAD.MOV.U32 R1, RZ, RZ, c[0x0][0x28] ;  /* 0x00000a00ff017624 */ /* 0x000fe400078e00ff */
[----:B------:R-:W0:Y:S01]  /*0010*/  S2R R4, SR_TID.X ;  /* 0x0000000000047919 */ /* 0x000e220000002100 */
[----:B------:R-:W-:Y:S01]  /*0020*/  IMAD.MOV.U32 R6, RZ, RZ, 0x4a ;  /* 0x0000004aff067424 */ /* 0x000fe200078e00ff */
[----:B------:R-:W-:Y:S02]  /*0030*/  ULDC.64 UR4, c[0x0][0x118] ;  /* 0x0000460000047ab9 */ /* 0x000fe40000000a00 */
[----:B------:R-:W1:Y:S01]  /*0040*/  S2R R5, SR_CTAID.X ;  /* 0x0000000000057919 */ /* 0x000e620000002500 */
[----:B0-----:R-:W-:Y:S02]  /*0050*/  IMAD.SHL.U32 R0, R4, 0x4, RZ ;  /* 0x0000000404007824 */ /* 0x001fe400078e00ff */
[----:B-1----:R-:W-:-:S03]  /*0060*/  IMAD.WIDE.U32 R6, R5, R6, c[0x0][0x160] ;  /* 0x0000580005067625 */ /* 0x002fc600078e0006 */
[----:B------:R-:W-:-:S04]  /*0070*/  LOP3.LUT R3, R0, 0x1c, RZ, 0xc0, !PT ;  /* 0x0000001c00037812 */ /* 0x000fc800078ec0ff */
[----:B------:R-:W-:-:S05]  /*0080*/  LEA.HI R3, R4, R3, RZ, 0x1d ;  /* 0x0000000304037211 */ /* 0x000fca00078fe8ff */
[----:B------:R-:W-:-:S05]  /*0090*/  IMAD.WIDE.U32 R8, R3, 0x2, R6 ;  /* 0x0000000203087825 */ /* 0x000fca00078e0006 */
[----:B------:R-:W2:Y:S01]  /*00a0*/  LDG.E.U16.CONSTANT R0, [R8.64+0x2] ;  /* 0x0000020408007981 */ /* 0x000ea2000c1e9500 */
[----:B------:R-:W-:-:S04]  /*00b0*/  LOP3.LUT R11, R4, 0x7, RZ, 0xc0, !PT ;  /* 0x00000007040b7812 */ /* 0x000fc800078ec0ff */
[----:B------:R-:W-:Y:S02]  /*00c0*/  IADD3 R10, P0, R11, R6, RZ ;  /* 0x000000060b0a7210 */ /* 0x000fe40007f1e0ff */
[----:B------:R-:W3:Y:S03]  /*00d0*/  LDG.E.U16.CONSTANT R6, [R6.64] ;  /* 0x0000000406067981 */ /* 0x000ee6000c1e9500 */
[----:B------:R-:W-:-:S05]  /*00e0*/  IMAD.X R11, RZ, RZ, R7, P0 ;  /* 0x000000ffff0b7224 */ /* 0x000fca00000e0607 */
[----:B------:R0:W4:Y:S01]  /*00f0*/  LDG.E.U8.CONSTANT R18, [R10.64+0x42] ;  /* 0x000042040a127981 */ /* 0x000122000c1e9100 */
[----:B--2---:R-:W-:-:S05]  /*0100*/  IMAD.SHL.U32 R2, R0, 0x8, RZ ;  /* 0x0000000800027824 */ /* 0x004fca00078e00ff */
[----:B------:R-:W-:Y:S02]  /*0110*/  LOP3.LUT R2, R2, 0xff8, RZ, 0xc0, !PT ;  /* 0x00000ff802027812 */ /* 0x000fe400078ec0ff */
[----:B------:R-:W-:Y:S02]  /*0120*/  SHF.R.U32.HI R12, RZ, 0x9, R0 ;  /* 0x00000009ff0c7819 */ /* 0x000fe40000011600 */
[----:B------:R-:W-:Y:S02]  /*0130*/  IADD3 R2, P0, R2, c[0x4][0x8], RZ ;  /* 0x0100020002027a10 */ /* 0x000fe40007f1e0ff */
[----:B------:R-:W-:-:S03]  /*0140*/  LOP3.LUT R12, R12, 0xffff, RZ, 0xc0, !PT ;  /* 0x0000ffff0c0c7812 */ /* 0x000fc600078ec0ff */
[----:B------:R-:W-:Y:S01]  /*0150*/  IMAD.X R3, RZ, RZ, c[0x4][0xc], P0 ;  /* 0x01000300ff037624 */ /* 0x000fe200000e06ff */
[----:B------:R-:W-:-:S04]  /*0160*/  IADD3 R16, P0, R12, c[0x4][0x30], RZ ;  /* 0x01000c000c107a10 */ /* 0x000fc80007f1e0ff */
[----:B------:R1:W2:Y:S01]  /*0170*/  LDG.E.U8.CONSTANT R20, [R2.64+0x1] ;  /* 0x0000010402147981 */ /* 0x0002a2000c1e9100 */
[----:B------:R-:W-:-:S03]  /*0180*/  IMAD.X R17, RZ, RZ, c[0x4][0x34], P0 ;  /* 0x01000d00ff117624 */ /* 0x000fc600000e06ff */
[----:B------:R1:W5:Y:S04]  /*0190*/  LDG.E.U8.CONSTANT R15, [R2.64+0x2] ;  /* 0x00000204020f7981 */ /* 0x000368000c1e9100 */
[----:B------:R0:W5:Y:S04]  /*01a0*/  LDG.E.U8.CONSTANT R8, [R16.64] ;  /* 0x0000000410087981 */ /* 0x000168000c1e9100 */
[----:B------:R1:W5:Y:S04]  /*01b0*/  LDG.E.U8.CONSTANT R14, [R2.64+0x3] ;  /* 0x00000304020e7981 */ /* 0x000368000c1e9100 */
[----:B------:R1:W5:Y:S04]  /*01c0*/  LDG.E.U8.CONSTANT R12, [R2.64+0x4] ;  /* 0x00000404020c7981 */ /* 0x000368000c1e9100 */
[----:B------:R1:W5:Y:S04]  /*01d0*/  LDG.E.U8.CONSTANT R13, [R2.64+0x5] ;  /* 0x00000504020d7981 */ /* 0x000368000c1e9100 */
[----:B0-----:R1:W5:Y:S04]  /*01e0*/  LDG.E.U8.CONSTANT R10, [R2.64+0x6] ;  /* 0x00000604020a7981 */ /* 0x001368000c1e9100 */
[----:B------:R1:W5:Y:S04]  /*01f0*/  LDG.E.U8.CONSTANT R9, [R2.64] ;  /* 0x0000000402097981 */ /* 0x000368000c1e9100 */
[----:B------:R1:W5:Y:S01]  /*0200*/  LDG.E.U8.CONSTANT R11, [R2.64+0x7] ;  /* 0x00000704020b7981 */ /* 0x000362000c1e9100 */
[----:B------:R-:W-:-:S04]  /*0210*/  SHF.R.U32.HI R19, RZ, 0x2, R4 ;  /* 0x00000002ff137819 */ /* 0x000fc80000011604 */
[----:B------:R-:W-:-:S04]  /*0220*/  LOP3.LUT R19, R19, 0x3ffffffc, RZ, 0xc0, !PT ;  /* 0x3ffffffc13137812 */ /* 0x000fc800078ec0ff */
[----:B----4-:R-:W-:Y:S01]  /*0230*/  SHF.R.U32.HI R18, RZ, R19, R18 ;  /* 0x00000013ff127219 */ /* 0x010fe20000011612 */
[----:B------:R-:W-:-:S03]  /*0240*/  IMAD.SHL.U32 R16, R4, 0x20, RZ ;  /* 0x0000002004107824 */ /* 0x000fc600078e00ff */
[----:B------:R-:W-:Y:S01]  /*0250*/  LOP3.LUT R18, R18, 0xf, RZ, 0xc0, !PT ;  /* 0x0000000f12127812 */ /* 0x000fe200078ec0ff */
[----:B------:R-:W-:Y:S01]  /*0260*/  IMAD.SHL.U32 R5, R5, 0x100, RZ ;  /* 0x0000010005057824 */ /* 0x000fe200078e00ff */
[----:B------:R-:W-:Y:S02]  /*0270*/  LOP3.LUT R4, R4, 0xfffffff8, RZ, 0xc0, !PT ;  /* 0xfffffff804047812 */ /* 0x000fe400078ec0ff */
[----:B------:R-:W-:Y:S02]  /*0280*/  LOP3.LUT R16, R16, 0xe0, RZ, 0xc0, !PT ;  /* 0x000000e010107812 */ /* 0x000fe400078ec0ff */
[----:B------:R-:W0:Y:S02]  /*0290*/  I2F R18, R18 ;  /* 0x0000001200127306 */ /* 0x000e240000201400 */
[----:B------:R-:W-:Y:S02]  /*02a0*/  IADD3 R5, P0, P1, R16, R4, R5 ;  /* 0x0000000410057210 */ /* 0x000fe4000791e005 */
[----:B------:R-:W-:-:S04]  /*02b0*/  SHF.R.S32.HI R4, RZ, 0x1f, R4 ;  /* 0x0000001fff047819 */ /* 0x000fc80000011404 */
[----:B------:R-:W-:Y:S02]  /*02c0*/  IADD3.X R4, RZ, R4, RZ, P0, P1 ;  /* 0x00000004ff047210 */ /* 0x000fe400007e24ff */
[----:B-1----:R-:W-:-:S04]  /*02d0*/  LEA R2, P0, R5, c[0x0][0x168], 0x1 ;  /* 0x00005a0005027a11 */ /* 0x002fc800078008ff */
[----:B------:R-:W-:Y:S01]  /*02e0*/  LEA.HI.X R3, R5, c[0x0][0x16c], R4, 0x1, P0 ;  /* 0x00005b0005037a11 */ /* 0x000fe200000f0c04 */
[----:B---3--:R-:W-:Y:S01]  /*02f0*/  HADD2.F32 R4, -RZ, R6.H0_H0 ;  /* 0x20000006ff047230 */ /* 0x008fe20000004100 */
[----:B------:R-:W-:Y:S01]  /*0300*/  PRMT R6, R0, 0x9910, RZ ;  /* 0x0000991000067816 */ /* 0x000fe200000000ff */
[----:B0-----:R-:W-:Y:S02]  /*0310*/  FADD.FTZ R5, R18, 0.5 ;  /* 0x3f00000012057421 */ /* 0x001fe40000010000 */
[----:B------:R-:W-:Y:S02]  /*0320*/  IMAD.MOV.U32 R0, RZ, RZ, 0x3f800000 ;  /* 0x3f800000ff007424 */ /* 0x000fe400078e00ff */
[----:B------:R-:W-:Y:S02]  /*0330*/  FMUL.FTZ.D4 R4, R4, R5 ;  /* 0x0000000504047220 */ /* 0x000fe40000210000 */
[----:B------:R-:W-:Y:S01]  /*0340*/  IMAD.MOV.U32 R5, RZ, RZ, R6 ;  /* 0x000000ffff057224 */ /* 0x000fe200078e0006 */
[----:B--2---:R-:W0:Y:S08]  /*0350*/  I2F.U16 R7, R20 ;  /* 0x0000001400077306 */ /* 0x004e300000101000 */
[----:B-----5:R-:W1:Y:S01]  /*0360*/  I2F.U16 R15, R15 ;  /* 0x0000000f000f7306 */ /* 0x020e620000101000 */
[----:B------:R-:W-:-:S02]  /*0370*/  R2P PR, R8, 0x3e ;  /* 0x0000003e08007804 */ /* 0x000fc40000000000 */
[----:B------:R-:W-:-:S03]  /*0380*/  ISETP.GT.AND P0, PT, R5, -0x1, PT ;  /* 0xffffffff0500780c */ /* 0x000fc60003f04270 */
[----:B------:R-:W-:Y:S02]  /*0390*/  FSEL R6, R0, -1, !P1 ;  /* 0xbf80000000067808 */ /* 0x000fe40004800000 */
[----:B------:R2:W3:Y:S01]  /*03a0*/  I2F.U16 R17, R14 ;  /* 0x0000000e00117306 */ /* 0x0004e20000101000 */
[----:B0-----:R-:W-:-:S07]  /*03b0*/  FMUL.FTZ R7, R4, R7 ;  /* 0x0000000704077220 */ /* 0x001fce0000410000 */
[----:B------:R-:W0:Y:S01]  /*03c0*/  I2F.U16 R12, R12 ;  /* 0x0000000c000c7306 */ /* 0x000e220000101000 */
[----:B------:R-:W-:Y:S01]  /*03d0*/  FMUL.FTZ R6, R7, R6 ;  /* 0x0000000607067220 */ /* 0x000fe20000410000 */
[----:B------:R-:W-:-:S06]  /*03e0*/  PRMT R7, R8, 0x8880, RZ ;  /* 0x0000888008077816 */ /* 0x000fcc00000000ff */
[----:B------:R-:W4:Y:S01]  /*03f0*/  I2F.U16 R13, R13 ;  /* 0x0000000d000d7306 */ /* 0x000f220000101000 */
[----:B------:R-:W-:-:S07]  /*0400*/  LOP3.LUT R8, R8, 0x1, RZ, 0xc0, !PT ;  /* 0x0000000108087812 */ /* 0x000fce00078ec0ff */
[----:B------:R5:W0:Y:S01]  /*0410*/  I2F.U16 R5, R10 ;  /* 0x0000000a00057306 */ /* 0x000a220000101000 */
[----:B--2---:R-:W-:-:S07]  /*0420*/  FSEL R14, R0, -1, !P2 ;  /* 0xbf800000000e7808 */ /* 0x004fce0005000000 */
[----:B------:R-:W2:Y:S08]  /*0430*/  I2F.U16 R9, R9 ;  /* 0x0000000900097306 */ /* 0x000eb00000101000 */
[----:B------:R-:W0:Y:S01]  /*0440*/  I2F.U16 R11, R11 ;  /* 0x0000000b000b7306 */ /* 0x000e220000101000 */
[----:B-1----:R-:W-:Y:S01]  /*0450*/  FMUL.FTZ R15, R4, R15 ;  /* 0x0000000f040f7220 */ /* 0x002fe20000410000 */
[----:B------:R-:W-:-:S02]  /*0460*/  F2FP.BF16.PACK_AB R6, RZ, R6 ;  /* 0x00000006ff06723e */ /* 0x000fc400000010ff */
[----:B------:R-:W-:Y:S01]  /*0470*/  ISETP.NE.U32.AND P2, PT, R8, 0x1, PT ;  /* 0x000000010800780c */ /* 0x000fe20003f45070 */
[----:B------:R-:W-:Y:S01]  /*0480*/  FMUL.FTZ R14, R15, R14 ;  /* 0x0000000e0f0e7220 */ /* 0x000fe20000410000 */
[----:B------:R-:W-:Y:S02]  /*0490*/  ISETP.GT.AND P1, PT, R7, -0x1, PT ;  /* 0xffffffff0700780c */ /* 0x000fe40003f24270 */
[----:B------:R-:W-:Y:S02]  /*04a0*/  PRMT R15, R6, 0x7610, R15 ;  /* 0x00007610060f7816 */ /* 0x000fe4000000000f */
[C---:B------:R-:W-:Y:S02]  /*04b0*/  FSEL R16, R0.reuse, -1, !P3 ;  /* 0xbf80000000107808 */ /* 0x040fe40005800000 */
[C---:B------:R-:W-:Y:S02]  /*04c0*/  FSEL R7, R0.reuse, -1, !P4 ;  /* 0xbf80000000077808 */ /* 0x040fe40006000000 */
[----:B-----5:R-:W-:-:S02]  /*04d0*/  FSEL R10, R0, -1, P0 ;  /* 0xbf800000000a7808 */ /* 0x020fc40000000000 */
[C---:B------:R-:W-:Y:S02]  /*04e0*/  FSEL R8, R0.reuse, -1, !P5 ;  /* 0xbf80000000087808 */ /* 0x040fe40006800000 */
[----:B------:R-:W-:Y:S01]  /*04f0*/  FSEL R6, -R0, 1, !P2 ;  /* 0x3f80000000067808 */ /* 0x000fe20005000100 */
[----:B---3--:R-:W-:Y:S01]  /*0500*/  FMUL.FTZ R17, R4, R17 ;  /* 0x0000001104117220 */ /* 0x008fe20000410000 */
[----:B------:R-:W-:Y:S01]  /*0510*/  FSEL R0, R0, -1, P1 ;  /* 0xbf80000000007808 */ /* 0x000fe20000800000 */
[C---:B0-----:R-:W-:Y:S02]  /*0520*/  FMUL.FTZ R12, R4.reuse, R12 ;  /* 0x0000000c040c7220 */ /* 0x041fe40000410000 */
[C---:B----4-:R-:W-:Y:S02]  /*0530*/  FMUL.FTZ R13, R4.reuse, R13 ;  /* 0x0000000d040d7220 */ /* 0x050fe40000410000 */
[C---:B------:R-:W-:Y:S02]  /*0540*/  FMUL.FTZ R5, R4.reuse, R5 ;  /* 0x0000000504057220 */ /* 0x040fe40000410000 */
[----:B--2---:R-:W-:-:S02]  /*0550*/  FMUL.FTZ R9, R4, R9 ;  /* 0x0000000904097220 */ /* 0x004fc40000410000 */
[----:B------:R-:W-:Y:S02]  /*0560*/  FMUL.FTZ R11, R4, R11 ;  /* 0x0000000b040b7220 */ /* 0x000fe40000410000 */
[----:B------:R-:W-:Y:S02]  /*0570*/  FMUL.FTZ R16, R17, R16 ;  /* 0x0000001011107220 */ /* 0x000fe40000410000 */
[----:B------:R-:W-:Y:S02]  /*0580*/  FMUL.FTZ R7, R12, R7 ;  /* 0x000000070c077220 */ /* 0x000fe40000410000 */
[----:B------:R-:W-:Y:S02]  /*0590*/  FMUL.FTZ R8, R13, R8 ;  /* 0x000000080d087220 */ /* 0x000fe40000410000 */
[----:B------:R-:W-:Y:S02]  /*05a0*/  FMUL.FTZ R5, R5, R10 ;  /* 0x0000000a05057220 */ /* 0x000fe40000410000 */
[----:B------:R-:W-:-:S02]  /*05b0*/  FMUL.FTZ R6, R9, R6 ;  /* 0x0000000609067220 */ /* 0x000fc40000410000 */
[----:B------:R-:W-:Y:S01]  /*05c0*/  FMUL.FTZ R0, R11, R0 ;  /* 0x000000000b007220 */ /* 0x000fe20000410000 */
[----:B------:R-:W-:Y:S02]  /*05d0*/  F2FP.BF16.PACK_AB R14, RZ, R14 ;  /* 0x0000000eff0e723e */ /* 0x000fe400000010ff */
[----:B------:R-:W-:Y:S02]  /*05e0*/  F2FP.BF16.PACK_AB R16, RZ, R16 ;  /* 0x00000010ff10723e */ /* 0x000fe400000010ff */
        /* <DEDUP_REMOVED lines=14> */
.L_x_1140:
        /* <DEDUP_REMOVED lines=11> */
.L_x_1446:


//--------------------- .text._Z24dequantize_block_iq2_xxsIN3c108BFloat16EEvPKvPT_ --------------------------
	.section	.text._Z24dequantize_block_iq2_xxsIN3c108BFloat16EEvPKvPT_,"ax",@progbits
	.sectioninfo	@"SHI_REGISTERS=24"
	.align	128
.text._Z24dequantize_block_iq2_xxsIN3c108BFloat16EEvPKvPT_:
        .type           _Z24dequantize_block_iq2_xxsIN3c108BFloat16EEvPKvPT_,@function
        .size           _Z24dequantize_block_iq2_xxsIN3c108BFloat16EEvPKvPT_,(.L_x_1447 - _Z24dequantize_block_iq2_xxsIN3c108BFloat16EEvPKvPT_)
        .other          _Z24dequantize_block_iq2_xxsIN3c108BFloat16EEvPKvPT_,@"STO_CUDA_ENTRY STV_DEFAULT"
_Z24dequantize_block_iq2_xxsIN3c108BFloat16EEvPKvPT_:
        /* <DEDUP_REMOVED lines=8> */
[----:B------:R-:W-:-:S05]  /*0080*/  LOP3.LUT R9, R4, 0x1c, RZ, 0xc0, !PT ;  /* 0x0000001c04097812 */ /* 0x000fca00078ec0ff */
[----:B------:R-:W-:-:S05]  /*0090*/  IMAD.WIDE.U32 R8, R9, 0x2, R2 ;  /* 0x0000000209087825 */ /* 0x000fca00078e0002 */
[----:B------:R-:W-:Y:S01]  /*00a0*/  IADD3 R10, P0, R7, R8, RZ ;  /* 0x00000008070a7210 */ /* 0x000fe20007f1e0ff */
[----:B------:R-:W2:Y:S04]  /*00b0*/  LDG.E.U16.CONSTANT R4, [R8.64+0x6] ;  /* 0x0000060408047981 */ /* 0x000ea8000c1e9500 */
[----:B------:R-:W2:Y:S01]  /*00c0*/  LDG.E.U16.CONSTANT R13, [R8.64+0x8] ;  /* 0x00000804080d7981 */ /* 0x000ea2000c1e9500 */
[----:B------:R-:W-:-:S05]  /*00d0*/  IMAD.X R11, RZ, RZ, R9, P0 ;  /* 0x000000ffff0b7224 */ /* 0x000fca00000e0609 */
[----:B------:R-:W3:Y:S01]  /*00e0*/  LDG.E.U8.CONSTANT R6, [R10.64+0x2] ;  /* 0x000002040a067981 */ /* 0x000ee2000c1e9100 */
[----:B------:R-:W-:Y:S02]  /*00f0*/  IMAD R15, R7, 0x7, RZ ;  /* 0x00000007070f7824 */ /* 0x000fe400078e02ff */
[----:B------:R-:W-:Y:S01]  /*0100*/  IMAD.MOV.U32 R17, RZ, RZ, 0x8 ;  /* 0x00000008ff117424 */ /* 0x000fe200078e00ff */
[----:B--2---:R-:W-:-:S04]  /*0110*/  PRMT R4, R4, 0x5410, R13 ;  /* 0x0000541004047816 */ /* 0x004fc8000000000d */
[----:B------:R-:W-:Y:S01]  /*0120*/  SHF.R.U32.HI R4, RZ, R15, R4 ;  /* 0x0000000fff047219 */ /* 0x000fe20000011604 */
[----:B---3--:R-:W-:Y:S01]  /*0130*/  IMAD.WIDE.U32 R6, R6, R17, c[0x4][0x0] ;  /* 0x0100000006067625 */ /* 0x008fe200078e0011 */
[----:B------:R0:W2:Y:S02]  /*0140*/  LDG.E.U16.CONSTANT R15, [R2.64] ;  /* 0x00000004020f7981 */ /* 0x0000a4000c1e9500 */
[----:B------:R-:W-:Y:S02]  /*0150*/  LOP3.LUT R4, R4, 0x7f, RZ, 0xc0, !PT ;  /* 0x0000007f04047812 */ /* 0x000fe400078ec0ff */
[----:B------:R2:W3:Y:S02]  /*0160*/  LDG.E.U8.CONSTANT R17, [R6.64+0x1] ;  /* 0x0000010406117981 */ /* 0x0004e4000c1e9100 */
[----:B------:R-:W-:Y:S02]  /*0170*/  IADD3 R18, P0, R4, c[0x4][0x30], RZ ;  /* 0x01000c0004127a10 */ /* 0x000fe40007f1e0ff */
[----:B------:R2:W4:Y:S03]  /*0180*/  LDG.E.U8.CONSTANT R21, [R6.64+0x3] ;  /* 0x0000030406157981 */ /* 0x000526000c1e9100 */
[----:B------:R-:W-:Y:S01]  /*0190*/  IMAD.X R19, RZ, RZ, c[0x4][0x34], P0 ;  /* 0x01000d00ff137624 */ /* 0x000fe200000e06ff */
[----:B------:R2:W5:Y:S04]  /*01a0*/  LDG.E.U8.CONSTANT R20, [R6.64+0x2] ;  /* 0x0000020406147981 */ /* 0x000568000c1e9100 */
[----:B------:R1:W5:Y:S04]  /*01b0*/  LDG.E.U8.CONSTANT R9, [R18.64] ;  /* 0x0000000412097981 */ /* 0x000368000c1e9100 */
[----:B------:R2:W5:Y:S04]  /*01c0*/  LDG.E.U8.CONSTANT R14, [R6.64+0x4] ;  /* 0x00000404060e7981 */ /* 0x000568000c1e9100 */
[----:B------:R2:W5:Y:S04]  /*01d0*/  LDG.E.U8.CONSTANT R12, [R6.64+0x5] ;  /* 0x00000504060c7981 */ /* 0x000568000c1e9100 */
[----:B------:R2:W5:Y:S04]  /*01e0*/  LDG.E.U8.CONSTANT R10, [R6.64+0x6] ;  /* 0x00000604060a7981 */ /* 0x000568000c1e9100 */
[----:B------:R2:W5:Y:S04]  /*01f0*/  LDG.E.U8.CONSTANT R8, [R6.64] ;  /* 0x0000000406087981 */ /* 0x000568000c1e9100 */
[----:B------:R2:W5:Y:S01]  /*0200*/  LDG.E.U8.CONSTANT R11, [R6.64+0x7] ;  /* 0x00000704060b7981 */ /* 0x000562000c1e9100 */
[----:B------:R-:W-:Y:S01]  /*0210*/  SHF.R.U32.HI R16, RZ, 0xc, R13 ;  /* 0x0000000cff107819 */ /* 0x000fe2000001160d */
[----:B0-----:R-:W-:-:S05]  /*0220*/  IMAD.SHL.U32 R2, R0, 0x20, RZ ;  /* 0x0000002000027824 */ /* 0x001fca00078e00ff */
[----:B------:R-:W0:Y:S01]  /*0230*/  I2F.U32 R16, R16 ;  /* 0x0000001000107306 */ /* 0x000e220000201000 */
[----:B------:R-:W-:Y:S01]  /*0240*/  IMAD.SHL.U32 R5, R5, 0x100, RZ ;  /* 0x0000010005057824 */ /* 0x000fe200078e00ff */
[----:B------:R-:W-:Y:S02]  /*0250*/  LOP3.LUT R3, R0, 0xfffffff8, RZ, 0xc0, !PT ;  /* 0xfffffff800037812 */ /* 0x000fe400078ec0ff */
[----:B------:R-:W-:-:S04]  /*0260*/  LOP3.LUT R2, R2, 0xe0, RZ, 0xc0, !PT ;  /* 0x000000e002027812 */ /* 0x000fc800078ec0ff */
[----:B-1----:R-:W-:Y:S02]  /*0270*/  IADD3 R18, P0, P1, R2, R3, R5 ;  /* 0x0000000302127210 */ /* 0x002fe4000791e005 */
[----:B------:R-:W-:-:S04]  /*0280*/  SHF.R.S32.HI R3, RZ, 0x1f, R3 ;  /* 0x0000001fff037819 */ /* 0x000fc80000011403 */
[----:B------:R-:W-:Y:S01]  /*0290*/  IADD3.X R3, RZ, R3, RZ, P0, P1 ;  /* 0x00000003ff037210 */ /* 0x000fe200007e24ff */
[----:B0-----:R-:W-:Y:S01]  /*02a0*/  FADD.FTZ R5, R16, 0.5 ;  /* 0x3f00000010057421 */ /* 0x001fe20000010000 */
[----:B------:R-:W-:-:S04]  /*02b0*/  LEA R2, P0, R18, c[0x0][0x168], 0x1 ;  /* 0x00005a0012027a11 */ /* 0x000fc800078008ff */
[----:B------:R-:W-:Y:S01]  /*02c0*/  LEA.HI.X R3, R18, c[0x0][0x16c], R3, 0x1, P0 ;  /* 0x00005b0012037a11 */ /* 0x000fe200000f0c03 */
[----:B--2---:R-:W-:Y:S01]  /*02d0*/  HADD2.F32 R6, -RZ, R15.H0_H0 ;  /* 0x2000000fff067230 */ /* 0x004fe20000004100 */
[----:B---3--:R-:W0:Y:S04]  /*02e0*/  I2F.U16 R17, R17 ;  /* 0x0000001100117306 */ /* 0x008e280000101000 */
[----:B------:R-:W-:-:S04]  /*02f0*/  FMUL.FTZ.D4 R6, R6, R5 ;  /* 0x0000000506067220 */ /* 0x000fc80000210000 */
[----:B----4-:R-:W1:Y:S01]  /*0300*/  I2F.U16 R0, R21 ;  /* 0x0000001500007306 */ /* 0x010e620000101000 */
[----:B------:R-:W-:-:S07]  /*0310*/  IMAD.MOV.U32 R5, RZ, RZ, 0x3f800000 ;  /* 0x3f800000ff057424 */ /* 0x000fce00078e00ff */
[----:B-----5:R-:W2:Y:S01]  /*0320*/  I2F.U16 R13, R20 ;  /* 0x00000014000d7306 */ /* 0x020ea20000101000 */
[----:B------:R-:W-:Y:S01]  /*0330*/  R2P PR, R9, 0x3e ;  /* 0x0000003e09007804 */ /* 0x000fe20000000000 */
[----:B0-----:R-:W-:-:S04]  /*0340*/  FMUL.FTZ R17, R6, R17 ;  /* 0x0000001106117220 */ /* 0x001fc80000410000 */
[C---:B------:R-:W-:Y:S02]  /*0350*/  FSEL R16, R5.reuse, -1, !P1 ;  /* 0xbf80000005107808 */ /* 0x040fe40004800000 */
[----:B------:R2:W0:Y:S01]  /*0360*/  I2F.U16 R7, R14 ;  /* 0x0000000e00077306 */ /* 0x0004220000101000 */
[----:B------:R-:W-:Y:S02]  /*0370*/  FSEL R19, R5, -1, !P2 ;  /* 0xbf80000005137808 */ /* 0x000fe40005000000 */
[----:B------:R-:W-:Y:S01]  /*0380*/  ISETP.GE.U32.AND P2, PT, R4, 0x40, PT ;  /* 0x000000400400780c */ /* 0x000fe20003f46070 */
[C---:B-1----:R-:W-:Y:S01]  /*0390*/  FMUL.FTZ R4, R6.reuse, R0 ;  /* 0x0000000006047220 */ /* 0x042fe20000410000 */
[----:B------:R-:W-:Y:S01]  /*03a0*/  LOP3.LUT R0, R9, 0x1, RZ, 0xc0, !PT ;  /* 0x0000000109007812 */ /* 0x000fe200078ec0ff */
[----:B------:R-:W-:Y:S02]  /*03b0*/  FMUL.FTZ R16, R17, R16 ;  /* 0x0000001011107220 */ /* 0x000fe40000410000 */
[----:B------:R1:W3:Y:S01]  /*03c0*/  I2F.U16 R15, R12 ;  /* 0x0000000c000f7306 */ /* 0x0002e20000101000 */
[----:B--2---:R-:W-:Y:S01]  /*03d0*/  FMUL.FTZ R14, R6, R13 ;  /* 0x0000000d060e7220 */ /* 0x004fe20000410000 */
[----:B------:R-:W-:-:S06]  /*03e0*/  FSEL R17, R5, -1, !P3 ;  /* 0xbf80000005117808 */ /* 0x000fcc0005800000 */
[----:B------:R-:W2:Y:S01]  /*03f0*/  I2F.U16 R13, R10 ;  /* 0x0000000a000d7306 */ /* 0x000ea20000101000 */
[----:B-1----:R-:W-:Y:S01]  /*0400*/  PRMT R12, R9, 0x8880, RZ ;  /* 0x00008880090c7816 */ /* 0x002fe200000000ff */
[----:B------:R-:W-:-:S06]  /*0410*/  FMUL.FTZ R4, R4, R17 ;  /* 0x0000001104047220 */ /* 0x000fcc0000410000 */
[----:B------:R1:W4:Y:S08]  /*0420*/  I2F.U16 R9, R8 ;  /* 0x0000000800097306 */ /* 0x0003300000101000 */
[----:B------:R-:W5:Y:S01]  /*0430*/  I2F.U16 R11, R11 ;  /* 0x0000000b000b7306 */ /* 0x000f620000101000 */
[----:B------:R-:W-:Y:S01]  /*0440*/  ISETP.NE.U32.AND P1, PT, R0, 0x1, PT ;  /* 0x000000010000780c */ /* 0x000fe20003f25070 */
[----:B0-----:R-:W-:Y:S01]  /*0450*/  FMUL.FTZ R7, R6, R7 ;  /* 0x0000000706077220 */ /* 0x001fe20000410000 */
[----:B------:R-:W-:-:S02]  /*0460*/  FSEL R0, R5, -1, !P4 ;  /* 0xbf80000005007808 */ /* 0x000fc40006000000 */
[----:B------:R-:W-:Y:S02]  /*0470*/  F2FP.BF16.PACK_AB R4, RZ, R4 ;  /* 0x00000004ff04723e */ /* 0x000fe400000010ff */
[----:B------:R-:W-:Y:S01]  /*0480*/  ISETP.GT.AND P0, PT, R12, -0x1, PT ;  /* 0xffffffff0c00780c */ /* 0x000fe20003f04270 */
[----:B------:R-:W-:Y:S01]  /*0490*/  FMUL.FTZ R7, R7, R0 ;  /* 0x0000000007077220 */ /* 0x000fe20000410000 */
[----:B------:R-:W-:Y:S01]  /*04a0*/  PRMT R12, R4, 0x7610, R12 ;  /* 0x00007610040c7816 */ /* 0x000fe2000000000c */
[C---:B---3--:R-:W-:Y:S01]  /*04b0*/  FMUL.FTZ R15, R6.reuse, R15 ;  /* 0x0000000f060f7220 */ /* 0x048fe20000410000 */
[C---:B-1----:R-:W-:Y:S01]  /*04c0*/  FSEL R8, R5.reuse, -1, !P2 ;  /* 0xbf80000005087808 */ /* 0x042fe20005000000 */
[C---:B--2---:R-:W-:Y:S01]  /*04d0*/  FMUL.FTZ R13, R6.reuse, R13 ;  /* 0x0000000d060d7220 */ /* 0x044fe20000410000 */
[C---:B------:R-:W-:Y:S01]  /*04e0*/  FSEL R4, R5.reuse, -1, !P5 ;  /* 0xbf80000005047808 */ /* 0x040fe20006800000 */
[C---:B----4-:R-:W-:Y:S01]  /*04f0*/  FMUL.FTZ R9, R6.reuse, R9 ;  /* 0x0000000906097220 */ /* 0x050fe20000410000 */
[C---:B------:R-:W-:Y:S01]  /*0500*/  FSEL R0, -R5.reuse, 1, !P1 ;  /* 0x3f80000005007808 */ /* 0x040fe20004800100 */
[----:B-----5:R-:W-:Y:S01]  /*0510*/  FMUL.FTZ R11, R6, R11 ;  /* 0x0000000b060b7220 */ /* 0x020fe20000410000 */
        /* <DEDUP_REMOVED lines=22> */
.L_x_1141:
        /* <DEDUP_REMOVED lines=16> */
.L_x_1447:


//--------------------- .text._Z21dequantize_block_q6_KIN3c108BFloat16EEvPKvPT_ --------------------------
	.section	.text._Z21dequantize_block_q6_KIN3c108BFloat16EEvPKvPT_,"ax",@progbits
	.sectioninfo	@"SHI_REGISTERS=23"
	.align	128
.text._Z21dequantize_block_q6_KIN3c108BFloat16EEvPKvPT_:
        .type           _Z21dequantize_block_q6_KIN3c108BFloat16EEvPKvPT_,@function
        .size           _Z21dequantize_block_q6_KIN3c108BFloat16EEvPKvPT_,(.L_x_1448 - _Z21dequantize_block_q6_KIN3c108BFloat16EEvPKvPT_)
        .other          _Z21dequantize_block_q6_KIN3c108BFloat16EEvPKvPT_,@"STO_CUDA_ENTRY STV_DEFAULT"
_Z21dequantize_block_q6_KIN3c108BFloat16EEvPKvPT_:
[----:B------:R-:W-:Y:S02]  /*0000*/  IMAD.MOV.U32 R1, RZ, RZ, c[0x0][0x28] ;  /* 0x00000a00ff017624 */ /* 0x000fe400078e00ff */
[----:B------:R-:W0:Y:S01]  /*0010*/  S2R R11, SR_TID.X ;  /* 0x00000000000b7919 */ /* 0x000e220000002100 */
[----:B------:R-:W-:Y:S01]  /*0020*/  IMAD.MOV.U32 R2, RZ, RZ, 0xd2 ;  /* 0x000000d2ff027424 */ /* 0x000fe200078e00ff */
[----:B------:R-:W-:Y:S02]  /*0030*/  ULDC.64 UR4, c[0x0][0x118] ;  /* 0x0000460000047ab9 */ /* 0x000fe40000000a00 */
[----:B------:R-:W1:Y:S01]  /*0040*/  S2R R5, SR_CTAID.X ;  /* 0x0000000000057919 */ /* 0x000e620000002500 */
[----:B0-----:R-:W-:Y:S02]  /*0050*/  SHF.R.U32.HI R0, RZ, 0x5, R11 ;  /* 0x00000005ff007819 */ /* 0x001fe4000001160b */
[----:B------:R-:W-:Y:S01]  /*0060*/  LOP3.LUT R4, R11, 0x1f, RZ, 0xc0, !PT ;  /* 0x0000001f0b047812 */ /* 0x000fe200078ec0ff */
[----:B-1----:R-:W-:-:S03]  /*0070*/  IMAD.WIDE.U32 R2, R5, R2, c[0x0][0x160] ;  /* 0x0000580005027625 */ /* 0x002fc600078e0002 */
[----:B------:R-:W-:Y:S01]  /*0080*/  SHF.R.U32.HI R7, RZ, 0x4, R4 ;  /* 0x00000004ff077819 */ /* 0x000fe20000011604 */
[----:B------:R-:W-:Y:S01]  /*0090*/  IMAD.SHL.U32 R9, R0, 0x40, RZ ;  /* 0x0000004000097824 */ /* 0x000fe200078e00ff */
[----:B------:R-:W-:-:S03]  /*00a0*/  IADD3 R10, P1, R2, R11, RZ ;  /* 0x0000000b020a7210 */ /* 0x000fc60007f3e0ff */
[----:B------:R-:W-:Y:S01]  /*00b0*/  IMAD R7, R0, 0x8, R7 ;  /* 0x0000000800077824 */ /* 0x000fe200078e0207 */
[----:B------:R-:W-:Y:S02]  /*00c0*/  LOP3.LUT R9, R9, 0xffffffc0, R4, 0xe2, !PT ;  /* 0xffffffc009097812 */ /* 0x000fe400078ee204 */
[----:B------:R-:W-:Y:S02]  /*00d0*/  LEA.HI.X.SX32 R11, R11, R3, 0x1, P1 ;  /* 0x000000030b0b7211 */ /* 0x000fe400008f0eff */
[----:B------:R-:W-:-:S03]  /*00e0*/  IADD3 R12, P0, R2, R9, RZ ;  /* 0x00000009020c7210 */ /* 0x000fc60007f1e0ff */
[----:B------:R-:W2:Y:S01]  /*00f0*/  LDG.E.U8.CONSTANT R10, [R10.64+0x80] ;  /* 0x000080040a0a7981 */ /* 0x000ea2000c1e9100 */
[----:B------:R-:W-:Y:S02]  /*0100*/  LEA.HI.X.SX32 R13, R9, R3, 0x1, P0 ;  /* 0x00000003090d7211 */ /* 0x000fe400000f0eff */
[----:B------:R-:W-:Y:S02]  /*0110*/  IADD3 R14, P0, R7, R2, RZ ;  /* 0x00000002070e7210 */ /* 0x000fe40007f1e0ff */
[----:B------:R0:W3:Y:S04]  /*0120*/  LDG.E.U16.CONSTANT R2, [R2.64+0xd0] ;  /* 0x0000d00402027981 */ /* 0x0000e8000c1e9500 */
[----:B------:R-:W4:Y:S01]  /*0130*/  LDG.E.U8.CONSTANT R6, [R12.64+0x20] ;  /* 0x000020040c067981 */ /* 0x000f22000c1e9100 */
[----:B------:R-:W-:-:S03]  /*0140*/  IMAD.X R15, RZ, RZ, R3, P0 ;  /* 0x000000ffff0f7224 */ /* 0x000fc600000e0603 */
[----:B------:R-:W5:Y:S04]  /*0150*/  LDG.E.U8.CONSTANT R16, [R12.64] ;  /* 0x000000040c107981 */ /* 0x000f68000c1e9100 */
[----:B------:R-:W3:Y:S04]  /*0160*/  LDG.E.U8.CONSTANT R17, [R14.64+0xc2] ;  /* 0x0000c2040e117981 */ /* 0x000ee8000c1e9100 */
[----:B------:R-:W3:Y:S04]  /*0170*/  LDG.E.U8.CONSTANT R9, [R14.64+0xc4] ;  /* 0x0000c4040e097981 */ /* 0x000ee8000c1e9100 */
[----:B------:R-:W3:Y:S04]  /*0180*/  LDG.E.U8.CONSTANT R7, [R14.64+0xc0] ;  /* 0x0000c0040e077981 */ /* 0x000ee8000c1e9100 */
[----:B------:R-:W3:Y:S01]  /*0190*/  LDG.E.U8.CONSTANT R8, [R14.64+0xc6] ;  /* 0x0000c6040e087981 */ /* 0x000ee2000c1e9100 */
[----:B------:R-:W-:Y:S01]  /*01a0*/  IMAD.SHL.U32 R0, R0, 0x80, RZ ;  /* 0x0000008000007824 */ /* 0x000fe200078e00ff */
[----:B------:R-:W-:-:S04]  /*01b0*/  PRMT R5, R5, 0x2104, R4 ;  /* 0x0000210405057816 */ /* 0x000fc80000000004 */
[----:B------:R-:W-:-:S04]  /*01c0*/  IADD3 R5, P0, R0, R5, RZ ;  /* 0x0000000500057210 */ /* 0x000fc80007f1e0ff */
[----:B------:R-:W-:Y:S01]  /*01d0*/  LEA.HI.X.SX32 R0, R0, RZ, 0x1, P0 ;  /* 0x000000ff00007211 */ /* 0x000fe200000f0eff */
[C---:B--2---:R-:W-:Y:S01]  /*01e0*/  IMAD.SHL.U32 R18, R10.reuse, 0x4, RZ ;  /* 0x000000040a127824 */ /* 0x044fe200078e00ff */
[----:B------:R-:W-:Y:S02]  /*01f0*/  LOP3.LUT R20, R10, 0x30, RZ, 0xc0, !PT ;  /* 0x000000300a147812 */ /* 0x000fe400078ec0ff */
[----:B----4-:R-:W-:-:S04]  /*0200*/  LOP3.LUT R11, R6, 0xf, RZ, 0xc0, !PT ;  /* 0x0000000f060b7812 */ /* 0x010fc800078ec0ff */
[----:B------:R-:W-:Y:S02]  /*0210*/  LOP3.LUT R18, R11, 0x30, R18, 0xf8, !PT ;  /* 0x000000300b127812 */ /* 0x000fe400078ef812 */
[----:B-----5:R-:W-:Y:S02]  /*0220*/  LOP3.LUT R11, R16, 0xf0, RZ, 0xc0, !PT ;  /* 0x000000f0100b7812 */ /* 0x020fe400078ec0ff */
[----:B------:R-:W-:Y:S02]  /*0230*/  IADD3 R18, R18, -0x20, RZ ;  /* 0xffffffe012127810 */ /* 0x000fe40007ffe0ff */
[----:B------:R-:W-:Y:S01]  /*0240*/  LEA.HI R20, R11, R20, RZ, 0x1c ;  /* 0x000000140b147211 */ /* 0x000fe200078fe0ff */
[----:B------:R-:W-:Y:S01]  /*0250*/  IMAD.SHL.U32 R11, R10, 0x10, RZ ;  /* 0x000000100a0b7824 */ /* 0x000fe200078e00ff */
[----:B---3--:R-:W-:Y:S02]  /*0260*/  PRMT R12, R17, 0x8880, RZ ;  /* 0x00008880110c7816 */ /* 0x008fe400000000ff */
[----:B0-----:R-:W-:-:S02]  /*0270*/  PRMT R3, R18, 0x9910, RZ ;  /* 0x0000991012037816 */ /* 0x001fc400000000ff */
[----:B------:R-:W-:Y:S02]  /*0280*/  SHF.R.U32.HI R10, RZ, 0x2, R10 ;  /* 0x00000002ff0a7819 */ /* 0x000fe4000001160a */
[----:B------:R-:W-:Y:S01]  /*0290*/  LOP3.LUT R16, R16, 0xf, RZ, 0xc0, !PT ;  /* 0x0000000f10107812 */ /* 0x000fe200078ec0ff */
[----:B------:R-:W-:Y:S01]  /*02a0*/  IMAD R12, R12, R3, RZ ;  /* 0x000000030c0c7224 */ /* 0x000fe200078e02ff */
[----:B------:R-:W-:Y:S02]  /*02b0*/  LOP3.LUT R3, R10, 0x30, RZ, 0xc0, !PT ;  /* 0x000000300a037812 */ /* 0x000fe400078ec0ff */
[----:B------:R-:W-:Y:S02]  /*02c0*/  LOP3.LUT R6, R6, 0xf0, RZ, 0xc0, !PT ;  /* 0x000000f006067812 */ /* 0x000fe400078ec0ff */
[----:B------:R-:W-:Y:S02]  /*02d0*/  IADD3 R20, R20, -0x20, RZ ;  /* 0xffffffe014147810 */ /* 0x000fe40007ffe0ff */
[----:B------:R-:W-:-:S02]  /*02e0*/  LOP3.LUT R11, R16, 0x30, R11, 0xf8, !PT ;  /* 0x00000030100b7812 */ /* 0x000fc400078ef80b */
[----:B------:R-:W-:Y:S02]  /*02f0*/  LEA.HI R3, R6, R3, RZ, 0x1c ;  /* 0x0000000306037211 */ /* 0x000fe400078fe0ff */
[----:B------:R-:W-:Y:S02]  /*0300*/  PRMT R9, R9, 0x8880, RZ ;  /* 0x0000888009097816 */ /* 0x000fe400000000ff */
[----:B------:R-:W-:Y:S02]  /*0310*/  PRMT R10, R20, 0x9910, RZ ;  /* 0x00009910140a7816 */ /* 0x000fe400000000ff */
[----:B------:R-:W-:Y:S02]  /*0320*/  PRMT R13, R7, 0x8880, RZ ;  /* 0x00008880070d7816 */ /* 0x000fe400000000ff */
[----:B------:R-:W-:Y:S02]  /*0330*/  IADD3 R11, R11, -0x20, RZ ;  /* 0xffffffe00b0b7810 */ /* 0x000fe40007ffe0ff */
[----:B------:R-:W-:Y:S01]  /*0340*/  IADD3 R3, R3, -0x20, RZ ;  /* 0xffffffe003037810 */ /* 0x000fe20007ffe0ff */
[----:B------:R-:W-:Y:S01]  /*0350*/  IMAD R6, R9, R10, RZ ;  /* 0x0000000a09067224 */ /* 0x000fe200078e02ff */
[----:B------:R-:W-:Y:S01]  /*0360*/  PRMT R11, R11, 0x9910, RZ ;  /* 0x000099100b0b7816 */ /* 0x000fe200000000ff */
[----:B------:R-:W-:Y:S01]  /*0370*/  IMAD.MOV.U32 R10, RZ, RZ, R13 ;  /* 0x000000ffff0a7224 */ /* 0x000fe200078e000d */
[----:B------:R-:W-:-:S02]  /*0380*/  PRMT R13, R3, 0x9910, RZ ;  /* 0x00009910030d7816 */ /* 0x000fc400000000ff */
[----:B------:R-:W-:Y:S01]  /*0390*/  PRMT R8, R8, 0x8880, RZ ;  /* 0x0000888008087816 */ /* 0x000fe200000000ff */
[----:B------:R-:W-:Y:S02]  /*03a0*/  IMAD R3, R10, R11, RZ ;  /* 0x0000000b0a037224 */ /* 0x000fe400078e02ff */
[----:B------:R-:W-:-:S04]  /*03b0*/  IMAD.MOV.U32 R11, RZ, RZ, R13 ;  /* 0x000000ffff0b7224 */ /* 0x000fc800078e000d */
[----:B------:R-:W-:Y:S01]  /*03c0*/  IMAD R8, R8, R11, RZ ;  /* 0x0000000b08087224 */ /* 0x000fe200078e02ff */
[----:B------:R-:W0:Y:S08]  /*03d0*/  I2F.F16 R7, R12 ;  /* 0x0000000c00077306 */ /* 0x000e300000200c00 */
[----:B------:R-:W1:Y:S08]  /*03e0*/  I2F.F16 R9, R6 ;  /* 0x0000000600097306 */ /* 0x000e700000200c00 */
[----:B------:R-:W2:Y:S08]  /*03f0*/  I2F.F16 R3, R3 ;  /* 0x0000000300037306 */ /* 0x000eb00000200c00 */
[----:B------:R-:W3:Y:S01]  /*0400*/  I2F.F16 R11, R8 ;  /* 0x00000008000b7306 */ /* 0x000ee20000200c00 */
[----:B0-----:R-:W-:-:S02]  /*0410*/  HMUL2 R7, R2.H0_H0, R7.H0_H0 ;  /* 0x2000000702077232 */ /* 0x001fc40000000800 */
[C---:B-1----:R-:W-:Y:S02]  /*0420*/  HMUL2 R9, R2.reuse.H0_H0, R9.H0_H0 ;  /* 0x2000000902097232 */ /* 0x042fe40000000800 */
[C---:B--2---:R-:W-:Y:S02]  /*0430*/  HMUL2 R4, R2.reuse.H0_H0, R3.H0_H0 ;  /* 0x2000000302047232 */ /* 0x044fe40000000800 */
[----:B------:R-:W-:Y:S02]  /*0440*/  HADD2.F32 R7, -RZ, R7.H0_H0 ;  /* 0x20000007ff077230 */ /* 0x000fe40000004100 */
[----:B---3--:R-:W-:Y:S01]  /*0450*/  HMUL2 R11, R2.H0_H0, R11.H0_H0 ;  /* 0x2000000b020b7232 */ /* 0x008fe20000000800 */
[----:B------:R-:W-:Y:S01]  /*0460*/  LEA R2, P0, R5, c[0x0][0x168], 0x1 ;  /* 0x00005a0005027a11 */ /* 0x000fe200078008ff */
[----:B------:R-:W-:Y:S02]  /*0470*/  HADD2.F32 R9, -RZ, R9.H0_H0 ;  /* 0x20000009ff097230 */ /* 0x000fe40000004100 */
[----:B------:R-:W-:-:S02]  /*0480*/  HADD2.F32 R4, -RZ, R4.H0_H0 ;  /* 0x20000004ff047230 */ /* 0x000fc40000004100 */
[----:B------:R-:W-:Y:S01]  /*0490*/  HADD2.F32 R11, -RZ, R11.H0_H0 ;  /* 0x2000000bff0b7230 */ /* 0x000fe20000004100 */
[----:B------:R-:W-:Y:S02]  /*04a0*/  LEA.HI.X R3, R5, c[0x0][0x16c], R0, 0x1, P0 ;  /* 0x00005b0005037a11 */ /* 0x000fe400000f0c00 */
[----:B------:R-:W-:Y:S02]  /*04b0*/  F2FP.BF16.PACK_AB R7, RZ, R7 ;  /* 0x00000007ff07723e */ /* 0x000fe400000010ff */
[----:B------:R-:W-:Y:S02]  /*04c0*/  F2FP.BF16.PACK_AB R9, RZ, R9 ;  /* 0x00000009ff09723e */ /* 0x000fe400000010ff */
[----:B------:R-:W-:Y:S02]  /*04d0*/  F2FP.BF16.PACK_AB R4, RZ, R4 ;  /* 0x00000004ff04723e */ /* 0x000fe400000010ff */
[----:B------:R-:W-:Y:S01]  /*04e0*/  F2FP.BF16.PACK_AB R11, RZ, R11 ;  /* 0x0000000bff0b723e */ /* 0x000fe200000010ff */
[----:B------:R-:W-:Y:S04]  /*04f0*/  STG.E.U16 [R2.64+0x40], R7 ;  /* 0x0000400702007986 */ /* 0x000fe8000c101504 */
[----:B------:R-:W-:Y:S04]  /*0500*/  STG.E.U16 [R2.64+0x80], R9 ;  /* 0x0000800902007986 */ /* 0x000fe8000c101504 */
[----:B------:R-:W-:Y:S04]  /*0510*/  STG.E.U16 [R2.64], R4 ;  /* 0x0000000402007986 */ /* 0x000fe8000c101504 */
[----:B------:R-:W-:Y:S01]  /*0520*/  STG.E.U16 [R2.64+0xc0], R11 ;  /* 0x0000c00b02007986 */ /* 0x000fe2000c101504 */
[----:B------:R-:W-:Y:S05]  /*0530*/  EXIT ;  /* 0x000000000000794d */ /* 0x000fea0003800000 */
.L_x_1142:
        /* <DEDUP_REMOVED lines=12> */
.L_x_1448:


//--------------------- .text._Z21dequantize_block_q5_KIN3c108BFloat16EEvPKvPT_ --------------------------
	.section	.text._Z21dequantize_block_q5_KIN3c108BFloat16EEvPKvPT_,"ax",@progbits
	.sectioninfo	@"SHI_REGISTERS=27"
	.align	128
.text._Z21dequantize_block_q5_KIN3c108BFloat16EEvPKvPT_:
        .type           _Z21dequantize_block_q5_KIN3c108BFloat16EEvPKvPT_,@function
        .size           _Z21dequantize_block_q5_KIN3c108BFloat16EEvPKvPT_,(.L_x_1449 - _Z21dequantize_block_q5_KIN3c108BFloat16EEvPKvPT_)
        .other          _Z21dequantize_block_q5_KIN3c108BFloat16EEvPKvPT_,@"STO_CUDA_ENTRY STV_DEFAULT"
_Z21dequantize_block_q5_KIN3c108BFloat16EEvPKvPT_:
        /* <DEDUP_REMOVED lines=8> */
[----:B------:R-:W-:Y:S01]  /*0080*/  LOP3.LUT R7, R7, 0x1e, RZ, 0xc0, !PT ;  /* 0x0000001e07077812 */ /* 0x000fe200078ec0ff */
[----:B------:R-:W-:-:S03]  /*0090*/  IMAD.SHL.U32 R5, R6, 0x2, RZ ;  /* 0x0000000206057824 */ /* 0x000fc600078e00ff */
[----:B------:R-:W-:Y:S01]  /*00a0*/  IADD3 R22, P0, R7, R2, RZ ;  /* 0x0000000207167210 */ /* 0x000fe20007f1e0ff */
[----:B------:R-:W-:Y:S01]  /*00b0*/  IMAD R9, R6, 0x20, R7 ;  /* 0x0000002006097824 */ /* 0x000fe200078e0207 */
[----:B------:R-:W-:-:S03]  /*00c0*/  IADD3 R10, R5, 0x1, RZ ;  /* 0x00000001050a7810 */ /* 0x000fc60007ffe0ff */
[--C-:B------:R-:W-:Y:S01]  /*00d0*/  IMAD.X R23, RZ, RZ, R3.reuse, P0 ;  /* 0x000000ffff177224 */ /* 0x100fe200000e0603 */
[----:B------:R-:W-:Y:S02]  /*00e0*/  ISETP.GE.U32.AND P0, PT, R15, 0x20, PT ;  /* 0x000000200f00780c */ /* 0x000fe40003f06070 */
[----:B------:R-:W-:Y:S02]  /*00f0*/  IADD3 R8, P1, R2, R9, RZ ;  /* 0x0000000902087210 */ /* 0x000fe40007f3e0ff */
[----:B------:R-:W-:Y:S01]  /*0100*/  IADD3 R4, P2, R5, R2, RZ ;  /* 0x0000000205047210 */ /* 0x000fe20007f5e0ff */
[----:B------:R-:W2:Y:S01]  /*0110*/  LDG.E.U8.CONSTANT R20, [R22.64+0x10] ;  /* 0x0000100416147981 */ /* 0x000ea2000c1e9100 */
[----:B------:R-:W-:Y:S02]  /*0120*/  LEA.HI.X.SX32 R9, R9, R3, 0x1, P1 ;  /* 0x0000000309097211 */ /* 0x000fe400008f0eff */
[----:B------:R-:W-:Y:S01]  /*0130*/  ISETP.GE.U32.AND P1, PT, R10, 0x4, PT ;  /* 0x000000040a00780c */ /* 0x000fe20003f26070 */
[----:B------:R-:W-:Y:S01]  /*0140*/  IMAD.X R5, RZ, RZ, R3, P2 ;  /* 0x000000ffff057224 */ /* 0x000fe200010e0603 */
[----:B------:R-:W3:Y:S04]  /*0150*/  LDG.E.U8.CONSTANT R10, [R22.64+0x11] ;  /* 0x00001104160a7981 */ /* 0x000ee8000c1e9100 */
[----:B------:R-:W4:Y:S04]  /*0160*/  @P0 LDG.E.U8.CONSTANT R18, [R4.64] ;  /* 0x0000000404120981 */ /* 0x000f28000c1e9100 */
[----:B------:R0:W5:Y:S04]  /*0170*/  LDG.E.U8.CONSTANT R19, [R8.64+0x30] ;  /* 0x0000300408137981 */ /* 0x000168000c1e9100 */
[----:B------:R1:W3:Y:S04]  /*0180*/  @P1 LDG.E.U8.CONSTANT R17, [R4.64+0x1] ;  /* 0x0000010404111981 */ /* 0x0002e8000c1e9100 */
[----:B------:R1:W3:Y:S04]  /*0190*/  LDG.E.U8.CONSTANT R11, [R4.64+0x8] ;  /* 0x00000804040b7981 */ /* 0x0002e8000c1e9100 */
[----:B------:R1:W3:Y:S04]  /*01a0*/  LDG.E.U8.CONSTANT R14, [R4.64+0x4] ;  /* 0x00000404040e7981 */ /* 0x0002e8000c1e9100 */
[----:B------:R1:W3:Y:S04]  /*01b0*/  LDG.E.U8.CONSTANT R16, [R4.64+0x5] ;  /* 0x0000050404107981 */ /* 0x0002e8000c1e9100 */
[----:B------:R1:W3:Y:S04]  /*01c0*/  LDG.E.U8.CONSTANT R13, [R4.64+0x9] ;  /* 0x00000904040d7981 */ /* 0x0002e8000c1e9100 */
[----:B------:R0:W3:Y:S04]  /*01d0*/  LDG.E.U8.CONSTANT R12, [R8.64+0x31] ;  /* 0x00003104080c7981 */ /* 0x0000e8000c1e9100 */
[----:B------:R0:W3:Y:S01]  /*01e0*/  LDG.E.CONSTANT R2, [R2.64] ;  /* 0x0000000402027981 */ /* 0x0000e2000c1e9900 */
[----:B------:R-:W-:Y:S01]  /*01f0*/  SHF.R.U32.HI R15, RZ, 0x3, R15 ;  /* 0x00000003ff0f7819 */ /* 0x000fe2000001160f */
[----:B------:R-:W-:-:S03]  /*0200*/  IMAD.MOV.U32 R24, RZ, RZ, 0x1 ;  /* 0x00000001ff187424 */ /* 0x000fc600078e00ff */
[----:B------:R-:W-:-:S04]  /*0210*/  LOP3.LUT R15, R15, 0x1ffffffe, RZ, 0xc0, !PT ;  /* 0x1ffffffe0f0f7812 */ /* 0x000fc800078ec0ff */
[----:B------:R-:W-:-:S05]  /*0220*/  SHF.L.U32 R21, R24, R15, RZ ;  /* 0x0000000f18157219 */ /* 0x000fca00000006ff */
[C---:B------:R-:W-:Y:S01]  /*0230*/  IMAD.SHL.U32 R15, R21.reuse, 0x2, RZ ;  /* 0x00000002150f7824 */ /* 0x040fe200078e00ff */
[----:B--2---:R-:W-:-:S04]  /*0240*/  LOP3.LUT P2, RZ, R21, 0xff, R20, 0x80, !PT ;  /* 0x000000ff15ff7812 */ /* 0x004fc80007848014 */
[----:B0-----:R-:W-:Y:S02]  /*0250*/  SEL R8, RZ, 0x10, !P2 ;  /* 0x00000010ff087807 */ /* 0x001fe40005000000 */
[----:B------:R-:W-:Y:S02]  /*0260*/  LOP3.LUT P2, RZ, R20, 0xfe, R15, 0x80, !PT ;  /* 0x000000fe14ff7812 */ /* 0x000fe4000784800f */
[----:B----4-:R-:W-:Y:S02]  /*0270*/  @P0 SHF.R.U32.HI R18, RZ, 0x2, R18 ;  /* 0x00000002ff120819 */ /* 0x010fe40000011612 */
[----:B-1----:R-:W-:Y:S02]  /*0280*/  SEL R4, RZ, 0x10, !P2 ;  /* 0x00000010ff047807 */ /* 0x002fe40005000000 */
[----:B-----5:R-:W-:Y:S02]  /*0290*/  LOP3.LUT R9, R8, 0xf, R19, 0xf8, !PT ;  /* 0x0000000f08097812 */ /* 0x020fe400078ef813 */
[----:B------:R-:W-:-:S02]  /*02a0*/  @P0 LOP3.LUT R18, R18, 0x30, RZ, 0xc0, !PT ;  /* 0x0000003012120812 */ /* 0x000fc400078ec0ff */
[----:B------:R-:W-:Y:S02]  /*02b0*/  LOP3.LUT R19, R19, 0xf0, RZ, 0xc0, !PT ;  /* 0x000000f013137812 */ /* 0x000fe400078ec0ff */
[----:B---3--:R-:W-:Y:S02]  /*02c0*/  @P1 SHF.R.U32.HI R17, RZ, 0x2, R17 ;  /* 0x00000002ff111819 */ /* 0x008fe40000011611 */
[----:B------:R-:W-:Y:S02]  /*02d0*/  @P0 LOP3.LUT R8, R18, 0xf, R11, 0xf8, !PT ;  /* 0x0000000f12080812 */ /* 0x000fe400078ef80b */
[----:B------:R-:W-:Y:S02]  /*02e0*/  LEA.HI R4, R19, R4, RZ, 0x1c ;  /* 0x0000000413047211 */ /* 0x000fe400078fe0ff */
[----:B------:R-:W-:Y:S02]  /*02f0*/  @P1 LOP3.LUT R18, R17, 0x30, RZ, 0xc0, !PT ;  /* 0x0000003011121812 */ /* 0x000fe400078ec0ff */
[----:B------:R-:W-:-:S02]  /*0300*/  @!P0 LOP3.LUT R8, R14, 0x3f, RZ, 0xc0, !PT ;  /* 0x0000003f0e088812 */ /* 0x000fc400078ec0ff */
[----:B------:R-:W-:Y:S01]  /*0310*/  @P1 SHF.R.U32.HI R19, RZ, 0x2, R16 ;  /* 0x00000002ff131819 */ /* 0x000fe20000011610 */
[----:B------:R0:W-:Y:S01]  /*0320*/  I2F.F16 R3, R9 ;  /* 0x0000000900037306 */ /* 0x0001e20000200c00 */
[----:B------:R-:W-:Y:S02]  /*0330*/  @P0 SHF.R.U32.HI R14, RZ, 0x2, R14 ;  /* 0x00000002ff0e0819 */ /* 0x000fe4000001160e */
[----:B------:R-:W-:Y:S02]  /*0340*/  @P1 LOP3.LUT R17, R18, 0xf, R13, 0xf8, !PT ;  /* 0x0000000f12111812 */ /* 0x000fe400078ef80d */
[----:B------:R-:W-:Y:S02]  /*0350*/  @P1 LOP3.LUT R19, R19, 0x30, RZ, 0xc0, !PT ;  /* 0x0000003013131812 */ /* 0x000fe400078ec0ff */
[----:B------:R-:W-:Y:S02]  /*0360*/  @!P1 LOP3.LUT R17, R16, 0x3f, RZ, 0xc0, !PT ;  /* 0x0000003f10119812 */ /* 0x000fe400078ec0ff */
[----:B0-----:R-:W-:-:S02]  /*0370*/  LOP3.LUT R9, R8, 0xffff, RZ, 0xc0, !PT ;  /* 0x0000ffff08097812 */ /* 0x001fc400078ec0ff */
[----:B------:R-:W-:Y:S02]  /*0380*/  @P1 LOP3.LUT R8, R13, 0xf0, RZ, 0xc0, !PT ;  /* 0x000000f00d081812 */ /* 0x000fe400078ec0ff */
[----:B------:R-:W-:Y:S02]  /*0390*/  LOP3.LUT R18, R17, 0xffff, RZ, 0xc0, !PT ;  /* 0x0000ffff11127812 */ /* 0x000fe400078ec0ff */
[----:B------:R-:W-:Y:S02]  /*03a0*/  @P1 LEA.HI R16, R8, R19, RZ, 0x1c ;  /* 0x0000001308101211 */ /* 0x000fe400078fe0ff */
[----:B------:R-:W-:Y:S02]  /*03b0*/  @P0 LOP3.LUT R8, R11, 0xf0, RZ, 0xc0, !PT ;  /* 0x000000f00b080812 */ /* 0x000fe400078ec0ff */
[----:B------:R-:W-:Y:S02]  /*03c0*/  @P0 LOP3.LUT R17, R14, 0x30, RZ, 0xc0, !PT ;  /* 0x000000300e110812 */ /* 0x000fe400078ec0ff */
[----:B------:R-:W-:-:S02]  /*03d0*/  @!P1 LOP3.LUT R16, R13, 0x3f, RZ, 0xc0, !PT ;  /* 0x0000003f0d109812 */ /* 0x000fc400078ec0ff */
[----:B------:R-:W-:Y:S02]  /*03e0*/  @P0 LEA.HI R8, R8, R17, RZ, 0x1c ;  /* 0x0000001108080211 */ /* 0x000fe400078fe0ff */
[----:B------:R-:W-:Y:S02]  /*03f0*/  LOP3.LUT R16, R16, 0xffff, RZ, 0xc0, !PT ;  /* 0x0000ffff10107812 */ /* 0x000fe400078ec0ff */
[----:B------:R-:W-:Y:S01]  /*0400*/  @!P0 LOP3.LUT R8, R11, 0x3f, RZ, 0xc0, !PT ;  /* 0x0000003f0b088812 */ /* 0x000fe200078ec0ff */
[----:B------:R-:W-:Y:S01]  /*0410*/  I2F.F16 R18, R18 ;  /* 0x0000001200127306 */ /* 0x000fe20000200c00 */
[----:B------:R-:W-:Y:S02]  /*0420*/  LOP3.LUT P2, RZ, R21, 0xff, R10, 0x80, !PT ;  /* 0x000000ff15ff7812 */ /* 0x000fe4000784800a */
[----:B------:R-:W-:Y:S02]  /*0430*/  LOP3.LUT R8, R8, 0xffff, RZ, 0xc0, !PT ;  /* 0x0000ffff08087812 */ /* 0x000fe400078ec0ff */
[----:B------:R-:W-:-:S03]  /*0440*/  SEL R5, RZ, 0x10, !P2 ;  /* 0x00000010ff057807 */ /* 0x000fc60005000000 */
[----:B------:R-:W0:Y:S01]  /*0450*/  I2F.F16 R17, R16 ;  /* 0x0000001000117306 */ /* 0x000e220000200c00 */
[----:B------:R-:W-:Y:S02]  /*0460*/  LOP3.LUT P0, RZ, R10, 0xfe, R15, 0x80, !PT ;  /* 0x000000fe0aff7812 */ /* 0x000fe4000780800f */
[----:B------:R-:W-:Y:S02]  /*0470*/  LOP3.LUT R5, R5, 0xf, R12, 0xf8, !PT ;  /* 0x0000000f05057812 */ /* 0x000fe400078ef80c */
[----:B------:R-:W-:-:S03]  /*0480*/  LOP3.LUT R12, R12, 0xf0, RZ, 0xc0, !PT ;  /* 0x000000f00c0c7812 */ /* 0x000fc600078ec0ff */
[----:B------:R-:W1:Y:S01]  /*0490*/  I2F.F16 R9, R9 ;  /* 0x0000000900097306 */ /* 0x000e620000200c00 */
[----:B------:R-:W-:-:S07]  /*04a0*/  SEL R11, RZ, 0x10, !P0 ;  /* 0x00000010ff0b7807 */ /* 0x000fce0004000000 */
[----:B------:R-:W2:Y:S01]  /*04b0*/  I2F.F16 R13, R8 ;  /* 0x00000008000d7306 */ /* 0x000ea20000200c00 */
[----:B------:R-:W-:Y:S02]  /*04c0*/  LEA.HI R12, R12, R11, RZ, 0x1c ;  /* 0x0000000b0c0c7211 */ /* 0x000fe400078fe0ff */
[----:B0-----:R-:W-:-:S05]  /*04d0*/  PRMT R17, R18, 0x5410, R17 ;  /* 0x0000541012117816 */ /* 0x001fca0000000011 */
[----:B------:R-:W0:Y:S01]  /*04e0*/  I2F.F16 R4, R4 ;  /* 0x0000000400047306 */ /* 0x000e220000200c00 */
[----:B-1----:R-:W-:-:S07]  /*04f0*/  HMUL2 R9, R2.H0_H0, R9.H0_H0 ;  /* 0x2000000902097232 */ /* 0x002fce0000000800 */
[----:B------:R-:W1:Y:S01]  /*0500*/  I2F.F16 R5, R5 ;  /* 0x0000000500057306 */ /* 0x000e620000200c00 */
[----:B--2---:R-:W-:Y:S01]  /*0510*/  HMUL2 R13, R2.H1_H1, R13.H0_H0 ;  /* 0x2000000d020d7232 */ /* 0x004fe20000000c00 */
[----:B------:R-:W-:-:S06]  /*0520*/  HFMA2.MMA R2, R2, R17, -RZ ;  /* 0x0000001102027235 */ /* 0x000fcc00001000ff */
[----:B------:R-:W2:Y:S01]  /*0530*/  I2F.F16 R15, R12 ;  /* 0x0000000c000f7306 */ /* 0x000ea20000200c00 */
[----:B------:R-:W-:Y:S01]  /*0540*/  IMAD.SHL.U32 R11, R6, 0x40, RZ ;  /* 0x00000040060b7824 */ /* 0x000fe200078e00ff */
[C-C-:B------:R-:W-:Y:S02]  /*0550*/  HFMA2 R3, R9.reuse.H0_H0, R3.H0_H0, -R13.reuse.H0_H0 ;  /* 0x2000000309037231 */ /* 0x140fe4000014080d */
[----:B0-----:R-:W-:Y:S02]  /*0560*/  HFMA2 R4, R2.H0_H0, R4.H0_H0, -R2.H1_H1 ;  /* 0x2000000402047231 */ /* 0x001fe40000160802 */
[----:B------:R-:W-:Y:S01]  /*0570*/  LEA R0, P0, R0, R11, 0x8 ;  /* 0x0000000b00007211 */ /* 0x000fe200078040ff */
[----:B-1----:R-:W-:-:S03]  /*0580*/  HFMA2 R5, R9.H0_H0, R5.H0_H0, -R13.H0_H0 ;  /* 0x2000000509057231 */ /* 0x002fc6000014080d */
[----:B------:R-:W-:Y:S01]  /*0590*/  LOP3.LUT R7, R0, R7, RZ, 0xfc, !PT ;  /* 0x0000000700077212 */ /* 0x000fe200078efcff */
[----:B------:R-:W-:Y:S02]  /*05a0*/  HADD2.F32 R0, -RZ, R3.H0_H0 ;  /* 0x20000003ff007230 */ /* 0x000fe40000004100 */
[----:B--2---:R-:W-:Y:S01]  /*05b0*/  HFMA2 R15, R2.H0_H0, R15.H0_H0, -R2.H1_H1 ;  /* 0x2000000f020f7231 */ /* 0x004fe20000160802 */
[----:B------:R-:W-:Y:S01]  /*05c0*/  LEA.HI.X.SX32 R6, R11, RZ, 0x1, P0 ;  /* 0x000000ff0b067211 */ /* 0x000fe200000f0eff */
[----:B------:R-:W-:Y:S01]  /*05d0*/  HADD2.F32 R4, -RZ, R4.H0_H0 ;  /* 0x20000004ff047230 */ /* 0x000fe20000004100 */
[C---:B------:R-:W-:Y:S01]  /*05e0*/  LEA R2, P0, R7.reuse, c[0x0][0x168], 0x1 ;  /* 0x00005a0007027a11 */ /* 0x040fe200078008ff */
[----:B------:R-:W-:Y:S02]  /*05f0*/  HADD2.F32 R5, -RZ, R5.H0_H0 ;  /* 0x20000005ff057230 */ /* 0x000fe40000004100 */
[----:B------:R-:W-:Y:S01]  /*0600*/  HADD2.F32 R15, -RZ, R15.H0_H0 ;  /* 0x2000000fff0f7230 */ /* 0x000fe20000004100 */
[----:B------:R-:W-:-:S02]  /*0610*/  LEA.HI.X R3, R7, c[0x0][0x16c], R6, 0x1, P0 ;  /* 0x00005b0007037a11 */ /* 0x000fc400000f0c06 */
[----:B------:R-:W-:Y:S02]  /*0620*/  F2FP.BF16.PACK_AB R0, RZ, R0 ;  /* 0x00000000ff00723e */ /* 0x000fe400000010ff */
[----:B------:R-:W-:Y:S02]  /*0630*/  F2FP.BF16.PACK_AB R4, RZ, R4 ;  /* 0x00000004ff04723e */ /* 0x000fe400000010ff */
[----:B------:R-:W-:Y:S02]  /*0640*/  F2FP.BF16.PACK_AB R5, RZ, R5 ;  /* 0x00000005ff05723e */ /* 0x000fe400000010ff */
[----:B------:R-:W-:Y:S01]  /*0650*/  F2FP.BF16.PACK_AB R15, RZ, R15 ;  /* 0x0000000fff0f723e */ /* 0x000fe200000010ff */
[----:B------:R-:W-:Y:S04]  /*0660*/  STG.E.U16 [R2.64], R0 ;  /* 0x0000000002007986 */ /* 0x000fe8000c101504 */
[----:B------:R-:W-:Y:S04]  /*0670*/  STG.E.U16 [R2.64+0x40], R4 ;  /* 0x0000400402007986 */ /* 0x000fe8000c101504 */
[----:B------:R-:W-:Y:S04]  /*0680*/  STG.E.U16 [R2.64+0x2], R5 ;  /* 0x0000020502007986 */ /* 0x000fe8000c101504 */
[----:B------:R-:W-:Y:S01]  /*0690*/  STG.E.U16 [R2.64+0x42], R15 ;  /* 0x0000420f02007986 */ /* 0x000fe2000c101504 */
[----:B------:R-:W-:Y:S05]  /*06a0*/  EXIT ;  /* 0x000000000000794d */ /* 0x000fea0003800000 */
.L_x_1143:
        /* <DEDUP_REMOVED lines=13> */
.L_x_1449:


//--------------------- .text._Z21dequantize_block_q4_KIN3c108BFloat16EEvPKvPT_ --------------------------
	.section	.text._Z21dequantize_block_q4_KIN3c108BFloat16EEvPKvPT_,"ax",@progbits
	.sectioninfo	@"SHI_REGISTERS=27"
	.align	128
.text._Z21dequantize_block_q4_KIN3c108BFloat16EEvPKvPT_:
        .type           _Z21dequantize_block_q4_KIN3c108BFloat16EEvPKvPT_,@function
        .size           _Z21dequantize_block_q4_KIN3c108BFloat16EEvPKvPT_,(.L_x_1450 - _Z21dequantize_block_q4_KIN3c108BFloat16EEvPKvPT_)
        .other          _Z21dequantize_block_q4_KIN3c108BFloat16EEvPKvPT_,@"STO_CUDA_ENTRY STV_DEFAULT"
_Z21dequantize_block_q4_KIN3c108BFloat16EEvPKvPT_:
[----:B------:R-:W-:Y:S02]  /*0000*/  IMAD.MOV.U32 R1, RZ, RZ, c[0x0][0x28] ;  /* 0x00000a00ff017624 */ /* 0x000fe400078e00ff */
[----:B------:R-:W0:Y:S01]  /*0010*/  S2R R8, SR_TID.X ;  /* 0x0000000000087919 */ /* 0x000e220000002100 */
[----:B------:R-:W-:Y:S01]  /*0020*/  IMAD.MOV.U32 R3, RZ, RZ, 0x90 ;  /* 0x00000090ff037424 */ /* 0x000fe200078e00ff */
[----:B------:R-:W-:Y:S02]  /*0030*/  UMOV UR4, URZ ;  /* 0x0000003f00047c82 */ /* 0x000fe40008000000 */
[----:B------:R-:W1:Y:S01]  /*0040*/  S2R R6, SR_CTAID.X ;  /* 0x0000000000067919 */ /* 0x000e620000002500 */
[C---:B0-----:R-:W-:Y:S01]  /*0050*/  IMAD.SHL.U32 R0, R8.reuse, 0x4, RZ ;  /* 0x0000000408007824 */ /* 0x041fe200078e00ff */
[----:B------:R-:W-:Y:S02]  /*0060*/  SHF.R.U32.HI R7, RZ, 0x3, R8 ;  /* 0x00000003ff077819 */ /* 0x000fe40000011608 */
[----:B------:R-:W-:Y:S01]  /*0070*/  ISETP.GE.U32.AND P0, PT, R8, 0x10, PT ;  /* 0x000000100800780c */ /* 0x000fe20003f06070 */
[----:B-1----:R-:W-:Y:S01]  /*0080*/  IMAD.WIDE.U32 R2, R6, R3, c[0x0][0x160] ;  /* 0x0000580006027625 */ /* 0x002fe200078e0003 */
[----:B------:R-:W-:-:S03]  /*0090*/  LOP3.LUT R0, R0, 0x1c, RZ, 0xc0, !PT ;  /* 0x0000001c00007812 */ /* 0x000fc600078ec0ff */
[C---:B------:R-:W-:Y:S02]  /*00a0*/  IMAD.SHL.U32 R13, R7.reuse, 0x2, RZ ;  /* 0x00000002070d7824 */ /* 0x040fe400078e00ff */
[----:B------:R-:W-:-:S03]  /*00b0*/  IMAD R5, R7, 0x20, R0 ;  /* 0x0000002007057824 */ /* 0x000fc600078e0200 */
[C---:B------:R-:W-:Y:S02]  /*00c0*/  IADD3 R10, P1, R13.reuse, R2, RZ ;  /* 0x000000020d0a7210 */ /* 0x040fe40007f3e0ff */
[----:B------:R-:W-:Y:S02]  /*00d0*/  SHF.R.S32.HI R9, RZ, 0x1f, R5 ;  /* 0x0000001fff097819 */ /* 0x000fe40000011405 */
[----:B------:R-:W-:Y:S01]  /*00e0*/  IADD3 R4, P2, R2, R5, RZ ;  /* 0x0000000502047210 */ /* 0x000fe20007f5e0ff */
[--C-:B------:R-:W-:Y:S01]  /*00f0*/  IMAD.X R11, RZ, RZ, R3.reuse, P1 ;  /* 0x000000ffff0b7224 */ /* 0x100fe200008e0603 */
[----:B------:R-:W-:Y:S02]  /*0100*/  IADD3 R8, R13, 0x1, RZ ;  /* 0x000000010d087810 */ /* 0x000fe40007ffe0ff */
[----:B------:R-:W-:Y:S01]  /*0110*/  IADD3.X R5, R9, UR4, R3, P2, !PT ;  /* 0x0000000409057c10 */ /* 0x000fe200097fe403 */
[----:B------:R-:W-:Y:S01]  /*0120*/  ULDC.64 UR4, c[0x0][0x118] ;  /* 0x0000460000047ab9 */ /* 0x000fe20000000a00 */
[----:B------:R-:W-:Y:S01]  /*0130*/  ISETP.GE.U32.AND P1, PT, R8, 0x4, PT ;  /* 0x000000040800780c */ /* 0x000fe20003f26070 */
[----:B------:R-:W2:Y:S04]  /*0140*/  @P0 LDG.E.U8.CONSTANT R18, [R10.64] ;  /* 0x000000040a120981 */ /* 0x000ea8000c1e9100 */
[----:B------:R-:W3:Y:S04]  /*0150*/  LDG.E.U8.CONSTANT R16, [R10.64+0x8] ;  /* 0x000008040a107981 */ /* 0x000ee8000c1e9100 */
[----:B------:R3:W4:Y:S04]  /*0160*/  LDG.E.U8.CONSTANT R20, [R10.64+0x4] ;  /* 0x000004040a147981 */ /* 0x000728000c1e9100 */
[----:B------:R3:W5:Y:S04]  /*0170*/  @P1 LDG.E.U8.CONSTANT R15, [R10.64+0x1] ;  /* 0x000001040a0f1981 */ /* 0x000768000c1e9100 */
[----:B------:R3:W5:Y:S04]  /*0180*/  LDG.E.U8.CONSTANT R14, [R10.64+0x5] ;  /* 0x000005040a0e7981 */ /* 0x000768000c1e9100 */
[----:B------:R3:W5:Y:S04]  /*0190*/  LDG.E.U8.CONSTANT R17, [R10.64+0x9] ;  /* 0x000009040a117981 */ /* 0x000768000c1e9100 */
[----:B------:R0:W5:Y:S04]  /*01a0*/  LDG.E.U8.CONSTANT R9, [R4.64+0x11] ;  /* 0x0000110404097981 */ /* 0x000168000c1e9100 */
[----:B------:R0:W5:Y:S04]  /*01b0*/  LDG.E.U8.CONSTANT R12, [R4.64+0x13] ;  /* 0x00001304040c7981 */ /* 0x000168000c1e9100 */
[----:B------:R0:W5:Y:S04]  /*01c0*/  LDG.E.U8.CONSTANT R13, [R4.64+0x12] ;  /* 0x00001204040d7981 */ /* 0x000168000c1e9100 */
[----:B------:R-:W5:Y:S04]  /*01d0*/  LDG.E.CONSTANT R3, [R2.64] ;  /* 0x0000000402037981 */ /* 0x000f68000c1e9900 */
[----:B------:R0:W5:Y:S01]  /*01e0*/  LDG.E.U8.CONSTANT R8, [R4.64+0x10] ;  /* 0x0000100404087981 */ /* 0x000162000c1e9100 */
[----:B------:R-:W-:Y:S01]  /*01f0*/  IMAD.SHL.U32 R7, R7, 0x40, RZ ;  /* 0x0000004007077824 */ /* 0x000fe200078e00ff */
[----:B--2---:R-:W-:-:S04]  /*0200*/  @P0 SHF.R.U32.HI R18, RZ, 0x2, R18 ;  /* 0x00000002ff120819 */ /* 0x004fc80000011612 */
[----:B------:R-:W-:-:S04]  /*0210*/  @P0 LOP3.LUT R23, R18, 0x30, RZ, 0xc0, !PT ;  /* 0x0000003012170812 */ /* 0x000fc800078ec0ff */
[----:B---3--:R-:W-:Y:S02]  /*0220*/  @P0 LOP3.LUT R10, R23, 0xf, R16, 0xf8, !PT ;  /* 0x0000000f170a0812 */ /* 0x008fe400078ef810 */
[----:B----4-:R-:W-:Y:S02]  /*0230*/  @P0 SHF.R.U32.HI R22, RZ, 0x2, R20 ;  /* 0x00000002ff160819 */ /* 0x010fe40000011614 */
[----:B------:R-:W-:Y:S02]  /*0240*/  @!P0 LOP3.LUT R10, R20, 0x3f, RZ, 0xc0, !PT ;  /* 0x0000003f140a8812 */ /* 0x000fe400078ec0ff */
[----:B-----5:R-:W-:Y:S02]  /*0250*/  @P1 SHF.R.U32.HI R15, RZ, 0x2, R15 ;  /* 0x00000002ff0f1819 */ /* 0x020fe4000001160f */
[----:B------:R-:W-:Y:S02]  /*0260*/  @P0 LOP3.LUT R21, R16, 0xf0, RZ, 0xc0, !PT ;  /* 0x000000f010150812 */ /* 0x000fe400078ec0ff */
[----:B------:R-:W-:-:S02]  /*0270*/  @P0 LOP3.LUT R22, R22, 0x30, RZ, 0xc0, !PT ;  /* 0x0000003016160812 */ /* 0x000fc400078ec0ff */
[----:B0-----:R-:W-:Y:S02]  /*0280*/  LOP3.LUT R4, R10, 0xffff, RZ, 0xc0, !PT ;  /* 0x0000ffff0a047812 */ /* 0x001fe400078ec0ff */
[----:B------:R-:W-:Y:S02]  /*0290*/  @P1 LOP3.LUT R10, R15, 0x30, RZ, 0xc0, !PT ;  /* 0x000000300f0a1812 */ /* 0x000fe400078ec0ff */
[----:B------:R-:W-:Y:S02]  /*02a0*/  @P1 SHF.R.U32.HI R15, RZ, 0x2, R14 ;  /* 0x00000002ff0f1819 */ /* 0x000fe4000001160e */
[----:B------:R-:W-:Y:S02]  /*02b0*/  @P0 LEA.HI R5, R21, R22, RZ, 0x1c ;  /* 0x0000001615050211 */ /* 0x000fe400078fe0ff */
[----:B------:R-:W-:Y:S02]  /*02c0*/  @!P0 LOP3.LUT R5, R16, 0x3f, RZ, 0xc0, !PT ;  /* 0x0000003f10058812 */ /* 0x000fe400078ec0ff */
[----:B------:R-:W-:-:S02]  /*02d0*/  @P1 LOP3.LUT R11, R17, 0xf0, RZ, 0xc0, !PT ;  /* 0x000000f0110b1812 */ /* 0x000fc400078ec0ff */
[----:B------:R-:W-:Y:S02]  /*02e0*/  @P1 LOP3.LUT R16, R15, 0x30, RZ, 0xc0, !PT ;  /* 0x000000300f101812 */ /* 0x000fe400078ec0ff */
[----:B------:R-:W-:Y:S02]  /*02f0*/  @P1 LOP3.LUT R10, R10, 0xf, R17, 0xf8, !PT ;  /* 0x0000000f0a0a1812 */ /* 0x000fe400078ef811 */
[----:B------:R-:W-:Y:S02]  /*0300*/  @P1 LEA.HI R11, R11, R16, RZ, 0x1c ;  /* 0x000000100b0b1211 */ /* 0x000fe400078fe0ff */
[----:B------:R-:W-:Y:S02]  /*0310*/  @!P1 LOP3.LUT R10, R14, 0x3f, RZ, 0xc0, !PT ;  /* 0x0000003f0e0a9812 */ /* 0x000fe400078ec0ff */
[----:B------:R-:W-:Y:S01]  /*0320*/  @!P1 LOP3.LUT R11, R17, 0x3f, RZ, 0xc0, !PT ;  /* 0x0000003f110b9812 */ /* 0x000fe200078ec0ff */
[----:B------:R-:W0:Y:S01]  /*0330*/  I2F.F16 R4, R4 ;  /* 0x0000000400047306 */ /* 0x000e220000200c00 */
[----:B------:R-:W-:-:S02]  /*0340*/  LOP3.LUT R15, R10, 0xffff, RZ, 0xc0, !PT ;  /* 0x0000ffff0a0f7812 */ /* 0x000fc400078ec0ff */
[----:B------:R-:W-:Y:S02]  /*0350*/  LOP3.LUT R16, R11, 0xffff, RZ, 0xc0, !PT ;  /* 0x0000ffff0b107812 */ /* 0x000fe400078ec0ff */
[----:B------:R-:W-:-:S03]  /*0360*/  LOP3.LUT R19, R9, 0xf, RZ, 0xc0, !PT ;  /* 0x0000000f09137812 */ /* 0x000fc600078ec0ff */
[----:B------:R-:W-:Y:S01]  /*0370*/  I2F.F16 R15, R15 ;  /* 0x0000000f000f7306 */ /* 0x000fe20000200c00 */
[----:B------:R-:W-:Y:S02]  /*0380*/  LOP3.LUT R5, R5, 0xffff, RZ, 0xc0, !PT ;  /* 0x0000ffff05057812 */ /* 0x000fe400078ec0ff */
[----:B------:R-:W-:-:S05]  /*0390*/  LOP3.LUT R9, R9, 0xf0, RZ, 0xc0, !PT ;  /* 0x000000f009097812 */ /* 0x000fca00078ec0ff */
[----:B------:R-:W1:Y:S01]  /*03a0*/  I2F.F16 R16, R16 ;  /* 0x0000001000107306 */ /* 0x000e620000200c00 */
[C---:B------:R-:W-:Y:S02]  /*03b0*/  LOP3.LUT R10, R12.reuse, 0xf, RZ, 0xc0, !PT ;  /* 0x0000000f0c0a7812 */ /* 0x040fe400078ec0ff */
[C---:B------:R-:W-:Y:S02]  /*03c0*/  LOP3.LUT R24, R13.reuse, 0xf, RZ, 0xc0, !PT ;  /* 0x0000000f0d187812 */ /* 0x040fe400078ec0ff */
[----:B------:R-:W-:Y:S01]  /*03d0*/  SHF.R.U32.HI R17, RZ, 0x4, R9 ;  /* 0x00000004ff117819 */ /* 0x000fe20000011609 */
[----:B0-----:R-:W-:Y:S01]  /*03e0*/  HMUL2 R9, R3.H0_H0, R4.H0_H0 ;  /* 0x2000000403097232 */ /* 0x001fe20000000800 */
[----:B------:R-:W-:Y:S01]  /*03f0*/  LOP3.LUT R12, R12, 0xf0, RZ, 0xc0, !PT ;  /* 0x000000f00c0c7812 */ /* 0x000fe200078ec0ff */
[----:B------:R0:W2:Y:S01]  /*0400*/  I2F.F16 R14, R5 ;  /* 0x00000005000e7306 */ /* 0x0000a20000200c00 */
[----:B------:R-:W-:Y:S02]  /*0410*/  LOP3.LUT R13, R13, 0xf0, RZ, 0xc0, !PT ;  /* 0x000000f00d0d7812 */ /* 0x000fe400078ec0ff */
[----:B------:R-:W-:-:S02]  /*0420*/  LOP3.LUT R4, R8, 0xf0, RZ, 0xc0, !PT ;  /* 0x000000f008047812 */ /* 0x000fc400078ec0ff */
[----:B------:R-:W-:Y:S02]  /*0430*/  SHF.R.U32.HI R12, RZ, 0x4, R12 ;  /* 0x00000004ff0c7819 */ /* 0x000fe4000001160c */
[----:B------:R-:W-:Y:S02]  /*0440*/  LOP3.LUT R23, R8, 0xf, RZ, 0xc0, !PT ;  /* 0x0000000f08177812 */ /* 0x000fe400078ec0ff */
[----:B0-----:R-:W-:Y:S02]  /*0450*/  SHF.R.U32.HI R5, RZ, 0x4, R13 ;  /* 0x00000004ff057819 */ /* 0x001fe4000001160d */
[----:B------:R-:W-:Y:S02]  /*0460*/  SHF.R.U32.HI R13, RZ, 0x4, R4 ;  /* 0x00000004ff0d7819 */ /* 0x000fe40000011604 */
[----:B-1----:R-:W-:Y:S01]  /*0470*/  PRMT R16, R15, 0x5410, R16 ;  /* 0x000054100f107816 */ /* 0x002fe20000000010 */
[----:B------:R-:W0:Y:S01]  /*0480*/  I2F.F16 R19, R19 ;  /* 0x0000001300137306 */ /* 0x000e220000200c00 */
[----:B------:R-:W-:Y:S01]  /*0490*/  LEA R15, P0, R6, R7, 0x8 ;  /* 0x00000007060f7211 */ /* 0x000fe200078040ff */
[----:B--2---:R-:W-:-:S06]  /*04a0*/  HMUL2 R11, R3.H1_H1, R14.H0_H0 ;  /* 0x2000000e030b7232 */ /* 0x004fcc0000000c00 */
[----:B------:R-:W-:Y:S01]  /*04b0*/  I2F.F16 R18, R24 ;  /* 0x0000001800127306 */ /* 0x000fe20000200c00 */
[----:B------:R-:W-:-:S07]  /*04c0*/  HFMA2.MMA R3, R3, R16, -RZ ;  /* 0x0000001003037235 */ /* 0x000fce00001000ff */
[----:B------:R-:W-:Y:S08]  /*04d0*/  I2F.F16 R2, R23 ;  /* 0x0000001700027306 */ /* 0x000ff00000200c00 */
[----:B------:R-:W1:Y:S08]  /*04e0*/  I2F.F16 R20, R17 ;  /* 0x0000001100147306 */ /* 0x000e700000200c00 */
[----:B------:R-:W-:Y:S08]  /*04f0*/  I2F.F16 R10, R10 ;  /* 0x0000000a000a7306 */ /* 0x000ff00000200c00 */
[----:B------:R-:W2:Y:S08]  /*0500*/  I2F.F16 R8, R5 ;  /* 0x0000000500087306 */ /* 0x000eb00000200c00 */
[----:B------:R-:W3:Y:S08]  /*0510*/  I2F.F16 R6, R13 ;  /* 0x0000000d00067306 */ /* 0x000ef00000200c00 */
[----:B------:R-:W4:Y:S01]  /*0520*/  I2F.F16 R12, R12 ;  /* 0x0000000c000c7306 */ /* 0x000f220000200c00 */
[----:B0-----:R-:W-:-:S02]  /*0530*/  HFMA2 R19, R9.H0_H0, R19.H0_H0, -R11.H0_H0 ;  /* 0x2000001309137231 */ /* 0x001fc4000014080b */
[----:B-1----:R-:W-:Y:S02]  /*0540*/  HFMA2 R20, R3.H0_H0, R20.H0_H0, -R3.H1_H1 ;  /* 0x2000001403147231 */ /* 0x002fe40000160803 */
[----:B------:R-:W-:Y:S02]  /*0550*/  HFMA2 R18, R9.H0_H0, R18.H0_H0, -R11.H0_H0 ;  /* 0x2000001209127231 */ /* 0x000fe4000014080b */
[----:B--2---:R-:W-:Y:S02]  /*0560*/  HFMA2 R8, R3.H0_H0, R8.H0_H0, -R3.H1_H1 ;  /* 0x2000000803087231 */ /* 0x004fe40000160803 */
[----:B------:R-:W-:Y:S02]  /*0570*/  HFMA2 R2, R9.H0_H0, R2.H0_H0, -R11.H0_H0 ;  /* 0x2000000209027231 */ /* 0x000fe4000014080b */
[----:B---3--:R-:W-:Y:S02]  /*0580*/  HFMA2 R6, R3.H0_H0, R6.H0_H0, -R3.H1_H1 ;  /* 0x2000000603067231 */ /* 0x008fe40000160803 */
[----:B------:R-:W-:Y:S01]  /*0590*/  HFMA2 R10, R9.H0_H0, R10.H0_H0, -R11.H0_H0 ;  /* 0x2000000a090a7231 */ /* 0x000fe2000014080b */
[----:B------:R-:W-:Y:S01]  /*05a0*/  LOP3.LUT R0, R15, R0, RZ, 0xfc, !PT ;  /* 0x000000000f007212 */ /* 0x000fe200078efcff */
[----:B----4-:R-:W-:Y:S01]  /*05b0*/  HFMA2 R12, R3.H0_H0, R12.H0_H0, -R3.H1_H1 ;  /* 0x2000000c030c7231 */ /* 0x010fe20000160803 */
[----:B------:R-:W-:Y:S01]  /*05c0*/  LEA.HI.X.SX32 R7, R7, RZ, 0x1, P0 ;  /* 0x000000ff07077211 */ /* 0x000fe200000f0eff */
[----:B------:R-:W-:Y:S01]  /*05d0*/  HADD2.F32 R19, -RZ, R19.H0_H0 ;  /* 0x20000013ff137230 */ /* 0x000fe20000004100 */
[----:B------:R-:W-:Y:S01]  /*05e0*/  LEA R4, P0, R0, c[0x0][0x168], 0x1 ;  /* 0x00005a0000047a11 */ /* 0x000fe200078008ff */
[----:B------:R-:W-:-:S02]  /*05f0*/  HADD2.F32 R20, -RZ, R20.H0_H0 ;  /* 0x20000014ff147230 */ /* 0x000fc40000004100 */
[----:B------:R-:W-:Y:S02]  /*0600*/  HADD2.F32 R18, -RZ, R18.H0_H0 ;  /* 0x20000012ff127230 */ /* 0x000fe40000004100 */
[----:B------:R-:W-:Y:S02]  /*0610*/  HADD2.F32 R8, -RZ, R8.H0_H0 ;  /* 0x20000008ff087230 */ /* 0x000fe40000004100 */
[----:B------:R-:W-:Y:S02]  /*0620*/  HADD2.F32 R2, -RZ, R2.H0_H0 ;  /* 0x20000002ff027230 */ /* 0x000fe40000004100 */
[----:B------:R-:W-:Y:S02]  /*0630*/  HADD2.F32 R6, -RZ, R6.H0_H0 ;  /* 0x20000006ff067230 */ /* 0x000fe40000004100 */
[----:B------:R-:W-:Y:S02]  /*0640*/  HADD2.F32 R10, -RZ, R10.H0_H0 ;  /* 0x2000000aff0a7230 */ /* 0x000fe40000004100 */
[----:B------:R-:W-:Y:S01]  /*0650*/  HADD2.F32 R12, -RZ, R12.H0_H0 ;  /* 0x2000000cff0c7230 */ /* 0x000fe20000004100 */
[----:B------:R-:W-:-:S02]  /*0660*/  F2FP.BF16.PACK_AB R19, RZ, R19 ;  /* 0x00000013ff13723e */ /* 0x000fc400000010ff */
[----:B------:R-:W-:Y:S02]  /*0670*/  F2FP.BF16.PACK_AB R20, RZ, R20 ;  /* 0x00000014ff14723e */ /* 0x000fe400000010ff */
[----:B------:R-:W-:Y:S02]  /*0680*/  F2FP.BF16.PACK_AB R18, RZ, R18 ;  /* 0x00000012ff12723e */ /* 0x000fe400000010ff */
[----:B------:R-:W-:Y:S02]  /*0690*/  LEA.HI.X R5, R0, c[0x0][0x16c], R7, 0x1, P0 ;  /* 0x00005b0000057a11 */ /* 0x000fe400000f0c07 */
[----:B------:R-:W-:Y:S02]  /*06a0*/  F2FP.BF16.PACK_AB R8, RZ, R8 ;  /* 0x00000008ff08723e */ /* 0x000fe400000010ff */
[----:B------:R-:W-:Y:S02]  /*06b0*/  F2FP.BF16.PACK_AB R2, RZ, R2 ;  /* 0x00000002ff02723e */ /* 0x000fe400000010ff */
[----:B------:R-:W-:-:S02]  /*06c0*/  F2FP.BF16.PACK_AB R6, RZ, R6 ;  /* 0x00000006ff06723e */ /* 0x000fc400000010ff */
[----:B------:R-:W-:Y:S02]  /*06d0*/  F2FP.BF16.PACK_AB R10, RZ, R10 ;  /* 0x0000000aff0a723e */ /* 0x000fe400000010ff */
[----:B------:R-:W-:Y:S01]  /*06e0*/  F2FP.BF16.PACK_AB R12, RZ, R12 ;  /* 0x0000000cff0c723e */ /* 0x000fe200000010ff */
[----:B------:R-:W-:Y:S04]  /*06f0*/  STG.E.U16 [R4.64+0x2], R19 ;  /* 0x0000021304007986 */ /* 0x000fe8000c101504 */
[----:B------:R-:W-:Y:S04]  /*0700*/  STG.E.U16 [R4.64+0x42], R20 ;  /* 0x0000421404007986 */ /* 0x000fe8000c101504 */
[----:B------:R-:W-:Y:S04]  /*0710*/  STG.E.U16 [R4.64+0x4], R18 ;  /* 0x0000041204007986 */ /* 0x000fe8000c101504 */
[----:B------:R-:W-:Y:S04]  /*0720*/  STG.E.U16 [R4.64+0x44], R8 ;  /* 0x0000440804007986 */ /* 0x000fe8000c101504 */
[----:B------:R-:W-:Y:S04]  /*0730*/  STG.E.U16 [R4.64], R2 ;  /* 0x0000000204007986 */ /* 0x000fe8000c101504 */
[----:B------:R-:W-:Y:S04]  /*0740*/  STG.E.U16 [R4.64+0x40], R6 ;  /* 0x0000400604007986 */ /* 0x000fe8000c101504 */
[----:B------:R-:W-:Y:S04]  /*0750*/  STG.E.U16 [R4.64+0x6], R10 ;  /* 0x0000060a04007986 */ /* 0x000fe8000c101504 */
[----:B------:R-:W-:Y:S01]  /*0760*/  STG.E.U16 [R4.64+0x46], R12 ;  /* 0x0000460c04007986 */ /* 0x000fe2000c101504 */
[----:B------:R-:W-:Y:S05]  /*0770*/  EXIT ;  /* 0x000000000000794d */ /* 0x000fea0003800000 */
.L_x_1144:
        /* <DEDUP_REMOVED lines=16> */
.L_x_1450:


//--------------------- .text._Z21dequantize_block_q3_KIN3c108BFloat16EEvPKvPT_ --------------------------
	.section	.text._Z21dequantize_block_q3_KIN3c108BFloat16EEvPKvPT_,"ax",@progbits
	.sectioninfo	@"SHI_REGISTERS=26"
	.align	128
.text._Z21dequantize_block_q3_KIN3c108BFloat16EEvPKvPT_:
        .type           _Z21dequantize_block_q3_KIN3c108BFloat16EEvPKvPT_,@function
        .size           _Z21dequantize_block_q3_KIN3c108BFloat16EEvPKvPT_,(.L_x_1451 - _Z21dequantize_block_q3_KIN3c108BFloat16EEvPKvPT_)
        .other          _Z21dequantize_block_q3_KIN3c108BFloat16EEvPKvPT_,@"STO_CUDA_ENTRY STV_DEFAULT"
_Z21dequantize_block_q3_KIN3c108BFloat16EEvPKvPT_:
[----:B------:R-:W-:Y:S02]  /*0000*/  IMAD.MOV.U32 R1, RZ, RZ, c[0x0][0x28] ;  /* 0x00000a00ff017624 */ /* 0x000fe400078e00ff */
[----:B------:R-:W0:Y:S01]  /*0010*/  S2R R8, SR_TID.X ;  /* 0x0000000000087919 */ /* 0x000e220000002100 */
[----:B------:R-:W-:Y:S01]  /*0020*/  ULDC.64 UR4, c[0x0][0x118] ;  /* 0x0000460000047ab9 */ /* 0x000fe20000000a00 */
[----:B------:R-:W-:Y:S01]  /*0030*/  BSSY B0, `(.L_x_1145) ;  /* 0x0000035000007945 */ /* 0x000fe20003800000 */
[--C-:B0-----:R-:W-:Y:S02]  /*0040*/  SHF.R.U32.HI R0, RZ, 0x5, R8.reuse ;  /* 0x00000005ff007819 */ /* 0x101fe40000011608 */
[--C-:B------:R-:W-:Y:S02]  /*0050*/  SHF.R.U32.HI R2, RZ, 0x2, R8.reuse ;  /* 0x00000002ff027819 */ /* 0x100fe40000011608 */
[----:B------:R-:W-:Y:S01]  /*0060*/  SHF.R.U32.HI R5, RZ, 0x3, R8 ;  /* 0x00000003ff057819 */ /* 0x000fe20000011608 */
[----:B------:R-:W-:Y:S01]  /*0070*/  IMAD.SHL.U32 R3, R0, 0x8, RZ ;  /* 0x0000000800037824 */ /* 0x000fe200078e00ff */
[----:B------:R-:W-:-:S03]  /*0080*/  LOP3.LUT R2, R2, 0x1, RZ, 0xc0, !PT ;  /* 0x0000000102027812 */ /* 0x000fc600078ec0ff */
[----:B------:R-:W-:Y:S01]  /*0090*/  IMAD R4, R0, -0x4, R5 ;  /* 0xfffffffc00047824 */ /* 0x000fe200078e0205 */
[----:B------:R-:W-:-:S03]  /*00a0*/  LOP3.LUT R3, R3, 0xfffffff8, R2, 0xe2, !PT ;  /* 0xfffffff803037812 */ /* 0x000fc600078ee202 */
[----:B------:R-:W-:-:S04]  /*00b0*/  IMAD.SHL.U32 R6, R4, 0x2, RZ ;  /* 0x0000000204067824 */ /* 0x000fc800078e00ff */
[----:B------:R-:W-:-:S05]  /*00c0*/  IMAD.IADD R9, R6, 0x1, R3 ;  /* 0x0000000106097824 */ /* 0x000fca00078e0203 */
[----:B------:R-:W-:-:S13]  /*00d0*/  ISETP.GE.AND P0, PT, R9, 0x4, PT ;  /* 0x000000040900780c */ /* 0x000fda0003f06270 */
[----:B------:R-:W-:Y:S05]  /*00e0*/  @!P0 BRA `(.L_x_1146) ;  /* 0x000001c000008947 */ /* 0x000fea0003800000 */
[----:B------:R-:W0:Y:S01]  /*00f0*/  S2UR UR6, SR_CTAID.X ;  /* 0x00000000000679c3 */ /* 0x000e220000002500 */
[C---:B------:R-:W-:Y:S01]  /*0100*/  ISETP.GE.AND P0, PT, R9.reuse, 0x8, PT ;  /* 0x000000080900780c */ /* 0x040fe20003f06270 */
[----:B------:R-:W-:Y:S01]  /*0110*/  IMAD.MOV.U32 R2, RZ, RZ, 0x6e ;  /* 0x0000006eff027424 */ /* 0x000fe200078e00ff */
[----:B------:R-:W-:Y:S01]  /*0120*/  IADD3 R11, R9, -0x8, RZ ;  /* 0xfffffff8090b7810 */ /* 0x000fe20007ffe0ff */
[----:B0-----:R-:W-:-:S04]  /*0130*/  IMAD.U32 R7, RZ, RZ, UR6 ;  /* 0x00000006ff077e24 */ /* 0x001fc8000f8e00ff */
[----:B------:R-:W-:-:S05]  /*0140*/  IMAD.WIDE.U32 R2, R7, R2, c[0x0][0x160] ;  /* 0x0000580007027625 */ /* 0x000fca00078e0002 */
[----:B------:R-:W-:-:S04]  /*0150*/  IADD3 R10, P1, R11, R2, RZ ;  /* 0x000000020b0a7210 */ /* 0x000fc80007f3e0ff */
[----:B------:R-:W-:Y:S01]  /*0160*/  LEA.HI.X.SX32 R11, R11, R3, 0x1, P1 ;  /* 0x000000030b0b7211 */ /* 0x000fe200008f0eff */
[----:B------:R-:W-:Y:S05]  /*0170*/  @!P0 BRA `(.L_x_1147) ;  /* 0x000000c000008947 */ /* 0x000fea0003800000 */
[----:B------:R-:W-:Y:S02]  /*0180*/  ISETP.GE.AND P0, PT, R9, 0xc, PT ;  /* 0x0000000c0900780c */ /* 0x000fe40003f06270 */
[----:B------:R-:W2:Y:S11]  /*0190*/  LDG.E.U8.CONSTANT R9, [R10.64+0x60] ;  /* 0x000060040a097981 */ /* 0x000eb6000c1e9100 */
[----:B------:R-:W3:Y:S04]  /*01a0*/  @P0 LDG.E.U8.CONSTANT R13, [R10.64+0x64] ;  /* 0x000064040a0d0981 */ /* 0x000ee8000c1e9100 */
[----:B------:R-:W4:Y:S01]  /*01b0*/  @!P0 LDG.E.U8.CONSTANT R12, [R10.64+0x68] ;  /* 0x000068040a0c8981 */ /* 0x000f22000c1e9100 */
[----:B--2---:R-:W-:-:S04]  /*01c0*/  LOP3.LUT R9, R9, 0xf0, RZ, 0xc0, !PT ;  /* 0x000000f009097812 */ /* 0x004fc800078ec0ff */
[----:B------:R-:W-:Y:S02]  /*01d0*/  SHF.R.U32.HI R9, RZ, 0x4, R9 ;  /* 0x00000004ff097819 */ /* 0x000fe40000011609 */
[----:B---3--:R-:W-:-:S04]  /*01e0*/  @P0 SHF.R.U32.HI R14, RZ, 0x2, R13 ;  /* 0x00000002ff0e0819 */ /* 0x008fc8000001160d */
[C---:B------:R-:W-:Y:S02]  /*01f0*/  @P0 LOP3.LUT R14, R9.reuse, 0x30, R14, 0xf8, !PT ;  /* 0x00000030090e0812 */ /* 0x040fe400078ef80e */
[----:B----4-:R-:W-:Y:S02]  /*0200*/  @!P0 LOP3.LUT R12, R9, 0x30, R12, 0xf8, !PT ;  /* 0x00000030090c8812 */ /* 0x010fe400078ef80c */
[----:B------:R-:W-:-:S04]  /*0210*/  @P0 PRMT R18, R14, 0x7610, R18 ;  /* 0x000076100e120816 */ /* 0x000fc80000000012 */
[----:B------:R-:W-:Y:S01]  /*0220*/  @!P0 PRMT R18, R12, 0x7610, R18 ;  /* 0x000076100c128816 */ /* 0x000fe20000000012 */
[----:B------:R-:W-:Y:S05]  /*0230*/  BRA `(.L_x_1148) ;  /* 0x0000014000007947 */ /* 0x000fea0003800000 */
.L_x_1147:
[----:B------:R-:W2:Y:S04]  /*0240*/  LDG.E.U8.CONSTANT R9, [R10.64+0x6c] ;  /* 0x00006c040a097981 */ /* 0x000ea8000c1e9100 */
[----:B------:R-:W3:Y:S01]  /*0250*/  LDG.E.U8.CONSTANT R12, [R10.64+0x68] ;  /* 0x000068040a0c7981 */ /* 0x000ee2000c1e9100 */
[----:B--2---:R-:W-:-:S05]  /*0260*/  IMAD.SHL.U32 R9, R9, 0x4, RZ ;  /* 0x0000000409097824 */ /* 0x004fca00078e00ff */
[----:B------:R-:W-:-:S04]  /*0270*/  LOP3.LUT R9, R9, 0x30, RZ, 0xc0, !PT ;  /* 0x0000003009097812 */ /* 0x000fc800078ec0ff */
[----:B---3--:R-:W-:-:S04]  /*0280*/  LOP3.LUT R9, R9, 0xf, R12, 0xf8, !PT ;  /* 0x0000000f09097812 */ /* 0x008fc800078ef80c */
[----:B------:R-:W-:Y:S01]  /*0290*/  PRMT R18, R9, 0x7610, R18 ;  /* 0x0000761009127816 */ /* 0x000fe20000000012 */
[----:B------:R-:W-:Y:S05]  /*02a0*/  BRA `(.L_x_1148) ;  /* 0x000000d000007947 */ /* 0x000fea0003800000 */
.L_x_1146:
[----:B------:R-:W0:Y:S01]  /*02b0*/  S2UR UR6, SR_CTAID.X ;  /* 0x00000000000679c3 */ /* 0x000e220000002500 */
[----:B------:R-:W-:Y:S01]  /*02c0*/  IMAD.MOV.U32 R2, RZ, RZ, 0x6e ;  /* 0x0000006eff027424 */ /* 0x000fe200078e00ff */
[----:B------:R-:W-:Y:S01]  /*02d0*/  IADD3 R9, R9, -0x8, RZ ;  /* 0xfffffff809097810 */ /* 0x000fe20007ffe0ff */
[----:B0-----:R-:W-:-:S04]  /*02e0*/  IMAD.U32 R7, RZ, RZ, UR6 ;  /* 0x00000006ff077e24 */ /* 0x001fc8000f8e00ff */
[----:B------:R-:W-:-:S05]  /*02f0*/  IMAD.WIDE.U32 R2, R7, R2, c[0x0][0x160] ;  /* 0x0000580007027625 */ /* 0x000fca00078e0002 */
[----:B------:R-:W-:-:S04]  /*0300*/  IADD3 R10, P0, R9, R2, RZ ;  /* 0x00000002090a7210 */ /* 0x000fc80007f1e0ff */
[----:B------:R-:W-:-:S05]  /*0310*/  LEA.HI.X.SX32 R11, R9, R3, 0x1, P0 ;  /* 0x00000003090b7211 */ /* 0x000fca00000f0eff */
[----:B------:R-:W2:Y:S04]  /*0320*/  LDG.E.U8.CONSTANT R9, [R10.64+0x70] ;  /* 0x000070040a097981 */ /* 0x000ea8000c1e9100 */
[----:B------:R-:W3:Y:S01]  /*0330*/  LDG.E.U8.CONSTANT R12, [R10.64+0x68] ;  /* 0x000068040a0c7981 */ /* 0x000ee2000c1e9100 */
[----:B--2---:R-:W-:-:S05]  /*0340*/  IMAD.SHL.U32 R9, R9, 0x10, RZ ;  /* 0x0000001009097824 */ /* 0x004fca00078e00ff */
[----:B------:R-:W-:-:S04]  /*0350*/  LOP3.LUT R9, R9, 0x30, RZ, 0xc0, !PT ;  /* 0x0000003009097812 */ /* 0x000fc800078ec0ff */
[----:B---3--:R-:W-:-:S04]  /*0360*/  LOP3.LUT R9, R9, 0xf, R12, 0xf8, !PT ;  /* 0x0000000f09097812 */ /* 0x008fc800078ef80c */
[----:B------:R-:W-:Y:S02]  /*0370*/  PRMT R18, R9, 0x7610, R18 ;  /* 0x0000761009127816 */ /* 0x000fe40000000012 */
.L_x_1148:
[----:B------:R-:W-:Y:S05]  /*0380*/  BSYNC B0 ;  /* 0x0000000000007941 */ /* 0x000fea0003800000 */
.L_x_1145:
[C---:B------:R-:W-:Y:S01]  /*0390*/  IMAD.SHL.U32 R11, R8.reuse, 0x4, RZ ;  /* 0x00000004080b7824 */ /* 0x040fe200078e00ff */
[----:B------:R-:W-:-:S04]  /*03a0*/  LOP3.LUT R9, R8, 0xffffffe0, RZ, 0xc0, !PT ;  /* 0xffffffe008097812 */ /* 0x000fc800078ec0ff */
[----:B------:R-:W-:-:S04]  /*03b0*/  LOP3.LUT R11, R11, 0x1c, RZ, 0xc0, !PT ;  /* 0x0000001c0b0b7812 */ /* 0x000fc800078ec0ff */
[----:B------:R-:W-:Y:S02]  /*03c0*/  LOP3.LUT R13, R11, 0xffffffe0, R8, 0xf8, !PT ;  /* 0xffffffe00b0d7812 */ /* 0x000fe400078ef808 */
[C---:B------:R-:W-:Y:S02]  /*03d0*/  IADD3 R12, P1, R2.reuse, R11, RZ ;  /* 0x0000000b020c7210 */ /* 0x040fe40007f3e0ff */
[----:B------:R-:W-:Y:S02]  /*03e0*/  IADD3 R8, P0, R2, R13, RZ ;  /* 0x0000000d02087210 */ /* 0x000fe40007f1e0ff */
[----:B------:R0:W2:Y:S01]  /*03f0*/  LDG.E.U16.CONSTANT R2, [R2.64+0x6c] ;  /* 0x00006c0402027981 */ /* 0x0000a2000c1e9500 */
[----:B------:R-:W-:Y:S01]  /*0400*/  IMAD.X R13, RZ, RZ, R3, P1 ;  /* 0x000000ffff0d7224 */ /* 0x000fe200008e0603 */
[----:B------:R-:W-:-:S04]  /*0410*/  LEA.HI.X.SX32 R9, R9, R3, 0x1, P0 ;  /* 0x0000000309097211 */ /* 0x000fc800000f0eff */
[----:B------:R-:W3:Y:S04]  /*0420*/  LDG.E.U8.CONSTANT R20, [R12.64+0x1] ;  /* 0x000001040c147981 */ /* 0x000ee8000c1e9100 */
[----:B------:R-:W4:Y:S04]  /*0430*/  LDG.E.U8.CONSTANT R16, [R12.64+0x2] ;  /* 0x000002040c107981 */ /* 0x000f28000c1e9100 */
[----:B------:R-:W5:Y:S04]  /*0440*/  LDG.E.U8.CONSTANT R19, [R8.64+0x22] ;  /* 0x0000220408137981 */ /* 0x000f68000c1e9100 */
[----:B------:R1:W2:Y:S04]  /*0450*/  LDG.E.U8.CONSTANT R23, [R8.64+0x21] ;  /* 0x0000210408177981 */ /* 0x0002a8000c1e9100 */
[----:B------:R-:W2:Y:S04]  /*0460*/  LDG.E.U8.CONSTANT R10, [R12.64] ;  /* 0x000000040c0a7981 */ /* 0x000ea8000c1e9100 */
[----:B------:R1:W2:Y:S04]  /*0470*/  LDG.E.U8.CONSTANT R15, [R8.64+0x20] ;  /* 0x00002004080f7981 */ /* 0x0002a8000c1e9100 */
[----:B------:R-:W2:Y:S04]  /*0480*/  LDG.E.U8.CONSTANT R14, [R12.64+0x3] ;  /* 0x000003040c0e7981 */ /* 0x000ea8000c1e9100 */
[----:B------:R1:W2:Y:S01]  /*0490*/  LDG.E.U8.CONSTANT R17, [R8.64+0x23] ;  /* 0x0000230408117981 */ /* 0x0002a2000c1e9100 */
[----:B------:R-:W-:Y:S01]  /*04a0*/  IMAD.MOV.U32 R22, RZ, RZ, 0x1 ;  /* 0x00000001ff167424 */ /* 0x000fe200078e00ff */
[----:B------:R-:W-:-:S04]  /*04b0*/  LOP3.LUT R18, R18, 0xffff, RZ, 0xc0, !PT ;  /* 0x0000ffff12127812 */ /* 0x000fc800078ec0ff */
[----:B------:R-:W-:Y:S02]  /*04c0*/  SHF.L.U32 R21, R22, R5, RZ ;  /* 0x0000000516157219 */ /* 0x000fe400000006ff */
[----:B------:R-:W-:-:S06]  /*04d0*/  IADD3 R5, R18, -0x20, RZ ;  /* 0xffffffe012057810 */ /* 0x000fcc0007ffe0ff */
[----:B------:R-:W0:Y:S01]  /*04e0*/  I2F.F16 R5, R5 ;  /* 0x0000000500057306 */ /* 0x000e220000200c00 */
[----:B------:R-:W-:Y:S02]  /*04f0*/  IMAD.SHL.U32 R7, R7, 0x100, RZ ;  /* 0x0000010007077824 */ /* 0x000fe400078e00ff */
[----:B------:R-:W-:Y:S02]  /*0500*/  IMAD.SHL.U32 R0, R0, 0x80, RZ ;  /* 0x0000008000007824 */ /* 0x000fe400078e00ff */
[----:B------:R-:W-:Y:S01]  /*0510*/  IMAD.SHL.U32 R4, R4, 0x20, RZ ;  /* 0x0000002004047824 */ /* 0x000fe200078e00ff */
[----:B---3--:R-:W-:-:S04]  /*0520*/  LOP3.LUT P0, RZ, R21, 0xff, R20, 0x80, !PT ;  /* 0x000000ff15ff7812 */ /* 0x008fc80007808014 */
[----:B------:R-:W-:Y:S02]  /*0530*/  SEL R18, RZ, 0x4, P0 ;  /* 0x00000004ff127807 */ /* 0x000fe40000000000 */
[----:B----4-:R-:W-:Y:S02]  /*0540*/  LOP3.LUT P0, RZ, R21, 0xff, R16, 0x80, !PT ;  /* 0x000000ff15ff7812 */ /* 0x010fe40007808010 */
[-C--:B-----5:R-:W-:Y:S02]  /*0550*/  SHF.R.U32.HI R19, RZ, R6.reuse, R19 ;  /* 0x00000006ff137219 */ /* 0x0a0fe40000011613 */
[----:B-1----:R-:W-:Y:S02]  /*0560*/  SEL R8, RZ, 0x4, P0 ;  /* 0x00000004ff087807 */ /* 0x002fe40000000000 */
[----:B--2---:R-:W-:Y:S02]  /*0570*/  SHF.R.U32.HI R23, RZ, R6, R23 ;  /* 0x00000006ff177219 */ /* 0x004fe40000011617 */
[----:B------:R-:W-:-:S02]  /*0580*/  LOP3.LUT R19, R19, 0x3, RZ, 0xc0, !PT ;  /* 0x0000000313137812 */ /* 0x000fc400078ec0ff */
[----:B------:R-:W-:Y:S02]  /*0590*/  LOP3.LUT P0, RZ, R21, 0xff, R10, 0x80, !PT ;  /* 0x000000ff15ff7812 */ /* 0x000fe4000780800a */
[----:B------:R-:W-:Y:S02]  /*05a0*/  LOP3.LUT R23, R23, 0x3, RZ, 0xc0, !PT ;  /* 0x0000000317177812 */ /* 0x000fe400078ec0ff */
[-C--:B------:R-:W-:Y:S01]  /*05b0*/  SHF.R.U32.HI R15, RZ, R6.reuse, R15 ;  /* 0x00000006ff0f7219 */ /* 0x080fe2000001160f */
[----:B------:R-:W-:Y:S01]  /*05c0*/  IMAD.IADD R19, R19, 0x1, -R8 ;  /* 0x0000000113137824 */ /* 0x000fe200078e0a08 */
[----:B------:R-:W-:Y:S02]  /*05d0*/  LOP3.LUT P1, RZ, R21, 0xff, R14, 0x80, !PT ;  /* 0x000000ff15ff7812 */ /* 0x000fe4000782800e */
[----:B------:R-:W-:Y:S02]  /*05e0*/  SHF.R.U32.HI R17, RZ, R6, R17 ;  /* 0x00000006ff117219 */ /* 0x000fe40000011611 */
[----:B------:R-:W-:-:S02]  /*05f0*/  SEL R8, RZ, 0x4, P0 ;  /* 0x00000004ff087807 */ /* 0x000fc40000000000 */
[----:B------:R-:W-:Y:S02]  /*0600*/  LOP3.LUT R15, R15, 0x3, RZ, 0xc0, !PT ;  /* 0x000000030f0f7812 */ /* 0x000fe400078ec0ff */
[----:B------:R-:W-:Y:S02]  /*0610*/  SEL R6, RZ, 0x4, P1 ;  /* 0x00000004ff067807 */ /* 0x000fe40000800000 */
[----:B------:R-:W-:Y:S01]  /*0620*/  LOP3.LUT R17, R17, 0x3, RZ, 0xc0, !PT ;  /* 0x0000000311117812 */ /* 0x000fe200078ec0ff */
[----:B0-----:R-:W-:Y:S02]  /*0630*/  IMAD.IADD R3, R23, 0x1, -R18 ;  /* 0x0000000117037824 */ /* 0x001fe400078e0a12 */
[----:B------:R-:W-:Y:S02]  /*0640*/  IMAD.IADD R8, R15, 0x1, -R8 ;  /* 0x000000010f087824 */ /* 0x000fe400078e0a08 */
[----:B------:R-:W-:Y:S01]  /*0650*/  IMAD.IADD R6, R17, 0x1, -R6 ;  /* 0x0000000111067824 */ /* 0x000fe200078e0a06 */
[----:B------:R-:W-:Y:S08]  /*0660*/  I2F.F16 R19, R19 ;  /* 0x0000001300137306 */ /* 0x000ff00000200c00 */
[----:B------:R-:W0:Y:S08]  /*0670*/  I2F.F16 R3, R3 ;  /* 0x0000000300037306 */ /* 0x000e300000200c00 */
[----:B------:R-:W1:Y:S08]  /*0680*/  I2F.F16 R9, R8 ;  /* 0x0000000800097306 */ /* 0x000e700000200c00 */
[----:B------:R-:W2:Y:S01]  /*0690*/  I2F.F16 R13, R6 ;  /* 0x00000006000d7306 */ /* 0x000ea20000200c00 */
[----:B------:R-:W-:Y:S01]  /*06a0*/  HMUL2 R2, R2.H0_H0, R5.H0_H0 ;  /* 0x2000000502027232 */ /* 0x000fe20000000800 */
[----:B------:R-:W-:-:S02]  /*06b0*/  IADD3 R10, P0, P1, R4, R0, R7 ;  /* 0x00000000040a7210 */ /* 0x000fc4000791e007 */
[----:B------:R-:W-:Y:S01]  /*06c0*/  SHF.R.S32.HI R0, RZ, 0x1f, R0 ;  /* 0x0000001fff007819 */ /* 0x000fe20000011400 */
[C---:B0-----:R-:W-:Y:S01]  /*06d0*/  HMUL2 R3, R2.reuse.H0_H0, R3.H0_H0 ;  /* 0x2000000302037232 */ /* 0x041fe20000000800 */
[----:B------:R-:W-:Y:S01]  /*06e0*/  SHF.R.S32.HI R7, RZ, 0x1f, R4 ;  /* 0x0000001fff077819 */ /* 0x000fe20000011404 */
[C---:B------:R-:W-:Y:S02]  /*06f0*/  HMUL2 R19, R2.reuse.H0_H0, R19.H0_H0 ;  /* 0x2000001302137232 */ /* 0x040fe40000000800 */
[C---:B-1----:R-:W-:Y:S01]  /*0700*/  HMUL2 R9, R2.reuse.H0_H0, R9.H0_H0 ;  /* 0x2000000902097232 */ /* 0x042fe20000000800 */
[----:B------:R-:W-:Y:S02]  /*0710*/  LOP3.LUT R11, R10, R11, RZ, 0xfc, !PT ;  /* 0x0000000b0a0b7212 */ /* 0x000fe400078efcff */
[----:B------:R-:W-:Y:S01]  /*0720*/  IADD3.X R4, R7, R0, RZ, P0, P1 ;  /* 0x0000000007047210 */ /* 0x000fe200007e24ff */
[----:B--2---:R-:W-:Y:S01]  /*0730*/  HMUL2 R13, R2.H0_H0, R13.H0_H0 ;  /* 0x2000000d020d7232 */ /* 0x004fe20000000800 */
[----:B------:R-:W-:Y:S01]  /*0740*/  LEA R2, P0, R11, c[0x0][0x168], 0x1 ;  /* 0x00005a000b027a11 */ /* 0x000fe200078008ff */
[----:B------:R-:W-:-:S02]  /*0750*/  HADD2.F32 R0, -RZ, R3.H0_H0 ;  /* 0x20000003ff007230 */ /* 0x000fc40000004100 */
[----:B------:R-:W-:Y:S02]  /*0760*/  HADD2.F32 R19, -RZ, R19.H0_H0 ;  /* 0x20000013ff137230 */ /* 0x000fe40000004100 */
[----:B------:R-:W-:Y:S02]  /*0770*/  HADD2.F32 R9, -RZ, R9.H0_H0 ;  /* 0x20000009ff097230 */ /* 0x000fe40000004100 */
[----:B------:R-:W-:Y:S01]  /*0780*/  HADD2.F32 R13, -RZ, R13.H0_H0 ;  /* 0x2000000dff0d7230 */ /* 0x000fe20000004100 */
[----:B------:R-:W-:Y:S02]  /*0790*/  LEA.HI.X R3, R11, c[0x0][0x16c], R4, 0x1, P0 ;  /* 0x00005b000b037a11 */ /* 0x000fe400000f0c04 */
[----:B------:R-:W-:Y:S02]  /*07a0*/  F2FP.BF16.PACK_AB R0, RZ, R0 ;  /* 0x00000000ff00723e */ /* 0x000fe400000010ff */
[----:B------:R-:W-:Y:S02]  /*07b0*/  F2FP.BF16.PACK_AB R19, RZ, R19 ;  /* 0x00000013ff13723e */ /* 0x000fe400000010ff */
[----:B------:R-:W-:-:S02]  /*07c0*/  F2FP.BF16.PACK_AB R9, RZ, R9 ;  /* 0x00000009ff09723e */ /* 0x000fc400000010ff */
[----:B------:R-:W-:Y:S01]  /*07d0*/  F2FP.BF16.PACK_AB R13, RZ, R13 ;  /* 0x0000000dff0d723e */ /* 0x000fe200000010ff */
[----:B------:R-:W-:Y:S04]  /*07e0*/  STG.E.U16 [R2.64+0x2], R0 ;  /* 0x0000020002007986 */ /* 0x000fe8000c101504 */
[----:B------:R-:W-:Y:S04]  /*07f0*/  STG.E.U16 [R2.64+0x4], R19 ;  /* 0x0000041302007986 */ /* 0x000fe8000c101504 */
[----:B------:R-:W-:Y:S04]  /*0800*/  STG.E.U16 [R2.64], R9 ;  /* 0x0000000902007986 */ /* 0x000fe8000c101504 */
[----:B------:R-:W-:Y:S01]  /*0810*/  STG.E.U16 [R2.64+0x6], R13 ;  /* 0x0000060d02007986 */ /* 0x000fe2000c101504 */
[----:B------:R-:W-:Y:S05]  /*0820*/  EXIT ;  /* 0x000000000000794d */ /* 0x000fea0003800000 */
.L_x_1149:
        /* <DEDUP_REMOVED lines=13> */
.L_x_1451:


//--------------------- .text._Z21dequantize_block_q2_KIN3c108BFloat16EEvPKvPT_ --------------------------
	.section	.text._Z21dequantize_block_q2_KIN3c108BFloat16EEvPKvPT_,"ax",@progbits
	.sectioninfo	@"SHI_REGISTERS=22"
	.align	128
.text._Z21dequantize_block_q2_KIN3c108BFloat16EEvPKvPT_:
        .type           _Z21dequantize_block_q2_KIN3c108BFloat16EEvPKvPT_,@function
        .size           _Z21dequantize_block_q2_KIN3c108BFloat16EEvPKvPT_,(.L_x_1452 - _Z21dequantize_block_q2_KIN3c108BFloat16EEvPKvPT_)
        .other          _Z21dequantize_block_q2_KIN3c108BFloat16EEvPKvPT_,@"STO_CUDA_ENTRY STV_DEFAULT"
_Z21dequantize_block_q2_KIN3c108BFloat16EEvPKvPT_:
[----:B------:R-:W-:Y:S02]  /*0000*/  IMAD.MOV.U32 R1, RZ, RZ, c[0x0][0x28] ;  /* 0x00000a00ff017624 */ /* 0x000fe400078e00ff */
[----:B------:R-:W0:Y:S01]  /*0010*/  S2R R0, SR_TID.X ;  /* 0x0000000000007919 */ /* 0x000e220000002100 */
[----:B------:R-:W-:Y:S01]  /*0020*/  IMAD.MOV.U32 R13, RZ, RZ, 0x54 ;  /* 0x00000054ff0d7424 */ /* 0x000fe200078e00ff */
[----:B------:R-:W-:Y:S02]  /*0030*/  ULDC.64 UR4, c[0x0][0x118] ;  /* 0x0000460000047ab9 */ /* 0x000fe40000000a00 */
[----:B------:R-:W1:Y:S01]  /*0040*/  S2R R2, SR_CTAID.X ;  /* 0x0000000000027919 */ /* 0x000e620000002500 */
[----:B0-----:R-:W-:Y:S02]  /*0050*/  LOP3.LUT R4, R0, 0x1f, RZ, 0xc0, !PT ;  /* 0x0000001f00047812 */ /* 0x001fe400078ec0ff */
[----:B------:R-:W-:Y:S02]  /*0060*/  SHF.R.U32.HI R3, RZ, 0x5, R0 ;  /* 0x00000005ff037819 */ /* 0x000fe40000011600 */
[----:B------:R-:W-:Y:S01]  /*0070*/  SHF.R.U32.HI R4, RZ, 0x4, R4 ;  /* 0x00000004ff047819 */ /* 0x000fe20000011604 */
[----:B-1----:R-:W-:-:S04]  /*0080*/  IMAD.WIDE.U32 R12, R2, R13, c[0x0][0x160] ;  /* 0x00005800020c7625 */ /* 0x002fc800078e000d */
[----:B------:R-:W-:Y:S01]  /*0090*/  IMAD R11, R3, 0x8, R4 ;  /* 0x00000008030b7824 */ /* 0x000fe200078e0204 */
[----:B------:R-:W-:Y:S01]  /*00a0*/  IADD3 R8, P0, R12, R0, RZ ;  /* 0x000000000c087210 */ /* 0x000fe20007f1e0ff */
[----:B------:R0:W2:Y:S03]  /*00b0*/  LDG.E.CONSTANT R4, [R12.64+0x50] ;  /* 0x000050040c047981 */ /* 0x0000a6000c1e9900 */
[----:B------:R-:W-:Y:S02]  /*00c0*/  IADD3 R10, P1, R11, R12, RZ ;  /* 0x0000000c0b0a7210 */ /* 0x000fe40007f3e0ff */
[----:B------:R-:W-:-:S03]  /*00d0*/  LEA.HI.X.SX32 R9, R0, R13, 0x1, P0 ;  /* 0x0000000d00097211 */ /* 0x000fc600000f0eff */
[----:B------:R-:W-:Y:S02]  /*00e0*/  IMAD.X R11, RZ, RZ, R13, P1 ;  /* 0x000000ffff0b7224 */ /* 0x000fe400008e060d */
[----:B------:R-:W3:Y:S04]  /*00f0*/  LDG.E.U8.CONSTANT R7, [R8.64+0x10] ;  /* 0x0000100408077981 */ /* 0x000ee8000c1e9100 */
[----:B------:R-:W4:Y:S04]  /*0100*/  LDG.E.U8.CONSTANT R14, [R10.64+0x2] ;  /* 0x000002040a0e7981 */ /* 0x000f28000c1e9100 */
[----:B------:R-:W5:Y:S04]  /*0110*/  LDG.E.U8.CONSTANT R18, [R10.64+0x4] ;  /* 0x000004040a127981 */ /* 0x000f68000c1e9100 */
[----:B------:R-:W2:Y:S04]  /*0120*/  LDG.E.U8.CONSTANT R6, [R10.64] ;  /* 0x000000040a067981 */ /* 0x000ea8000c1e9100 */
[----:B------:R1:W2:Y:S01]  /*0130*/  LDG.E.U8.CONSTANT R5, [R10.64+0x6] ;  /* 0x000006040a057981 */ /* 0x0002a2000c1e9100 */
[----:B------:R-:W-:Y:S01]  /*0140*/  IMAD.SHL.U32 R3, R3, 0x80, RZ ;  /* 0x0000008003037824 */ /* 0x000fe200078e00ff */
[----:B---3--:R-:W-:-:S02]  /*0150*/  SHF.R.U32.HI R16, RZ, 0x2, R7 ;  /* 0x00000002ff107819 */ /* 0x008fc40000011607 */
[----:B----4-:R-:W-:Y:S02]  /*0160*/  LOP3.LUT R15, R14, 0xf0, RZ, 0xc0, !PT ;  /* 0x000000f00e0f7812 */ /* 0x010fe400078ec0ff */
[----:B------:R-:W-:Y:S02]  /*0170*/  LOP3.LUT R17, R16, 0x3, RZ, 0xc0, !PT ;  /* 0x0000000310117812 */ /* 0x000fe400078ec0ff */
[----:B------:R-:W-:Y:S02]  /*0180*/  LOP3.LUT R14, R14, 0xf, RZ, 0xc0, !PT ;  /* 0x0000000f0e0e7812 */ /* 0x000fe400078ec0ff */
[----:B------:R-:W-:Y:S02]  /*0190*/  SHF.R.U32.HI R16, RZ, 0x4, R7 ;  /* 0x00000004ff107819 */ /* 0x000fe40000011607 */
[----:B-----5:R-:W-:Y:S01]  /*01a0*/  LOP3.LUT R8, R18, 0xf0, RZ, 0xc0, !PT ;  /* 0x000000f012087812 */ /* 0x020fe200078ec0ff */
[----:B------:R-:W-:Y:S01]  /*01b0*/  IMAD R14, R14, R17, RZ ;  /* 0x000000110e0e7224 */ /* 0x000fe200078e02ff */
[----:B------:R-:W-:-:S02]  /*01c0*/  LOP3.LUT R17, R16, 0x3, RZ, 0xc0, !PT ;  /* 0x0000000310117812 */ /* 0x000fc400078ec0ff */
[----:B------:R-:W-:Y:S02]  /*01d0*/  LOP3.LUT R18, R18, 0xf, RZ, 0xc0, !PT ;  /* 0x0000000f12127812 */ /* 0x000fe400078ec0ff */
[----:B0-----:R-:W-:-:S03]  /*01e0*/  SHF.R.U32.HI R13, RZ, 0x4, R8 ;  /* 0x00000004ff0d7819 */ /* 0x001fc60000011608 */
[----:B------:R-:W-:Y:S01]  /*01f0*/  IMAD R18, R18, R17, RZ ;  /* 0x0000001112127224 */ /* 0x000fe200078e02ff */
[----:B------:R-:W-:Y:S02]  /*0200*/  LOP3.LUT R17, R7, 0x3, RZ, 0xc0, !PT ;  /* 0x0000000307117812 */ /* 0x000fe400078ec0ff */
[----:B------:R-:W-:Y:S02]  /*0210*/  SHF.R.U32.HI R7, RZ, 0x6, R7 ;  /* 0x00000006ff077819 */ /* 0x000fe40000011607 */
[C---:B--2---:R-:W-:Y:S02]  /*0220*/  LOP3.LUT R8, R6.reuse, 0xf0, RZ, 0xc0, !PT ;  /* 0x000000f006087812 */ /* 0x044fe400078ec0ff */
[----:B------:R-:W-:Y:S02]  /*0230*/  LOP3.LUT R6, R6, 0xf, RZ, 0xc0, !PT ;  /* 0x0000000f06067812 */ /* 0x000fe400078ec0ff */
[----:B-1----:R-:W-:Y:S02]  /*0240*/  PRMT R10, R7, 0x9910, RZ ;  /* 0x00009910070a7816 */ /* 0x002fe400000000ff */
[----:B------:R-:W-:Y:S01]  /*0250*/  SHF.R.U32.HI R15, RZ, 0x4, R15 ;  /* 0x00000004ff0f7819 */ /* 0x000fe2000001160f */
[----:B------:R-:W-:Y:S01]  /*0260*/  IMAD R6, R6, R17, RZ ;  /* 0x0000001106067224 */ /* 0x000fe200078e02ff */
[C---:B------:R-:W-:Y:S01]  /*0270*/  LOP3.LUT R12, R5.reuse, 0xf, RZ, 0xc0, !PT ;  /* 0x0000000f050c7812 */ /* 0x040fe200078ec0ff */
[----:B------:R-:W-:Y:S01]  /*0280*/  IMAD.MOV.U32 R17, RZ, RZ, R10 ;  /* 0x000000ffff117224 */ /* 0x000fe200078e000a */
[----:B------:R-:W-:Y:S01]  /*0290*/  LOP3.LUT R10, R5, 0xf0, RZ, 0xc0, !PT ;  /* 0x000000f0050a7812 */ /* 0x000fe200078ec0ff */
[----:B------:R-:W0:Y:S01]  /*02a0*/  I2F.F16 R9, R15 ;  /* 0x0000000f00097306 */ /* 0x000e220000200c00 */
[----:B------:R-:W-:Y:S01]  /*02b0*/  SHF.R.U32.HI R8, RZ, 0x4, R8 ;  /* 0x00000004ff087819 */ /* 0x000fe20000011608 */
[----:B------:R-:W-:Y:S01]  /*02c0*/  IMAD R12, R12, R17, RZ ;  /* 0x000000110c0c7224 */ /* 0x000fe200078e02ff */
[----:B------:R-:W-:-:S05]  /*02d0*/  SHF.R.U32.HI R10, RZ, 0x4, R10 ;  /* 0x00000004ff0a7819 */ /* 0x000fca000001160a */
[----:B------:R-:W1:Y:S01]  /*02e0*/  I2F.F16 R11, R14 ;  /* 0x0000000e000b7306 */ /* 0x000e620000200c00 */
[----:B------:R-:W-:-:S07]  /*02f0*/  LOP3.LUT R12, R12, 0xffff, RZ, 0xc0, !PT ;  /* 0x0000ffff0c0c7812 */ /* 0x000fce00078ec0ff */
[----:B------:R-:W2:Y:S08]  /*0300*/  I2F.F16 R13, R13 ;  /* 0x0000000d000d7306 */ /* 0x000eb00000200c00 */
[----:B------:R-:W3:Y:S08]  /*0310*/  I2F.F16 R7, R8 ;  /* 0x0000000800077306 */ /* 0x000ef00000200c00 */
[----:B------:R-:W4:Y:S01]  /*0320*/  I2F.F16 R19, R10 ;  /* 0x0000000a00137306 */ /* 0x000f220000200c00 */
[----:B0-----:R-:W-:-:S07]  /*0330*/  HMUL2 R9, R4.H1_H1, R9.H0_H0 ;  /* 0x2000000904097232 */ /* 0x001fce0000000c00 */
[----:B------:R-:W0:Y:S08]  /*0340*/  I2F.F16 R15, R18 ;  /* 0x00000012000f7306 */ /* 0x000e300000200c00 */
[----:B------:R-:W5:Y:S08]  /*0350*/  I2F.F16 R5, R6 ;  /* 0x0000000600057306 */ /* 0x000f700000200c00 */
[----:B------:R-:W5:Y:S01]  /*0360*/  I2F.F16 R17, R12 ;  /* 0x0000000c00117306 */ /* 0x000f620000200c00 */
[C---:B-1----:R-:W-:Y:S01]  /*0370*/  HFMA2 R9, R4.reuse.H0_H0, R11.H0_H0, -R9.H0_H0 ;  /* 0x2000000b04097231 */ /* 0x042fe20000140809 */
[----:B------:R-:W-:Y:S01]  /*0380*/  LEA R11, P0, R2, R3, 0x8 ;  /* 0x00000003020b7211 */ /* 0x000fe200078040ff */
[----:B--2---:R-:W-:-:S02]  /*0390*/  HMUL2 R13, R4.H1_H1, R13.H0_H0 ;  /* 0x2000000d040d7232 */ /* 0x004fc40000000c00 */
[C---:B---3--:R-:W-:Y:S02]  /*03a0*/  HMUL2 R2, R4.reuse.H1_H1, R7.H0_H0 ;  /* 0x2000000704027232 */ /* 0x048fe40000000c00 */
[C---:B----4-:R-:W-:Y:S02]  /*03b0*/  HMUL2 R19, R4.reuse.H1_H1, R19.H0_H0 ;  /* 0x2000001304137232 */ /* 0x050fe40000000c00 */
[C---:B0-----:R-:W-:Y:S02]  /*03c0*/  HFMA2 R13, R4.reuse.H0_H0, R15.H0_H0, -R13.H0_H0 ;  /* 0x2000000f040d7231 */ /* 0x041fe4000014080d */
[C---:B-----5:R-:W-:Y:S01]  /*03d0*/  HFMA2 R5, R4.reuse.H0_H0, R5.H0_H0, -R2.H0_H0 ;  /* 0x2000000504057231 */ /* 0x060fe20000140802 */
[----:B------:R-:W-:Y:S01]  /*03e0*/  LOP3.LUT R0, R11, 0x1f, R0, 0xf8, !PT ;  /* 0x0000001f0b007812 */ /* 0x000fe200078ef800 */
[----:B------:R-:W-:Y:S01]  /*03f0*/  HFMA2 R17, R4.H0_H0, R17.H0_H0, -R19.H0_H0 ;  /* 0x2000001104117231 */ /* 0x000fe20000140813 */
[----:B------:R-:W-:Y:S01]  /*0400*/  LEA.HI.X.SX32 R3, R3, RZ, 0x1, P0 ;  /* 0x000000ff03037211 */ /* 0x000fe200000f0eff */
[----:B------:R-:W-:Y:S01]  /*0410*/  HADD2.F32 R9, -RZ, R9.H0_H0 ;  /* 0x20000009ff097230 */ /* 0x000fe20000004100 */
[----:B------:R-:W-:Y:S01]  /*0420*/  LEA R2, P0, R0, c[0x0][0x168], 0x1 ;  /* 0x00005a0000027a11 */ /* 0x000fe200078008ff */
[----:B------:R-:W-:-:S02]  /*0430*/  HADD2.F32 R13, -RZ, R13.H0_H0 ;  /* 0x2000000dff0d7230 */ /* 0x000fc40000004100 */
[----:B------:R-:W-:Y:S02]  /*0440*/  HADD2.F32 R5, -RZ, R5.H0_H0 ;  /* 0x20000005ff057230 */ /* 0x000fe40000004100 */
        /* <DEDUP_REMOVED lines=11> */
.L_x_1150:
        /* <DEDUP_REMOVED lines=16> */
.L_x_1452:


//--------------------- .text._Z16dequantize_blockILi32ELi1EXadL_ZN45_INTERNAL_8d5cb472_14_gguf_kernel_cu_cd24131915dequantize_q8_0EPKviiR7__half2EEN3c108BFloat16EEvS2_PT2_i --------------------------
	.section	.text._Z16dequantize_blockILi32ELi1EXadL_ZN45_INTERNAL_8d5cb472_14_gguf_kernel_cu_cd24131915dequantize_q8_0EPKviiR7__half2EEN3c108BFloat16EEvS2_PT2_i,"ax",@progbits
	.sectioninfo	@"SHI_REGISTERS=11"
	.align	128
.text._Z16dequantize_blockILi32ELi1EXadL_ZN45_INTERNAL_8d5cb472_14_gguf_kernel_cu_cd24131915dequantize_q8_0EPKviiR7__half2EEN3c108BFloat16EEvS2_PT2_i:
        .type           _Z16dequantize_blockILi32ELi1EXadL_ZN45_INTERNAL_8d5cb472_14_gguf_kernel_cu_cd24131915dequantize_q8_0EPKviiR7__half2EEN3c108BFloat16EEvS2_PT2_i,@function
        .size           _Z16dequantize_blockILi32ELi1EXadL_ZN45_INTERNAL_8d5cb472_14_gguf_kernel_cu_cd24131915dequantize_q8_0EPKviiR7__half2EEN3c108BFloat16EEvS2_PT2_i,(.L_x_1453 - _Z16dequantize_blockILi32ELi1EXadL_ZN45_INTERNAL_8d5cb472_14_gguf_kernel_cu_cd24131915dequantize_q8_0EPKviiR7__half2EEN3c108BFloat16EEvS2_PT2_i)
        .other          _Z16dequantize_blockILi32ELi1EXadL_ZN45_INTERNAL_8d5cb472_14_gguf_kernel_cu_cd24131915dequantize_q8_0EPKviiR7__half2EEN3c108BFloat16EEvS2_PT2_i,@"STO_CUDA_ENTRY STV_DEFAULT"
_Z16dequantize_blockILi32ELi1EXadL_ZN45_INTERNAL_8d5cb472_14_gguf_kernel_cu_cd24131915dequantize_q8_0EPKviiR7__half2EEN3c108BFloat16EEvS2_PT2_i:
[----:B------:R-:W-:Y:S02]  /*0000*/  IMAD.MOV.U32 R1, RZ, RZ, c[0x0][0x28] ;  /* 0x00000a00ff017624 */ /* 0x000fe400078e00ff */
[----:B------:R-:W0:Y:S04]  /*0010*/  S2R R0, SR_CTAID.X ;  /* 0x0000000000007919 */ /* 0x000e280000002500 */
[----:B------:R-:W0:Y:S02]  /*0020*/  S2R R3, SR_TID.X ;  /* 0x0000000000037919 */ /* 0x000e240000002100 */
[----:B0-----:R-:W-:-:S04]  /*0030*/  IMAD R0, R0, c[0x0][0x0], R3 ;  /* 0x0000000000007a24 */ /* 0x001fc800078e0203 */
[----:B------:R-:W-:-:S05]  /*0040*/  IMAD.SHL.U32 R0, R0, 0x2, RZ ;  /* 0x0000000200007824 */ /* 0x000fca00078e00ff */
[----:B------:R-:W-:-:S13]  /*0050*/  ISETP.GE.AND P0, PT, R0, c[0x0][0x170], PT ;  /* 0x00005c0000007a0c */ /* 0x000fda0003f06270 */
[----:B------:R-:W-:Y:S05]  /*0060*/  @P0 EXIT ;  /* 0x000000000000094d */ /* 0x000fea0003800000 */
[----:B------:R-:W-:Y:S01]  /*0070*/  SHF.R.S32.HI R3, RZ, 0x1f, R0 ;  /* 0x0000001fff037819 */ /* 0x000fe20000011400 */
[----:B------:R-:W-:Y:S01]  /*0080*/  IMAD.MOV.U32 R7, RZ, RZ, 0x22 ;  /* 0x00000022ff077424 */ /* 0x000fe200078e00ff */
[----:B------:R-:W-:Y:S02]  /*0090*/  ULDC.64 UR4, c[0x0][0x118] ;  /* 0x0000460000047ab9 */ /* 0x000fe40000000a00 */
[----:B------:R-:W-:-:S04]  /*00a0*/  LEA.HI R3, R3, R0, RZ, 0x5 ;  /* 0x0000000003037211 */ /* 0x000fc800078f28ff */
[----:B------:R-:W-:Y:S02]  /*00b0*/  SHF.R.S32.HI R2, RZ, 0x5, R3 ;  /* 0x00000005ff027819 */ /* 0x000fe40000011403 */
[----:B------:R-:W-:-:S03]  /*00c0*/  LOP3.LUT R5, R3, 0xffffffe0, RZ, 0xc0, !PT ;  /* 0xffffffe003057812 */ /* 0x000fc600078ec0ff */
[----:B------:R-:W-:-:S04]  /*00d0*/  IMAD.WIDE R2, R2, R7, c[0x0][0x160] ;  /* 0x0000580002027625 */ /* 0x000fc800078e0207 */
[----:B------:R-:W-:-:S05]  /*00e0*/  IMAD.IADD R5, R0, 0x1, -R5 ;  /* 0x0000000100057824 */ /* 0x000fca00078e0a05 */
[----:B------:R-:W-:Y:S02]  /*00f0*/  IADD3 R4, P0, R2, R5, RZ ;  /* 0x0000000502047210 */ /* 0x000fe40007f1e0ff */
[----:B------:R0:W2:Y:S02]  /*0100*/  LDG.E.U16.CONSTANT R2, [R2.64] ;  /* 0x0000000402027981 */ /* 0x0000a4000c1e9500 */
[----:B------:R-:W-:-:S05]  /*0110*/  LEA.HI.X.SX32 R5, R5, R3, 0x1, P0 ;  /* 0x0000000305057211 */ /* 0x000fca00000f0eff */
[----:B------:R-:W3:Y:S04]  /*0120*/  LDG.E.U8.CONSTANT R6, [R4.64+0x2] ;  /* 0x0000020404067981 */ /* 0x000ee8000c1e9100 */
[----:B------:R-:W4:Y:S01]  /*0130*/  LDG.E.U8.CONSTANT R7, [R4.64+0x3] ;  /* 0x0000030404077981 */ /* 0x000f22000c1e9100 */
[----:B---3--:R-:W-:Y:S02]  /*0140*/  PRMT R6, R6, 0x8880, RZ ;  /* 0x0000888006067816 */ /* 0x008fe400000000ff */
[----:B----4-:R-:W-:-:S04]  /*0150*/  PRMT R7, R7, 0x8880, RZ ;  /* 0x0000888007077816 */ /* 0x010fc800000000ff */
[----:B------:R-:W-:Y:S08]  /*0160*/  I2F.F16 R6, R6 ;  /* 0x0000000600067306 */ /* 0x000ff00000200c00 */
[----:B------:R-:W0:Y:S02]  /*0170*/  I2F.F16 R7, R7 ;  /* 0x0000000700077306 */ /* 0x000e240000200c00 */
[----:B0-----:R-:W-:-:S05]  /*0180*/  PRMT R3, R6, 0x5410, R7 ;  /* 0x0000541006037816 */ /* 0x001fca0000000007 */
[----:B--2---:R-:W-:-:S05]  /*0190*/  HMUL2 R3, R3, R2.H0_H0 ;  /* 0x2000000203037232 */ /* 0x004fca0000000000 */
[--C-:B------:R-:W-:Y:S02]  /*01a0*/  HADD2.F32 R8, -RZ, R3.reuse.H0_H0 ;  /* 0x20000003ff087230 */ /* 0x100fe40000004100 */
[----:B------:R-:W-:Y:S01]  /*01b0*/  HADD2.F32 R4, -RZ, R3.H1_H1 ;  /* 0x30000003ff047230 */ /* 0x000fe20000004100 */
[----:B------:R-:W-:Y:S02]  /*01c0*/  IMAD.MOV.U32 R3, RZ, RZ, 0x2 ;  /* 0x00000002ff037424 */ /* 0x000fe400078e00ff */
[----:B------:R-:W-:Y:S02]  /*01d0*/  F2FP.BF16.PACK_AB R8, RZ, R8 ;  /* 0x00000008ff08723e */ /* 0x000fe400000010ff */
[----:B------:R-:W-:Y:S01]  /*01e0*/  F2FP.BF16.PACK_AB R4, RZ, R4 ;  /* 0x00000004ff04723e */ /* 0x000fe200000010ff */
[----:B------:R-:W-:-:S05]  /*01f0*/  IMAD.WIDE R2, R0, R3, c[0x0][0x168] ;  /* 0x00005a0000027625 */ /* 0x000fca00078e0203 */
[----:B------:R-:W-:Y:S04]  /*0200*/  STG.E.U16 [R2.64], R8 ;  /* 0x0000000802007986 */ /* 0x000fe8000c101504 */
[----:B------:R-:W-:Y:S01]  /*0210*/  STG.E.U16 [R2.64+0x2], R4 ;  /* 0x0000020402007986 */ /* 0x000fe2000c101504 */
[----:B------:R-:W-:Y:S05]  /*0220*/  EXIT ;  /* 0x000000000000794d */ /* 0x000fea0003800000 */
.L_x_1151:
        /* <DEDUP_REMOVED lines=13> */
.L_x_1453:


//--------------------- .text._Z16dequantize_blockILi32ELi2EXadL_ZN45_INTERNAL_8d5cb472_14_gguf_kernel_cu_cd24131915dequantize_q5_1EPKviiR7__half2EEN3c108BFloat16EEvS2_PT2_i --------------------------
	.section	.text._Z16dequantize_blockILi32ELi2EXadL_ZN45_INTERNAL_8d5cb472_14_gguf_kernel_cu_cd24131915dequantize_q5_1EPKviiR7__half2EEN3c108BFloat16EEvS2_PT2_i,"ax",@progbits
	.sectioninfo	@"SHI_REGISTERS=14"
	.align	128
.text._Z16dequantize_blockILi32ELi2EXadL_ZN45_INTERNAL_8d5cb472_14_gguf_kernel_cu_cd24131915dequantize_q5_1EPKviiR7__half2EEN3c108BFloat16EEvS2_PT2_i:
        .type           _Z16dequantize_blockILi32ELi2EXadL_ZN45_INTERNAL_8d5cb472_14_gguf_kernel_cu_cd24131915dequantize_q5_1EPKviiR7__half2EEN3c108BFloat16EEvS2_PT2_i,@function
        .size           _Z16dequantize_blockILi32ELi2EXadL_ZN45_INTERNAL_8d5cb472_14_gguf_kernel_cu_cd24131915dequantize_q5_1EPKviiR7__half2EEN3c108BFloat16EEvS2_PT2_i,(.L_x_1454 - _Z16dequantize_blockILi32ELi2EXadL_ZN45_INTERNAL_8d5cb472_14_gguf_kernel_cu_cd24131915dequantize_q5_1EPKviiR7__half2EEN3c108BFloat16EEvS2_PT2_i)
        .other          _Z16dequantize_blockILi32ELi2EXadL_ZN45_INTERNAL_8d5cb472_14_gguf_kernel_cu_cd24131915dequantize_q5_1EPKviiR7__half2EEN3c108BFloat16EEvS2_PT2_i,@"STO_CUDA_ENTRY STV_DEFAULT"
_Z16dequantize_blockILi32ELi2EXadL_ZN45_INTERNAL_8d5cb472_14_gguf_kernel_cu_cd24131915dequantize_q5_1EPKviiR7__half2EEN3c108BFloat16EEvS2_PT2_i:
        /* <DEDUP_REMOVED lines=11> */
[----:B------:R-:W-:Y:S02]  /*00b0*/  LOP3.LUT R0, R2, 0xffffffe0, RZ, 0xc0, !PT ;  /* 0xffffffe002007812 */ /* 0x000fe400078ec0ff */
[----:B------:R-:W-:-:S03]  /*00c0*/  SHF.R.S32.HI R4, RZ, 0x5, R2 ;  /* 0x00000005ff047819 */ /* 0x000fc60000011402 */
[----:B------:R-:W-:Y:S02]  /*00d0*/  IMAD.IADD R3, R3, 0x1, -R0 ;  /* 0x0000000103037824 */ /* 0x000fe400078e0a00 */
[----:B------:R-:W-:-:S03]  /*00e0*/  IMAD.WIDE R4, R4, R5, c[0x0][0x160] ;  /* 0x0000580004047625 */ /* 0x000fc600078e0205 */
[----:B------:R-:W-:Y:S02]  /*00f0*/  LEA.HI R3, R3, R3, RZ, 0x1 ;  /* 0x0000000303037211 */ /* 0x000fe400078f08ff */
[----:B------:R-:W2:Y:S02]  /*0100*/  LDG.E.U8.CONSTANT R8, [R4.64+0x4] ;  /* 0x0000040404087981 */ /* 0x000ea4000c1e9100 */
[----:B------:R-:W-:Y:S02]  /*0110*/  SHF.R.S32.HI R3, RZ, 0x1, R3 ;  /* 0x00000001ff037819 */ /* 0x000fe40000011403 */
[----:B------:R-:W2:Y:S04]  /*0120*/  LDG.E.U8.CONSTANT R9, [R4.64+0x5] ;  /* 0x0000050404097981 */ /* 0x000ea8000c1e9100 */
[----:B------:R-:W3:Y:S04]  /*0130*/  LDG.E.U8.CONSTANT R10, [R4.64+0x6] ;  /* 0x00000604040a7981 */ /* 0x000ee8000c1e9100 */
[----:B------:R-:W3:Y:S01]  /*0140*/  LDG.E.U8.CONSTANT R11, [R4.64+0x7] ;  /* 0x00000704040b7981 */ /* 0x000ee2000c1e9100 */
[----:B------:R-:W-:-:S03]  /*0150*/  IADD3 R6, P0, R3, R4, RZ ;  /* 0x0000000403067210 */ /* 0x000fc60007f1e0ff */
[----:B------:R-:W4:Y:S01]  /*0160*/  LDG.E.CONSTANT R2, [R4.64] ;  /* 0x0000000404027981 */ /* 0x000f22000c1e9900 */
[----:B------:R-:W-:-:S05]  /*0170*/  LEA.HI.X.SX32 R7, R3, R5, 0x1, P0 ;  /* 0x0000000503077211 */ /* 0x000fca00000f0eff */
[----:B------:R-:W5:Y:S01]  /*0180*/  LDG.E.U8.CONSTANT R6, [R6.64+0x8] ;  /* 0x0000080406067981 */ /* 0x000f62000c1e9100 */
[----:B--2---:R-:W-:Y:S02]  /*0190*/  PRMT R8, R9, 0x7604, R8 ;  /* 0x0000760409087816 */ /* 0x004fe40000000008 */
[----:B---3--:R-:W-:-:S04]  /*01a0*/  PRMT R11, R11, 0x7604, R10 ;  /* 0x000076040b0b7816 */ /* 0x008fc8000000000a */
[----:B------:R-:W-:-:S04]  /*01b0*/  PRMT R8, R11, 0x1054, R8 ;  /* 0x000010540b087816 */ /* 0x000fc80000000008 */
[--C-:B------:R-:W-:Y:S02]  /*01c0*/  SHF.R.U32.HI R9, RZ, R3, R8.reuse ;  /* 0x00000003ff097219 */ /* 0x100fe40000011608 */
[----:B------:R-:W-:Y:S02]  /*01d0*/  IADD3 R11, R3, 0xc, RZ ;  /* 0x0000000c030b7810 */ /* 0x000fe40007ffe0ff */
[----:B-----5:R-:W-:Y:S01]  /*01e0*/  LOP3.LUT R10, R6, 0xf0, RZ, 0xc0, !PT ;  /* 0x000000f0060a7812 */ /* 0x020fe200078ec0ff */
[----:B------:R-:W-:Y:S01]  /*01f0*/  IMAD.SHL.U32 R9, R9, 0x10, RZ ;  /* 0x0000001009097824 */ /* 0x000fe200078e00ff */
[----:B------:R-:W-:Y:S02]  /*0200*/  SHF.R.U32.HI R11, RZ, R11, R8 ;  /* 0x0000000bff0b7219 */ /* 0x000fe40000011608 */
[----:B------:R-:W-:Y:S02]  /*0210*/  SHF.R.U32.HI R10, RZ, 0x4, R10 ;  /* 0x00000004ff0a7819 */ /* 0x000fe4000001160a */
[----:B------:R-:W-:-:S02]  /*0220*/  LOP3.LUT R9, R9, 0x10, RZ, 0xc0, !PT ;  /* 0x0000001009097812 */ /* 0x000fc400078ec0ff */
[----:B------:R-:W-:Y:S02]  /*0230*/  LOP3.LUT R10, R10, 0x10, R11, 0xf8, !PT ;  /* 0x000000100a0a7812 */ /* 0x000fe400078ef80b */
[----:B------:R-:W-:-:S04]  /*0240*/  LOP3.LUT R9, R9, 0xf, R6, 0xf8, !PT ;  /* 0x0000000f09097812 */ /* 0x000fc800078ef806 */
[----:B------:R-:W-:Y:S08]  /*0250*/  I2F.F16 R10, R10 ;  /* 0x0000000a000a7306 */ /* 0x000ff00000200c00 */
[----:B------:R-:W0:Y:S01]  /*0260*/  I2F.F16 R9, R9 ;  /* 0x0000000900097306 */ /* 0x000e220000200c00 */
[----:B------:R-:W-:Y:S02]  /*0270*/  IMAD.IADD R3, R0, 0x1, R3 ;  /* 0x0000000100037824 */ /* 0x000fe400078e0203 */
[----:B------:R-:W-:Y:S01]  /*0280*/  IMAD.MOV.U32 R6, RZ, RZ, 0x2 ;  /* 0x00000002ff067424 */ /* 0x000fe200078e00ff */
[----:B0-----:R-:W-:-:S05]  /*0290*/  PRMT R9, R9, 0x5410, R10 ;  /* 0x0000541009097816 */ /* 0x001fca000000000a */
[----:B----4-:R-:W-:-:S05]  /*02a0*/  HFMA2 R2, R9, R2.H0_H0, R2.H1_H1 ;  /* 0x2000000209027231 */ /* 0x010fca0000060002 */
[--C-:B------:R-:W-:Y:S02]  /*02b0*/  HADD2.F32 R4, -RZ, R2.reuse.H0_H0 ;  /* 0x20000002ff047230 */ /* 0x100fe40000004100 */
[----:B------:R-:W-:-:S03]  /*02c0*/  HADD2.F32 R2, -RZ, R2.H1_H1 ;  /* 0x30000002ff027230 */ /* 0x000fc60000004100 */
[----:B------:R-:W-:Y:S02]  /*02d0*/  F2FP.BF16.PACK_AB R4, RZ, R4 ;  /* 0x00000004ff04723e */ /* 0x000fe400000010ff */
[----:B------:R-:W-:Y:S01]  /*02e0*/  F2FP.BF16.PACK_AB R0, RZ, R2 ;  /* 0x00000002ff00723e */ /* 0x000fe200000010ff */
[----:B------:R-:W-:-:S05]  /*02f0*/  IMAD.WIDE R2, R3, R6, c[0x0][0x168] ;  /* 0x00005a0003027625 */ /* 0x000fca00078e0206 */
[----:B------:R-:W-:Y:S04]  /*0300*/  STG.E.U16 [R2.64], R4 ;  /* 0x0000000402007986 */ /* 0x000fe8000c101504 */
[----:B------:R-:W-:Y:S01]  /*0310*/  STG.E.U16 [R2.64+0x20], R0 ;  /* 0x0000200002007986 */ /* 0x000fe2000c101504 */
[----:B------:R-:W-:Y:S05]  /*0320*/  EXIT ;  /* 0x000000000000794d */ /* 0x000fea0003800000 */
.L_x_1152:
        /* <DEDUP_REMOVED lines=13> */
.L_x_1454:


//--------------------- .text._Z16dequantize_blockILi32ELi2EXadL_ZN45_INTERNAL_8d5cb472_14_gguf_kernel_cu_cd24131915dequantize_q5_0EPKviiR7__half2EEN3c108BFloat16EEvS2_PT2_i --------------------------
	.section	.text._Z16dequantize_blockILi32ELi2EXadL_ZN45_INTERNAL_8d5cb472_14_gguf_kernel_cu_cd24131915dequantize_q5_0EPKviiR7__half2EEN3c108BFloat16EEvS2_PT2_i,"ax",@progbits
	.sectioninfo	@"SHI_REGISTERS=16"
	.align	128
.text._Z16dequantize_blockILi32ELi2EXadL_ZN45_INTERNAL_8d5cb472_14_gguf_kernel_cu_cd24131915dequantize_q5_0EPKviiR7__half2EEN3c108BFloat16EEvS2_PT2_i:
        .type           _Z16dequantize_blockILi32ELi2EXadL_ZN45_INTERNAL_8d5cb472_14_gguf_kernel_cu_cd24131915dequantize_q5_0EPKviiR7__half2EEN3c108BFloat16EEvS2_PT2_i,@function
        .size           _Z16dequantize_blockILi32ELi2EXadL_ZN45_INTERNAL_8d5cb472_14_gguf_kernel_cu_cd24131915dequantize_q5_0EPKviiR7__half2EEN3c108BFloat16EEvS2_PT2_i,(.L_x_1455 - _Z16dequantize_blockILi32ELi2EXadL_ZN45_INTERNAL_8d5cb472_14_gguf_kernel_cu_cd24131915dequantize_q5_0EPKviiR7__half2EEN3c108BFloat16EEvS2_PT2_i)
        .other          _Z16dequantize_blockILi32ELi2EXadL_ZN45_INTERNAL_8d5cb472_14_gguf_kernel_cu_cd24131915dequantize_q5_0EPKviiR7__half2EEN3c108BFloat16EEvS2_PT2_i,@"STO_CUDA_ENTRY STV_DEFAULT"
_Z16dequantize_blockILi32ELi2EXadL_ZN45_INTERNAL_8d5cb472_14_gguf_kernel_cu_cd24131915dequantize_q5_0EPKviiR7__half2EEN3c108BFloat16EEvS2_PT2_i:
        /* <DEDUP_REMOVED lines=22> */
[----:B------:R-:W4:Y:S01]  /*0160*/  LDG.E.U16.CONSTANT R13, [R4.64] ;  /* 0x00000004040d7981 */ /* 0x000f22000c1e9500 */
[----:B------:R-:W-:-:S06]  /*0170*/  LEA.HI.X.SX32 R7, R3, R5, 0x1, P0 ;  /* 0x0000000503077211 */ /* 0x000fcc00000f0eff */
[----:B------:R0:W5:Y:S02]  /*0180*/  LDG.E.U8.CONSTANT R7, [R6.64+0x6] ;  /* 0x0000060406077981 */ /* 0x000164000c1e9100 */
[----:B0-----:R-:W-:Y:S01]  /*0190*/  IMAD.MOV.U32 R6, RZ, RZ, 0x2 ;  /* 0x00000002ff067424 */ /* 0x001fe200078e00ff */
        /* <DEDUP_REMOVED lines=13> */
[----:B------:R-:W0:Y:S02]  /*0270*/  I2F.F16 R8, R8 ;  /* 0x0000000800087306 */ /* 0x000e240000200c00 */
[----:B0-----:R-:W-:-:S05]  /*0280*/  PRMT R2, R8, 0x5410, R9 ;  /* 0x0000541008027816 */ /* 0x001fca0000000009 */
[----:B------:R-:W-:-:S04]  /*0290*/  HADD2 R2, R2, -16, -16 ;  /* 0xcc00cc0002027430 */ /* 0x000fc80000000000 */
[----:B----4-:R-:W-:Y:S01]  /*02a0*/  HMUL2 R2, R2, R13.H0_H0 ;  /* 0x2000000d02027232 */ /* 0x010fe20000000000 */
[----:B------:R-:W-:-:S04]  /*02b0*/  IMAD.IADD R3, R0, 0x1, R3 ;  /* 0x0000000100037824 */ /* 0x000fc800078e0203 */
        /* <DEDUP_REMOVED lines=8> */
.L_x_1153:
        /* <DEDUP_REMOVED lines=12> */
.L_x_1455:


//--------------------- .text._Z16dequantize_blockILi32ELi2EXadL_ZN45_INTERNAL_8d5cb472_14_gguf_kernel_cu_cd24131915dequantize_q4_1EPKviiR7__half2EEN3c108BFloat16EEvS2_PT2_i --------------------------
	.section	.text._Z16dequantize_blockILi32ELi2EXadL_ZN45_INTERNAL_8d5cb472_14_gguf_kernel_cu_cd24131915dequantize_q4_1EPKviiR7__half2EEN3c108BFloat16EEvS2_PT2_i,"ax",@progbits
	.sectioninfo	@"SHI_REGISTERS=14"
	.align	128
.text._Z16dequantize_blockILi32ELi2EXadL_ZN45_INTERNAL_8d5cb472_14_gguf_kernel_cu_cd24131915dequantize_q4_1EPKviiR7__half2EEN3c108BFloat16EEvS2_PT2_i:
        .type           _Z16dequantize_blockILi32ELi2EXadL_ZN45_INTERNAL_8d5cb472_14_gguf_kernel_cu_cd24131915dequantize_q4_1EPKviiR7__half2EEN3c108BFloat16EEvS2_PT2_i,@function
        .size           _Z16dequantize_blockILi32ELi2EXadL_ZN45_INTERNAL_8d5cb472_14_gguf_kernel_cu_cd24131915dequantize_q4_1EPKviiR7__half2EEN3c108BFloat16EEvS2_PT2_i,(.L_x_1456 - _Z16dequantize_blockILi32ELi2EXadL_ZN45_INTERNAL_8d5cb472_14_gguf_kernel_cu_cd24131915dequantize_q4_1EPKviiR7__half2EEN3c108BFloat16EEvS2_PT2_i)
        .other          _Z16dequantize_blockILi32ELi2EXadL_ZN45_INTERNAL_8d5cb472_14_gguf_kernel_cu_cd24131915dequantize_q4_1EPKviiR7__half2EEN3c108BFloat16EEvS2_PT2_i,@"STO_CUDA_ENTRY STV_DEFAULT"
_Z16dequantize_blockILi32ELi2EXadL_ZN45_INTERNAL_8d5cb472_14_gguf_kernel_cu_cd24131915dequantize_q4_1EPKviiR7__half2EEN3c108BFloat16EEvS2_PT2_i:
        /* <DEDUP_REMOVED lines=15> */
[----:B------:R-:W-:-:S04]  /*00f0*/  LEA.HI R0, R0, R0, RZ, 0x1 ;  /* 0x0000000000007211 */ /* 0x000fc800078f08ff */
[----:B------:R-:W-:-:S04]  /*0100*/  SHF.R.S32.HI R9, RZ, 0x1, R0 ;  /* 0x00000001ff097819 */ /* 0x000fc80000011400 */
[C---:B------:R-:W-:Y:S02]  /*0110*/  IADD3 R4, P0, R9.reuse, R2, RZ ;  /* 0x0000000209047210 */ /* 0x040fe40007f1e0ff */
[----:B------:R0:W2:Y:S02]  /*0120*/  LDG.E.CONSTANT R2, [R2.64] ;  /* 0x0000000402027981 */ /* 0x0000a4000c1e9900 */
[----:B------:R-:W-:-:S05]  /*0130*/  LEA.HI.X.SX32 R5, R9, R3, 0x1, P0 ;  /* 0x0000000309057211 */ /* 0x000fca00000f0eff */
[----:B------:R-:W3:Y:S01]  /*0140*/  LDG.E.U8.CONSTANT R4, [R4.64+0x4] ;  /* 0x0000040404047981 */ /* 0x000ee2000c1e9100 */
[----:B------:R-:W-:Y:S01]  /*0150*/  IMAD.IADD R7, R7, 0x1, R9 ;  /* 0x0000000107077824 */ /* 0x000fe200078e0209 */
[C---:B---3--:R-:W-:Y:S02]  /*0160*/  LOP3.LUT R0, R4.reuse, 0xf0, RZ, 0xc0, !PT ;  /* 0x000000f004007812 */ /* 0x048fe400078ec0ff */
[----:B------:R-:W-:Y:S02]  /*0170*/  LOP3.LUT R6, R4, 0xf, RZ, 0xc0, !PT ;  /* 0x0000000f04067812 */ /* 0x000fe400078ec0ff */
[----:B------:R-:W-:-:S04]  /*0180*/  SHF.R.U32.HI R0, RZ, 0x4, R0 ;  /* 0x00000004ff007819 */ /* 0x000fc80000011600 */
[----:B------:R-:W-:Y:S08]  /*0190*/  I2F.F16 R6, R6 ;  /* 0x0000000600067306 */ /* 0x000ff00000200c00 */
[----:B------:R-:W0:Y:S02]  /*01a0*/  I2F.F16 R11, R0 ;  /* 0x00000000000b7306 */ /* 0x000e240000200c00 */
[----:B0-----:R-:W-:-:S05]  /*01b0*/  PRMT R3, R6, 0x5410, R11 ;  /* 0x0000541006037816 */ /* 0x001fca000000000b */
[----:B--2---:R-:W-:Y:S01]  /*01c0*/  HFMA2 R3, R3, R2.H0_H0, R2.H1_H1 ;  /* 0x2000000203037231 */ /* 0x004fe20000060002 */
[----:B------:R-:W-:-:S04]  /*01d0*/  IMAD.MOV.U32 R2, RZ, RZ, 0x2 ;  /* 0x00000002ff027424 */ /* 0x000fc800078e00ff */
[--C-:B------:R-:W-:Y:S02]  /*01e0*/  HADD2.F32 R8, -RZ, R3.reuse.H0_H0 ;  /* 0x20000003ff087230 */ /* 0x100fe40000004100 */
[----:B------:R-:W-:Y:S01]  /*01f0*/  HADD2.F32 R10, -RZ, R3.H1_H1 ;  /* 0x30000003ff0a7230 */ /* 0x000fe20000004100 */
[----:B------:R-:W-:Y:S02]  /*0200*/  IMAD.WIDE R2, R7, R2, c[0x0][0x168] ;  /* 0x00005a0007027625 */ /* 0x000fe400078e0202 */
[----:B------:R-:W-:Y:S02]  /*0210*/  F2FP.BF16.PACK_AB R8, RZ, R8 ;  /* 0x00000008ff08723e */ /* 0x000fe400000010ff */
[----:B------:R-:W-:-:S03]  /*0220*/  F2FP.BF16.PACK_AB R10, RZ, R10 ;  /* 0x0000000aff0a723e */ /* 0x000fc600000010ff */
[----:B------:R-:W-:Y:S04]  /*0230*/  STG.E.U16 [R2.64], R8 ;  /* 0x0000000802007986 */ /* 0x000fe8000c101504 */
[----:B------:R-:W-:Y:S01]  /*0240*/  STG.E.U16 [R2.64+0x20], R10 ;  /* 0x0000200a02007986 */ /* 0x000fe2000c101504 */
[----:B------:R-:W-:Y:S05]  /*0250*/  EXIT ;  /* 0x000000000000794d */ /* 0x000fea0003800000 */
.L_x_1154:
        /* <DEDUP_REMOVED lines=10> */
.L_x_1456:


//--------------------- .text._Z16dequantize_blockILi32ELi2EXadL_ZN45_INTERNAL_8d5cb472_14_gguf_kernel_cu_cd24131915dequantize_q4_0EPKviiR7__half2EEN3c108BFloat16EEvS2_PT2_i --------------------------
	.section	.text._Z16dequantize_blockILi32ELi2EXadL_ZN45_INTERNAL_8d5cb472_14_gguf_kernel_cu_cd24131915dequantize_q4_0EPKviiR7__half2EEN3c108BFloat16EEvS2_PT2_i,"ax",@progbits
	.sectioninfo	@"SHI_REGISTERS=14"
	.align	128
.text._Z16dequantize_blockILi32ELi2EXadL_ZN45_INTERNAL_8d5cb472_14_gguf_kernel_cu_cd24131915dequantize_q4_0EPKviiR7__half2EEN3c108BFloat16EEvS2_PT2_i:
        .type           _Z16dequantize_blockILi32ELi2EXadL_ZN45_INTERNAL_8d5cb472_14_gguf_kernel_cu_cd24131915dequantize_q4_0EPKviiR7__half2EEN3c108BFloat16EEvS2_PT2_i,@function
        .size           _Z16dequantize_blockILi32ELi2EXadL_ZN45_INTERNAL_8d5cb472_14_gguf_kernel_cu_cd24131915dequantize_q4_0EPKviiR7__half2EEN3c108BFloat16EEvS2_PT2_i,(.L_x_1457 - _Z16dequantize_blockILi32ELi2EXadL_ZN45_INTERNAL_8d5cb472_14_gguf_kernel_cu_cd24131915dequantize_q4_0EPKviiR7__half2EEN3c108BFloat16EEvS2_PT2_i)
        .other          _Z16dequantize_blockILi32ELi2EXadL_ZN45_INTERNAL_8d5cb472_14_gguf_kernel_cu_cd24131915dequantize_q4_0EPKviiR7__half2EEN3c108BFloat16EEvS2_PT2_i,@"STO_CUDA_ENTRY STV_DEFAULT"
_Z16dequantize_blockILi32ELi2EXadL_ZN45_INTERNAL_8d5cb472_14_gguf_kernel_cu_cd24131915dequantize_q4_0EPKviiR7__half2EEN3c108BFloat16EEvS2_PT2_i:
        /* <DEDUP_REMOVED lines=18> */
[----:B------:R0:W2:Y:S02]  /*0120*/  LDG.E.U16.CONSTANT R2, [R2.64] ;  /* 0x0000000402027981 */ /* 0x0000a4000c1e9500 */
[----:B------:R-:W-:-:S05]  /*0130*/  LEA.HI.X.SX32 R5, R9, R3, 0x1, P0 ;  /* 0x0000000309057211 */ /* 0x000fca00000f0eff */
[----:B------:R-:W3:Y:S02]  /*0140*/  LDG.E.U8.CONSTANT R4, [R4.64+0x2] ;  /* 0x0000020404047981 */ /* 0x000ee4000c1e9100 */
[C---:B---3--:R-:W-:Y:S02]  /*0150*/  LOP3.LUT R0, R4.reuse, 0xf0, RZ, 0xc0, !PT ;  /* 0x000000f004007812 */ /* 0x048fe400078ec0ff */
[----:B------:R-:W-:Y:S02]  /*0160*/  LOP3.LUT R6, R4, 0xf, RZ, 0xc0, !PT ;  /* 0x0000000f04067812 */ /* 0x000fe400078ec0ff */
[----:B------:R-:W-:-:S04]  /*0170*/  SHF.R.U32.HI R0, RZ, 0x4, R0 ;  /* 0x00000004ff007819 */ /* 0x000fc80000011600 */
[----:B------:R-:W-:Y:S08]  /*0180*/  I2F.F16 R6, R6 ;  /* 0x0000000600067306 */ /* 0x000ff00000200c00 */
[----:B------:R-:W0:Y:S02]  /*0190*/  I2F.F16 R11, R0 ;  /* 0x00000000000b7306 */ /* 0x000e240000200c00 */
[----:B0-----:R-:W-:-:S05]  /*01a0*/  PRMT R3, R6, 0x5410, R11 ;  /* 0x0000541006037816 */ /* 0x001fca000000000b */
[----:B------:R-:W-:-:S04]  /*01b0*/  HADD2 R3, R3, -8, -8 ;  /* 0xc800c80003037430 */ /* 0x000fc80000000000 */
[----:B--2---:R-:W-:Y:S01]  /*01c0*/  HMUL2 R3, R3, R2.H0_H0 ;  /* 0x2000000203037232 */ /* 0x004fe20000000000 */
[----:B------:R-:W-:-:S04]  /*01d0*/  IMAD.IADD R2, R7, 0x1, R9 ;  /* 0x0000000107027824 */ /* 0x000fc800078e0209 */
        /* <DEDUP_REMOVED lines=9> */
.L_x_1155:
        /* <DEDUP_REMOVED lines=9> */
.L_x_1457:


//--------------------- .text._Z22dequantize_block_iq1_mIN3c104HalfEEvPKvPT_ --------------------------
	.section	.text._Z22dequantize_block_iq1_mIN3c104HalfEEvPKvPT_,"ax",@progbits
	.sectioninfo	@"SHI_REGISTERS=24"
	.align	128
.text._Z22dequantize_block_iq1_mIN3c104HalfEEvPKvPT_:
        .type           _Z22dequantize_block_iq1_mIN3c104HalfEEvPKvPT_,@function
        .size           _Z22dequantize_block_iq1_mIN3c104HalfEEvPKvPT_,(.L_x_1458 - _Z22dequantize_block_iq1_mIN3c104HalfEEvPKvPT_)
        .other          _Z22dequantize_block_iq1_mIN3c104HalfEEvPKvPT_,@"STO_CUDA_ENTRY STV_DEFAULT"
_Z22dequantize_block_iq1_mIN3c104HalfEEvPKvPT_:
        /* <DEDUP_REMOVED lines=105> */
[----:B------:R-:W-:Y:S02]  /*0690*/  F2FP.PACK_AB R0, RZ, R0 ;  /* 0x00000000ff00723e */ /* 0x000fe400000000ff */
[----:B------:R-:W-:-:S02]  /*06a0*/  F2FP.PACK_AB R6, RZ, R6 ;  /* 0x00000006ff06723e */ /* 0x000fc400000000ff */
[----:B------:R-:W-:Y:S02]  /*06b0*/  F2FP.PACK_AB R7, RZ, R7 ;  /* 0x00000007ff07723e */ /* 0x000fe400000000ff */
[----:B------:R-:W-:Y:S02]  /*06c0*/  F2FP.PACK_AB R8, RZ, R8 ;  /* 0x00000008ff08723e */ /* 0x000fe400000000ff */
[----:B------:R-:W-:Y:S02]  /*06d0*/  F2FP.PACK_AB R10, RZ, R10 ;  /* 0x0000000aff0a723e */ /* 0x000fe400000000ff */
[----:B------:R-:W-:Y:S02]  /*06e0*/  F2FP.PACK_AB R4, RZ, R4 ;  /* 0x00000004ff04723e */ /* 0x000fe400000000ff */
[----:B------:R-:W-:Y:S02]  /*06f0*/  F2FP.PACK_AB R12, RZ, R12 ;  /* 0x0000000cff0c723e */ /* 0x000fe400000000ff */
[----:B------:R-:W-:Y:S01]  /*0700*/  F2FP.PACK_AB R14, RZ, R14 ;  /* 0x0000000eff0e723e */ /* 0x000fe200000000ff */
        /* <DEDUP_REMOVED lines=9> */
.L_x_1156:
        /* <DEDUP_REMOVED lines=14> */
.L_x_1458:


//--------------------- .text._Z23dequantize_block_iq4_xsIN3c104HalfEEvPKvPT_ --------------------------
	.section	.text._Z23dequantize_block_iq4_xsIN3c104HalfEEvPKvPT_,"ax",@progbits
	.sectioninfo	@"SHI_REGISTERS=26"
	.align	128
.text._Z23dequantize_block_iq4_xsIN3c104HalfEEvPKvPT_:
        .type           _Z23dequantize_block_iq4_xsIN3c104HalfEEvPKvPT_,@function
        .size           _Z23dequantize_block_iq4_xsIN3c104HalfEEvPKvPT_,(.L_x_1459 - _Z23dequantize_block_iq4_xsIN3c104HalfEEvPKvPT_)
        .other          _Z23dequantize_block_iq4_xsIN3c104HalfEEvPKvPT_,@"STO_CUDA_ENTRY STV_DEFAULT"
_Z23dequantize_block_iq4_xsIN3c104HalfEEvPKvPT_:
        /* <DEDUP_REMOVED lines=98> */
[----:B------:R-:W-:Y:S02]  /*0620*/  F2FP.PACK_AB R14, RZ, R14 ;  /* 0x0000000eff0e723e */ /* 0x000fe400000000ff */
[----:B------:R-:W-:Y:S02]  /*0630*/  F2FP.PACK_AB R16, RZ, R16 ;  /* 0x00000010ff10723e */ /* 0x000fe400000000ff */
[----:B------:R-:W-:Y:S02]  /*0640*/  F2FP.PACK_AB R18, RZ, R18 ;  /* 0x00000012ff12723e */ /* 0x000fe400000000ff */
[----:B------:R-:W-:-:S02]  /*0650*/  LEA.HI.X R3, R0, c[0x0][0x16c], R3, 0x1, P0 ;  /* 0x00005b0000037a11 */ /* 0x000fc400000f0c03 */
[----:B------:R-:W-:Y:S02]  /*0660*/  F2FP.PACK_AB R6, RZ, R6 ;  /* 0x00000006ff06723e */ /* 0x000fe400000000ff */
[----:B------:R-:W-:Y:S02]  /*0670*/  F2FP.PACK_AB R8, RZ, R8 ;  /* 0x00000008ff08723e */ /* 0x000fe400000000ff */
[----:B------:R-:W-:Y:S02]  /*0680*/  F2FP.PACK_AB R19, RZ, R19 ;  /* 0x00000013ff13723e */ /* 0x000fe400000000ff */
[----:B------:R-:W-:Y:S02]  /*0690*/  F2FP.PACK_AB R4, RZ, R4 ;  /* 0x00000004ff04723e */ /* 0x000fe400000000ff */
[----:B------:R-:W-:Y:S01]  /*06a0*/  F2FP.PACK_AB R10, RZ, R10 ;  /* 0x0000000aff0a723e */ /* 0x000fe200000000ff */
        /* <DEDUP_REMOVED lines=9> */
.L_x_1157:
        /* <DEDUP_REMOVED lines=12> */
.L_x_1459:


//--------------------- .text._Z22dequantize_block_iq2_sIN3c104HalfEEvPKvPT_ --------------------------
	.section	.text._Z22dequantize_block_iq2_sIN3c104HalfEEvPKvPT_,"ax",@progbits
	.sectioninfo	@"SHI_REGISTERS=22"
	.align	128
.text._Z22dequantize_block_iq2_sIN3c104HalfEEvPKvPT_:
        .type           _Z22dequantize_block_iq2_sIN3c104HalfEEvPKvPT_,@function
        .size           _Z22dequantize_block_iq2_sIN3c104HalfEEvPKvPT_,(.L_x_1460 - _Z22dequantize_block_iq2_sIN3c104HalfEEvPKvPT_)
        .other          _Z22dequantize_block_iq2_sIN3c104HalfEEvPKvPT_,@"STO_CUDA_ENTRY STV_DEFAULT"
_Z22dequantize_block_iq2_sIN3c104HalfEEvPKvPT_:
        /* <DEDUP_REMOVED lines=73> */
[----:B------:R-:W-:Y:S02]  /*0490*/  F2FP.PACK_AB R13, RZ, R13 ;  /* 0x0000000dff0d723e */ /* 0x000fe400000000ff */
        /* <DEDUP_REMOVED lines=16> */
[----:B------:R-:W-:Y:S02]  /*05a0*/  F2FP.PACK_AB R14, RZ, R14 ;  /* 0x0000000eff0e723e */ /* 0x000fe400000000ff */
[----:B------:R-:W-:Y:S02]  /*05b0*/  F2FP.PACK_AB R12, RZ, R12 ;  /* 0x0000000cff0c723e */ /* 0x000fe400000000ff */
[----:B------:R-:W-:-:S02]  /*05c0*/  F2FP.PACK_AB R10, RZ, R10 ;  /* 0x0000000aff0a723e */ /* 0x000fc400000000ff */
        /* <DEDUP_REMOVED lines=13> */
.L_x_1158:
        /* <DEDUP_REMOVED lines=14> */
.L_x_1460:


//--------------------- .text._Z22dequantize_block_iq3_sIN3c104HalfEEvPKvPT_ --------------------------
	.section	.text._Z22dequantize_block_iq3_sIN3c104HalfEEvPKvPT_,"ax",@progbits
	.sectioninfo	@"SHI_REGISTERS=23"
	.align	128
.text._Z22dequantize_block_iq3_sIN3c104HalfEEvPKvPT_:
        .type           _Z22dequantize_block_iq3_sIN3c104HalfEEvPKvPT_,@function
        .size           _Z22dequantize_block_iq3_sIN3c104HalfEEvPKvPT_,(.L_x_1461 - _Z22dequantize_block_iq3_sIN3c104HalfEEvPKvPT_)
        .other          _Z22dequantize_block_iq3_sIN3c104HalfEEvPKvPT_,@"STO_CUDA_ENTRY STV_DEFAULT"
_Z22dequantize_block_iq3_sIN3c104HalfEEvPKvPT_:
        /* <DEDUP_REMOVED lines=80> */
[----:B------:R-:W-:Y:S01]  /*0500*/  F2FP.PACK_AB R0, RZ, R0 ;  /* 0x00000000ff00723e */ /* 0x000fe200000000ff */
        /* <DEDUP_REMOVED lines=8> */
[----:B------:R-:W-:Y:S02]  /*0590*/  F2FP.PACK_AB R10, RZ, R10 ;  /* 0x0000000aff0a723e */ /* 0x000fe400000000ff */
        /* <DEDUP_REMOVED lines=30> */
.L_x_1159:
        /* <DEDUP_REMOVED lines=16> */
.L_x_1461:


//--------------------- .text._Z23dequantize_block_iq4_nlIN3c104HalfEEvPKvPT_ --------------------------
	.section	.text._Z23dequantize_block_iq4_nlIN3c104HalfEEvPKvPT_,"ax",@progbits
	.sectioninfo	@"SHI_REGISTERS=23"
	.align	128
.text._Z23dequantize_block_iq4_nlIN3c104HalfEEvPKvPT_:
        .type           _Z23dequantize_block_iq4_nlIN3c104HalfEEvPKvPT_,@function
        .size           _Z23dequantize_block_iq4_nlIN3c104HalfEEvPKvPT_,(.L_x_1462 - _Z23dequantize_block_iq4_nlIN3c104HalfEEvPKvPT_)
        .other          _Z23dequantize_block_iq4_nlIN3c104HalfEEvPKvPT_,@"STO_CUDA_ENTRY STV_DEFAULT"
_Z23dequantize_block_iq4_nlIN3c104HalfEEvPKvPT_:
        /* <DEDUP_REMOVED lines=72> */
[----:B------:R-:W-:Y:S01]  /*0480*/  F2FP.PACK_AB R0, RZ, R2 ;  /* 0x00000002ff00723e */ /* 0x000fe200000000ff */
        /* <DEDUP_REMOVED lines=8> */
[----:B------:R-:W-:-:S02]  /*0510*/  F2FP.PACK_AB R4, RZ, R3 ;  /* 0x00000003ff04723e */ /* 0x000fc400000000ff */
[----:B------:R-:W-:Y:S02]  /*0520*/  F2FP.PACK_AB R20, RZ, R20 ;  /* 0x00000014ff14723e */ /* 0x000fe400000000ff */
[----:B------:R-:W-:Y:S02]  /*0530*/  LEA.HI.X R3, R5, c[0x0][0x16c], R14, 0x1, P0 ;  /* 0x00005b0005037a11 */ /* 0x000fe400000f0c0e */
[----:B------:R-:W-:Y:S02]  /*0540*/  F2FP.PACK_AB R12, RZ, R12 ;  /* 0x0000000cff0c723e */ /* 0x000fe400000000ff */
[----:B------:R-:W-:Y:S02]  /*0550*/  F2FP.PACK_AB R16, RZ, R16 ;  /* 0x00000010ff10723e */ /* 0x000fe400000000ff */
[----:B------:R-:W-:Y:S02]  /*0560*/  F2FP.PACK_AB R10, RZ, R10 ;  /* 0x0000000aff0a723e */ /* 0x000fe400000000ff */
[----:B------:R-:W-:-:S02]  /*0570*/  F2FP.PACK_AB R8, RZ, R8 ;  /* 0x00000008ff08723e */ /* 0x000fc400000000ff */
        /* <DEDUP_REMOVED lines=10> */
.L_x_1160:
        /* <DEDUP_REMOVED lines=14> */
.L_x_1462:


//--------------------- .text._Z22dequantize_block_iq1_sIN3c104HalfEEvPKvPT_ --------------------------
	.section	.text._Z22dequantize_block_iq1_sIN3c104HalfEEvPKvPT_,"ax",@progbits
	.sectioninfo	@"SHI_REGISTERS=21"
	.align	128
.text._Z22dequantize_block_iq1_sIN3c104HalfEEvPKvPT_:
        .type           _Z22dequantize_block_iq1_sIN3c104HalfEEvPKvPT_,@function
        .size           _Z22dequantize_block_iq1_sIN3c104HalfEEvPKvPT_,(.L_x_1463 - _Z22dequantize_block_iq1_sIN3c104HalfEEvPKvPT_)
        .other          _Z22dequantize_block_iq1_sIN3c104HalfEEvPKvPT_,@"STO_CUDA_ENTRY STV_DEFAULT"
_Z22dequantize_block_iq1_sIN3c104HalfEEvPKvPT_:
        /* <DEDUP_REMOVED lines=84> */
[----:B------:R-:W-:Y:S02]  /*0540*/  F2FP.PACK_AB R9, RZ, R9 ;  /* 0x00000009ff09723e */ /* 0x000fe400000000ff */
[----:B------:R-:W-:Y:S02]  /*0550*/  F2FP.PACK_AB R8, RZ, R8 ;  /* 0x00000008ff08723e */ /* 0x000fe400000000ff */
[----:B------:R-:W-:Y:S02]  /*0560*/  F2FP.PACK_AB R10, RZ, R10 ;  /* 0x0000000aff0a723e */ /* 0x000fe400000000ff */
[----:B------:R-:W-:Y:S02]  /*0570*/  F2FP.PACK_AB R6, RZ, R6 ;  /* 0x00000006ff06723e */ /* 0x000fe400000000ff */
[----:B------:R-:W-:Y:S02]  /*0580*/  F2FP.PACK_AB R12, RZ, R12 ;  /* 0x0000000cff0c723e */ /* 0x000fe400000000ff */
[----:B------:R-:W-:-:S02]  /*0590*/  F2FP.PACK_AB R4, RZ, R4 ;  /* 0x00000004ff04723e */ /* 0x000fc400000000ff */
[----:B------:R-:W-:Y:S02]  /*05a0*/  F2FP.PACK_AB R0, RZ, R0 ;  /* 0x00000000ff00723e */ /* 0x000fe400000000ff */
[----:B------:R-:W-:Y:S01]  /*05b0*/  F2FP.PACK_AB R14, RZ, R14 ;  /* 0x0000000eff0e723e */ /* 0x000fe200000000ff */
        /* <DEDUP_REMOVED lines=9> */
.L_x_1161:
        /* <DEDUP_REMOVED lines=11> */
.L_x_1463:


//--------------------- .text._Z24dequantize_block_iq3_xxsIN3c104HalfEEvPKvPT_ --------------------------
	.section	.text._Z24dequantize_block_iq3_xxsIN3c104HalfEEvPKvPT_,"ax",@progbits
	.sectioninfo	@"SHI_REGISTERS=26"
	.align	128
.text._Z24dequantize_block_iq3_xxsIN3c104HalfEEvPKvPT_:
        .type           _Z24dequantize_block_iq3_xxsIN3c104HalfEEvPKvPT_,@function
        .size           _Z24dequantize_block_iq3_xxsIN3c104HalfEEvPKvPT_,(.L_x_1464 - _Z24dequantize_block_iq3_xxsIN3c104HalfEEvPKvPT_)
        .other          _Z24dequantize_block_iq3_xxsIN3c104HalfEEvPKvPT_,@"STO_CUDA_ENTRY STV_DEFAULT"
_Z24dequantize_block_iq3_xxsIN3c104HalfEEvPKvPT_:
        /* <DEDUP_REMOVED lines=111> */
.L_x_1162:
        /* <DEDUP_REMOVED lines=9> */
.L_x_1464:


//--------------------- .text._Z23dequantize_block_iq2_xsIN3c104HalfEEvPKvPT_ --------------------------
	.section	.text._Z23dequantize_block_iq2_xsIN3c104HalfEEvPKvPT_,"ax",@progbits
	.sectioninfo	@"SHI_REGISTERS=23"
	.align	128
.text._Z23dequantize_block_iq2_xsIN3c104HalfEEvPKvPT_:
        .type           _Z23dequantize_block_iq2_xsIN3c104HalfEEvPKvPT_,@function
        .size           _Z23dequantize_block_iq2_xsIN3c104HalfEEvPKvPT_,(.L_x_1465 - _Z23dequantize_block_iq2_xsIN3c104HalfEEvPKvPT_)
        .other          _Z23dequantize_block_iq2_xsIN3c104HalfEEvPKvPT_,@"STO_CUDA_ENTRY STV_DEFAULT"
_Z23dequantize_block_iq2_xsIN3c104HalfEEvPKvPT_:
        /* <DEDUP_REMOVED lines=70> */
[----:B------:R-:W-:-:S02]  /*0460*/  F2FP.PACK_AB R6, RZ, R6 ;  /* 0x00000006ff06723e */ /* 0x000fc400000000ff */
        /* <DEDUP_REMOVED lines=22> */
[----:B------:R-:W-:Y:S02]  /*05d0*/  F2FP.PACK_AB R14, RZ, R14 ;  /* 0x0000000eff0e723e */ /* 0x000fe400000000ff */
[----:B------:R-:W-:Y:S02]  /*05e0*/  F2FP.PACK_AB R16, RZ, R16 ;  /* 0x00000010ff10723e */ /* 0x000fe400000000ff */
        /* <DEDUP_REMOVED lines=14> */
.L_x_1163:
        /* <DEDUP_REMOVED lines=11> */
.L_x_1465:


//--------------------- .text._Z24dequantize_block_iq2_xxsIN3c104HalfEEvPKvPT_ --------------------------
	.section	.text._Z24dequantize_block_iq2_xxsIN3c104HalfEEvPKvPT_,"ax",@progbits
	.sectioninfo	@"SHI_REGISTERS=24"
	.align	128
.text._Z24dequantize_block_iq2_xxsIN3c104HalfEEvPKvPT_:
        .type           _Z24dequantize_block_iq2_xxsIN3c104HalfEEvPKvPT_,@function
        .size           _Z24dequantize_block_iq2_xxsIN3c104HalfEEvPKvPT_,(.L_x_1466 - _Z24dequantize_block_iq2_xxsIN3c104HalfEEvPKvPT_)
        .other          _Z24dequantize_block_iq2_xxsIN3c104HalfEEvPKvPT_,@"STO_CUDA_ENTRY STV_DEFAULT"
_Z24dequantize_block_iq2_xxsIN3c104HalfEEvPKvPT_:
        /* <DEDUP_REMOVED lines=71> */
[----:B------:R-:W-:Y:S02]  /*0470*/  F2FP.PACK_AB R4, RZ, R4 ;  /* 0x00000004ff04723e */ /* 0x000fe400000000ff */
        /* <DEDUP_REMOVED lines=32> */
.L_x_1164:
        /* <DEDUP_REMOVED lines=16> */
.L_x_1466:


//--------------------- .text._Z21dequantize_block_q6_KIN3c104HalfEEvPKvPT_ --------------------------
	.section	.text._Z21dequantize_block_q6_KIN3c104HalfEEvPKvPT_,"ax",@progbits
	.sectioninfo	@"SHI_REGISTERS=23"
	.align	128
.text._Z21dequantize_block_q6_KIN3c104HalfEEvPKvPT_:
        .type           _Z21dequantize_block_q6_KIN3c104HalfEEvPKvPT_,@function
        .size           _Z21dequantize_block_q6_KIN3c104HalfEEvPKvPT_,(.L_x_1467 - _Z21dequantize_block_q6_KIN3c104HalfEEvPKvPT_)
        .other          _Z21dequantize_block_q6_KIN3c104HalfEEvPKvPT_,@"STO_CUDA_ENTRY STV_DEFAULT"
_Z21dequantize_block_q6_KIN3c104HalfEEvPKvPT_:
        /* <DEDUP_REMOVED lines=28> */
[----:B------:R-:W-:Y:S01]  /*01c0*/  IADD3 R5, P0, R0, R5, RZ ;  /* 0x0000000500057210 */ /* 0x000fe20007f1e0ff */
        /* <DEDUP_REMOVED lines=32> */
[----:B------:R1:W2:Y:S08]  /*03d0*/  I2F.F16 R9, R6 ;  /* 0x0000000600097306 */ /* 0x0002b00000200c00 */
[----:B------:R-:W3:Y:S08]  /*03e0*/  I2F.F16 R3, R3 ;  /* 0x0000000300037306 */ /* 0x000ef00000200c00 */
[----:B------:R-:W4:Y:S01]  /*03f0*/  I2F.F16 R11, R8 ;  /* 0x00000008000b7306 */ /* 0x000f220000200c00 */
[----:B-1----:R-:W-:-:S02]  /*0400*/  LEA.HI.X.SX32 R6, R0, RZ, 0x1, P0 ;  /* 0x000000ff00067211 */ /* 0x002fc400000f0eff */
[C---:B------:R-:W-:Y:S01]  /*0410*/  LEA R4, P0, R5.reuse, c[0x0][0x168], 0x1 ;  /* 0x00005a0005047a11 */ /* 0x040fe200078008ff */
[C---:B0-----:R-:W-:Y:S02]  /*0420*/  HMUL2 R7, R2.reuse.H0_H0, R7.H0_H0 ;  /* 0x2000000702077232 */ /* 0x041fe40000000800 */
[C---:B--2---:R-:W-:Y:S01]  /*0430*/  HMUL2 R9, R2.reuse.H0_H0, R9.H0_H0 ;  /* 0x2000000902097232 */ /* 0x044fe20000000800 */
[----:B------:R-:W-:Y:S01]  /*0440*/  LEA.HI.X R5, R5, c[0x0][0x16c], R6, 0x1, P0 ;  /* 0x00005b0005057a11 */ /* 0x000fe200000f0c06 */
[C---:B---3--:R-:W-:Y:S02]  /*0450*/  HMUL2 R0, R2.reuse.H0_H0, R3.H0_H0 ;  /* 0x2000000302007232 */ /* 0x048fe40000000800 */
[----:B----4-:R-:W-:Y:S02]  /*0460*/  HMUL2 R11, R2.H0_H0, R11.H0_H0 ;  /* 0x2000000b020b7232 */ /* 0x010fe40000000800 */
[----:B------:R-:W-:Y:S04]  /*0470*/  STG.E.U16 [R4.64+0x40], R7 ;  /* 0x0000400704007986 */ /* 0x000fe8000c101504 */
[----:B------:R-:W-:Y:S04]  /*0480*/  STG.E.U16 [R4.64+0x80], R9 ;  /* 0x0000800904007986 */ /* 0x000fe8000c101504 */
[----:B------:R-:W-:Y:S04]  /*0490*/  STG.E.U16 [R4.64], R0 ;  /* 0x0000000004007986 */ /* 0x000fe8000c101504 */
[----:B------:R-:W-:Y:S01]  /*04a0*/  STG.E.U16 [R4.64+0xc0], R11 ;  /* 0x0000c00b04007986 */ /* 0x000fe2000c101504 */
[----:B------:R-:W-:Y:S05]  /*04b0*/  EXIT ;  /* 0x000000000000794d */ /* 0x000fea0003800000 */
.L_x_1165:
        /* <DEDUP_REMOVED lines=12> */
.L_x_1467:


//--------------------- .text._Z21dequantize_block_q5_KIN3c104HalfEEvPKvPT_ --------------------------
	.section	.text._Z21dequantize_block_q5_KIN3c104HalfEEvPKvPT_,"ax",@progbits
	.sectioninfo	@"SHI_REGISTERS=27"
	.align	128
.text._Z21dequantize_block_q5_KIN3c104HalfEEvPKvPT_:
        .type           _Z21dequantize_block_q5_KIN3c104HalfEEvPKvPT_,@function
        .size           _Z21dequantize_block_q5_KIN3c104HalfEEvPKvPT_,(.L_x_1468 - _Z21dequantize_block_q5_KIN3c104HalfEEvPKvPT_)
        .other          _Z21dequantize_block_q5_KIN3c104HalfEEvPKvPT_,@"STO_CUDA_ENTRY STV_DEFAULT"
_Z21dequantize_block_q5_KIN3c104HalfEEvPKvPT_:
[----:B------:R-:W-:Y:S02]  /*0000*/  IMAD.MOV.U32 R1, RZ, RZ, c[0x0][0x28] ;  /* 0x00000a00ff017624 */ /* 0x000fe400078e00ff */
[----:B------:R-:W0:Y:S01]  /*0010*/  S2R R15, SR_TID.X ;  /* 0x00000000000f7919 */ /* 0x000e220000002100 */
[----:B------:R-:W-:Y:S01]  /*0020*/  IMAD.MOV.U32 R3, RZ, RZ, 0xb0 ;  /* 0x000000b0ff037424 */ /* 0x000fe200078e00ff */
[----:B------:R-:W-:Y:S02]  /*0030*/  ULDC.64 UR4, c[0x0][0x118] ;  /* 0x0000460000047ab9 */ /* 0x000fe40000000a00 */
[----:B------:R-:W1:Y:S01]  /*0040*/  S2R R0, SR_CTAID.X ;  /* 0x0000000000007919 */ /* 0x000e620000002500 */
[C---:B0-----:R-:W-:Y:S01]  /*0050*/  IMAD.SHL.U32 R7, R15.reuse, 0x2, RZ ;  /* 0x000000020f077824 */ /* 0x041fe200078e00ff */
[----:B------:R-:W-:Y:S02]  /*0060*/  SHF.R.U32.HI R6, RZ, 0x4, R15 ;  /* 0x00000004ff067819 */ /* 0x000fe4000001160f */
[----:B------:R-:W-:Y:S01]  /*0070*/  ISETP.GE.U32.AND P1, PT, R15, 0x20, PT ;  /* 0x000000200f00780c */ /* 0x000fe20003f26070 */
[----:B-1----:R-:W-:Y:S01]  /*0080*/  IMAD.WIDE.U32 R2, R0, R3, c[0x0][0x160] ;  /* 0x0000580000027625 */ /* 0x002fe200078e0003 */
[----:B------:R-:W-:-:S03]  /*0090*/  LOP3.LUT R7, R7, 0x1e, RZ, 0xc0, !PT ;  /* 0x0000001e07077812 */ /* 0x000fc600078ec0ff */
[C---:B------:R-:W-:Y:S01]  /*00a0*/  IMAD.SHL.U32 R11, R6.reuse, 0x2, RZ ;  /* 0x00000002060b7824 */ /* 0x040fe200078e00ff */
[----:B------:R-:W-:Y:S01]  /*00b0*/  IADD3 R22, P0, R7, R2, RZ ;  /* 0x0000000207167210 */ /* 0x000fe20007f1e0ff */
[----:B------:R-:W-:-:S03]  /*00c0*/  IMAD R5, R6, 0x20, R7 ;  /* 0x0000002006057824 */ /* 0x000fc600078e0207 */
[C---:B------:R-:W-:Y:S01]  /*00d0*/  IADD3 R4, P2, R11.reuse, R2, RZ ;  /* 0x000000020b047210 */ /* 0x040fe20007f5e0ff */
[--C-:B------:R-:W-:Y:S01]  /*00e0*/  IMAD.X R23, RZ, RZ, R3.reuse, P0 ;  /* 0x000000ffff177224 */ /* 0x100fe200000e0603 */
[----:B------:R-:W-:Y:S02]  /*00f0*/  IADD3 R8, P0, R2, R5, RZ ;  /* 0x0000000502087210 */ /* 0x000fe40007f1e0ff */
[----:B------:R-:W-:Y:S01]  /*0100*/  IADD3 R11, R11, 0x1, RZ ;  /* 0x000000010b0b7810 */ /* 0x000fe20007ffe0ff */
[----:B------:R0:W2:Y:S01]  /*0110*/  LDG.E.CONSTANT R2, [R2.64] ;  /* 0x0000000402027981 */ /* 0x0000a2000c1e9900 */
[----:B------:R-:W-:Y:S01]  /*0120*/  LEA.HI.X.SX32 R9, R5, R3, 0x1, P0 ;  /* 0x0000000305097211 */ /* 0x000fe200000f0eff */
[----:B------:R-:W-:Y:S01]  /*0130*/  IMAD.X R5, RZ, RZ, R3, P2 ;  /* 0x000000ffff057224 */ /* 0x000fe200010e0603 */
[----:B------:R-:W-:Y:S01]  /*0140*/  ISETP.GE.U32.AND P0, PT, R11, 0x4, PT ;  /* 0x000000040b00780c */ /* 0x000fe20003f06070 */
[----:B------:R-:W3:Y:S04]  /*0150*/  LDG.E.U8.CONSTANT R20, [R22.64+0x10] ;  /* 0x0000100416147981 */ /* 0x000ee8000c1e9100 */
[----:B------:R-:W4:Y:S04]  /*0160*/  @P1 LDG.E.U8.CONSTANT R18, [R4.64] ;  /* 0x0000000404121981 */ /* 0x000f28000c1e9100 */
[----:B------:R1:W5:Y:S04]  /*0170*/  LDG.E.U8.CONSTANT R19, [R8.64+0x30] ;  /* 0x0000300408137981 */ /* 0x000368000c1e9100 */
[----:B------:R-:W2:Y:S04]  /*0180*/  LDG.E.U8.CONSTANT R16, [R4.64+0x4] ;  /* 0x0000040404107981 */ /* 0x000ea8000c1e9100 */
[----:B------:R2:W2:Y:S04]  /*0190*/  LDG.E.U8.CONSTANT R11, [R4.64+0x8] ;  /* 0x00000804040b7981 */ /* 0x0004a8000c1e9100 */
[----:B------:R2:W2:Y:S04]  /*01a0*/  @P0 LDG.E.U8.CONSTANT R17, [R4.64+0x1] ;  /* 0x0000010404110981 */ /* 0x0004a8000c1e9100 */
[----:B------:R2:W2:Y:S04]  /*01b0*/  LDG.E.U8.CONSTANT R12, [R4.64+0x5] ;  /* 0x00000504040c7981 */ /* 0x0004a8000c1e9100 */
[----:B------:R2:W2:Y:S04]  /*01c0*/  LDG.E.U8.CONSTANT R14, [R4.64+0x9] ;  /* 0x00000904040e7981 */ /* 0x0004a8000c1e9100 */
[----:B------:R-:W2:Y:S04]  /*01d0*/  LDG.E.U8.CONSTANT R10, [R22.64+0x11] ;  /* 0x00001104160a7981 */ /* 0x000ea8000c1e9100 */
[----:B------:R1:W2:Y:S01]  /*01e0*/  LDG.E.U8.CONSTANT R13, [R8.64+0x31] ;  /* 0x00003104080d7981 */ /* 0x0002a2000c1e9100 */
[----:B------:R-:W-:Y:S01]  /*01f0*/  SHF.R.U32.HI R15, RZ, 0x3, R15 ;  /* 0x00000003ff0f7819 */ /* 0x000fe2000001160f */
[----:B------:R-:W-:-:S03]  /*0200*/  IMAD.MOV.U32 R24, RZ, RZ, 0x1 ;  /* 0x00000001ff187424 */ /* 0x000fc600078e00ff */
[----:B------:R-:W-:-:S04]  /*0210*/  LOP3.LUT R15, R15, 0x1ffffffe, RZ, 0xc0, !PT ;  /* 0x1ffffffe0f0f7812 */ /* 0x000fc800078ec0ff */
[----:B------:R-:W-:-:S05]  /*0220*/  SHF.L.U32 R21, R24, R15, RZ ;  /* 0x0000000f18157219 */ /* 0x000fca00000006ff */
[C---:B------:R-:W-:Y:S01]  /*0230*/  IMAD.SHL.U32 R15, R21.reuse, 0x2, RZ ;  /* 0x00000002150f7824 */ /* 0x040fe200078e00ff */
[----:B---3--:R-:W-:-:S04]  /*0240*/  LOP3.LUT P2, RZ, R21, 0xff, R20, 0x80, !PT ;  /* 0x000000ff15ff7812 */ /* 0x008fc80007848014 */
[----:B-1----:R-:W-:Y:S02]  /*0250*/  SEL R8, RZ, 0x10, !P2 ;  /* 0x00000010ff087807 */ /* 0x002fe40005000000 */
[----:B------:R-:W-:Y:S02]  /*0260*/  LOP3.LUT P2, RZ, R20, 0xfe, R15, 0x80, !PT ;  /* 0x000000fe14ff7812 */ /* 0x000fe4000784800f */
[----:B----4-:R-:W-:Y:S02]  /*0270*/  @P1 SHF.R.U32.HI R18, RZ, 0x2, R18 ;  /* 0x00000002ff121819 */ /* 0x010fe40000011612 */
[----:B-----5:R-:W-:Y:S02]  /*0280*/  LOP3.LUT R20, R8, 0xf, R19, 0xf8, !PT ;  /* 0x0000000f08147812 */ /* 0x020fe400078ef813 */
[----:B------:R-:W-:Y:S02]  /*0290*/  LOP3.LUT R19, R19, 0xf0, RZ, 0xc0, !PT ;  /* 0x000000f013137812 */ /* 0x000fe400078ec0ff */
[----:B------:R-:W-:-:S02]  /*02a0*/  SEL R8, RZ, 0x10, !P2 ;  /* 0x00000010ff087807 */ /* 0x000fc40005000000 */
[----:B------:R-:W-:Y:S02]  /*02b0*/  @P1 LOP3.LUT R18, R18, 0x30, RZ, 0xc0, !PT ;  /* 0x0000003012121812 */ /* 0x000fe400078ec0ff */
[----:B--2---:R-:W-:Y:S02]  /*02c0*/  @P1 SHF.R.U32.HI R5, RZ, 0x2, R16 ;  /* 0x00000002ff051819 */ /* 0x004fe40000011610 */
[----:B0-----:R-:W-:Y:S02]  /*02d0*/  LEA.HI R3, R19, R8, RZ, 0x1c ;  /* 0x0000000813037211 */ /* 0x001fe400078fe0ff */
[----:B------:R-:W-:Y:S02]  /*02e0*/  @P1 LOP3.LUT R8, R18, 0xf, R11, 0xf8, !PT ;  /* 0x0000000f12081812 */ /* 0x000fe400078ef80b */
[----:B------:R-:W-:Y:S02]  /*02f0*/  @P0 SHF.R.U32.HI R17, RZ, 0x2, R17 ;  /* 0x00000002ff110819 */ /* 0x000fe40000011611 */
[----:B------:R-:W-:-:S02]  /*0300*/  @P1 LOP3.LUT R9, R11, 0xf0, RZ, 0xc0, !PT ;  /* 0x000000f00b091812 */ /* 0x000fc400078ec0ff */
[----:B------:R-:W-:Y:S02]  /*0310*/  @P1 LOP3.LUT R18, R5, 0x30, RZ, 0xc0, !PT ;  /* 0x0000003005121812 */ /* 0x000fe400078ec0ff */
[----:B------:R-:W-:Y:S02]  /*0320*/  @P0 SHF.R.U32.HI R19, RZ, 0x2, R12 ;  /* 0x00000002ff130819 */ /* 0x000fe4000001160c */
[----:B------:R-:W-:Y:S02]  /*0330*/  @!P1 LOP3.LUT R8, R16, 0x3f, RZ, 0xc0, !PT ;  /* 0x0000003f10089812 */ /* 0x000fe400078ec0ff */
[----:B------:R-:W-:Y:S02]  /*0340*/  @P0 LOP3.LUT R17, R17, 0x30, RZ, 0xc0, !PT ;  /* 0x0000003011110812 */ /* 0x000fe400078ec0ff */
[----:B------:R-:W-:Y:S02]  /*0350*/  @P1 LEA.HI R16, R9, R18, RZ, 0x1c ;  /* 0x0000001209101211 */ /* 0x000fe400078fe0ff */
[----:B------:R-:W-:-:S02]  /*0360*/  @P0 LOP3.LUT R18, R14, 0xf0, RZ, 0xc0, !PT ;  /* 0x000000f00e120812 */ /* 0x000fc400078ec0ff */
[----:B------:R-:W-:Y:S02]  /*0370*/  @P0 LOP3.LUT R19, R19, 0x30, RZ, 0xc0, !PT ;  /* 0x0000003013130812 */ /* 0x000fe400078ec0ff */
[----:B------:R-:W-:Y:S02]  /*0380*/  @!P1 LOP3.LUT R16, R11, 0x3f, RZ, 0xc0, !PT ;  /* 0x0000003f0b109812 */ /* 0x000fe400078ec0ff */
[----:B------:R-:W-:Y:S02]  /*0390*/  @P0 LOP3.LUT R11, R17, 0xf, R14, 0xf8, !PT ;  /* 0x0000000f110b0812 */ /* 0x000fe400078ef80e */
[----:B------:R-:W-:Y:S02]  /*03a0*/  @!P0 LOP3.LUT R11, R12, 0x3f, RZ, 0xc0, !PT ;  /* 0x0000003f0c0b8812 */ /* 0x000fe400078ec0ff */
[----:B------:R-:W-:Y:S02]  /*03b0*/  LOP3.LUT P2, RZ, R21, 0xff, R10, 0x80, !PT ;  /* 0x000000ff15ff7812 */ /* 0x000fe4000784800a */
[----:B------:R-:W-:-:S02]  /*03c0*/  @P0 LEA.HI R12, R18, R19, RZ, 0x1c ;  /* 0x00000013120c0211 */ /* 0x000fc400078fe0ff */
[----:B------:R-:W-:Y:S02]  /*03d0*/  @!P0 LOP3.LUT R12, R14, 0x3f, RZ, 0xc0, !PT ;  /* 0x0000003f0e0c8812 */ /* 0x000fe400078ec0ff */
[----:B------:R-:W-:Y:S02]  /*03e0*/  LOP3.LUT R8, R8, 0xffff, RZ, 0xc0, !PT ;  /* 0x0000ffff08087812 */ /* 0x000fe400078ec0ff */
[----:B------:R-:W-:Y:S02]  /*03f0*/  LOP3.LUT R18, R11, 0xffff, RZ, 0xc0, !PT ;  /* 0x0000ffff0b127812 */ /* 0x000fe400078ec0ff */
[----:B------:R-:W-:Y:S02]  /*0400*/  SEL R22, RZ, 0x10, !P2 ;  /* 0x00000010ff167807 */ /* 0x000fe40005000000 */
[----:B------:R-:W-:Y:S01]  /*0410*/  LOP3.LUT R12, R12, 0xffff, RZ, 0xc0, !PT ;  /* 0x0000ffff0c0c7812 */ /* 0x000fe200078ec0ff */
[----:B------:R0:W-:Y:S01]  /*0420*/  I2F.F16 R9, R8 ;  /* 0x0000000800097306 */ /* 0x0001e20000200c00 */
[----:B------:R-:W-:-:S02]  /*0430*/  LOP3.LUT R22, R22, 0xf, R13, 0xf8, !PT ;  /* 0x0000000f16167812 */ /* 0x000fc400078ef80d */
[----:B------:R-:W-:-:S05]  /*0440*/  LOP3.LUT P0, RZ, R10, 0xfe, R15, 0x80, !PT ;  /* 0x000000fe0aff7812 */ /* 0x000fca000780800f */
[----:B------:R-:W-:Y:S01]  /*0450*/  I2F.F16 R18, R18 ;  /* 0x0000001200127306 */ /* 0x000fe20000200c00 */
[----:B0-----:R-:W-:-:S07]  /*0460*/  LOP3.LUT R8, R13, 0xf0, RZ, 0xc0, !PT ;  /* 0x000000f00d087812 */ /* 0x001fce00078ec0ff */
[----:B------:R-:W0:Y:S01]  /*0470*/  I2F.F16 R13, R12 ;  /* 0x0000000c000d7306 */ /* 0x000e220000200c00 */
[----:B------:R-:W-:Y:S02]  /*0480*/  SEL R11, RZ, 0x10, !P0 ;  /* 0x00000010ff0b7807 */ /* 0x000fe40004000000 */
[----:B------:R-:W-:Y:S02]  /*0490*/  LOP3.LUT R16, R16, 0xffff, RZ, 0xc0, !PT ;  /* 0x0000ffff10107812 */ /* 0x000fe400078ec0ff */
[----:B------:R-:W-:Y:S01]  /*04a0*/  LEA.HI R8, R8, R11, RZ, 0x1c ;  /* 0x0000000b08087211 */ /* 0x000fe200078fe0ff */
[----:B------:R-:W-:Y:S02]  /*04b0*/  IMAD.SHL.U32 R11, R6, 0x40, RZ ;  /* 0x00000040060b7824 */ /* 0x000fe400078e00ff */
[----:B------:R-:W1:Y:S03]  /*04c0*/  I2F.F16 R17, R16 ;  /* 0x0000001000117306 */ /* 0x000e660000200c00 */
[----:B------:R-:W-:-:S05]  /*04d0*/  LEA R0, P0, R0, R11, 0x8 ;  /* 0x0000000b00007211 */ /* 0x000fca00078040ff */
[----:B------:R-:W2:Y:S01]  /*04e0*/  I2F.F16 R3, R3 ;  /* 0x0000000300037306 */ /* 0x000ea20000200c00 */
[----:B0-----:R-:W-:Y:S02]  /*04f0*/  PRMT R13, R18, 0x5410, R13 ;  /* 0x00005410120d7816 */ /* 0x001fe4000000000d */
[----:B------:R-:W-:-:S05]  /*0500*/  LOP3.LUT R7, R0, R7, RZ, 0xfc, !PT ;  /* 0x0000000700077212 */ /* 0x000fca00078efcff */
[----:B------:R-:W0:Y:S01]  /*0510*/  I2F.F16 R4, R20 ;  /* 0x0000001400047306 */ /* 0x000e220000200c00 */
[----:B------:R-:W-:-:S07]  /*0520*/  HFMA2.MMA R0, R2, R13, -RZ ;  /* 0x0000000d02007235 */ /* 0x000fce00001000ff */
[----:B------:R-:W3:Y:S08]  /*0530*/  I2F.F16 R5, R22 ;  /* 0x0000001600057306 */ /* 0x000ef00000200c00 */
[----:B------:R-:W4:Y:S01]  /*0540*/  I2F.F16 R15, R8 ;  /* 0x00000008000f7306 */ /* 0x000f220000200c00 */
[C---:B------:R-:W-:Y:S01]  /*0550*/  HMUL2 R9, R2.reuse.H0_H0, R9.H0_H0 ;  /* 0x2000000902097232 */ /* 0x040fe20000000800 */
[----:B------:R-:W-:Y:S01]  /*0560*/  LEA.HI.X.SX32 R10, R11, RZ, 0x1, P0 ;  /* 0x000000ff0b0a7211 */ /* 0x000fe200000f0eff */
[----:B-1----:R-:W-:Y:S01]  /*0570*/  HMUL2 R17, R2.H1_H1, R17.H0_H0 ;  /* 0x2000001102117232 */ /* 0x002fe20000000c00 */
[----:B------:R-:W-:Y:S01]  /*0580*/  LEA R2, P0, R7, c[0x0][0x168], 0x1 ;  /* 0x00005a0007027a11 */ /* 0x000fe200078008ff */
[----:B--2---:R-:W-:-:S02]  /*0590*/  HFMA2 R6, R0.H0_H0, R3.H0_H0, -R0.H1_H1 ;  /* 0x2000000300067231 */ /* 0x004fc40000160800 */
[C-C-:B0-----:R-:W-:Y:S01]  /*05a0*/  HFMA2 R4, R9.reuse.H0_H0, R4.H0_H0, -R17.reuse.H0_H0 ;  /* 0x2000000409047231 */ /* 0x141fe20000140811 */
[----:B------:R-:W-:Y:S01]  /*05b0*/  LEA.HI.X R3, R7, c[0x0][0x16c], R10, 0x1, P0 ;  /* 0x00005b0007037a11 */ /* 0x000fe200000f0c0a */
[----:B---3--:R-:W-:Y:S02]  /*05c0*/  HFMA2 R5, R9.H0_H0, R5.H0_H0, -R17.H0_H0 ;  /* 0x2000000509057231 */ /* 0x008fe40000140811 */
[----:B----4-:R-:W-:Y:S02]  /*05d0*/  HFMA2 R15, R0.H0_H0, R15.H0_H0, -R0.H1_H1 ;  /* 0x2000000f000f7231 */ /* 0x010fe40000160800 */
[----:B------:R-:W-:Y:S04]  /*05e0*/  STG.E.U16 [R2.64], R4 ;  /* 0x0000000402007986 */ /* 0x000fe8000c101504 */
[----:B------:R-:W-:Y:S04]  /*05f0*/  STG.E.U16 [R2.64+0x40], R6 ;  /* 0x0000400602007986 */ /* 0x000fe8000c101504 */
[----:B------:R-:W-:Y:S04]  /*0600*/  STG.E.U16 [R2.64+0x2], R5 ;  /* 0x0000020502007986 */ /* 0x000fe8000c101504 */
[----:B------:R-:W-:Y:S01]  /*0610*/  STG.E.U16 [R2.64+0x42], R15 ;  /* 0x0000420f02007986 */ /* 0x000fe2000c101504 */
[----:B------:R-:W-:Y:S05]  /*0620*/  EXIT ;  /* 0x000000000000794d */ /* 0x000fea0003800000 */
.L_x_1166:
        /* <DEDUP_REMOVED lines=13> */
.L_x_1468:


//--------------------- .text._Z21dequantize_block_q4_KIN3c104HalfEEvPKvPT_ --------------------------
	.section	.text._Z21dequantize_block_q4_KIN3c104HalfEEvPKvPT_,"ax",@progbits
	.sectioninfo	@"SHI_REGISTERS=27"
	.align	128
.text._Z21dequantize_block_q4_KIN3c104HalfEEvPKvPT_:
        .type           _Z21dequantize_block_q4_KIN3c104HalfEEvPKvPT_,@function
        .size           _Z21dequantize_block_q4_KIN3c104HalfEEvPKvPT_,(.L_x_1469 - _Z21dequantize_block_q4_KIN3c104HalfEEvPKvPT_)
        .other          _Z21dequantize_block_q4_KIN3c104HalfEEvPKvPT_,@"STO_CUDA_ENTRY STV_DEFAULT"
_Z21dequantize_block_q4_KIN3c104HalfEEvPKvPT_:
[----:B------:R-:W-:Y:S02]  /*0000*/  IMAD.MOV.U32 R1, RZ, RZ, c[0x0][0x28] ;  /* 0x00000a00ff017624 */ /* 0x000fe400078e00ff */
[----:B------:R-:W0:Y:S01]  /*0010*/  S2R R6, SR_TID.X ;  /* 0x0000000000067919 */ /* 0x000e220000002100 */
[----:B------:R-:W-:Y:S01]  /*0020*/  IMAD.MOV.U32 R3, RZ, RZ, 0x90 ;  /* 0x00000090ff037424 */ /* 0x000fe200078e00ff */
[----:B------:R-:W-:Y:S02]  /*0030*/  UMOV UR4, URZ ;  /* 0x0000003f00047c82 */ /* 0x000fe40008000000 */
[----:B------:R-:W1:Y:S01]  /*0040*/  S2R R4, SR_CTAID.X ;  /* 0x0000000000047919 */ /* 0x000e620000002500 */
[----:B0-----:R-:W-:Y:S01]  /*0050*/  IMAD.SHL.U32 R0, R6, 0x4, RZ ;  /* 0x0000000406007824 */ /* 0x001fe200078e00ff */
[----:B------:R-:W-:Y:S01]  /*0060*/  SHF.R.U32.HI R5, RZ, 0x3, R6 ;  /* 0x00000003ff057819 */ /* 0x000fe20000011606 */
[----:B-1----:R-:W-:-:S03]  /*0070*/  IMAD.WIDE.U32 R2, R4, R3, c[0x0][0x160] ;  /* 0x0000580004027625 */ /* 0x002fc600078e0003 */
[----:B------:R-:W-:Y:S01]  /*0080*/  LOP3.LUT R0, R0, 0x1c, RZ, 0xc0, !PT ;  /* 0x0000001c00007812 */ /* 0x000fe200078ec0ff */
[----:B------:R-:W-:-:S04]  /*0090*/  IMAD.SHL.U32 R17, R5, 0x2, RZ ;  /* 0x0000000205117824 */ /* 0x000fc800078e00ff */
[----:B------:R-:W-:Y:S01]  /*00a0*/  IMAD R21, R5, 0x20, R0 ;  /* 0x0000002005157824 */ /* 0x000fe200078e0200 */
[----:B------:R-:W-:-:S04]  /*00b0*/  IADD3 R16, P2, R17, R2, RZ ;  /* 0x0000000211107210 */ /* 0x000fc80007f5e0ff */
[----:B------:R-:W-:Y:S02]  /*00c0*/  SHF.R.S32.HI R7, RZ, 0x1f, R21 ;  /* 0x0000001fff077819 */ /* 0x000fe40000011415 */
[----:B------:R-:W-:-:S04]  /*00d0*/  IADD3 R20, P0, R2, R21, RZ ;  /* 0x0000001502147210 */ /* 0x000fc80007f1e0ff */
[--C-:B------:R-:W-:Y:S01]  /*00e0*/  IADD3.X R21, R7, UR4, R3.reuse, P0, !PT ;  /* 0x0000000407157c10 */ /* 0x100fe200087fe403 */
[----:B------:R-:W-:Y:S01]  /*00f0*/  ULDC.64 UR4, c[0x0][0x118] ;  /* 0x0000460000047ab9 */ /* 0x000fe20000000a00 */
[----:B------:R-:W-:Y:S02]  /*0100*/  ISETP.GE.U32.AND P0, PT, R6, 0x10, PT ;  /* 0x000000100600780c */ /* 0x000fe40003f06070 */
[----:B------:R-:W-:Y:S01]  /*0110*/  IADD3 R6, R17, 0x1, RZ ;  /* 0x0000000111067810 */ /* 0x000fe20007ffe0ff */
[----:B------:R-:W-:Y:S01]  /*0120*/  IMAD.X R17, RZ, RZ, R3, P2 ;  /* 0x000000ffff117224 */ /* 0x000fe200010e0603 */
[----:B------:R0:W2:Y:S02]  /*0130*/  LDG.E.U8.CONSTANT R12, [R20.64+0x11] ;  /* 0x00001104140c7981 */ /* 0x0000a4000c1e9100 */
[----:B------:R-:W-:Y:S02]  /*0140*/  ISETP.GE.U32.AND P1, PT, R6, 0x4, PT ;  /* 0x000000040600780c */ /* 0x000fe40003f26070 */
[----:B------:R-:W3:Y:S04]  /*0150*/  LDG.E.U8.CONSTANT R18, [R16.64+0x5] ;  /* 0x0000050410127981 */ /* 0x000ee8000c1e9100 */
[----:B------:R3:W4:Y:S04]  /*0160*/  LDG.E.U8.CONSTANT R13, [R16.64+0x8] ;  /* 0x00000804100d7981 */ /* 0x000728000c1e9100 */
[----:B------:R3:W5:Y:S04]  /*0170*/  @P0 LDG.E.U8.CONSTANT R9, [R16.64] ;  /* 0x0000000410090981 */ /* 0x000768000c1e9100 */
[----:B------:R3:W2:Y:S04]  /*0180*/  @P1 LDG.E.U8.CONSTANT R22, [R16.64+0x1] ;  /* 0x0000010410161981 */ /* 0x0006a8000c1e9100 */
[----:B------:R3:W4:Y:S04]  /*0190*/  LDG.E.U8.CONSTANT R14, [R16.64+0x9] ;  /* 0x00000904100e7981 */ /* 0x000728000c1e9100 */
[----:B------:R3:W4:Y:S04]  /*01a0*/  LDG.E.U8.CONSTANT R15, [R16.64+0x4] ;  /* 0x00000404100f7981 */ /* 0x000728000c1e9100 */
[----:B------:R0:W4:Y:S04]  /*01b0*/  LDG.E.U8.CONSTANT R10, [R20.64+0x12] ;  /* 0x00001204140a7981 */ /* 0x000128000c1e9100 */
[----:B------:R0:W4:Y:S04]  /*01c0*/  LDG.E.U8.CONSTANT R6, [R20.64+0x13] ;  /* 0x0000130414067981 */ /* 0x000128000c1e9100 */
[----:B------:R0:W4:Y:S04]  /*01d0*/  LDG.E.U8.CONSTANT R8, [R20.64+0x10] ;  /* 0x0000100414087981 */ /* 0x000128000c1e9100 */
[----:B------:R-:W4:Y:S01]  /*01e0*/  LDG.E.CONSTANT R3, [R2.64] ;  /* 0x0000000402037981 */ /* 0x000f22000c1e9900 */
[----:B------:R-:W-:Y:S01]  /*01f0*/  IMAD.SHL.U32 R5, R5, 0x40, RZ ;  /* 0x0000004005057824 */ /* 0x000fe200078e00ff */
[----:B---3--:R-:W-:-:S02]  /*0200*/  @P1 SHF.R.U32.HI R17, RZ, 0x2, R18 ;  /* 0x00000002ff111819 */ /* 0x008fc40000011612 */
[----:B-----5:R-:W-:-:S04]  /*0210*/  @P0 SHF.R.U32.HI R19, RZ, 0x2, R9 ;  /* 0x00000002ff130819 */ /* 0x020fc80000011609 */
[----:B0-----:R-:W-:Y:S02]  /*0220*/  @P0 LOP3.LUT R20, R19, 0x30, RZ, 0xc0, !PT ;  /* 0x0000003013140812 */ /* 0x001fe400078ec0ff */
[----:B--2---:R-:W-:Y:S02]  /*0230*/  @P1 SHF.R.U32.HI R22, RZ, 0x2, R22 ;  /* 0x00000002ff161819 */ /* 0x004fe40000011616 */
[----:B----4-:R-:W-:Y:S02]  /*0240*/  @P0 LOP3.LUT R16, R20, 0xf, R13, 0xf8, !PT ;  /* 0x0000000f14100812 */ /* 0x010fe400078ef80d */
[----:B------:R-:W-:Y:S02]  /*0250*/  @P1 LOP3.LUT R19, R22, 0x30, RZ, 0xc0, !PT ;  /* 0x0000003016131812 */ /* 0x000fe400078ec0ff */
[----:B------:R-:W-:Y:S02]  /*0260*/  @P1 LOP3.LUT R20, R14, 0xf0, RZ, 0xc0, !PT ;  /* 0x000000f00e141812 */ /* 0x000fe400078ec0ff */
[----:B------:R-:W-:-:S02]  /*0270*/  @P1 LOP3.LUT R21, R17, 0x30, RZ, 0xc0, !PT ;  /* 0x0000003011151812 */ /* 0x000fc400078ec0ff */
[----:B------:R-:W-:Y:S02]  /*0280*/  @P0 SHF.R.U32.HI R17, RZ, 0x2, R15 ;  /* 0x00000002ff110819 */ /* 0x000fe4000001160f */
[----:B------:R-:W-:Y:S02]  /*0290*/  @P1 LOP3.LUT R19, R19, 0xf, R14, 0xf8, !PT ;  /* 0x0000000f13131812 */ /* 0x000fe400078ef80e */
[----:B------:R-:W-:Y:S02]  /*02a0*/  @P1 LEA.HI R20, R20, R21, RZ, 0x1c ;  /* 0x0000001514141211 */ /* 0x000fe400078fe0ff */
[----:B------:R-:W-:Y:S02]  /*02b0*/  @!P1 LOP3.LUT R19, R18, 0x3f, RZ, 0xc0, !PT ;  /* 0x0000003f12139812 */ /* 0x000fe400078ec0ff */
[----:B------:R-:W-:Y:S02]  /*02c0*/  @!P1 LOP3.LUT R20, R14, 0x3f, RZ, 0xc0, !PT ;  /* 0x0000003f0e149812 */ /* 0x000fe400078ec0ff */
[----:B------:R-:W-:-:S02]  /*02d0*/  @!P0 LOP3.LUT R16, R15, 0x3f, RZ, 0xc0, !PT ;  /* 0x0000003f0f108812 */ /* 0x000fc400078ec0ff */
[----:B------:R-:W-:Y:S02]  /*02e0*/  @P0 LOP3.LUT R15, R13, 0xf0, RZ, 0xc0, !PT ;  /* 0x000000f00d0f0812 */ /* 0x000fe400078ec0ff */
[----:B------:R-:W-:Y:S02]  /*02f0*/  @P0 LOP3.LUT R18, R17, 0x30, RZ, 0xc0, !PT ;  /* 0x0000003011120812 */ /* 0x000fe400078ec0ff */
[----:B------:R-:W-:Y:S02]  /*0300*/  LOP3.LUT R19, R19, 0xffff, RZ, 0xc0, !PT ;  /* 0x0000ffff13137812 */ /* 0x000fe400078ec0ff */
[----:B------:R-:W-:Y:S02]  /*0310*/  LOP3.LUT R20, R20, 0xffff, RZ, 0xc0, !PT ;  /* 0x0000ffff14147812 */ /* 0x000fe400078ec0ff */
[----:B------:R-:W-:Y:S01]  /*0320*/  @P0 LEA.HI R15, R15, R18, RZ, 0x1c ;  /* 0x000000120f0f0211 */ /* 0x000fe200078fe0ff */
[----:B------:R0:W-:Y:S01]  /*0330*/  I2F.F16 R14, R19 ;  /* 0x00000013000e7306 */ /* 0x0001e20000200c00 */
[----:B------:R-:W-:-:S07]  /*0340*/  @!P0 LOP3.LUT R15, R13, 0x3f, RZ, 0xc0, !PT ;  /* 0x0000003f0d0f8812 */ /* 0x000fce00078ec0ff */
[----:B------:R-:W1:Y:S01]  /*0350*/  I2F.F16 R13, R20 ;  /* 0x00000014000d7306 */ /* 0x000e620000200c00 */
[----:B------:R-:W-:Y:S02]  /*0360*/  LOP3.LUT R17, R12, 0xf0, RZ, 0xc0, !PT ;  /* 0x000000f00c117812 */ /* 0x000fe400078ec0ff */
[----:B------:R-:W-:Y:S02]  /*0370*/  LOP3.LUT R16, R16, 0xffff, RZ, 0xc0, !PT ;  /* 0x0000ffff10107812 */ /* 0x000fe400078ec0ff */
[----:B------:R-:W-:Y:S02]  /*0380*/  LOP3.LUT R15, R15, 0xffff, RZ, 0xc0, !PT ;  /* 0x0000ffff0f0f7812 */ /* 0x000fe400078ec0ff */
[----:B------:R-:W-:Y:S02]  /*0390*/  SHF.R.U32.HI R18, RZ, 0x4, R17 ;  /* 0x00000004ff127819 */ /* 0x000fe40000011611 */
[----:B------:R-:W-:Y:S01]  /*03a0*/  LOP3.LUT R17, R10, 0xf0, RZ, 0xc0, !PT ;  /* 0x000000f00a117812 */ /* 0x000fe200078ec0ff */
[----:B------:R-:W2:Y:S01]  /*03b0*/  I2F.F16 R16, R16 ;  /* 0x0000001000107306 */ /* 0x000ea20000200c00 */
[----:B------:R-:W-:-:S02]  /*03c0*/  LOP3.LUT R11, R12, 0xf, RZ, 0xc0, !PT ;  /* 0x0000000f0c0b7812 */ /* 0x000fc400078ec0ff */
[----:B0-----:R-:W-:Y:S02]  /*03d0*/  SHF.R.U32.HI R19, RZ, 0x4, R17 ;  /* 0x00000004ff137819 */ /* 0x001fe40000011611 */
[----:B-1----:R-:W-:-:S03]  /*03e0*/  PRMT R14, R14, 0x5410, R13 ;  /* 0x000054100e0e7816 */ /* 0x002fc6000000000d */
[----:B------:R-:W0:Y:S01]  /*03f0*/  I2F.F16 R12, R15 ;  /* 0x0000000f000c7306 */ /* 0x000e220000200c00 */
[----:B------:R-:W-:Y:S02]  /*0400*/  LEA R13, P0, R4, R5, 0x8 ;  /* 0x00000005040d7211 */ /* 0x000fe400078040ff */
[----:B------:R-:W-:Y:S02]  /*0410*/  LOP3.LUT R4, R6, 0xf0, RZ, 0xc0, !PT ;  /* 0x000000f006047812 */ /* 0x000fe400078ec0ff */
[----:B------:R-:W-:Y:S02]  /*0420*/  LOP3.LUT R17, R8, 0xf0, RZ, 0xc0, !PT ;  /* 0x000000f008117812 */ /* 0x000fe400078ec0ff */
[----:B------:R-:W-:Y:S02]  /*0430*/  LOP3.LUT R13, R13, R0, RZ, 0xfc, !PT ;  /* 0x000000000d0d7212 */ /* 0x000fe400078efcff */
[----:B------:R-:W-:Y:S02]  /*0440*/  LOP3.LUT R7, R10, 0xf, RZ, 0xc0, !PT ;  /* 0x0000000f0a077812 */ /* 0x000fe400078ec0ff */
[----:B------:R-:W-:-:S02]  /*0450*/  SHF.R.U32.HI R0, RZ, 0x4, R4 ;  /* 0x00000004ff007819 */ /* 0x000fc40000011604 */
[----:B------:R-:W-:Y:S02]  /*0460*/  LOP3.LUT R23, R8, 0xf, RZ, 0xc0, !PT ;  /* 0x0000000f08177812 */ /* 0x000fe400078ec0ff */
[----:B------:R-:W-:Y:S02]  /*0470*/  LOP3.LUT R24, R6, 0xf, RZ, 0xc0, !PT ;  /* 0x0000000f06187812 */ /* 0x000fe400078ec0ff */
[----:B------:R-:W-:Y:S01]  /*0480*/  SHF.R.U32.HI R17, RZ, 0x4, R17 ;  /* 0x00000004ff117819 */ /* 0x000fe20000011611 */
[----:B------:R-:W1:Y:S01]  /*0490*/  I2F.F16 R11, R11 ;  /* 0x0000000b000b7306 */ /* 0x000e620000200c00 */
[C---:B--2---:R-:W-:Y:S02]  /*04a0*/  HMUL2 R16, R3.reuse.H0_H0, R16.H0_H0 ;  /* 0x2000001003107232 */ /* 0x044fe40000000800 */
[----:B0-----:R-:W-:-:S05]  /*04b0*/  HMUL2 R12, R3.H1_H1, R12.H0_H0 ;  /* 0x2000000c030c7232 */ /* 0x001fca0000000c00 */
[----:B------:R-:W-:Y:S01]  /*04c0*/  I2F.F16 R7, R7 ;  /* 0x0000000700077306 */ /* 0x000fe20000200c00 */
[----:B------:R-:W-:-:S07]  /*04d0*/  HFMA2.MMA R3, R3, R14, -RZ ;  /* 0x0000000e03037235 */ /* 0x000fce00001000ff */
[----:B------:R-:W-:Y:S08]  /*04e0*/  I2F.F16 R9, R23 ;  /* 0x0000001700097306 */ /* 0x000ff00000200c00 */
[----:B------:R-:W-:Y:S08]  /*04f0*/  I2F.F16 R2, R24 ;  /* 0x0000001800027306 */ /* 0x000ff00000200c00 */
[----:B------:R-:W0:Y:S08]  /*0500*/  I2F.F16 R10, R18 ;  /* 0x00000012000a7306 */ /* 0x000e300000200c00 */
[----:B------:R-:W2:Y:S08]  /*0510*/  I2F.F16 R8, R19 ;  /* 0x0000001300087306 */ /* 0x000eb00000200c00 */
[----:B------:R-:W3:Y:S08]  /*0520*/  I2F.F16 R6, R17 ;  /* 0x0000001100067306 */ /* 0x000ef00000200c00 */
[----:B------:R-:W4:Y:S01]  /*0530*/  I2F.F16 R0, R0 ;  /* 0x0000000000007306 */ /* 0x000f220000200c00 */
[----:B------:R-:W-:-:S02]  /*0540*/  LEA.HI.X.SX32 R14, R5, RZ, 0x1, P0 ;  /* 0x000000ff050e7211 */ /* 0x000fc400000f0eff */
[C---:B------:R-:W-:Y:S01]  /*0550*/  LEA R4, P0, R13.reuse, c[0x0][0x168], 0x1 ;  /* 0x00005a000d047a11 */ /* 0x040fe200078008ff */
[C-C-:B-1----:R-:W-:Y:S02]  /*0560*/  HFMA2 R11, R16.reuse.H0_H0, R11.H0_H0, -R12.reuse.H0_H0 ;  /* 0x2000000b100b7231 */ /* 0x142fe4000014080c */
[C-C-:B0-----:R-:W-:Y:S01]  /*0570*/  HFMA2 R10, R3.reuse.H0_H0, R10.H0_H0, -R3.reuse.H1_H1 ;  /* 0x2000000a030a7231 */ /* 0x141fe20000160803 */
[----:B------:R-:W-:Y:S01]  /*0580*/  LEA.HI.X R5, R13, c[0x0][0x16c], R14, 0x1, P0 ;  /* 0x00005b000d057a11 */ /* 0x000fe200000f0c0e */
[C-C-:B------:R-:W-:Y:S02]  /*0590*/  HFMA2 R7, R16.reuse.H0_H0, R7.H0_H0, -R12.reuse.H0_H0 ;  /* 0x2000000710077231 */ /* 0x140fe4000014080c */
[C-C-:B--2---:R-:W-:Y:S02]  /*05a0*/  HFMA2 R8, R3.reuse.H0_H0, R8.H0_H0, -R3.reuse.H1_H1 ;  /* 0x2000000803087231 */ /* 0x144fe40000160803 */
[----:B------:R-:W-:Y:S02]  /*05b0*/  HFMA2 R9, R16.H0_H0, R9.H0_H0, -R12.H0_H0 ;  /* 0x2000000910097231 */ /* 0x000fe4000014080c */
[----:B---3--:R-:W-:-:S02]  /*05c0*/  HFMA2 R6, R3.H0_H0, R6.H0_H0, -R3.H1_H1 ;  /* 0x2000000603067231 */ /* 0x008fc40000160803 */
[----:B------:R-:W-:Y:S02]  /*05d0*/  HFMA2 R2, R16.H0_H0, R2.H0_H0, -R12.H0_H0 ;  /* 0x2000000210027231 */ /* 0x000fe4000014080c */
[----:B----4-:R-:W-:Y:S01]  /*05e0*/  HFMA2 R0, R3.H0_H0, R0.H0_H0, -R3.H1_H1 ;  /* 0x2000000003007231 */ /* 0x010fe20000160803 */
        /* <DEDUP_REMOVED lines=9> */
.L_x_1167:
        /* <DEDUP_REMOVED lines=16> */
.L_x_1469:


//--------------------- .text._Z21dequantize_block_q3_KIN3c104HalfEEvPKvPT_ --------------------------
	.section	.text._Z21dequantize_block_q3_KIN3c104HalfEEvPKvPT_,"ax",@progbits
	.sectioninfo	@"SHI_REGISTERS=25"
	.align	128
.text._Z21dequantize_block_q3_KIN3c104HalfEEvPKvPT_:
        .type           _Z21dequantize_block_q3_KIN3c104HalfEEvPKvPT_,@function
        .size           _Z21dequantize_block_q3_KIN3c104HalfEEvPKvPT_,(.L_x_1470 - _Z21dequantize_block_q3_KIN3c104HalfEEvPKvPT_)
        .other          _Z21dequantize_block_q3_KIN3c104HalfEEvPKvPT_,@"STO_CUDA_ENTRY STV_DEFAULT"
_Z21dequantize_block_q3_KIN3c104HalfEEvPKvPT_:
        /* <DEDUP_REMOVED lines=36> */
.L_x_1170:
[----:B------:R-:W2:Y:S04]  /*0240*/  LDG.E.U8.CONSTANT R9, [R10.64+0x6c] ;  /* 0x00006c040a097981 */ /* 0x000ea8000c1e9100 */
[----:B------:R-:W3:Y:S01]  /*0250*/  LDG.E.U8.CONSTANT R12, [R10.64+0x68] ;  /* 0x000068040a0c7981 */ /* 0x000ee2000c1e9100 */
[----:B--2---:R-:W-:-:S05]  /*0260*/  IMAD.SHL.U32 R9, R9, 0x4, RZ ;  /* 0x0000000409097824 */ /* 0x004fca00078e00ff */
[----:B------:R-:W-:-:S04]  /*0270*/  LOP3.LUT R9, R9, 0x30, RZ, 0xc0, !PT ;  /* 0x0000003009097812 */ /* 0x000fc800078ec0ff */
[----:B---3--:R-:W-:-:S04]  /*0280*/  LOP3.LUT R9, R9, 0xf, R12, 0xf8, !PT ;  /* 0x0000000f09097812 */ /* 0x008fc800078ef80c */
[----:B------:R-:W-:Y:S01]  /*0290*/  PRMT R19, R9, 0x7610, R19 ;  /* 0x0000761009137816 */ /* 0x000fe20000000013 */
[----:B------:R-:W-:Y:S05]  /*02a0*/  BRA `(.L_x_1171) ;  /* 0x000000d000007947 */ /* 0x000fea0003800000 */
.L_x_1169:
        /* <DEDUP_REMOVED lines=13> */
.L_x_1171:
[----:B------:R-:W-:Y:S05]  /*0380*/  BSYNC B0 ;  /* 0x0000000000007941 */ /* 0x000fea0003800000 */
.L_x_1168:
        /* <DEDUP_REMOVED lines=20> */
[----:B------:R-:W-:Y:S01]  /*04d0*/  IADD3 R7, R19, -0x20, RZ ;  /* 0xffffffe013077810 */ /* 0x000fe20007ffe0ff */
[----:B------:R-:W-:-:S05]  /*04e0*/  IMAD.SHL.U32 R6, R6, 0x100, RZ ;  /* 0x0000010006067824 */ /* 0x000fca00078e00ff */
[----:B------:R-:W0:Y:S01]  /*04f0*/  I2F.F16 R7, R7 ;  /* 0x0000000700077306 */ /* 0x000e220000200c00 */
[----:B------:R-:W-:Y:S01]  /*0500*/  IMAD.SHL.U32 R4, R4, 0x20, RZ ;  /* 0x0000002004047824 */ /* 0x000fe200078e00ff */
[----:B---3--:R-:W-:-:S04]  /*0510*/  LOP3.LUT P0, RZ, R20, 0xff, R21, 0x80, !PT ;  /* 0x000000ff14ff7812 */ /* 0x008fc80007808015 */
[----:B------:R-:W-:Y:S02]  /*0520*/  SEL R19, RZ, 0x4, P0 ;  /* 0x00000004ff137807 */ /* 0x000fe40000000000 */
[----:B----4-:R-:W-:Y:S02]  /*0530*/  LOP3.LUT P0, RZ, R20, 0xff, R17, 0x80, !PT ;  /* 0x000000ff14ff7812 */ /* 0x010fe40007808011 */
[-C--:B-----5:R-:W-:Y:S02]  /*0540*/  SHF.R.U32.HI R18, RZ, R5.reuse, R18 ;  /* 0x00000005ff127219 */ /* 0x0a0fe40000011612 */
[----:B-1----:R-:W-:Y:S02]  /*0550*/  SEL R9, RZ, 0x4, P0 ;  /* 0x00000004ff097807 */ /* 0x002fe40000000000 */
[----:B------:R-:W-:Y:S02]  /*0560*/  LOP3.LUT R18, R18, 0x3, RZ, 0xc0, !PT ;  /* 0x0000000312127812 */ /* 0x000fe400078ec0ff */
[----:B--2---:R-:W-:-:S02]  /*0570*/  SHF.R.U32.HI R22, RZ, R5, R22 ;  /* 0x00000005ff167219 */ /* 0x004fc40000011616 */
[----:B------:R-:W-:Y:S01]  /*0580*/  LOP3.LUT P0, RZ, R20, 0xff, R10, 0x80, !PT ;  /* 0x000000ff14ff7812 */ /* 0x000fe2000780800a */
[----:B------:R-:W-:Y:S01]  /*0590*/  IMAD.IADD R8, R18, 0x1, -R9 ;  /* 0x0000000112087824 */ /* 0x000fe200078e0a09 */
[-C--:B------:R-:W-:Y:S02]  /*05a0*/  SHF.R.U32.HI R16, RZ, R5.reuse, R16 ;  /* 0x00000005ff107219 */ /* 0x080fe40000011610 */
[----:B------:R-:W-:Y:S02]  /*05b0*/  LOP3.LUT R22, R22, 0x3, RZ, 0xc0, !PT ;  /* 0x0000000316167812 */ /* 0x000fe400078ec0ff */
[----:B------:R-:W-:Y:S02]  /*05c0*/  LOP3.LUT P1, RZ, R20, 0xff, R15, 0x80, !PT ;  /* 0x000000ff14ff7812 */ /* 0x000fe4000782800f */
[----:B------:R-:W-:Y:S02]  /*05d0*/  SEL R9, RZ, 0x4, P0 ;  /* 0x00000004ff097807 */ /* 0x000fe40000000000 */
[----:B------:R-:W-:-:S02]  /*05e0*/  SHF.R.U32.HI R14, RZ, R5, R14 ;  /* 0x00000005ff0e7219 */ /* 0x000fc4000001160e */
[----:B------:R-:W-:Y:S02]  /*05f0*/  LOP3.LUT R16, R16, 0x3, RZ, 0xc0, !PT ;  /* 0x0000000310107812 */ /* 0x000fe400078ec0ff */
[----:B------:R-:W-:Y:S02]  /*0600*/  SEL R5, RZ, 0x4, P1 ;  /* 0x00000004ff057807 */ /* 0x000fe40000800000 */
[----:B------:R-:W-:Y:S01]  /*0610*/  LOP3.LUT R14, R14, 0x3, RZ, 0xc0, !PT ;  /* 0x000000030e0e7812 */ /* 0x000fe200078ec0ff */
[----:B0-----:R-:W-:Y:S02]  /*0620*/  IMAD.IADD R3, R22, 0x1, -R19 ;  /* 0x0000000116037824 */ /* 0x001fe400078e0a13 */
[----:B------:R-:W-:Y:S02]  /*0630*/  IMAD.IADD R9, R16, 0x1, -R9 ;  /* 0x0000000110097824 */ /* 0x000fe400078e0a09 */
[----:B------:R-:W-:Y:S01]  /*0640*/  IMAD.IADD R14, R14, 0x1, -R5 ;  /* 0x000000010e0e7824 */ /* 0x000fe200078e0a05 */
[----:B------:R-:W-:Y:S01]  /*0650*/  I2F.F16 R8, R8 ;  /* 0x0000000800087306 */ /* 0x000fe20000200c00 */
[----:B------:R-:W-:-:S07]  /*0660*/  IMAD.SHL.U32 R5, R0, 0x80, RZ ;  /* 0x0000008000057824 */ /* 0x000fce00078e00ff */
[----:B------:R-:W0:Y:S01]  /*0670*/  I2F.F16 R3, R3 ;  /* 0x0000000300037306 */ /* 0x000e220000200c00 */
[----:B------:R-:W-:-:S07]  /*0680*/  IADD3 R6, P0, P1, R4, R5, R6 ;  /* 0x0000000504067210 */ /* 0x000fce000791e006 */
[----:B------:R-:W1:Y:S01]  /*0690*/  I2F.F16 R9, R9 ;  /* 0x0000000900097306 */ /* 0x000e620000200c00 */
[----:B------:R-:W-:-:S07]  /*06a0*/  SHF.R.S32.HI R5, RZ, 0x1f, R5 ;  /* 0x0000001fff057819 */ /* 0x000fce0000011405 */
[----:B------:R-:W2:Y:S01]  /*06b0*/  I2F.F16 R13, R14 ;  /* 0x0000000e000d7306 */ /* 0x000ea20000200c00 */
[----:B------:R-:W-:Y:S02]  /*06c0*/  SHF.R.S32.HI R0, RZ, 0x1f, R4 ;  /* 0x0000001fff007819 */ /* 0x000fe40000011404 */
[----:B------:R-:W-:Y:S01]  /*06d0*/  LOP3.LUT R11, R6, R11, RZ, 0xfc, !PT ;  /* 0x0000000b060b7212 */ /* 0x000fe200078efcff */
[----:B------:R-:W-:Y:S01]  /*06e0*/  HMUL2 R4, R2.H0_H0, R7.H0_H0 ;  /* 0x2000000702047232 */ /* 0x000fe20000000800 */
[----:B------:R-:W-:Y:S02]  /*06f0*/  IADD3.X R6, R0, R5, RZ, P0, P1 ;  /* 0x0000000500067210 */ /* 0x000fe400007e24ff */
[C---:B------:R-:W-:Y:S01]  /*0700*/  LEA R2, P0, R11.reuse, c[0x0][0x168], 0x1 ;  /* 0x00005a000b027a11 */ /* 0x040fe200078008ff */
[C---:B0-----:R-:W-:Y:S02]  /*0710*/  HMUL2 R0, R4.reuse.H0_H0, R3.H0_H0 ;  /* 0x2000000304007232 */ /* 0x041fe40000000800 */
[C---:B------:R-:W-:Y:S01]  /*0720*/  HMUL2 R8, R4.reuse.H0_H0, R8.H0_H0 ;  /* 0x2000000804087232 */ /* 0x040fe20000000800 */
[----:B------:R-:W-:Y:S01]  /*0730*/  LEA.HI.X R3, R11, c[0x0][0x16c], R6, 0x1, P0 ;  /* 0x00005b000b037a11 */ /* 0x000fe200000f0c06 */
[----:B-1----:R-:W-:-:S02]  /*0740*/  HMUL2 R9, R4.H0_H0, R9.H0_H0 ;  /* 0x2000000904097232 */ /* 0x002fc40000000800 */
[----:B--2---:R-:W-:Y:S02]  /*0750*/  HMUL2 R13, R4.H0_H0, R13.H0_H0 ;  /* 0x2000000d040d7232 */ /* 0x004fe40000000800 */
[----:B------:R-:W-:Y:S04]  /*0760*/  STG.E.U16 [R2.64+0x2], R0 ;  /* 0x0000020002007986 */ /* 0x000fe8000c101504 */
[----:B------:R-:W-:Y:S04]  /*0770*/  STG.E.U16 [R2.64+0x4], R8 ;  /* 0x0000040802007986 */ /* 0x000fe8000c101504 */
[----:B------:R-:W-:Y:S04]  /*0780*/  STG.E.U16 [R2.64], R9 ;  /* 0x0000000902007986 */ /* 0x000fe8000c101504 */
[----:B------:R-:W-:Y:S01]  /*0790*/  STG.E.U16 [R2.64+0x6], R13 ;  /* 0x0000060d02007986 */ /* 0x000fe2000c101504 */
[----:B------:R-:W-:Y:S05]  /*07a0*/  EXIT ;  /* 0x000000000000794d */ /* 0x000fea0003800000 */
.L_x_1172:
        /* <DEDUP_REMOVED lines=13> */
.L_x_1470:


//--------------------- .text._Z21dequantize_block_q2_KIN3c104HalfEEvPKvPT_ --------------------------
	.section	.text._Z21dequantize_block_q2_KIN3c104HalfEEvPKvPT_,"ax",@progbits
	.sectioninfo	@"SHI_REGISTERS=24"
	.align	128
.text._Z21dequantize_block_q2_KIN3c104HalfEEvPKvPT_:
        .type           _Z21dequantize_block_q2_KIN3c104HalfEEvPKvPT_,@function
        .size           _Z21dequantize_block_q2_KIN3c104HalfEEvPKvPT_,(.L_x_1471 - _Z21dequantize_block_q2_KIN3c104HalfEEvPKvPT_)
        .other          _Z21dequantize_block_q2_KIN3c104HalfEEvPKvPT_,@"STO_CUDA_ENTRY STV_DEFAULT"
_Z21dequantize_block_q2_KIN3c104HalfEEvPKvPT_:
        /* <DEDUP_REMOVED lines=20> */
[----:B------:R-:W-:-:S05]  /*0140*/  IMAD.SHL.U32 R3, R3, 0x80, RZ ;  /* 0x0000008003037824 */ /* 0x000fca00078e00ff */
[----:B------:R-:W-:-:S04]  /*0150*/  LEA R21, P0, R2, R3, 0x8 ;  /* 0x0000000302157211 */ /* 0x000fc800078040ff */
[----:B------:R-:W-:Y:S02]  /*0160*/  LOP3.LUT R0, R21, 0x1f, R0, 0xf8, !PT ;  /* 0x0000001f15007812 */ /* 0x000fe400078ef800 */
[----:B------:R-:W-:Y:S02]  /*0170*/  LEA.HI.X.SX32 R3, R3, RZ, 0x1, P0 ;  /* 0x000000ff03037211 */ /* 0x000fe400000f0eff */
[----:B---3--:R-:W-:Y:S02]  /*0180*/  SHF.R.U32.HI R16, RZ, 0x2, R7 ;  /* 0x00000002ff107819 */ /* 0x008fe40000011607 */
[----:B----4-:R-:W-:Y:S02]  /*0190*/  LOP3.LUT R15, R14, 0xf0, RZ, 0xc0, !PT ;  /* 0x000000f00e0f7812 */ /* 0x010fe400078ec0ff */
[----:B------:R-:W-:Y:S02]  /*01a0*/  LOP3.LUT R17, R16, 0x3, RZ, 0xc0, !PT ;  /* 0x0000000310117812 */ /* 0x000fe400078ec0ff */
[----:B------:R-:W-:-:S02]  /*01b0*/  LOP3.LUT R14, R14, 0xf, RZ, 0xc0, !PT ;  /* 0x0000000f0e0e7812 */ /* 0x000fc400078ec0ff */
[----:B------:R-:W-:Y:S02]  /*01c0*/  SHF.R.U32.HI R16, RZ, 0x4, R15 ;  /* 0x00000004ff107819 */ /* 0x000fe4000001160f */
[--C-:B------:R-:W-:Y:S01]  /*01d0*/  SHF.R.U32.HI R15, RZ, 0x4, R7.reuse ;  /* 0x00000004ff0f7819 */ /* 0x100fe20000011607 */
[----:B------:R-:W-:Y:S01]  /*01e0*/  IMAD R14, R14, R17, RZ ;  /* 0x000000110e0e7224 */ /* 0x000fe200078e02ff */
[----:B-----5:R-:W-:Y:S02]  /*01f0*/  LOP3.LUT R8, R18, 0xf0, RZ, 0xc0, !PT ;  /* 0x000000f012087812 */ /* 0x020fe400078ec0ff */
[----:B------:R-:W-:Y:S02]  /*0200*/  LOP3.LUT R17, R7, 0x3, RZ, 0xc0, !PT ;  /* 0x0000000307117812 */ /* 0x000fe400078ec0ff */
[----:B0-----:R-:W-:Y:S02]  /*0210*/  LOP3.LUT R13, R15, 0x3, RZ, 0xc0, !PT ;  /* 0x000000030f0d7812 */ /* 0x001fe400078ec0ff */
[----:B------:R-:W-:-:S02]  /*0220*/  SHF.R.U32.HI R7, RZ, 0x6, R7 ;  /* 0x00000006ff077819 */ /* 0x000fc40000011607 */
[----:B------:R-:W-:Y:S02]  /*0230*/  SHF.R.U32.HI R15, RZ, 0x4, R8 ;  /* 0x00000004ff0f7819 */ /* 0x000fe40000011608 */
[C---:B--2---:R-:W-:Y:S02]  /*0240*/  LOP3.LUT R8, R6.reuse, 0xf0, RZ, 0xc0, !PT ;  /* 0x000000f006087812 */ /* 0x044fe400078ec0ff */
[----:B------:R-:W-:Y:S02]  /*0250*/  LOP3.LUT R6, R6, 0xf, RZ, 0xc0, !PT ;  /* 0x0000000f06067812 */ /* 0x000fe400078ec0ff */
[----:B-1----:R-:W-:Y:S02]  /*0260*/  PRMT R10, R7, 0x9910, RZ ;  /* 0x00009910070a7816 */ /* 0x002fe400000000ff */
[C---:B------:R-:W-:Y:S01]  /*0270*/  LOP3.LUT R12, R5.reuse, 0xf, RZ, 0xc0, !PT ;  /* 0x0000000f050c7812 */ /* 0x040fe200078ec0ff */
[----:B------:R-:W-:Y:S02]  /*0280*/  IMAD R6, R6, R17, RZ ;  /* 0x0000001106067224 */ /* 0x000fe400078e02ff */
[----:B------:R-:W-:Y:S01]  /*0290*/  IMAD.MOV.U32 R17, RZ, RZ, R10 ;  /* 0x000000ffff117224 */ /* 0x000fe200078e000a */
[----:B------:R-:W-:-:S02]  /*02a0*/  LOP3.LUT R10, R5, 0xf0, RZ, 0xc0, !PT ;  /* 0x000000f0050a7812 */ /* 0x000fc400078ec0ff */
[----:B------:R-:W-:Y:S01]  /*02b0*/  LOP3.LUT R18, R18, 0xf, RZ, 0xc0, !PT ;  /* 0x0000000f12127812 */ /* 0x000fe200078ec0ff */
[----:B------:R-:W0:Y:S01]  /*02c0*/  I2F.F16 R9, R16 ;  /* 0x0000001000097306 */ /* 0x000e220000200c00 */
[----:B------:R-:W-:Y:S01]  /*02d0*/  IMAD R12, R12, R17, RZ ;  /* 0x000000110c0c7224 */ /* 0x000fe200078e02ff */
[----:B------:R-:W-:Y:S02]  /*02e0*/  SHF.R.U32.HI R8, RZ, 0x4, R8 ;  /* 0x00000004ff087819 */ /* 0x000fe40000011608 */
[----:B------:R-:W-:Y:S01]  /*02f0*/  SHF.R.U32.HI R10, RZ, 0x4, R10 ;  /* 0x00000004ff0a7819 */ /* 0x000fe2000001160a */
[----:B------:R-:W-:Y:S01]  /*0300*/  IMAD R13, R18, R13, RZ ;  /* 0x0000000d120d7224 */ /* 0x000fe200078e02ff */
[----:B------:R-:W-:Y:S02]  /*0310*/  LOP3.LUT R12, R12, 0xffff, RZ, 0xc0, !PT ;  /* 0x0000ffff0c0c7812 */ /* 0x000fe400078ec0ff */
[----:B------:R-:W1:Y:S08]  /*0320*/  I2F.F16 R11, R14 ;  /* 0x0000000e000b7306 */ /* 0x000e700000200c00 */
        /* <DEDUP_REMOVED lines=8> */
[----:B------:R-:W-:Y:S01]  /*03b0*/  LEA R2, P0, R0, c[0x0][0x168], 0x1 ;  /* 0x00005a0000027a11 */ /* 0x000fe200078008ff */
[----:B--2---:R-:W-:-:S02]  /*03c0*/  HMUL2 R15, R4.H1_H1, R15.H0_H0 ;  /* 0x2000000f040f7232 */ /* 0x004fc40000000c00 */
[C---:B---3--:R-:W-:Y:S02]  /*03d0*/  HMUL2 R7, R4.reuse.H1_H1, R7.H0_H0 ;  /* 0x2000000704077232 */ /* 0x048fe40000000c00 */
[C---:B----4-:R-:W-:Y:S01]  /*03e0*/  HMUL2 R19, R4.reuse.H1_H1, R19.H0_H0 ;  /* 0x2000001304137232 */ /* 0x050fe20000000c00 */
[----:B------:R-:W-:Y:S01]  /*03f0*/  LEA.HI.X R3, R0, c[0x0][0x16c], R3, 0x1, P0 ;  /* 0x00005b0000037a11 */ /* 0x000fe200000f0c03 */
[C---:B0-----:R-:W-:Y:S02]  /*0400*/  HFMA2 R13, R4.reuse.H0_H0, R13.H0_H0, -R15.H0_H0 ;  /* 0x2000000d040d7231 */ /* 0x041fe4000014080f */
[C---:B-----5:R-:W-:Y:S02]  /*0410*/  HFMA2 R5, R4.reuse.H0_H0, R5.H0_H0, -R7.H0_H0 ;  /* 0x2000000504057231 */ /* 0x060fe40000140807 */
[----:B------:R-:W-:Y:S01]  /*0420*/  HFMA2 R17, R4.H0_H0, R17.H0_H0, -R19.H0_H0 ;  /* 0x2000001104117231 */ /* 0x000fe20000140813 */
[----:B------:R-:W-:Y:S04]  /*0430*/  STG.E.U16 [R2.64+0x40], R11 ;  /* 0x0000400b02007986 */ /* 0x000fe8000c101504 */
[----:B------:R-:W-:Y:S04]  /*0440*/  STG.E.U16 [R2.64+0x80], R13 ;  /* 0x0000800d02007986 */ /* 0x000fe8000c101504 */
[----:B------:R-:W-:Y:S04]  /*0450*/  STG.E.U16 [R2.64], R5 ;  /* 0x0000000502007986 */ /* 0x000fe8000c101504 */
[----:B------:R-:W-:Y:S01]  /*0460*/  STG.E.U16 [R2.64+0xc0], R17 ;  /* 0x0000c01102007986 */ /* 0x000fe2000c101504 */
[----:B------:R-:W-:Y:S05]  /*0470*/  EXIT ;  /* 0x000000000000794d */ /* 0x000fea0003800000 */
.L_x_1173:
        /* <DEDUP_REMOVED lines=16> */
.L_x_1471:


//--------------------- .text._Z16dequantize_blockILi32ELi1EXadL_ZN45_INTERNAL_8d5cb472_14_gguf_kernel_cu_cd24131915dequantize_q8_0EPKviiR7__half2EEN3c104HalfEEvS2_PT2_i --------------------------
	.section	.text._Z16dequantize_blockILi32ELi1EXadL_ZN45_INTERNAL_8d5cb472_14_gguf_kernel_cu_cd24131915dequantize_q8_0EPKviiR7__half2EEN3c104HalfEEvS2_PT2_i,"ax",@progbits
	.sectioninfo	@"SHI_REGISTERS=12"
	.align	128
.text._Z16dequantize_blockILi32ELi1EXadL_ZN45_INTERNAL_8d5cb472_14_gguf_kernel_cu_cd24131915dequantize_q8_0EPKviiR7__half2EEN3c104HalfEEvS2_PT2_i:
        .type           _Z16dequantize_blockILi32ELi1EXadL_ZN45_INTERNAL_8d5cb472_14_gguf_kernel_cu_cd24131915dequantize_q8_0EPKviiR7__half2EEN3c104HalfEEvS2_PT2_i,@function
        .size           _Z16dequantize_blockILi32ELi1EXadL_ZN45_INTERNAL_8d5cb472_14_gguf_kernel_cu_cd24131915dequantize_q8_0EPKviiR7__half2EEN3c104HalfEEvS2_PT2_i,(.L_x_1472 - _Z16dequantize_blockILi32ELi1EXadL_ZN45_INTERNAL_8d5cb472_14_gguf_kernel_cu_cd24131915dequantize_q8_0EPKviiR7__half2EEN3c104HalfEEvS2_PT2_i)
        .other          _Z16dequantize_blockILi32ELi1EXadL_ZN45_INTERNAL_8d5cb472_14_gguf_kernel_cu_cd24131915dequantize_q8_0EPKviiR7__half2EEN3c104HalfEEvS2_PT2_i,@"STO_CUDA_ENTRY STV_DEFAULT"
_Z16dequantize_blockILi32ELi1EXadL_ZN45_INTERNAL_8d5cb472_14_gguf_kernel_cu_cd24131915dequantize_q8_0EPKviiR7__half2EEN3c104HalfEEvS2_PT2_i:
        /* <DEDUP_REMOVED lines=18> */
[----:B------:R1:W3:Y:S04]  /*0120*/  LDG.E.U8.CONSTANT R6, [R4.64+0x2] ;  /* 0x0000020404067981 */ /* 0x0002e8000c1e9100 */
[----:B------:R1:W4:Y:S01]  /*0130*/  LDG.E.U8.CONSTANT R7, [R4.64+0x3] ;  /* 0x0000030404077981 */ /* 0x000322000c1e9100 */
[----:B------:R-:W-:-:S04]  /*0140*/  IMAD.MOV.U32 R9, RZ, RZ, 0x2 ;  /* 0x00000002ff097424 */ /* 0x000fc800078e00ff */
[----:B-1----:R-:W-:Y:S01]  /*0150*/  IMAD.WIDE R4, R0, R9, c[0x0][0x168] ;  /* 0x00005a0000047625 */ /* 0x002fe200078e0209 */
[----:B---3--:R-:W-:Y:S02]  /*0160*/  PRMT R6, R6, 0x8880, RZ ;  /* 0x0000888006067816 */ /* 0x008fe400000000ff */
[----:B----4-:R-:W-:-:S04]  /*0170*/  PRMT R7, R7, 0x8880, RZ ;  /* 0x0000888007077816 */ /* 0x010fc800000000ff */
[----:B------:R-:W-:Y:S08]  /*0180*/  I2F.F16 R6, R6 ;  /* 0x0000000600067306 */ /* 0x000ff00000200c00 */
[----:B------:R-:W0:Y:S02]  /*0190*/  I2F.F16 R7, R7 ;  /* 0x0000000700077306 */ /* 0x000e240000200c00 */
[----:B0-----:R-:W-:-:S05]  /*01a0*/  PRMT R3, R6, 0x5410, R7 ;  /* 0x0000541006037816 */ /* 0x001fca0000000007 */
[----:B--2---:R-:W-:-:S05]  /*01b0*/  HMUL2 R3, R3, R2.H0_H0 ;  /* 0x2000000203037232 */ /* 0x004fca0000000000 */
[----:B------:R-:W-:Y:S01]  /*01c0*/  PRMT R2, R3, 0x7632, R2 ;  /* 0x0000763203027816 */ /* 0x000fe20000000002 */
[----:B------:R-:W-:Y:S04]  /*01d0*/  STG.E.U16 [R4.64], R3 ;  /* 0x0000000304007986 */ /* 0x000fe8000c101504 */
[----:B------:R-:W-:Y:S01]  /*01e0*/  STG.E.U16 [R4.64+0x2], R2 ;  /* 0x0000020204007986 */ /* 0x000fe2000c101504 */
[----:B------:R-:W-:Y:S05]  /*01f0*/  EXIT ;  /* 0x000000000000794d */ /* 0x000fea0003800000 */
.L_x_1174:
        /* <DEDUP_REMOVED lines=16> */
.L_x_1472:


//--------------------- .text._Z16dequantize_blockILi32ELi2EXadL_ZN45_INTERNAL_8d5cb472_14_gguf_kernel_cu_cd24131915dequantize_q5_1EPKviiR7__half2EEN3c104HalfEEvS2_PT2_i --------------------------
	.section	.text._Z16dequantize_blockILi32ELi2EXadL_ZN45_INTERNAL_8d5cb472_14_gguf_kernel_cu_cd24131915dequantize_q5_1EPKviiR7__half2EEN3c104HalfEEvS2_PT2_i,"ax",@progbits
	.sectioninfo	@"SHI_REGISTERS=14"
	.align	128
.text._Z16dequantize_blockILi32ELi2EXadL_ZN45_INTERNAL_8d5cb472_14_gguf_kernel_cu_cd24131915dequantize_q5_1EPKviiR7__half2EEN3c104HalfEEvS2_PT2_i:
        .type           _Z16dequantize_blockILi32ELi2EXadL_ZN45_INTERNAL_8d5cb472_14_gguf_kernel_cu_cd24131915dequantize_q5_1EPKviiR7__half2EEN3c104HalfEEvS2_PT2_i,@function
        .size           _Z16dequantize_blockILi32ELi2EXadL_ZN45_INTERNAL_8d5cb472_14_gguf_kernel_cu_cd24131915dequantize_q5_1EPKviiR7__half2EEN3c104HalfEEvS2_PT2_i,(.L_x_1473 - _Z16dequantize_blockILi32ELi2EXadL_ZN45_INTERNAL_8d5cb472_14_gguf_kernel_cu_cd24131915dequantize_q5_1EPKviiR7__half2EEN3c104HalfEEvS2_PT2_i)
        .other          _Z16dequantize_blockILi32ELi2EXadL_ZN45_INTERNAL_8d5cb472_14_gguf_kernel_cu_cd24131915dequantize_q5_1EPKviiR7__half2EEN3c104HalfEEvS2_PT2_i,@"STO_CUDA_ENTRY STV_DEFAULT"
_Z16dequantize_blockILi32ELi2EXadL_ZN45_INTERNAL_8d5cb472_14_gguf_kernel_cu_cd24131915dequantize_q5_1EPKviiR7__half2EEN3c104HalfEEvS2_PT2_i:
        /* <DEDUP_REMOVED lines=16> */
[----:B------:R0:W2:Y:S02]  /*0100*/  LDG.E.U8.CONSTANT R8, [R2.64+0x4] ;  /* 0x0000040402087981 */ /* 0x0000a4000c1e9100 */
[----:B------:R-:W-:Y:S02]  /*0110*/  SHF.R.S32.HI R7, RZ, 0x1, R4 ;  /* 0x00000001ff077819 */ /* 0x000fe40000011404 */
[----:B------:R0:W2:Y:S04]  /*0120*/  LDG.E.U8.CONSTANT R9, [R2.64+0x5] ;  /* 0x0000050402097981 */ /* 0x0000a8000c1e9100 */
[----:B------:R0:W3:Y:S04]  /*0130*/  LDG.E.U8.CONSTANT R10, [R2.64+0x6] ;  /* 0x00000604020a7981 */ /* 0x0000e8000c1e9100 */
[----:B------:R0:W3:Y:S01]  /*0140*/  LDG.E.U8.CONSTANT R11, [R2.64+0x7] ;  /* 0x00000704020b7981 */ /* 0x0000e2000c1e9100 */
[----:B------:R-:W-:-:S03]  /*0150*/  IADD3 R4, P0, R7, R2, RZ ;  /* 0x0000000207047210 */ /* 0x000fc60007f1e0ff */
[----:B------:R0:W4:Y:S01]  /*0160*/  LDG.E.CONSTANT R6, [R2.64] ;  /* 0x0000000402067981 */ /* 0x000122000c1e9900 */
[----:B------:R-:W-:-:S05]  /*0170*/  LEA.HI.X.SX32 R5, R7, R3, 0x1, P0 ;  /* 0x0000000307057211 */ /* 0x000fca00000f0eff */
[----:B------:R-:W5:Y:S01]  /*0180*/  LDG.E.U8.CONSTANT R4, [R4.64+0x8] ;  /* 0x0000080404047981 */ /* 0x000f62000c1e9100 */
[----:B0-----:R-:W-:Y:S02]  /*0190*/  IMAD.IADD R2, R0, 0x1, R7 ;  /* 0x0000000100027824 */ /* 0x001fe400078e0207 */
[----:B------:R-:W-:-:S04]  /*01a0*/  IMAD.MOV.U32 R3, RZ, RZ, 0x2 ;  /* 0x00000002ff037424 */ /* 0x000fc800078e00ff */
[----:B------:R-:W-:Y:S01]  /*01b0*/  IMAD.WIDE R2, R2, R3, c[0x0][0x168] ;  /* 0x00005a0002027625 */ /* 0x000fe200078e0203 */
        /* <DEDUP_REMOVED lines=15> */
[----:B----4-:R-:W-:-:S05]  /*02b0*/  HFMA2 R6, R9, R6.H0_H0, R6.H1_H1 ;  /* 0x2000000609067231 */ /* 0x010fca0000060006 */
[----:B------:R-:W-:Y:S01]  /*02c0*/  PRMT R0, R6, 0x7632, R0 ;  /* 0x0000763206007816 */ /* 0x000fe20000000000 */
[----:B------:R-:W-:Y:S04]  /*02d0*/  STG.E.U16 [R2.64], R6 ;  /* 0x0000000602007986 */ /* 0x000fe8000c101504 */
[----:B------:R-:W-:Y:S01]  /*02e0*/  STG.E.U16 [R2.64+0x20], R0 ;  /* 0x0000200002007986 */ /* 0x000fe2000c101504 */
[----:B------:R-:W-:Y:S05]  /*02f0*/  EXIT ;  /* 0x000000000000794d */ /* 0x000fea0003800000 */
.L_x_1175:
        /* <DEDUP_REMOVED lines=16> */
.L_x_1473:


//--------------------- .text._Z16dequantize_blockILi32ELi2EXadL_ZN45_INTERNAL_8d5cb472_14_gguf_kernel_cu_cd24131915dequantize_q5_0EPKviiR7__half2EEN3c104HalfEEvS2_PT2_i --------------------------
	.section	.text._Z16dequantize_blockILi32ELi2EXadL_ZN45_INTERNAL_8d5cb472_14_gguf_kernel_cu_cd24131915dequantize_q5_0EPKviiR7__half2EEN3c104HalfEEvS2_PT2_i,"ax",@progbits
	.sectioninfo	@"SHI_REGISTERS=16"
	.align	128
.text._Z16dequantize_blockILi32ELi2EXadL_ZN45_INTERNAL_8d5cb472_14_gguf_kernel_cu_cd24131915dequantize_q5_0EPKviiR7__half2EEN3c104HalfEEvS2_PT2_i:
        .type           _Z16dequantize_blockILi32ELi2EXadL_ZN45_INTERNAL_8d5cb472_14_gguf_kernel_cu_cd24131915dequantize_q5_0EPKviiR7__half2EEN3c104HalfEEvS2_PT2_i,@function
        .size           _Z16dequantize_blockILi32ELi2EXadL_ZN45_INTERNAL_8d5cb472_14_gguf_kernel_cu_cd24131915dequantize_q5_0EPKviiR7__half2EEN3c104HalfEEvS2_PT2_i,(.L_x_1474 - _Z16dequantize_blockILi32ELi2EXadL_ZN45_INTERNAL_8d5cb472_14_gguf_kernel_cu_cd24131915dequantize_q5_0EPKviiR7__half2EEN3c104HalfEEvS2_PT2_i)
        .other          _Z16dequantize_blockILi32ELi2EXadL_ZN45_INTERNAL_8d5cb472_14_gguf_kernel_cu_cd24131915dequantize_q5_0EPKviiR7__half2EEN3c104HalfEEvS2_PT2_i,@"STO_CUDA_ENTRY STV_DEFAULT"
_Z16dequantize_blockILi32ELi2EXadL_ZN45_INTERNAL_8d5cb472_14_gguf_kernel_cu_cd24131915dequantize_q5_0EPKviiR7__half2EEN3c104HalfEEvS2_PT2_i:
        /* <DEDUP_REMOVED lines=22> */
[----:B------:R0:W4:Y:S01]  /*0160*/  LDG.E.U16.CONSTANT R13, [R2.64] ;  /* 0x00000004020d7981 */ /* 0x000122000c1e9500 */
[----:B------:R-:W-:-:S06]  /*0170*/  LEA.HI.X.SX32 R5, R7, R3, 0x1, P0 ;  /* 0x0000000307057211 */ /* 0x000fcc00000f0eff */
[----:B------:R-:W5:Y:S01]  /*0180*/  LDG.E.U8.CONSTANT R5, [R4.64+0x6] ;  /* 0x0000060404057981 */ /* 0x000f62000c1e9100 */
[----:B0-----:R-:W-:Y:S02]  /*0190*/  IMAD.IADD R3, R0, 0x1, R7 ;  /* 0x0000000100037824 */ /* 0x001fe400078e0207 */
[----:B------:R-:W-:Y:S01]  /*01a0*/  IMAD.MOV.U32 R0, RZ, RZ, 0x2 ;  /* 0x00000002ff007424 */ /* 0x000fe200078e00ff */
        /* <DEDUP_REMOVED lines=17> */
[----:B------:R-:W-:-:S04]  /*02c0*/  IMAD.WIDE R2, R3, R0, c[0x0][0x168] ;  /* 0x00005a0003027625 */ /* 0x000fc800078e0200 */
[----:B------:R-:W-:Y:S01]  /*02d0*/  PRMT R0, R13, 0x7632, R0 ;  /* 0x000076320d007816 */ /* 0x000fe20000000000 */
[----:B------:R-:W-:Y:S04]  /*02e0*/  STG.E.U16 [R2.64], R13 ;  /* 0x0000000d02007986 */ /* 0x000fe8000c101504 */
[----:B------:R-:W-:Y:S01]  /*02f0*/  STG.E.U16 [R2.64+0x20], R0 ;  /* 0x0000200002007986 */ /* 0x000fe2000c101504 */
[----:B------:R-:W-:Y:S05]  /*0300*/  EXIT ;  /* 0x000000000000794d */ /* 0x000fea0003800000 */
.L_x_1176:
        /* <DEDUP_REMOVED lines=15> */
.L_x_1474:


//--------------------- .text._Z16dequantize_blockILi32ELi2EXadL_ZN45_INTERNAL_8d5cb472_14_gguf_kernel_cu_cd24131915dequantize_q4_1EPKviiR7__half2EEN3c104HalfEEvS2_PT2_i --------------------------
	.section	.text._Z16dequantize_blockILi32ELi2EXadL_ZN45_INTERNAL_8d5cb472_14_gguf_kernel_cu_cd24131915dequantize_q4_1EPKviiR7__half2EEN3c104HalfEEvS2_PT2_i,"ax",@progbits
	.sectioninfo	@"SHI_REGISTERS=14"
	.align	128
.text._Z16dequantize_blockILi32ELi2EXadL_ZN45_INTERNAL_8d5cb472_14_gguf_kernel_cu_cd24131915dequantize_q4_1EPKviiR7__half2EEN3c104HalfEEvS2_PT2_i:
        .type           _Z16dequantize_blockILi32ELi2EXadL_ZN45_INTERNAL_8d5cb472_14_gguf_kernel_cu_cd24131915dequantize_q4_1EPKviiR7__half2EEN3c104HalfEEvS2_PT2_i,@function
        .size           _Z16dequantize_blockILi32ELi2EXadL_ZN45_INTERNAL_8d5cb472_14_gguf_kernel_cu_cd24131915dequantize_q4_1EPKviiR7__half2EEN3c104HalfEEvS2_PT2_i,(.L_x_1475 - _Z16dequantize_blockILi32ELi2EXadL_ZN45_INTERNAL_8d5cb472_14_gguf_kernel_cu_cd24131915dequantize_q4_1EPKviiR7__half2EEN3c104HalfEEvS2_PT2_i)
        .other          _Z16dequantize_blockILi32ELi2EXadL_ZN45_INTERNAL_8d5cb472_14_gguf_kernel_cu_cd24131915dequantize_q4_1EPKviiR7__half2EEN3c104HalfEEvS2_PT2_i,@"STO_CUDA_ENTRY STV_DEFAULT"
_Z16dequantize_blockILi32ELi2EXadL_ZN45_INTERNAL_8d5cb472_14_gguf_kernel_cu_cd24131915dequantize_q4_1EPKviiR7__half2EEN3c104HalfEEvS2_PT2_i:
        /* <DEDUP_REMOVED lines=21> */
[----:B------:R-:W-:Y:S02]  /*0150*/  IMAD.IADD R7, R7, 0x1, R9 ;  /* 0x0000000107077824 */ /* 0x000fe400078e0209 */
[----:B------:R-:W-:Y:S01]  /*0160*/  IMAD.MOV.U32 R8, RZ, RZ, 0x2 ;  /* 0x00000002ff087424 */ /* 0x000fe200078e00ff */
[C---:B---3--:R-:W-:Y:S02]  /*0170*/  LOP3.LUT R0, R4.reuse, 0xf0, RZ, 0xc0, !PT ;  /* 0x000000f004007812 */ /* 0x048fe400078ec0ff */
[----:B------:R-:W-:Y:S02]  /*0180*/  LOP3.LUT R6, R4, 0xf, RZ, 0xc0, !PT ;  /* 0x0000000f04067812 */ /* 0x000fe400078ec0ff */
[----:B------:R-:W-:-:S04]  /*0190*/  SHF.R.U32.HI R0, RZ, 0x4, R0 ;  /* 0x00000004ff007819 */ /* 0x000fc80000011600 */
[----:B------:R-:W-:Y:S08]  /*01a0*/  I2F.F16 R6, R6 ;  /* 0x0000000600067306 */ /* 0x000ff00000200c00 */
[----:B------:R-:W0:Y:S01]  /*01b0*/  I2F.F16 R11, R0 ;  /* 0x00000000000b7306 */ /* 0x000e220000200c00 */
[----:B------:R-:W-:Y:S01]  /*01c0*/  IMAD.WIDE R4, R7, R8, c[0x0][0x168] ;  /* 0x00005a0007047625 */ /* 0x000fe200078e0208 */
[----:B0-----:R-:W-:-:S05]  /*01d0*/  PRMT R3, R6, 0x5410, R11 ;  /* 0x0000541006037816 */ /* 0x001fca000000000b */
[----:B--2---:R-:W-:-:S05]  /*01e0*/  HFMA2 R3, R3, R2.H0_H0, R2.H1_H1 ;  /* 0x2000000203037231 */ /* 0x004fca0000060002 */
[----:B------:R-:W-:Y:S01]  /*01f0*/  PRMT R2, R3, 0x7632, R2 ;  /* 0x0000763203027816 */ /* 0x000fe20000000002 */
[----:B------:R-:W-:Y:S04]  /*0200*/  STG.E.U16 [R4.64], R3 ;  /* 0x0000000304007986 */ /* 0x000fe8000c101504 */
[----:B------:R-:W-:Y:S01]  /*0210*/  STG.E.U16 [R4.64+0x20], R2 ;  /* 0x0000200204007986 */ /* 0x000fe2000c101504 */
[----:B------:R-:W-:Y:S05]  /*0220*/  EXIT ;  /* 0x000000000000794d */ /* 0x000fea0003800000 */
.L_x_1177:
        /* <DEDUP_REMOVED lines=13> */
.L_x_1475:


//--------------------- .text._Z16dequantize_blockILi32ELi2EXadL_ZN45_INTERNAL_8d5cb472_14_gguf_kernel_cu_cd24131915dequantize_q4_0EPKviiR7__half2EEN3c104HalfEEvS2_PT2_i --------------------------
	.section	.text._Z16dequantize_blockILi32ELi2EXadL_ZN45_INTERNAL_8d5cb472_14_gguf_kernel_cu_cd24131915dequantize_q4_0EPKviiR7__half2EEN3c104HalfEEvS2_PT2_i,"ax",@progbits
	.sectioninfo	@"SHI_REGISTERS=14"
	.align	128
.text._Z16dequantize_blockILi32ELi2EXadL_ZN45_INTERNAL_8d5cb472_14_gguf_kernel_cu_cd24131915dequantize_q4_0EPKviiR7__half2EEN3c104HalfEEvS2_PT2_i:
        .type           _Z16dequantize_blockILi32ELi2EXadL_ZN45_INTERNAL_8d5cb472_14_gguf_kernel_cu_cd24131915dequantize_q4_0EPKviiR7__half2EEN3c104HalfEEvS2_PT2_i,@function
        .size           _Z16dequantize_blockILi32ELi2EXadL_ZN45_INTERNAL_8d5cb472_14_gguf_kernel_cu_cd24131915dequantize_q4_0EPKviiR7__half2EEN3c104HalfEEvS2_PT2_i,(.L_x_1476 - _Z16dequantize_blockILi32ELi2EXadL_ZN45_INTERNAL_8d5cb472_14_gguf_kernel_cu_cd24131915dequantize_q4_0EPKviiR7__half2EEN3c104HalfEEvS2_PT2_i)
        .other          _Z16dequantize_blockILi32ELi2EXadL_ZN45_INTERNAL_8d5cb472_14_gguf_kernel_cu_cd24131915dequantize_q4_0EPKviiR7__half2EEN3c104HalfEEvS2_PT2_i,@"STO_CUDA_ENTRY STV_DEFAULT"
_Z16dequantize_blockILi32ELi2EXadL_ZN45_INTERNAL_8d5cb472_14_gguf_kernel_cu_cd24131915dequantize_q4_0EPKviiR7__half2EEN3c104HalfEEvS2_PT2_i:
        /* <DEDUP_REMOVED lines=31> */
[----:B------:R-:W-:-:S04]  /*01f0*/  IMAD.WIDE R2, R7, R8, c[0x0][0x168] ;  /* 0x00005a0007027625 */ /* 0x000fc800078e0208 */
[----:B------:R-:W-:Y:S01]  /*0200*/  PRMT R5, R4, 0x7632, R5 ;  /* 0x0000763204057816 */ /* 0x000fe20000000005 */
[----:B------:R-:W-:Y:S04]  /*0210*/  STG.E.U16 [R2.64], R4 ;  /* 0x0000000402007986 */ /* 0x000fe8000c101504 */
[----:B------:R-:W-:Y:S01]  /*0220*/  STG.E.U16 [R2.64+0x20], R5 ;  /* 0x0000200502007986 */ /* 0x000fe2000c101504 */
[----:B------:R-:W-:Y:S05]  /*0230*/  EXIT ;  /* 0x000000000000794d */ /* 0x000fea0003800000 */
.L_x_1178:
        /* <DEDUP_REMOVED lines=12> */
.L_x_1476:


//--------------------- .text._Z22dequantize_block_iq1_mIfEvPKvPT_ --------------------------
	.section	.text._Z22dequantize_block_iq1_mIfEvPKvPT_,"ax",@progbits
	.sectioninfo	@"SHI_REGISTERS=24"
	.align	128
.text._Z22dequantize_block_iq1_mIfEvPKvPT_:
        .type           _Z22dequantize_block_iq1_mIfEvPKvPT_,@function
        .size           _Z22dequantize_block_iq1_mIfEvPKvPT_,(.L_x_1477 - _Z22dequantize_block_iq1_mIfEvPKvPT_)
        .other          _Z22dequantize_block_iq1_mIfEvPKvPT_,@"STO_CUDA_ENTRY STV_DEFAULT"
_Z22dequantize_block_iq1_mIfEvPKvPT_:
[----:B------:R-:W-:Y:S02]  /*0000*/  IMAD.MOV.U32 R1, RZ, RZ, c[0x0][0x28] ;  /* 0x00000a00ff017624 */ /* 0x000fe400078e00ff */
[----:B------:R-:W0:Y:S01]  /*0010*/  S2R R0, SR_TID.X ;  /* 0x0000000000007919 */ /* 0x000e220000002100 */
[----:B------:R-:W-:Y:S01]  /*0020*/  IMAD.MOV.U32 R6, RZ, RZ, 0x38 ;  /* 0x00000038ff067424 */ /* 0x000fe200078e00ff */
[----:B------:R-:W-:Y:S02]  /*0030*/  ULDC.64 UR4, c[0x0][0x118] ;  /* 0x0000460000047ab9 */ /* 0x000fe40000000a00 */
[----:B------:R-:W1:Y:S01]  /*0040*/  S2R R9, SR_CTAID.X ;  /* 0x0000000000097919 */ /* 0x000e620000002500 */
[C---:B0-----:R-:W-:Y:S01]  /*0050*/  IMAD.SHL.U32 R2, R0.reuse, 0x2, RZ ;  /* 0x0000000200027824 */ /* 0x041fe200078e00ff */
[C---:B------:R-:W-:Y:S02]  /*0060*/  SHF.R.U64 R7, R0.reuse, 0x4, RZ ;  /* 0x0000000400077819 */ /* 0x040fe400000012ff */
[----:B------:R-:W-:Y:S02]  /*0070*/  SHF.R.U64 R5, R0, 0x3, RZ ;  /* 0x0000000300057819 */ /* 0x000fe400000012ff */
[----:B------:R-:W-:Y:S01]  /*0080*/  LOP3.LUT R4, R2, 0xe, RZ, 0xc0, !PT ;  /* 0x0000000e02047812 */ /* 0x000fe200078ec0ff */
[----:B-1----:R-:W-:-:S03]  /*0090*/  IMAD.WIDE.U32 R2, R9, R6, c[0x0][0x160] ;  /* 0x0000580009027625 */ /* 0x002fc600078e0006 */
[----:B------:R-:W-:Y:S01]  /*00a0*/  IADD3 R7, P0, R7, R4, RZ ;  /* 0x0000000407077210 */ /* 0x000fe20007f1e0ff */
[----:B------:R-:W-:Y:S01]  /*00b0*/  IMAD.SHL.U32 R4, R0, 0x4, RZ ;  /* 0x0000000400047824 */ /* 0x000fe200078e00ff */
[----:B------:R0:W2:Y:S03]  /*00c0*/  LDG.E.U16.CONSTANT R14, [R2.64+0x34] ;  /* 0x00003404020e7981 */ /* 0x0000a6000c1e9500 */
[----:B------:R-:W-:Y:S01]  /*00d0*/  IMAD.X R21, RZ, RZ, RZ, P0 ;  /* 0x000000ffff157224 */ /* 0x000fe200000e06ff */
[----:B------:R-:W-:Y:S01]  /*00e0*/  IADD3 R10, P0, R2, R7, RZ ;  /* 0x00000007020a7210 */ /* 0x000fe20007f1e0ff */
[----:B------:R0:W3:Y:S01]  /*00f0*/  LDG.E.U16.CONSTANT R16, [R2.64+0x30] ;  /* 0x0000300402107981 */ /* 0x0000e2000c1e9500 */
[----:B------:R-:W-:-:S03]  /*0100*/  LOP3.LUT R13, R4, 0x1c, RZ, 0xc0, !PT ;  /* 0x0000001c040d7812 */ /* 0x000fc600078ec0ff */
[----:B------:R-:W-:Y:S01]  /*0110*/  IMAD.X R11, R3, 0x1, R21, P0 ;  /* 0x00000001030b7824 */ /* 0x000fe200000e0615 */
[----:B------:R-:W-:-:S04]  /*0120*/  IADD3 R12, P0, P1, R2, R13, R5 ;  /* 0x0000000d020c7210 */ /* 0x000fc8000791e005 */
[----:B------:R1:W4:Y:S01]  /*0130*/  LDG.E.U8.CONSTANT R4, [R10.64+0x20] ;  /* 0x000020040a047981 */ /* 0x000322000c1e9100 */
[----:B------:R-:W-:-:S05]  /*0140*/  IADD3.X R13, R3, RZ, RZ, P0, P1 ;  /* 0x000000ff030d7210 */ /* 0x000fca00007e24ff */
[----:B------:R5:W2:Y:S01]  /*0150*/  LDG.E.U8.CONSTANT R12, [R12.64] ;  /* 0x000000040c0c7981 */ /* 0x000aa2000c1e9100 */
[----:B------:R-:W-:Y:S01]  /*0160*/  IMAD.SHL.U32 R5, R5, 0x4, RZ ;  /* 0x0000000405057824 */ /* 0x000fe200078e00ff */
[----:B------:R-:W-:Y:S01]  /*0170*/  SHF.R.U64 R21, R7, 0x1, R21 ;  /* 0x0000000107157819 */ /* 0x000fe20000001215 */
[----:B-1----:R-:W-:Y:S01]  /*0180*/  IMAD.MOV.U32 R10, RZ, RZ, 0x8 ;  /* 0x00000008ff0a7424 */ /* 0x002fe200078e00ff */
[----:B------:R0:W3:Y:S02]  /*0190*/  LDG.E.U16.CONSTANT R11, [R2.64+0x32] ;  /* 0x00003204020b7981 */ /* 0x0000e4000c1e9500 */
[----:B------:R-:W-:Y:S02]  /*01a0*/  LOP3.LUT R5, R5, 0x4, RZ, 0xc0, !PT ;  /* 0x0000000405057812 */ /* 0x000fe400078ec0ff */
[----:B------:R-:W-:Y:S01]  /*01b0*/  LOP3.LUT R21, R21, 0xffffffe, RZ, 0xc0, !PT ;  /* 0x0ffffffe15157812 */ /* 0x000fe200078ec0ff */
[----:B-----5:R0:W5:Y:S03]  /*01c0*/  LDG.E.U16.CONSTANT R13, [R2.64+0x36] ;  /* 0x00003604020d7981 */ /* 0x020166000c1e9500 */
[----:B------:R-:W-:-:S05]  /*01d0*/  IADD3 R20, P0, R2, R21, RZ ;  /* 0x0000001502147210 */ /* 0x000fca0007f1e0ff */
[----:B------:R-:W-:-:S05]  /*01e0*/  IMAD.X R21, RZ, RZ, R3, P0 ;  /* 0x000000ffff157224 */ /* 0x000fca00000e0603 */
[----:B------:R-:W3:Y:S01]  /*01f0*/  LDG.E.U16.CONSTANT R20, [R20.64+0x30] ;  /* 0x0000300414147981 */ /* 0x000ee2000c1e9500 */
[----:B----4-:R-:W-:-:S05]  /*0200*/  SHF.R.U32.HI R6, RZ, R5, R4 ;  /* 0x00000005ff067219 */ /* 0x010fca0000011604 */
[----:B------:R-:W-:-:S05]  /*0210*/  IMAD.SHL.U32 R19, R6, 0x100, RZ ;  /* 0x0000010006137824 */ /* 0x000fca00078e00ff */
[----:B--2---:R-:W-:-:S05]  /*0220*/  LOP3.LUT R19, R19, 0x700, R12, 0xe2, !PT ;  /* 0x0000070013137812 */ /* 0x004fca00078ee20c */
[----:B------:R-:W-:-:S05]  /*0230*/  IMAD.WIDE.U32 R18, R19, R10, c[0x4][0x28] ;  /* 0x01000a0013127625 */ /* 0x000fca00078e000a */
[----:B------:R-:W2:Y:S01]  /*0240*/  LDG.E.CONSTANT R15, [R18.64] ;  /* 0x00000004120f7981 */ /* 0x000ea2000c1e9900 */
[----:B------:R-:W-:-:S05]  /*0250*/  LOP3.LUT R7, R7, 0x3, RZ, 0xc0, !PT ;  /* 0x0000000307077812 */ /* 0x000fca00078ec0ff */
[----:B------:R-:W-:Y:S01]  /*0260*/  IMAD R7, R7, 0x3, RZ ;  /* 0x0000000307077824 */ /* 0x000fe200078e02ff */
[----:B0-----:R-:W-:Y:S01]  /*0270*/  LOP3.LUT R2, R0, 0xfffffff8, RZ, 0xc0, !PT ;  /* 0xfffffff800027812 */ /* 0x001fe200078ec0ff */
[----:B------:R-:W-:Y:S01]  /*0280*/  IMAD.MOV.U32 R3, RZ, RZ, RZ ;  /* 0x000000ffff037224 */ /* 0x000fe200078e00ff */
[----:B---3--:R-:W-:Y:S02]  /*0290*/  SHF.R.U32.HI R17, RZ, 0x8, R11 ;  /* 0x00000008ff117819 */ /* 0x008fe4000001160b */
[----:B------:R-:W-:Y:S01]  /*02a0*/  SHF.R.U32.HI R7, RZ, R7, R20 ;  /* 0x00000007ff077219 */ /* 0x000fe20000011614 */
[----:B------:R-:W-:Y:S01]  /*02b0*/  IMAD.WIDE.U32 R2, R9, 0x100, R2 ;  /* 0x0000010009027825 */ /* 0x000fe200078e0002 */
[----:B------:R-:W-:-:S03]  /*02c0*/  LOP3.LUT R17, R17, 0xf0, RZ, 0xc0, !PT ;  /* 0x000000f011117812 */ /* 0x000fc600078ec0ff */
[----:B------:R-:W-:Y:S01]  /*02d0*/  IMAD.SHL.U32 R7, R7, 0x2, RZ ;  /* 0x0000000207077824 */ /* 0x000fe200078e00ff */
[----:B------:R-:W-:Y:S02]  /*02e0*/  LEA.HI R16, R16, R17, RZ, 0x14 ;  /* 0x0000001110107211 */ /* 0x000fe400078fa0ff */
[----:B-----5:R-:W-:Y:S02]  /*02f0*/  LOP3.LUT R13, R13, 0xf000, RZ, 0xc0, !PT ;  /* 0x0000f0000d0d7812 */ /* 0x020fe400078ec0ff */
[----:B------:R-:W-:Y:S02]  /*0300*/  LOP3.LUT R7, R7, 0xe, RZ, 0xc0, !PT ;  /* 0x0000000e07077812 */ /* 0x000fe400078ec0ff */
[----:B------:R-:W-:Y:S01]  /*0310*/  SHF.L.U32 R17, R10, R5, RZ ;  /* 0x000000050a117219 */ /* 0x000fe200000006ff */
[----:B------:R-:W-:Y:S01]  /*0320*/  IMAD.SHL.U32 R5, R0, 0x20, RZ ;  /* 0x0000002000057824 */ /* 0x000fe200078e00ff */
[----:B------:R-:W-:Y:S02]  /*0330*/  LOP3.LUT R12, R7, 0x1, RZ, 0xfc, !PT ;  /* 0x00000001070c7812 */ /* 0x000fe400078efcff */
[----:B------:R-:W-:-:S04]  /*0340*/  LOP3.LUT P0, RZ, R17, R4, RZ, 0xc0, !PT ;  /* 0x0000000411ff7212 */ /* 0x000fc8000780c0ff */
[----:B------:R-:W0:Y:S01]  /*0350*/  I2F R12, R12 ;  /* 0x0000000c000c7306 */ /* 0x000e220000201400 */
[----:B------:R-:W-:-:S05]  /*0360*/  IMAD.MOV.U32 R4, RZ, RZ, 0x3f600000 ;  /* 0x3f600000ff047424 */ /* 0x000fca00078e00ff */
[----:B------:R-:W-:Y:S02]  /*0370*/  FSEL R4, -R4, -1.125, !P0 ;  /* 0xbf90000004047808 */ /* 0x000fe40004000100 */
[--C-:B--2---:R-:W-:Y:S02]  /*0380*/  SHF.R.U32.HI R8, RZ, 0x1c, R15.reuse ;  /* 0x0000001cff087819 */ /* 0x104fe4000001160f */
[----:B------:R-:W-:Y:S02]  /*0390*/  LOP3.LUT R18, R15, 0xf0f0f0f, RZ, 0xc0, !PT ;  /* 0x0f0f0f0f0f127812 */ /* 0x000fe400078ec0ff */
[----:B------:R-:W-:Y:S02]  /*03a0*/  SHF.R.U32.HI R9, RZ, 0x4, R15 ;  /* 0x00000004ff097819 */ /* 0x000fe4000001160f */
[----:B------:R-:W-:Y:S02]  /*03b0*/  SHF.R.U32.HI R15, RZ, 0x4, R14 ;  /* 0x00000004ff0f7819 */ /* 0x000fe4000001160e */
[----:B------:R-:W-:-:S02]  /*03c0*/  LOP3.LUT R19, R18, 0xffff, RZ, 0xc0, !PT ;  /* 0x0000ffff12137812 */ /* 0x000fc400078ec0ff */
[----:B------:R-:W-:Y:S02]  /*03d0*/  LOP3.LUT R15, R15, 0xf00, RZ, 0xc0, !PT ;  /* 0x00000f000f0f7812 */ /* 0x000fe400078ec0ff */
[----:B------:R-:W-:Y:S02]  /*03e0*/  LOP3.LUT R14, R9, 0xf0f0f0f, RZ, 0xc0, !PT ;  /* 0x0f0f0f0f090e7812 */ /* 0x000fe400078ec0ff */
[----:B------:R-:W-:Y:S02]  /*03f0*/  SHF.R.U32.HI R19, RZ, 0x8, R19 ;  /* 0x00000008ff137819 */ /* 0x000fe40000011613 */
[----:B------:R-:W-:Y:S02]  /*0400*/  IADD3 R13, R13, R16, R15 ;  /* 0x000000100d0d7210 */ /* 0x000fe40007ffe00f */
[----:B------:R-:W-:Y:S01]  /*0410*/  LOP3.LUT R15, R14, 0xffff, RZ, 0xc0, !PT ;  /* 0x0000ffff0e0f7812 */ /* 0x000fe200078ec0ff */
[----:B------:R1:W-:Y:S01]  /*0420*/  I2F.S16 R11, R19 ;  /* 0x00000013000b7306 */ /* 0x0003e20000101400 */
[----:B------:R-:W-:-:S02]  /*0430*/  LOP3.LUT R6, R18, 0xf, RZ, 0xc0, !PT ;  /* 0x0000000f12067812 */ /* 0x000fc400078ec0ff */
[--C-:B------:R-:W-:Y:S02]  /*0440*/  SHF.R.U32.HI R7, RZ, 0x18, R18.reuse ;  /* 0x00000018ff077819 */ /* 0x100fe40000011612 */
[----:B------:R-:W-:Y:S02]  /*0450*/  LOP3.LUT R10, R14, 0xf, RZ, 0xc0, !PT ;  /* 0x0000000f0e0a7812 */ /* 0x000fe400078ec0ff */
[----:B------:R-:W-:Y:S02]  /*0460*/  SHF.R.U32.HI R18, RZ, 0x10, R18 ;  /* 0x00000010ff127819 */ /* 0x000fe40000011612 */
[----:B------:R-:W-:Y:S02]  /*0470*/  SHF.R.U32.HI R14, RZ, 0x10, R14 ;  /* 0x00000010ff0e7819 */ /* 0x000fe4000001160e */
[----:B-1----:R-:W-:Y:S01]  /*0480*/  LOP3.LUT R19, R5, 0xe0, RZ, 0xc0, !PT ;  /* 0x000000e005137812 */ /* 0x002fe200078ec0ff */
[----:B------:R-:W1:Y:S01]  /*0490*/  I2F.S16 R8, R8 ;  /* 0x0000000800087306 */ /* 0x000e620000101400 */
[----:B------:R-:W-:-:S02]  /*04a0*/  SHF.R.U32.HI R5, RZ, 0x8, R15 ;  /* 0x00000008ff057819 */ /* 0x000fc4000001160f */
[----:B------:R-:W-:Y:S02]  /*04b0*/  LOP3.LUT R18, R18, 0xf, RZ, 0xc0, !PT ;  /* 0x0000000f12127812 */ /* 0x000fe400078ec0ff */
[----:B------:R-:W-:Y:S02]  /*04c0*/  LOP3.LUT R14, R14, 0xf, RZ, 0xc0, !PT ;  /* 0x0000000f0e0e7812 */ /* 0x000fe400078ec0ff */
[----:B------:R-:W-:Y:S01]  /*04d0*/  IADD3 R15, P1, R2, R19, RZ ;  /* 0x00000013020f7210 */ /* 0x000fe20007f3e0ff */
[----:B------:R-:W2:Y:S01]  /*04e0*/  I2F.S16 R6, R6 ;  /* 0x0000000600067306 */ /* 0x000ea20000101400 */
[----:B------:R-:W-:-:S07]  /*04f0*/  HADD2.F32 R13, -RZ, R13.H0_H0 ;  /* 0x2000000dff0d7230 */ /* 0x000fce0000004100 */
[----:B------:R-:W3:Y:S01]  /*0500*/  I2F.S16 R7, R7 ;  /* 0x0000000700077306 */ /* 0x000ee20000101400 */
[----:B------:R-:W-:Y:S01]  /*0510*/  IMAD.X R16, RZ, RZ, R3, P1 ;  /* 0x000000ffff107224 */ /* 0x000fe200008e0603 */
[----:B------:R-:W-:-:S06]  /*0520*/  LEA R2, P0, R15, c[0x0][0x168], 0x2 ;  /* 0x00005a000f027a11 */ /* 0x000fcc00078010ff */
[----:B------:R-:W4:Y:S08]  /*0530*/  I2F.S16 R9, R18 ;  /* 0x0000001200097306 */ /* 0x000f300000101400 */
[----:B------:R-:W5:Y:S08]  /*0540*/  I2F.S16 R0, R10 ;  /* 0x0000000a00007306 */ /* 0x000f700000101400 */
[----:B------:R-:W3:Y:S08]  /*0550*/  I2F.S16 R5, R5 ;  /* 0x0000000500057306 */ /* 0x000ef00000101400 */
[----:B------:R-:W5:Y:S01]  /*0560*/  I2F.S16 R17, R14 ;  /* 0x0000000e00117306 */ /* 0x000f620000101400 */
[----:B------:R-:W-:Y:S01]  /*0570*/  LEA.HI.X R3, R15, c[0x0][0x16c], R16, 0x2, P0 ;  /* 0x00005b000f037a11 */ /* 0x000fe200000f1410 */
[----:B0-----:R-:W-:-:S02]  /*0580*/  FMUL.FTZ R12, R13, R12 ;  /* 0x0000000c0d0c7220 */ /* 0x001fc40000410000 */
[C---:B-1----:R-:W-:Y:S02]  /*0590*/  FADD.FTZ R15, R4.reuse, R8 ;  /* 0x00000008040f7221 */ /* 0x042fe40000010000 */
[----:B--2---:R-:W-:Y:S02]  /*05a0*/  FADD.FTZ R13, R4, R6 ;  /* 0x00000006040d7221 */ /* 0x004fe40000010000 */
[----:B------:R-:W-:Y:S02]  /*05b0*/  FMUL.FTZ R19, R12, R15 ;  /* 0x0000000f0c137220 */ /* 0x000fe40000410000 */
[C---:B---3--:R-:W-:Y:S02]  /*05c0*/  FADD.FTZ R7, R4.reuse, R7 ;  /* 0x0000000704077221 */ /* 0x048fe40000010000 */
[C---:B------:R-:W-:Y:S02]  /*05d0*/  FADD.FTZ R11, R4.reuse, R11 ;  /* 0x0000000b040b7221 */ /* 0x040fe40000010000 */
[----:B----4-:R-:W-:-:S02]  /*05e0*/  FADD.FTZ R9, R4, R9 ;  /* 0x0000000904097221 */ /* 0x010fc40000010000 */
[C---:B-----5:R-:W-:Y:S02]  /*05f0*/  FADD.FTZ R15, R4.reuse, R0 ;  /* 0x00000000040f7221 */ /* 0x060fe40000010000 */
[C---:B------:R-:W-:Y:S02]  /*0600*/  FADD.FTZ R5, R4.reuse, R5 ;  /* 0x0000000504057221 */ /* 0x040fe40000010000 */
[----:B------:R-:W-:Y:S02]  /*0610*/  FADD.FTZ R17, R4, R17 ;  /* 0x0000001104117221 */ /* 0x000fe40000010000 */
[C---:B------:R-:W-:Y:S02]  /*0620*/  FMUL.FTZ R13, R12.reuse, R13 ;  /* 0x0000000d0c0d7220 */ /* 0x040fe40000410000 */
[C---:B------:R-:W-:Y:S02]  /*0630*/  FMUL.FTZ R7, R12.reuse, R7 ;  /* 0x000000070c077220 */ /* 0x040fe40000410000 */
[----:B------:R-:W-:-:S02]  /*0640*/  FMUL.FTZ R11, R12, R11 ;  /* 0x0000000b0c0b7220 */ /* 0x000fc40000410000 */
[C---:B------:R-:W-:Y:S02]  /*0650*/  FMUL.FTZ R9, R12.reuse, R9 ;  /* 0x000000090c097220 */ /* 0x040fe40000410000 */
[C---:B------:R-:W-:Y:S02]  /*0660*/  FMUL.FTZ R15, R12.reuse, R15 ;  /* 0x0000000f0c0f7220 */ /* 0x040fe40000410000 */
[C---:B------:R-:W-:Y:S02]  /*0670*/  FMUL.FTZ R5, R12.reuse, R5 ;  /* 0x000000050c057220 */ /* 0x040fe40000410000 */
[----:B------:R-:W-:Y:S01]  /*0680*/  FMUL.FTZ R17, R12, R17 ;  /* 0x000000110c117220 */ /* 0x000fe20000410000 */
[----:B------:R-:W-:Y:S04]  /*0690*/  STG.E [R2.64], R13 ;  /* 0x0000000d02007986 */ /* 0x000fe8000c101904 */
[----:B------:R-:W-:Y:S04]  /*06a0*/  STG.E [R2.64+0xc], R7 ;  /* 0x00000c0702007986 */ /* 0x000fe8000c101904 */
[----:B------:R-:W-:Y:S04]  /*06b0*/  STG.E [R2.64+0x1c], R19 ;  /* 0x00001c1302007986 */ /* 0x000fe8000c101904 */
[----:B------:R-:W-:Y:S04]  /*06c0*/  STG.E [R2.64+0x4], R11 ;  /* 0x0000040b02007986 */ /* 0x000fe8000c101904 */
[----:B------:R-:W-:Y:S04]  /*06d0*/  STG.E [R2.64+0x8], R9 ;  /* 0x0000080902007986 */ /* 0x000fe8000c101904 */
[----:B------:R-:W-:Y:S04]  /*06e0*/  STG.E [R2.64+0x10], R15 ;  /* 0x0000100f02007986 */ /* 0x000fe8000c101904 */
[----:B------:R-:W-:Y:S04]  /*06f0*/  STG.E [R2.64+0x14], R5 ;  /* 0x0000140502007986 */ /* 0x000fe8000c101904 */
[----:B------:R-:W-:Y:S01]  /*0700*/  STG.E [R2.64+0x18], R17 ;  /* 0x0000181102007986 */ /* 0x000fe2000c101904 */
[----:B------:R-:W-:Y:S05]  /*0710*/  EXIT ;  /* 0x000000000000794d */ /* 0x000fea0003800000 */
.L_x_1179:
        /* <DEDUP_REMOVED lines=14> */
.L_x_1477:


//--------------------- .text._Z23dequantize_block_iq4_xsIfEvPKvPT_ --------------------------
	.section	.text._Z23dequantize_block_iq4_xsIfEvPKvPT_,"ax",@progbits
	.sectioninfo	@"SHI_REGISTERS=26"
	.align	128
.text._Z23dequantize_block_iq4_xsIfEvPKvPT_:
        .type           _Z23dequantize_block_iq4_xsIfEvPKvPT_,@function
        .size           _Z23dequantize_block_iq4_xsIfEvPKvPT_,(.L_x_1478 - _Z23dequantize_block_iq4_xsIfEvPKvPT_)
        .other          _Z23dequantize_block_iq4_xsIfEvPKvPT_,@"STO_CUDA_ENTRY STV_DEFAULT"
_Z23dequantize_block_iq4_xsIfEvPKvPT_:
        /* <DEDUP_REMOVED lines=9> */
[----:B------:R-:W-:Y:S01]  /*0090*/  LOP3.LUT R0, R0, 0x70, RZ, 0xc0, !PT ;  /* 0x0000007000007812 */ /* 0x000fe200078ec0ff */
[----:B------:R0:W2:Y:S03]  /*00a0*/  LDG.E.U16.CONSTANT R15, [R2.64+0x2] ;  /* 0x00000204020f7981 */ /* 0x0000a6000c1e9500 */
[----:B------:R-:W-:-:S04]  /*00b0*/  IADD3 R6, P0, P1, R2, R0, R11 ;  /* 0x0000000002067210 */ /* 0x000fc8000791e00b */
[----:B------:R-:W-:-:S05]  /*00c0*/  IADD3.X R7, R3, RZ, RZ, P0, P1 ;  /* 0x000000ff03077210 */ /* 0x000fca00007e24ff */
[----:B------:R-:W3:Y:S04]  /*00d0*/  LDG.E.U8.CONSTANT R17, [R6.64+0x9] ;  /* 0x0000090406117981 */ /* 0x000ee8000c1e9100 */
[----:B------:R-:W4:Y:S04]  /*00e0*/  LDG.E.U8.CONSTANT R16, [R6.64+0x8] ;  /* 0x0000080406107981 */ /* 0x000f28000c1e9100 */
[----:B------:R1:W5:Y:S04]  /*00f0*/  LDG.E.U8.CONSTANT R5, [R6.64+0xa] ;  /* 0x00000a0406057981 */ /* 0x000368000c1e9100 */
[----:B------:R1:W2:Y:S01]  /*0100*/  LDG.E.U8.CONSTANT R4, [R6.64+0xb] ;  /* 0x00000b0406047981 */ /* 0x0002a2000c1e9100 */
[----:B------:R-:W-:-:S04]  /*0110*/  LOP3.LUT R0, R13, 0x6, RZ, 0xc0, !PT ;  /* 0x000000060d007812 */ /* 0x000fc800078ec0ff */
[----:B------:R-:W-:-:S04]  /*0120*/  SHF.R.U32.HI R9, RZ, 0x1, R0 ;  /* 0x00000001ff097819 */ /* 0x000fc80000011600 */
[----:B------:R-:W-:Y:S02]  /*0130*/  IADD3 R8, P1, R2, R9, RZ ;  /* 0x0000000902087210 */ /* 0x000fe40007f3e0ff */
[----:B0-----:R0:W2:Y:S03]  /*0140*/  LDG.E.U16.CONSTANT R2, [R2.64] ;  /* 0x0000000402027981 */ /* 0x0010a6000c1e9500 */
[----:B------:R-:W-:-:S05]  /*0150*/  IMAD.X R9, RZ, RZ, R3, P1 ;  /* 0x000000ffff097224 */ /* 0x000fca00008e0603 */
[----:B------:R0:W2:Y:S01]  /*0160*/  LDG.E.U8.CONSTANT R0, [R8.64+0x4] ;  /* 0x0000040408007981 */ /* 0x0000a2000c1e9100 */
[C---:B---3--:R-:W-:Y:S02]  /*0170*/  LOP3.LUT R20, R17.reuse, 0xf, RZ, 0xc0, !PT ;  /* 0x0000000f11147812 */ /* 0x048fe400078ec0ff */
[----:B----4-:R-:W-:Y:S02]  /*0180*/  LOP3.LUT R18, R16, 0xf, RZ, 0xc0, !PT ;  /* 0x0000000f10127812 */ /* 0x010fe400078ec0ff */
[----:B------:R-:W-:Y:S02]  /*0190*/  IADD3 R20, P1, R20, c[0x4][0x48], RZ ;  /* 0x0100120014147a10 */ /* 0x000fe40007f3e0ff */
[----:B------:R-:W-:Y:S02]  /*01a0*/  IADD3 R18, P0, R18, c[0x4][0x48], RZ ;  /* 0x0100120012127a10 */ /* 0x000fe40007f1e0ff */
[----:B------:R-:W-:Y:S01]  /*01b0*/  LOP3.LUT R16, R16, 0xf0, RZ, 0xc0, !PT ;  /* 0x000000f010107812 */ /* 0x000fe200078ec0ff */
[----:B------:R-:W-:Y:S01]  /*01c0*/  IMAD.X R21, RZ, RZ, c[0x4][0x4c], P1 ;  /* 0x01001300ff157624 */ /* 0x000fe200008e06ff */
[----:B-1----:R-:W-:-:S02]  /*01d0*/  LOP3.LUT R7, R17, 0xf0, RZ, 0xc0, !PT ;  /* 0x000000f011077812 */ /* 0x002fc400078ec0ff */
[C---:B-----5:R-:W-:Y:S02]  /*01e0*/  LOP3.LUT R6, R5.reuse, 0xf, RZ, 0xc0, !PT ;  /* 0x0000000f05067812 */ /* 0x060fe400078ec0ff */
[----:B--2---:R-:W-:Y:S01]  /*01f0*/  LOP3.LUT R23, R4, 0xf, RZ, 0xc0, !PT ;  /* 0x0000000f04177812 */ /* 0x004fe200078ec0ff */
[----:B------:R-:W-:Y:S01]  /*0200*/  IMAD.X R19, RZ, RZ, c[0x4][0x4c], P0 ;  /* 0x01001300ff137624 */ /* 0x000fe200000e06ff */
[----:B------:R-:W-:Y:S01]  /*0210*/  SHF.R.U32.HI R17, RZ, 0x4, R16 ;  /* 0x00000004ff117819 */ /* 0x000fe20000011610 */
[----:B------:R1:W2:Y:S01]  /*0220*/  LDG.E.U8.CONSTANT R12, [R20.64] ;  /* 0x00000004140c7981 */ /* 0x0002a2000c1e9100 */
[----:B------:R-:W-:Y:S02]  /*0230*/  SHF.R.U32.HI R22, RZ, 0x4, R7 ;  /* 0x00000004ff167819 */ /* 0x000fe40000011607 */
[----:B------:R-:W-:Y:S01]  /*0240*/  IADD3 R6, P0, R6, c[0x4][0x48], RZ ;  /* 0x0100120006067a10 */ /* 0x000fe20007f1e0ff */
[----:B------:R3:W4:Y:S01]  /*0250*/  LDG.E.U8.CONSTANT R10, [R18.64] ;  /* 0x00000004120a7981 */ /* 0x000722000c1e9100 */
[----:B------:R-:W-:-:S02]  /*0260*/  LOP3.LUT R5, R5, 0xf0, RZ, 0xc0, !PT ;  /* 0x000000f005057812 */ /* 0x000fc400078ec0ff */
[----:B------:R-:W-:Y:S02]  /*0270*/  IADD3 R16, P1, R23, c[0x4][0x48], RZ ;  /* 0x0100120017107a10 */ /* 0x000fe40007f3e0ff */
[----:B------:R-:W-:Y:S02]  /*0280*/  LOP3.LUT R22, R22, 0xffff, RZ, 0xc0, !PT ;  /* 0x0000ffff16167812 */ /* 0x000fe400078ec0ff */
[----:B-1----:R-:W-:Y:S01]  /*0290*/  LOP3.LUT R20, R17, 0xffff, RZ, 0xc0, !PT ;  /* 0x0000ffff11147812 */ /* 0x002fe200078ec0ff */
[----:B------:R-:W-:Y:S01]  /*02a0*/  IMAD.X R7, RZ, RZ, c[0x4][0x4c], P0 ;  /* 0x01001300ff077624 */ /* 0x000fe200000e06ff */
[----:B------:R-:W-:Y:S01]  /*02b0*/  SHF.R.U32.HI R5, RZ, 0x4, R5 ;  /* 0x00000004ff057819 */ /* 0x000fe20000011605 */
[----:B------:R-:W-:Y:S01]  /*02c0*/  IMAD.X R17, RZ, RZ, c[0x4][0x4c], P1 ;  /* 0x01001300ff117624 */ /* 0x000fe200008e06ff */
[----:B------:R-:W-:Y:S02]  /*02d0*/  IADD3 R20, P0, R20, c[0x4][0x48], RZ ;  /* 0x0100120014147a10 */ /* 0x000fe40007f1e0ff */
[----:B------:R-:W-:Y:S01]  /*02e0*/  LOP3.LUT R4, R4, 0xf0, RZ, 0xc0, !PT ;  /* 0x000000f004047812 */ /* 0x000fe200078ec0ff */
[----:B---3--:R1:W3:Y:S01]  /*02f0*/  LDG.E.U8.CONSTANT R18, [R6.64] ;  /* 0x0000000406127981 */ /* 0x0082e2000c1e9100 */
[----:B0-----:R-:W-:-:S02]  /*0300*/  IADD3 R8, P1, R22, c[0x4][0x48], RZ ;  /* 0x0100120016087a10 */ /* 0x001fc40007f3e0ff */
[----:B------:R-:W-:Y:S01]  /*0310*/  LOP3.LUT R22, R5, 0xffff, RZ, 0xc0, !PT ;  /* 0x0000ffff05167812 */ /* 0x000fe200078ec0ff */
[----:B------:R-:W-:Y:S01]  /*0320*/  IMAD.X R21, RZ, RZ, c[0x4][0x4c], P0 ;  /* 0x01001300ff157624 */ /* 0x000fe200000e06ff */
[----:B------:R-:W-:Y:S01]  /*0330*/  SHF.R.U32.HI R5, RZ, 0x4, R4 ;  /* 0x00000004ff057819 */ /* 0x000fe20000011604 */
[----:B------:R0:W5:Y:S01]  /*0340*/  LDG.E.U8.CONSTANT R16, [R16.64] ;  /* 0x0000000410107981 */ /* 0x000162000c1e9100 */
[----:B------:R-:W-:Y:S02]  /*0350*/  IADD3 R4, P0, R22, c[0x4][0x48], RZ ;  /* 0x0100120016047a10 */ /* 0x000fe40007f1e0ff */
[----:B-1----:R-:W-:Y:S01]  /*0360*/  LOP3.LUT R6, R5, 0xffff, RZ, 0xc0, !PT ;  /* 0x0000ffff05067812 */ /* 0x002fe200078ec0ff */
[----:B------:R-:W-:Y:S01]  /*0370*/  IMAD.X R9, RZ, RZ, c[0x4][0x4c], P1 ;  /* 0x01001300ff097624 */ /* 0x000fe200008e06ff */
[----:B------:R1:W5:Y:S01]  /*0380*/  LDG.E.U8.CONSTANT R19, [R20.64] ;  /* 0x0000000414137981 */ /* 0x000362000c1e9100 */
[----:B------:R-:W-:Y:S01]  /*0390*/  IMAD.X R5, RZ, RZ, c[0x4][0x4c], P0 ;  /* 0x01001300ff057624 */ /* 0x000fe200000e06ff */
[----:B------:R-:W-:-:S02]  /*03a0*/  IADD3 R6, P0, R6, c[0x4][0x48], RZ ;  /* 0x0100120006067a10 */ /* 0x000fc40007f1e0ff */
[----:B------:R-:W5:Y:S03]  /*03b0*/  LDG.E.U8.CONSTANT R8, [R8.64] ;  /* 0x0000000408087981 */ /* 0x000f66000c1e9100 */
[----:B------:R-:W-:Y:S01]  /*03c0*/  IMAD.X R7, RZ, RZ, c[0x4][0x4c], P0 ;  /* 0x01001300ff077624 */ /* 0x000fe200000e06ff */
[----:B------:R0:W5:Y:S04]  /*03d0*/  LDG.E.U8.CONSTANT R4, [R4.64] ;  /* 0x0000000404047981 */ /* 0x000168000c1e9100 */
[----:B------:R-:W5:Y:S01]  /*03e0*/  LDG.E.U8.CONSTANT R6, [R6.64] ;  /* 0x0000000406067981 */ /* 0x000f62000c1e9100 */
[C---:B-1----:R-:W-:Y:S02]  /*03f0*/  IMAD.SHL.U32 R20, R13.reuse, 0x2, RZ ;  /* 0x000000020d147824 */ /* 0x042fe400078e00ff */
[----:B0-----:R-:W-:-:S03]  /*0400*/  IMAD.SHL.U32 R17, R13, 0x4, RZ ;  /* 0x000000040d117824 */ /* 0x001fc600078e00ff */
[----:B------:R-:W-:Y:S02]  /*0410*/  LOP3.LUT R20, R20, 0xe, RZ, 0xc0, !PT ;  /* 0x0000000e14147812 */ /* 0x000fe400078ec0ff */
[----:B------:R-:W-:Y:S02]  /*0420*/  LOP3.LUT R17, R17, 0x4, RZ, 0xc0, !PT ;  /* 0x0000000411117812 */ /* 0x000fe400078ec0ff */
[----:B------:R-:W-:Y:S02]  /*0430*/  SHF.R.U32.HI R15, RZ, R20, R15 ;  /* 0x00000014ff0f7219 */ /* 0x000fe4000001160f */
[----:B------:R-:W-:-:S03]  /*0440*/  SHF.R.U32.HI R0, RZ, R17, R0 ;  /* 0x00000011ff007219 */ /* 0x000fc60000011600 */
[----:B------:R-:W-:Y:S01]  /*0450*/  IMAD.SHL.U32 R15, R15, 0x10, RZ ;  /* 0x000000100f0f7824 */ /* 0x000fe200078e00ff */
[----:B------:R-:W-:-:S04]  /*0460*/  LOP3.LUT R0, R0, 0xf, RZ, 0xc0, !PT ;  /* 0x0000000f00007812 */ /* 0x000fc800078ec0ff */
[----:B------:R-:W-:Y:S01]  /*0470*/  LOP3.LUT R0, R15, 0x30, R0, 0xe2, !PT ;  /* 0x000000300f007812 */ /* 0x000fe200078ee200 */
[----:B------:R-:W-:-:S03]  /*0480*/  IMAD.SHL.U32 R13, R13, 0x20, RZ ;  /* 0x000000200d0d7824 */ /* 0x000fc600078e00ff */
[----:B------:R-:W-:Y:S02]  /*0490*/  IADD3 R0, R0, -0x20, RZ ;  /* 0xffffffe000007810 */ /* 0x000fe40007ffe0ff */
[----:B------:R-:W-:Y:S02]  /*04a0*/  LOP3.LUT R13, R13, 0xe0, RZ, 0xc0, !PT ;  /* 0x000000e00d0d7812 */ /* 0x000fe400078ec0ff */
[----:B------:R-:W0:Y:S03]  /*04b0*/  I2F R3, R0 ;  /* 0x0000000000037306 */ /* 0x000e260000201400 */
[----:B------:R-:W-:Y:S01]  /*04c0*/  IMAD R14, R14, 0x100, R13 ;  /* 0x000001000e0e7824 */ /* 0x000fe200078e020d */
[----:B------:R-:W-:-:S04]  /*04d0*/  HADD2.F32 R2, -RZ, R2.H0_H0 ;  /* 0x20000002ff027230 */ /* 0x000fc80000004100 */
[----:B------:R-:W-:Y:S01]  /*04e0*/  IADD3 R14, P0, R14, R11, RZ ;  /* 0x0000000b0e0e7210 */ /* 0x000fe20007f1e0ff */
[----:B0-----:R-:W-:-:S04]  /*04f0*/  FMUL.FTZ R5, R2, R3 ;  /* 0x0000000302057220 */ /* 0x001fc80000410000 */
[----:B------:R-:W-:Y:S01]  /*0500*/  IMAD.X R3, RZ, RZ, RZ, P0 ;  /* 0x000000ffff037224 */ /* 0x000fe200000e06ff */
[----:B------:R-:W-:-:S04]  /*0510*/  LEA R2, P0, R14, c[0x0][0x168], 0x2 ;  /* 0x00005a000e027a11 */ /* 0x000fc800078010ff */
[----:B------:R-:W-:Y:S01]  /*0520*/  LEA.HI.X R3, R14, c[0x0][0x16c], R3, 0x2, P0 ;  /* 0x00005b000e037a11 */ /* 0x000fe200000f1403 */
[----:B--2---:R-:W-:Y:S08]  /*0530*/  I2F.S8 R12, R12 ;  /* 0x0000000c000c7306 */ /* 0x004ff00000001400 */
[----:B----4-:R-:W0:Y:S08]  /*0540*/  I2F.S8 R10, R10 ;  /* 0x0000000a000a7306 */ /* 0x010e300000001400 */
[----:B---3--:R-:W-:Y:S08]  /*0550*/  I2F.S8 R18, R18 ;  /* 0x0000001200127306 */ /* 0x008ff00000001400 */
[----:B-----5:R-:W-:Y:S08]  /*0560*/  I2F.S8 R16, R16 ;  /* 0x0000001000107306 */ /* 0x020ff00000001400 */
[----:B------:R-:W1:Y:S08]  /*0570*/  I2F.S8 R20, R19 ;  /* 0x0000001300147306 */ /* 0x000e700000001400 */
[----:B------:R-:W2:Y:S08]  /*0580*/  I2F.S8 R8, R8 ;  /* 0x0000000800087306 */ /* 0x000eb00000001400 */
[----:B------:R-:W3:Y:S08]  /*0590*/  I2F.S8 R4, R4 ;  /* 0x0000000400047306 */ /* 0x000ef00000001400 */
[----:B------:R-:W4:Y:S01]  /*05a0*/  I2F.S8 R6, R6 ;  /* 0x0000000600067306 */ /* 0x000f220000001400 */
[----:B0-----:R-:W-:-:S02]  /*05b0*/  FMUL.FTZ R7, R5, R10 ;  /* 0x0000000a05077220 */ /* 0x001fc40000410000 */
[C---:B-1----:R-:W-:Y:S02]  /*05c0*/  FMUL.FTZ R9, R5.reuse, R20 ;  /* 0x0000001405097220 */ /* 0x042fe40000410000 */
[C---:B------:R-:W-:Y:S02]  /*05d0*/  FMUL.FTZ R11, R5.reuse, R12 ;  /* 0x0000000c050b7220 */ /* 0x040fe40000410000 */
[C---:B--2---:R-:W-:Y:S02]  /*05e0*/  FMUL.FTZ R13, R5.reuse, R8 ;  /* 0x00000008050d7220 */ /* 0x044fe40000410000 */
[C---:B------:R-:W-:Y:S02]  /*05f0*/  FMUL.FTZ R15, R5.reuse, R18 ;  /* 0x00000012050f7220 */ /* 0x040fe40000410000 */
[C---:B---3--:R-:W-:Y:S02]  /*0600*/  FMUL.FTZ R17, R5.reuse, R4 ;  /* 0x0000000405117220 */ /* 0x048fe40000410000 */
[----:B------:R-:W-:-:S02]  /*0610*/  FMUL.FTZ R19, R5, R16 ;  /* 0x0000001005137220 */ /* 0x000fc40000410000 */
[----:B----4-:R-:W-:Y:S01]  /*0620*/  FMUL.FTZ R5, R5, R6 ;  /* 0x0000000605057220 */ /* 0x010fe20000410000 */
        /* <DEDUP_REMOVED lines=9> */
.L_x_1180:
        /* <DEDUP_REMOVED lines=12> */
.L_x_1478:


//--------------------- .text._Z22dequantize_block_iq2_sIfEvPKvPT_ --------------------------
	.section	.text._Z22dequantize_block_iq2_sIfEvPKvPT_,"ax",@progbits
	.sectioninfo	@"SHI_REGISTERS=22"
	.align	128
.text._Z22dequantize_block_iq2_sIfEvPKvPT_:
        .type           _Z22dequantize_block_iq2_sIfEvPKvPT_,@function
        .size           _Z22dequantize_block_iq2_sIfEvPKvPT_,(.L_x_1479 - _Z22dequantize_block_iq2_sIfEvPKvPT_)
        .other          _Z22dequantize_block_iq2_sIfEvPKvPT_,@"STO_CUDA_ENTRY STV_DEFAULT"
_Z22dequantize_block_iq2_sIfEvPKvPT_:
        /* <DEDUP_REMOVED lines=12> */
[----:B------:R-:W-:Y:S01]  /*00c0*/  IMAD.X R11, RZ, RZ, R5, P0 ;  /* 0x000000ffff0b7224 */ /* 0x000fe200000e0605 */
[----:B------:R-:W-:-:S04]  /*00d0*/  IADD3 R6, P0, R3, R4, RZ ;  /* 0x0000000403067210 */ /* 0x000fc80007f1e0ff */
[----:B------:R-:W2:Y:S01]  /*00e0*/  LDG.E.U8.CONSTANT R9, [R10.64+0x42] ;  /* 0x000042040a097981 */ /* 0x000ea2000c1e9100 */
[----:B------:R-:W-:Y:S02]  /*00f0*/  IMAD.X R7, RZ, RZ, R5, P0 ;  /* 0x000000ffff077224 */ /* 0x000fe400000e0605 */
[----:B------:R-:W-:Y:S01]  /*0100*/  IMAD.MOV.U32 R13, RZ, RZ, 0x8 ;  /* 0x00000008ff0d7424 */ /* 0x000fe200078e00ff */
[----:B------:R-:W3:Y:S04]  /*0110*/  LDG.E.U8.CONSTANT R12, [R10.64+0x4a] ;  /* 0x00004a040a0c7981 */ /* 0x000ee8000c1e9100 */
[----:B------:R-:W4:Y:S01]  /*0120*/  LDG.E.U8.CONSTANT R3, [R6.64+0x2] ;  /* 0x0000020406037981 */ /* 0x000f22000c1e9100 */
[----:B------:R-:W-:-:S03]  /*0130*/  IMAD R2, R2, -0x2, R13 ;  /* 0xfffffffe02027824 */ /* 0x000fc600078e020d */
[----:B------:R0:W5:Y:S02]  /*0140*/  LDG.E.U16.CONSTANT R5, [R4.64] ;  /* 0x0000000404057981 */ /* 0x000164000c1e9500 */
[----:B--2---:R-:W-:Y:S02]  /*0150*/  SHF.L.U32 R2, R9, R2, RZ ;  /* 0x0000000209027219 */ /* 0x004fe400000006ff */
[----:B------:R1:W2:Y:S02]  /*0160*/  LDG.E.U8.CONSTANT R9, [R6.64+0x22] ;  /* 0x0000220406097981 */ /* 0x0002a4000c1e9100 */
[----:B----4-:R-:W-:-:S05]  /*0170*/  LOP3.LUT R2, R3, 0x300, R2, 0xf8, !PT ;  /* 0x0000030003027812 */ /* 0x010fca00078ef802 */
[----:B------:R-:W-:-:S06]  /*0180*/  IMAD.WIDE.U32 R2, R2, R13, c[0x4][0x10] ;  /* 0x0100040002027625 */ /* 0x000fcc00078e000d */
[----:B------:R-:W4:Y:S01]  /*0190*/  LDG.E.64.CONSTANT R2, [R2.64] ;  /* 0x0000000402027981 */ /* 0x000f22000c1e9b00 */
[----:B------:R-:W-:-:S04]  /*01a0*/  SHF.R.U32.HI R13, RZ, 0x2, R0 ;  /* 0x00000002ff0d7819 */ /* 0x000fc80000011600 */
[----:B------:R-:W-:Y:S01]  /*01b0*/  LOP3.LUT R13, R13, 0x3ffffffc, RZ, 0xc0, !PT ;  /* 0x3ffffffc0d0d7812 */ /* 0x000fe200078ec0ff */
[----:B0-----:R-:W-:-:S03]  /*01c0*/  IMAD.SHL.U32 R4, R0, 0x20, RZ ;  /* 0x0000002000047824 */ /* 0x001fc600078e00ff */
[----:B---3--:R-:W-:Y:S01]  /*01d0*/  SHF.R.U32.HI R12, RZ, R13, R12 ;  /* 0x0000000dff0c7219 */ /* 0x008fe2000001160c */
[----:B------:R-:W-:Y:S01]  /*01e0*/  IMAD.SHL.U32 R8, R8, 0x100, RZ ;  /* 0x0000010008087824 */ /* 0x000fe200078e00ff */
[----:B------:R-:W-:Y:S02]  /*01f0*/  LOP3.LUT R11, R0, 0xfffffff8, RZ, 0xc0, !PT ;  /* 0xfffffff8000b7812 */ /* 0x000fe400078ec0ff */
[----:B------:R-:W-:Y:S02]  /*0200*/  LOP3.LUT R12, R12, 0xf, RZ, 0xc0, !PT ;  /* 0x0000000f0c0c7812 */ /* 0x000fe400078ec0ff */
[----:B-1----:R-:W-:-:S04]  /*0210*/  LOP3.LUT R7, R4, 0xe0, RZ, 0xc0, !PT ;  /* 0x000000e004077812 */ /* 0x002fc800078ec0ff */
[----:B------:R-:W0:Y:S01]  /*0220*/  I2F R12, R12 ;  /* 0x0000000c000c7306 */ /* 0x000e220000201400 */
[----:B------:R-:W-:Y:S02]  /*0230*/  IADD3 R8, P0, P1, R7, R11, R8 ;  /* 0x0000000b07087210 */ /* 0x000fe4000791e008 */
[----:B------:R-:W-:Y:S01]  /*0240*/  SHF.R.S32.HI R11, RZ, 0x1f, R11 ;  /* 0x0000001fff0b7819 */ /* 0x000fe2000001140b */
[----:B0-----:R-:W-:Y:S01]  /*0250*/  FADD.FTZ R12, R12, 0.5 ;  /* 0x3f0000000c0c7421 */ /* 0x001fe20000010000 */
[C---:B----4-:R-:W-:Y:S02]  /*0260*/  LOP3.LUT R13, R2.reuse, 0xff, RZ, 0xc0, !PT ;  /* 0x000000ff020d7812 */ /* 0x050fe400078ec0ff */
[----:B------:R-:W-:Y:S02]  /*0270*/  LOP3.LUT R14, R3, 0xff, RZ, 0xc0, !PT ;  /* 0x000000ff030e7812 */ /* 0x000fe400078ec0ff */
[----:B------:R0:W-:Y:S01]  /*0280*/  I2F.U16 R10, R13 ;  /* 0x0000000d000a7306 */ /* 0x0001e20000101000 */
[----:B------:R-:W-:-:S02]  /*0290*/  LOP3.LUT R7, R2, 0xffff, RZ, 0xc0, !PT ;  /* 0x0000ffff02077812 */ /* 0x000fc400078ec0ff */
[----:B------:R-:W-:Y:S02]  /*02a0*/  PRMT R2, R2, 0x7632, R2 ;  /* 0x0000763202027816 */ /* 0x000fe40000000002 */
[----:B0-----:R-:W-:Y:S02]  /*02b0*/  IADD3.X R13, RZ, R11, RZ, P0, P1 ;  /* 0x0000000bff0d7210 */ /* 0x001fe400007e24ff */
[C---:B------:R-:W-:Y:S01]  /*02c0*/  LEA R4, P0, R8.reuse, c[0x0][0x168], 0x2 ;  /* 0x00005a0008047a11 */ /* 0x040fe200078010ff */
[----:B------:R0:W1:Y:S01]  /*02d0*/  I2F.U16 R6, R14 ;  /* 0x0000000e00067306 */ /* 0x0000620000101000 */
[----:B-----5:R-:W-:Y:S02]  /*02e0*/  HADD2.F32 R11, -RZ, R5.H0_H0 ;  /* 0x20000005ff0b7230 */ /* 0x020fe40000004100 */
[----:B------:R-:W-:Y:S02]  /*02f0*/  LEA.HI.X R5, R8, c[0x0][0x16c], R13, 0x2, P0 ;  /* 0x00005b0008057a11 */ /* 0x000fe400000f140d */
[----:B--2---:R-:W-:-:S02]  /*0300*/  LOP3.LUT R8, R9, 0x1, RZ, 0xc0, !PT ;  /* 0x0000000109087812 */ /* 0x004fc400078ec0ff */
[C---:B------:R-:W-:Y:S02]  /*0310*/  LOP3.LUT R15, R3.reuse, 0xffff, RZ, 0xc0, !PT ;  /* 0x0000ffff030f7812 */ /* 0x040fe400078ec0ff */
[----:B------:R-:W-:Y:S02]  /*0320*/  LOP3.LUT R13, R2, 0xff, RZ, 0xc0, !PT ;  /* 0x000000ff020d7812 */ /* 0x000fe400078ec0ff */
[----:B------:R-:W-:Y:S02]  /*0330*/  PRMT R2, R3, 0x7632, R2 ;  /* 0x0000763203027816 */ /* 0x000fe40000000002 */
[----:B------:R-:W-:Y:S02]  /*0340*/  ISETP.NE.U32.AND P0, PT, R8, 0x1, PT ;  /* 0x000000010800780c */ /* 0x000fe40003f05070 */
[----:B------:R-:W-:Y:S01]  /*0350*/  SHF.R.U32.HI R0, RZ, 0x8, R15 ;  /* 0x00000008ff007819 */ /* 0x000fe2000001160f */
[----:B------:R-:W-:Y:S01]  /*0360*/  IMAD.MOV.U32 R8, RZ, RZ, 0x3f800000 ;  /* 0x3f800000ff087424 */ /* 0x000fe200078e00ff */
[----:B------:R-:W-:-:S02]  /*0370*/  PRMT R15, R2, 0x7732, RZ ;  /* 0x00007732020f7816 */ /* 0x000fc400000000ff */
[----:B------:R-:W-:Y:S01]  /*0380*/  R2P PR, R9, 0x7e ;  /* 0x0000007e09007804 */ /* 0x000fe20000000000 */
[----:B------:R-:W-:Y:S01]  /*0390*/  FMUL.FTZ.D4 R11, R11, R12 ;  /* 0x0000000c0b0b7220 */ /* 0x000fe20000210000 */
[----:B0-----:R-:W-:Y:S01]  /*03a0*/  LOP3.LUT R14, R2, 0xff, RZ, 0xc0, !PT ;  /* 0x000000ff020e7812 */ /* 0x001fe200078ec0ff */
[----:B------:R0:W-:Y:S01]  /*03b0*/  I2F.U16 R12, R13 ;  /* 0x0000000d000c7306 */ /* 0x0001e20000101000 */
[----:B------:R-:W-:Y:S02]  /*03c0*/  IMAD.MOV.U32 R2, RZ, RZ, R15 ;  /* 0x000000ffff027224 */ /* 0x000fe400078e000f */
[----:B-1----:R-:W-:Y:S01]  /*03d0*/  FMUL.FTZ R6, R11, R6 ;  /* 0x000000060b067220 */ /* 0x002fe20000410000 */
[----:B------:R-:W-:Y:S02]  /*03e0*/  PRMT R16, R9, 0x8880, RZ ;  /* 0x0000888009107816 */ /* 0x000fe400000000ff */
[----:B0-----:R-:W-:Y:S02]  /*03f0*/  PRMT R13, R3, 0x7732, RZ ;  /* 0x00007732030d7816 */ /* 0x001fe400000000ff */
[----:B------:R-:W-:Y:S01]  /*0400*/  FSEL R3, R8, -1, !P4 ;  /* 0xbf80000008037808 */ /* 0x000fe20006000000 */
[----:B------:R-:W-:Y:S01]  /*0410*/  FMUL.FTZ R10, R11, R10 ;  /* 0x0000000a0b0a7220 */ /* 0x000fe20000410000 */
[----:B------:R-:W-:-:S02]  /*0420*/  SHF.R.U32.HI R7, RZ, 0x8, R7 ;  /* 0x00000008ff077819 */ /* 0x000fc40000011607 */
[----:B------:R-:W-:Y:S01]  /*0430*/  SHF.R.U32.HI R2, RZ, 0x8, R2 ;  /* 0x00000008ff027819 */ /* 0x000fe20000011602 */
[----:B------:R-:W-:Y:S01]  /*0440*/  FMUL.FTZ R15, R6, R3 ;  /* 0x00000003060f7220 */ /* 0x000fe20000410000 */
[----:B------:R-:W-:Y:S02]  /*0450*/  FSEL R9, -R8, 1, !P0 ;  /* 0x3f80000008097808 */ /* 0x000fe40004000100 */
[----:B------:R-:W-:Y:S01]  /*0460*/  SHF.R.U32.HI R3, RZ, 0x8, R13 ;  /* 0x00000008ff037819 */ /* 0x000fe2000001160d */
[----:B------:R-:W0:Y:S02]  /*0470*/  I2F.U16 R0, R0 ;  /* 0x0000000000007306 */ /* 0x000e240000101000 */
[----:B------:R-:W-:-:S06]  /*0480*/  FMUL.FTZ R9, R10, R9 ;  /* 0x000000090a097220 */ /* 0x000fcc0000410000 */
[----:B------:R-:W1:Y:S08]  /*0490*/  I2F.U16 R7, R7 ;  /* 0x0000000700077306 */ /* 0x000e700000101000 */
[----:B------:R-:W2:Y:S08]  /*04a0*/  I2F.U16 R14, R14 ;  /* 0x0000000e000e7306 */ /* 0x000eb00000101000 */
[----:B------:R-:W3:Y:S08]  /*04b0*/  I2F.U16 R2, R2 ;  /* 0x0000000200027306 */ /* 0x000ef00000101000 */
[----:B------:R4:W5:Y:S01]  /*04c0*/  I2F.U16 R10, R3 ;  /* 0x00000003000a7306 */ /* 0x0009620000101000 */
[----:B------:R-:W-:Y:S01]  /*04d0*/  ISETP.GT.AND P0, PT, R16, -0x1, PT ;  /* 0xffffffff1000780c */ /* 0x000fe20003f04270 */
[----:B------:R3:W-:Y:S01]  /*04e0*/  STG.E [R4.64+0x10], R15 ;  /* 0x0000100f04007986 */ /* 0x0007e2000c101904 */
[C---:B------:R-:W-:Y:S01]  /*04f0*/  FSEL R17, R8.reuse, -1, !P5 ;  /* 0xbf80000008117808 */ /* 0x040fe20006800000 */
[C---:B0-----:R-:W-:Y:S01]  /*0500*/  FMUL.FTZ R0, R11.reuse, R0 ;  /* 0x000000000b007220 */ /* 0x041fe20000410000 */
[C---:B------:R-:W-:Y:S01]  /*0510*/  FSEL R6, R8.reuse, -1, !P1 ;  /* 0xbf80000008067808 */ /* 0x040fe20004800000 */
[C---:B-1----:R-:W-:Y:S01]  /*0520*/  FMUL.FTZ R7, R11.reuse, R7 ;  /* 0x000000070b077220 */ /* 0x042fe20000410000 */
[C---:B------:R-:W-:Y:S01]  /*0530*/  FSEL R13, R8.reuse, -1, !P2 ;  /* 0xbf800000080d7808 */ /* 0x040fe20005000000 */
[C---:B------:R-:W-:Y:S01]  /*0540*/  FMUL.FTZ R12, R11.reuse, R12 ;  /* 0x0000000c0b0c7220 */ /* 0x040fe20000410000 */
[C---:B------:R-:W-:Y:S01]  /*0550*/  FSEL R19, R8.reuse, -1, !P6 ;  /* 0xbf80000008137808 */ /* 0x040fe20007000000 */
[C---:B--2---:R-:W-:Y:S01]  /*0560*/  FMUL.FTZ R14, R11.reuse, R14 ;  /* 0x0000000e0b0e7220 */ /* 0x044fe20000410000 */
[C---:B----4-:R-:W-:Y:S01]  /*0570*/  FSEL R3, R8.reuse, -1, !P3 ;  /* 0xbf80000008037808 */ /* 0x050fe20005800000 */
[C---:B---3--:R-:W-:Y:S01]  /*0580*/  FMUL.FTZ R2, R11.reuse, R2 ;  /* 0x000000020b027220 */ /* 0x048fe20000410000 */
[----:B------:R-:W-:Y:S01]  /*0590*/  FSEL R15, R8, -1, P0 ;  /* 0xbf800000080f7808 */ /* 0x000fe20000000000 */
[----:B-----5:R-:W-:-:S02]  /*05a0*/  FMUL.FTZ R10, R11, R10 ;  /* 0x0000000a0b0a7220 */ /* 0x020fc40000410000 */
[----:B------:R-:W-:Y:S02]  /*05b0*/  FMUL.FTZ R17, R0, R17 ;  /* 0x0000001100117220 */ /* 0x000fe40000410000 */
[----:B------:R-:W-:Y:S02]  /*05c0*/  FMUL.FTZ R7, R7, R6 ;  /* 0x0000000607077220 */ /* 0x000fe40000410000 */
[----:B------:R-:W-:Y:S02]  /*05d0*/  FMUL.FTZ R13, R12, R13 ;  /* 0x0000000d0c0d7220 */ /* 0x000fe40000410000 */
[----:B------:R-:W-:Y:S02]  /*05e0*/  FMUL.FTZ R19, R14, R19 ;  /* 0x000000130e137220 */ /* 0x000fe40000410000 */
[----:B------:R-:W-:Y:S02]  /*05f0*/  FMUL.FTZ R3, R2, R3 ;  /* 0x0000000302037220 */ /* 0x000fe40000410000 */
[----:B------:R-:W-:Y:S01]  /*0600*/  FMUL.FTZ R15, R10, R15 ;  /* 0x0000000f0a0f7220 */ /* 0x000fe20000410000 */
[----:B------:R-:W-:Y:S04]  /*0610*/  STG.E [R4.64], R9 ;  /* 0x0000000904007986 */ /* 0x000fe8000c101904 */
[----:B------:R-:W-:Y:S04]  /*0620*/  STG.E [R4.64+0x14], R17 ;  /* 0x0000141104007986 */ /* 0x000fe8000c101904 */
[----:B------:R-:W-:Y:S04]  /*0630*/  STG.E [R4.64+0x4], R7 ;  /* 0x0000040704007986 */ /* 0x000fe8000c101904 */
[----:B------:R-:W-:Y:S04]  /*0640*/  STG.E [R4.64+0x8], R13 ;  /* 0x0000080d04007986 */ /* 0x000fe8000c101904 */
[----:B------:R-:W-:Y:S04]  /*0650*/  STG.E [R4.64+0x18], R19 ;  /* 0x0000181304007986 */ /* 0x000fe8000c101904 */
[----:B------:R-:W-:Y:S04]  /*0660*/  STG.E [R4.64+0xc], R3 ;  /* 0x00000c0304007986 */ /* 0x000fe8000c101904 */
[----:B------:R-:W-:Y:S01]  /*0670*/  STG.E [R4.64+0x1c], R15 ;  /* 0x00001c0f04007986 */ /* 0x000fe2000c101904 */
[----:B------:R-:W-:Y:S05]  /*0680*/  EXIT ;  /* 0x000000000000794d */ /* 0x000fea0003800000 */
.L_x_1181:
        /* <DEDUP_REMOVED lines=15> */
.L_x_1479:


//--------------------- .text._Z22dequantize_block_iq3_sIfEvPKvPT_ --------------------------
	.section	.text._Z22dequantize_block_iq3_sIfEvPKvPT_,"ax",@progbits
	.sectioninfo	@"SHI_REGISTERS=24"
	.align	128
.text._Z22dequantize_block_iq3_sIfEvPKvPT_:
        .type           _Z22dequantize_block_iq3_sIfEvPKvPT_,@function
        .size           _Z22dequantize_block_iq3_sIfEvPKvPT_,(.L_x_1480 - _Z22dequantize_block_iq3_sIfEvPKvPT_)
        .other          _Z22dequantize_block_iq3_sIfEvPKvPT_,@"STO_CUDA_ENTRY STV_DEFAULT"
_Z22dequantize_block_iq3_sIfEvPKvPT_:
        /* <DEDUP_REMOVED lines=14> */
[----:B------:R-:W2:Y:S01]  /*00e0*/  LDG.E.U8.CONSTANT R8, [R8.64+0x42] ;  /* 0x0000420408087981 */ /* 0x000ea2000c1e9100 */
[----:B------:R-:W-:-:S05]  /*00f0*/  IMAD.X R7, RZ, RZ, R3, P0 ;  /* 0x000000ffff077224 */ /* 0x000fca00000e0603 */
[----:B------:R-:W3:Y:S04]  /*0100*/  LDG.E.U8.CONSTANT R12, [R6.64+0x2] ;  /* 0x00000204060c7981 */ /* 0x000ee8000c1e9100 */
[----:B------:R0:W4:Y:S01]  /*0110*/  LDG.E.U8.CONSTANT R14, [R6.64+0x3] ;  /* 0x00000304060e7981 */ /* 0x000122000c1e9100 */
[----:B------:R-:W-:-:S04]  /*0120*/  IMAD.MOV.U32 R10, RZ, RZ, -0x2 ;  /* 0xfffffffeff0a7424 */ /* 0x000fc800078e00ff */
[----:B------:R-:W-:Y:S01]  /*0130*/  IMAD R13, R5, R10, 0x8 ;  /* 0x00000008050d7424 */ /* 0x000fe200078e020a */
[----:B------:R-:W-:-:S04]  /*0140*/  SHF.R.U32.HI R11, RZ, 0x1, R11 ;  /* 0x00000001ff0b7819 */ /* 0x000fc8000001160b */
[----:B------:R-:W-:-:S05]  /*0150*/  IADD3 R10, P0, R2, R11, RZ ;  /* 0x0000000b020a7210 */ /* 0x000fca0007f1e0ff */
[----:B------:R-:W-:-:S05]  /*0160*/  IMAD.X R11, RZ, RZ, R3, P0 ;  /* 0x000000ffff0b7224 */ /* 0x000fca00000e0603 */
[----:B------:R1:W5:Y:S04]  /*0170*/  LDG.E.U8.CONSTANT R10, [R10.64+0x6a] ;  /* 0x00006a040a0a7981 */ /* 0x000368000c1e9100 */
[----:B-1----:R1:W5:Y:S01]  /*0180*/  LDG.E.U16.CONSTANT R11, [R2.64] ;  /* 0x00000004020b7981 */ /* 0x002362000c1e9500 */
[----:B--2---:R-:W-:Y:S02]  /*0190*/  SHF.L.U32 R15, R8, R13, RZ ;  /* 0x0000000d080f7219 */ /* 0x004fe400000006ff */
[----:B------:R-:W-:Y:S02]  /*01a0*/  IADD3 R13, R13, -0x1, RZ ;  /* 0xffffffff0d0d7810 */ /* 0x000fe40007ffe0ff */
[----:B---3--:R-:W-:Y:S01]  /*01b0*/  LOP3.LUT R12, R12, 0x100, R15, 0xf8, !PT ;  /* 0x000001000c0c7812 */ /* 0x008fe200078ef80f */
[----:B------:R-:W-:Y:S01]  /*01c0*/  IMAD.MOV.U32 R15, RZ, RZ, 0x4 ;  /* 0x00000004ff0f7424 */ /* 0x000fe200078e00ff */
[----:B------:R-:W-:Y:S01]  /*01d0*/  SHF.L.U32 R13, R8, R13, RZ ;  /* 0x0000000d080d7219 */ /* 0x000fe200000006ff */
[----:B------:R-:W-:-:S02]  /*01e0*/  IMAD.SHL.U32 R8, R0, 0x4, RZ ;  /* 0x0000000400087824 */ /* 0x000fc400078e00ff */
[----:B0-----:R-:W-:-:S03]  /*01f0*/  IMAD.WIDE.U32 R6, R12, R15, c[0x4][0x20] ;  /* 0x010008000c067625 */ /* 0x001fc600078e000f */
[----:B------:R-:W-:Y:S02]  /*0200*/  LOP3.LUT R12, R8, 0x1c, RZ, 0xc0, !PT ;  /* 0x0000001c080c7812 */ /* 0x000fe400078ec0ff */
[----:B----4-:R-:W-:Y:S01]  /*0210*/  LOP3.LUT R14, R14, 0x100, R13, 0xf8, !PT ;  /* 0x000001000e0e7812 */ /* 0x010fe200078ef80d */
[----:B------:R0:W2:Y:S02]  /*0220*/  LDG.E.CONSTANT R6, [R6.64] ;  /* 0x0000000406067981 */ /* 0x0000a4000c1e9900 */
[----:B------:R-:W-:-:S05]  /*0230*/  IMAD.IADD R13, R5, 0x1, R12 ;  /* 0x00000001050d7824 */ /* 0x000fca00078e020c */
[----:B------:R-:W-:-:S05]  /*0240*/  IADD3 R12, P0, R2, R13, RZ ;  /* 0x0000000d020c7210 */ /* 0x000fca0007f1e0ff */
[----:B------:R-:W-:Y:S02]  /*0250*/  IMAD.X R13, RZ, RZ, R3, P0 ;  /* 0x000000ffff0d7224 */ /* 0x000fe400000e0603 */
[----:B------:R-:W-:-:S03]  /*0260*/  IMAD.WIDE.U32 R14, R14, R15, c[0x4][0x20] ;  /* 0x010008000e0e7625 */ /* 0x000fc600078e000f */
[----:B------:R-:W3:Y:S04]  /*0270*/  LDG.E.U8.CONSTANT R12, [R12.64+0x4a] ;  /* 0x00004a040c0c7981 */ /* 0x000ee8000c1e9100 */
[----:B------:R4:W4:Y:S01]  /*0280*/  LDG.E.CONSTANT R5, [R14.64] ;  /* 0x000000040e057981 */ /* 0x000922000c1e9900 */
[----:B0-----:R-:W-:Y:S01]  /*0290*/  LOP3.LUT R7, R8, 0x4, RZ, 0xc0, !PT ;  /* 0x0000000408077812 */ /* 0x001fe200078ec0ff */
[----:B------:R-:W-:-:S03]  /*02a0*/  IMAD.SHL.U32 R9, R0, 0x20, RZ ;  /* 0x0000002000097824 */ /* 0x000fc600078e00ff */
[----:B-----5:R-:W-:Y:S01]  /*02b0*/  SHF.R.U32.HI R7, RZ, R7, R10 ;  /* 0x00000007ff077219 */ /* 0x020fe2000001160a */
[----:B------:R-:W-:Y:S01]  /*02c0*/  IMAD.SHL.U32 R4, R4, 0x100, RZ ;  /* 0x0000010004047824 */ /* 0x000fe200078e00ff */
[----:B------:R-:W-:Y:S02]  /*02d0*/  LOP3.LUT R0, R0, 0xfffffff8, RZ, 0xc0, !PT ;  /* 0xfffffff800007812 */ /* 0x000fe400078ec0ff */
[----:B------:R-:W-:Y:S02]  /*02e0*/  LOP3.LUT R16, R7, 0xf, RZ, 0xc0, !PT ;  /* 0x0000000f07107812 */ /* 0x000fe400078ec0ff */
[----:B------:R-:W-:-:S04]  /*02f0*/  LOP3.LUT R9, R9, 0xe0, RZ, 0xc0, !PT ;  /* 0x000000e009097812 */ /* 0x000fc800078ec0ff */
[----:B------:R-:W-:Y:S01]  /*0300*/  IADD3 R9, P0, P1, R9, R0, R4 ;  /* 0x0000000009097210 */ /* 0x000fe2000791e004 */
[----:B------:R-:W0:Y:S01]  /*0310*/  I2F R16, R16 ;  /* 0x0000001000107306 */ /* 0x000e220000201400 */
[----:B------:R-:W-:-:S04]  /*0320*/  SHF.R.S32.HI R0, RZ, 0x1f, R0 ;  /* 0x0000001fff007819 */ /* 0x000fc80000011400 */
[----:B------:R-:W-:Y:S02]  /*0330*/  IADD3.X R0, RZ, R0, RZ, P0, P1 ;  /* 0x00000000ff007210 */ /* 0x000fe400007e24ff */
[----:B-1----:R-:W-:Y:S01]  /*0340*/  LEA R2, P0, R9, c[0x0][0x168], 0x2 ;  /* 0x00005a0009027a11 */ /* 0x002fe200078010ff */
[----:B------:R-:W-:-:S03]  /*0350*/  HADD2.F32 R11, -RZ, R11.H0_H0 ;  /* 0x2000000bff0b7230 */ /* 0x000fc60000004100 */
[----:B------:R-:W-:Y:S01]  /*0360*/  LEA.HI.X R3, R9, c[0x0][0x16c], R0, 0x2, P0 ;  /* 0x00005b0009037a11 */ /* 0x000fe200000f1400 */
[----:B------:R-:W-:Y:S02]  /*0370*/  IMAD.MOV.U32 R9, RZ, RZ, 0x3f800000 ;  /* 0x3f800000ff097424 */ /* 0x000fe400078e00ff */
[----:B0-----:R-:W-:-:S04]  /*0380*/  FADD.FTZ R16, R16, 0.5 ;  /* 0x3f00000010107421 */ /* 0x001fc80000010000 */
[----:B------:R-:W-:Y:S01]  /*0390*/  FMUL.FTZ.D2 R11, R11, R16 ;  /* 0x000000100b0b7220 */ /* 0x000fe20000310000 */
[----:B--2---:R-:W0:Y:S08]  /*03a0*/  I2F.U8 R7, R6.B3 ;  /* 0x3000000600077306 */ /* 0x004e300000001000 */
[----:B------:R-:W1:Y:S01]  /*03b0*/  I2F.U8 R10, R6.B1 ;  /* 0x10000006000a7306 */ /* 0x000e620000001000 */
[----:B---3--:R-:W-:-:S02]  /*03c0*/  PRMT R13, R12, 0x8880, RZ ;  /* 0x000088800c0d7816 */ /* 0x008fc400000000ff */
[C---:B------:R-:W-:Y:S02]  /*03d0*/  R2P PR, R12.reuse, 0x7e ;  /* 0x0000007e0c007804 */ /* 0x040fe40000000000 */
[----:B------:R-:W-:-:S03]  /*03e0*/  LOP3.LUT R12, R12, 0x1, RZ, 0xc0, !PT ;  /* 0x000000010c0c7812 */ /* 0x000fc600078ec0ff */
[----:B------:R-:W2:Y:S01]  /*03f0*/  I2F.U8 R8, R6.B2 ;  /* 0x2000000600087306 */ /* 0x000ea20000001000 */
[----:B------:R-:W-:-:S07]  /*0400*/  ISETP.NE.U32.AND P0, PT, R12, 0x1, PT ;  /* 0x000000010c00780c */ /* 0x000fce0003f05070 */
[----:B----4-:R-:W3:Y:S08]  /*0410*/  I2F.U8 R14, R6 ;  /* 0x00000006000e7306 */ /* 0x010ef00000001000 */
[----:B------:R-:W4:Y:S08]  /*0420*/  I2F.U8 R4, R5 ;  /* 0x0000000500047306 */ /* 0x000f300000001000 */
[----:B------:R-:W5:Y:S08]  /*0430*/  I2F.U8 R0, R5.B1 ;  /* 0x1000000500007306 */ /* 0x000f700000001000 */
[----:B------:R-:W1:Y:S08]  /*0440*/  I2F.U8 R6, R5.B2 ;  /* 0x2000000500067306 */ /* 0x000e700000001000 */
[----:B------:R1:W2:Y:S01]  /*0450*/  I2F.U8 R12, R5.B3 ;  /* 0x30000005000c7306 */ /* 0x0002a20000001000 */
[----:B------:R-:W-:Y:S01]  /*0460*/  FSEL R16, R9, -1, !P3 ;  /* 0xbf80000009107808 */ /* 0x000fe20005800000 */
[----:B0-----:R-:W-:Y:S01]  /*0470*/  FMUL.FTZ R7, R11, R7 ;  /* 0x000000070b077220 */ /* 0x001fe20000410000 */
[----:B------:R-:W-:-:S02]  /*0480*/  FSEL R15, R9, -1, !P1 ;  /* 0xbf800000090f7808 */ /* 0x000fc40004800000 */
[----:B------:R-:W-:Y:S01]  /*0490*/  ISETP.GT.AND P1, PT, R13, -0x1, PT ;  /* 0xffffffff0d00780c */ /* 0x000fe20003f24270 */
[----:B------:R-:W-:Y:S01]  /*04a0*/  FMUL.FTZ R21, R7, R16 ;  /* 0x0000001007157220 */ /* 0x000fe20000410000 */
[C---:B------:R-:W-:Y:S02]  /*04b0*/  FSEL R17, R9.reuse, -1, !P2 ;  /* 0xbf80000009117808 */ /* 0x040fe40005000000 */
[C---:B------:R-:W-:Y:S02]  /*04c0*/  FSEL R13, -R9.reuse, 1, !P0 ;  /* 0x3f800000090d7808 */ /* 0x040fe40004000100 */
[C---:B-1----:R-:W-:Y:S02]  /*04d0*/  FSEL R5, R9.reuse, -1, !P4 ;  /* 0xbf80000009057808 */ /* 0x042fe40006000000 */
[C---:B------:R-:W-:Y:S02]  /*04e0*/  FSEL R7, R9.reuse, -1, !P5 ;  /* 0xbf80000009077808 */ /* 0x040fe40006800000 */
[----:B------:R-:W-:Y:S01]  /*04f0*/  FSEL R19, R9, -1, !P6 ;  /* 0xbf80000009137808 */ /* 0x000fe20007000000 */
[----:B------:R-:W-:Y:S01]  /*0500*/  FMUL.FTZ R10, R11, R10 ;  /* 0x0000000a0b0a7220 */ /* 0x000fe20000410000 */
[----:B------:R-:W-:Y:S01]  /*0510*/  FSEL R9, R9, -1, P1 ;  /* 0xbf80000009097808 */ /* 0x000fe20000800000 */
[----:B--2---:R-:W-:-:S02]  /*0520*/  FMUL.FTZ R8, R11, R8 ;  /* 0x000000080b087220 */ /* 0x004fc40000410000 */
[C---:B---3--:R-:W-:Y:S02]  /*0530*/  FMUL.FTZ R14, R11.reuse, R14 ;  /* 0x0000000e0b0e7220 */ /* 0x048fe40000410000 */
[C---:B----4-:R-:W-:Y:S02]  /*0540*/  FMUL.FTZ R4, R11.reuse, R4 ;  /* 0x000000040b047220 */ /* 0x050fe40000410000 */
[C---:B-----5:R-:W-:Y:S02]  /*0550*/  FMUL.FTZ R0, R11.reuse, R0 ;  /* 0x000000000b007220 */ /* 0x060fe40000410000 */
[C---:B------:R-:W-:Y:S02]  /*0560*/  FMUL.FTZ R6, R11.reuse, R6 ;  /* 0x000000060b067220 */ /* 0x040fe40000410000 */
[----:B------:R-:W-:Y:S02]  /*0570*/  FMUL.FTZ R12, R11, R12 ;  /* 0x0000000c0b0c7220 */ /* 0x000fe40000410000 */
[----:B------:R-:W-:-:S02]  /*0580*/  FMUL.FTZ R15, R10, R15 ;  /* 0x0000000f0a0f7220 */ /* 0x000fc40000410000 */
[----:B------:R-:W-:Y:S02]  /*0590*/  FMUL.FTZ R17, R8, R17 ;  /* 0x0000001108117220 */ /* 0x000fe40000410000 */
[----:B------:R-:W-:Y:S02]  /*05a0*/  FMUL.FTZ R13, R14, R13 ;  /* 0x0000000d0e0d7220 */ /* 0x000fe40000410000 */
[----:B------:R-:W-:Y:S02]  /*05b0*/  FMUL.FTZ R5, R4, R5 ;  /* 0x0000000504057220 */ /* 0x000fe40000410000 */
[----:B------:R-:W-:Y:S02]  /*05c0*/  FMUL.FTZ R7, R0, R7 ;  /* 0x0000000700077220 */ /* 0x000fe40000410000 */
[----:B------:R-:W-:Y:S02]  /*05d0*/  FMUL.FTZ R19, R6, R19 ;  /* 0x0000001306137220 */ /* 0x000fe40000410000 */
[----:B------:R-:W-:Y:S01]  /*05e0*/  FMUL.FTZ R9, R12, R9 ;  /* 0x000000090c097220 */ /* 0x000fe20000410000 */
[----:B------:R-:W-:Y:S04]  /*05f0*/  STG.E [R2.64+0x4], R15 ;  /* 0x0000040f02007986 */ /* 0x000fe8000c101904 */
[----:B------:R-:W-:Y:S04]  /*0600*/  STG.E [R2.64+0x8], R17 ;  /* 0x0000081102007986 */ /* 0x000fe8000c101904 */
[----:B------:R-:W-:Y:S04]  /*0610*/  STG.E [R2.64+0xc], R21 ;  /* 0x00000c1502007986 */ /* 0x000fe8000c101904 */
[----:B------:R-:W-:Y:S04]  /*0620*/  STG.E [R2.64], R13 ;  /* 0x0000000d02007986 */ /* 0x000fe8000c101904 */
[----:B------:R-:W-:Y:S04]  /*0630*/  STG.E [R2.64+0x10], R5 ;  /* 0x0000100502007986 */ /* 0x000fe8000c101904 */
[----:B------:R-:W-:Y:S04]  /*0640*/  STG.E [R2.64+0x14], R7 ;  /* 0x0000140702007986 */ /* 0x000fe8000c101904 */
[----:B------:R-:W-:Y:S04]  /*0650*/  STG.E [R2.64+0x18], R19 ;  /* 0x0000181302007986 */ /* 0x000fe8000c101904 */
[----:B------:R-:W-:Y:S01]  /*0660*/  STG.E [R2.64+0x1c], R9 ;  /* 0x00001c0902007986 */ /* 0x000fe2000c101904 */
[----:B------:R-:W-:Y:S05]  /*0670*/  EXIT ;  /* 0x000000000000794d */ /* 0x000fea0003800000 */
.L_x_1182:
        /* <DEDUP_REMOVED lines=16> */
.L_x_1480:


//--------------------- .text._Z23dequantize_block_iq4_nlIfEvPKvPT_ --------------------------
	.section	.text._Z23dequantize_block_iq4_nlIfEvPKvPT_,"ax",@progbits
	.sectioninfo	@"SHI_REGISTERS=23"
	.align	128
.text._Z23dequantize_block_iq4_nlIfEvPKvPT_:
        .type           _Z23dequantize_block_iq4_nlIfEvPKvPT_,@function
        .size           _Z23dequantize_block_iq4_nlIfEvPKvPT_,(.L_x_1481 - _Z23dequantize_block_iq4_nlIfEvPKvPT_)
        .other          _Z23dequantize_block_iq4_nlIfEvPKvPT_,@"STO_CUDA_ENTRY STV_DEFAULT"
_Z23dequantize_block_iq4_nlIfEvPKvPT_:
        /* <DEDUP_REMOVED lines=11> */
[----:B------:R-:W-:Y:S02]  /*00b0*/  IMAD.X R11, RZ, RZ, R3, P0 ;  /* 0x000000ffff0b7224 */ /* 0x000fe400000e0603 */
[----:B------:R-:W2:Y:S04]  /*00c0*/  LDG.E.U16.CONSTANT R3, [R2.64] ;  /* 0x0000000402037981 */ /* 0x000ea8000c1e9500 */
[----:B------:R-:W3:Y:S04]  /*00d0*/  LDG.E.U8.CONSTANT R9, [R10.64+0x2] ;  /* 0x000002040a097981 */ /* 0x000ee8000c1e9100 */
[----:B------:R-:W4:Y:S04]  /*00e0*/  LDG.E.U8.CONSTANT R12, [R10.64+0x3] ;  /* 0x000003040a0c7981 */ /* 0x000f28000c1e9100 */
[----:B------:R-:W5:Y:S04]  /*00f0*/  LDG.E.U8.CONSTANT R18, [R10.64+0x4] ;  /* 0x000004040a127981 */ /* 0x000f68000c1e9100 */
[----:B------:R0:W2:Y:S01]  /*0100*/  LDG.E.U8.CONSTANT R8, [R10.64+0x5] ;  /* 0x000005040a087981 */ /* 0x0000a2000c1e9100 */
[----:B---3--:R-:W-:-:S02]  /*0110*/  LOP3.LUT R14, R9, 0xf, RZ, 0xc0, !PT ;  /* 0x0000000f090e7812 */ /* 0x008fc400078ec0ff */
[----:B----4-:R-:W-:Y:S02]  /*0120*/  LOP3.LUT R16, R12, 0xf, RZ, 0xc0, !PT ;  /* 0x0000000f0c107812 */ /* 0x010fe400078ec0ff */
[----:B------:R-:W-:Y:S02]  /*0130*/  IADD3 R14, P0, R14, c[0x4][0x48], RZ ;  /* 0x010012000e0e7a10 */ /* 0x000fe40007f1e0ff */
[----:B------:R-:W-:Y:S02]  /*0140*/  LOP3.LUT R9, R9, 0xf0, RZ, 0xc0, !PT ;  /* 0x000000f009097812 */ /* 0x000fe400078ec0ff */
[----:B------:R-:W-:Y:S01]  /*0150*/  IADD3 R16, P1, R16, c[0x4][0x48], RZ ;  /* 0x0100120010107a10 */ /* 0x000fe20007f3e0ff */
[----:B------:R-:W-:Y:S01]  /*0160*/  IMAD.X R15, RZ, RZ, c[0x4][0x4c], P0 ;  /* 0x01001300ff0f7624 */ /* 0x000fe200000e06ff */
[----:B-----5:R-:W-:Y:S02]  /*0170*/  LOP3.LUT R13, R18, 0xf, RZ, 0xc0, !PT ;  /* 0x0000000f120d7812 */ /* 0x020fe400078ec0ff */
[----:B------:R-:W-:Y:S01]  /*0180*/  SHF.R.U32.HI R9, RZ, 0x4, R9 ;  /* 0x00000004ff097819 */ /* 0x000fe20000011609 */
[----:B------:R-:W-:Y:S01]  /*0190*/  IMAD.X R17, RZ, RZ, c[0x4][0x4c], P1 ;  /* 0x01001300ff117624 */ /* 0x000fe200008e06ff */
[----:B0-----:R-:W-:Y:S01]  /*01a0*/  LOP3.LUT R10, R12, 0xf0, RZ, 0xc0, !PT ;  /* 0x000000f00c0a7812 */ /* 0x001fe200078ec0ff */
[----:B------:R0:W3:Y:S01]  /*01b0*/  LDG.E.U8.CONSTANT R6, [R14.64] ;  /* 0x000000040e067981 */ /* 0x0000e2000c1e9100 */
[----:B------:R-:W-:-:S02]  /*01c0*/  IADD3 R12, P0, R13, c[0x4][0x48], RZ ;  /* 0x010012000d0c7a10 */ /* 0x000fc40007f1e0ff */
[----:B------:R-:W-:Y:S01]  /*01d0*/  LOP3.LUT R18, R18, 0xf0, RZ, 0xc0, !PT ;  /* 0x000000f012127812 */ /* 0x000fe200078ec0ff */
[----:B------:R1:W4:Y:S01]  /*01e0*/  LDG.E.U8.CONSTANT R7, [R16.64] ;  /* 0x0000000410077981 */ /* 0x000322000c1e9100 */
[----:B------:R-:W-:Y:S01]  /*01f0*/  LOP3.LUT R9, R9, 0xffff, RZ, 0xc0, !PT ;  /* 0x0000ffff09097812 */ /* 0x000fe200078ec0ff */
[----:B------:R-:W-:Y:S01]  /*0200*/  IMAD.X R13, RZ, RZ, c[0x4][0x4c], P0 ;  /* 0x01001300ff0d7624 */ /* 0x000fe200000e06ff */
[----:B------:R-:W-:Y:S02]  /*0210*/  SHF.R.U32.HI R18, RZ, 0x4, R18 ;  /* 0x00000004ff127819 */ /* 0x000fe40000011612 */
[C---:B--2---:R-:W-:Y:S02]  /*0220*/  LOP3.LUT R19, R8.reuse, 0xf, RZ, 0xc0, !PT ;  /* 0x0000000f08137812 */ /* 0x044fe400078ec0ff */
[----:B------:R-:W-:Y:S01]  /*0230*/  LOP3.LUT R8, R8, 0xf0, RZ, 0xc0, !PT ;  /* 0x000000f008087812 */ /* 0x000fe200078ec0ff */
[----:B------:R-:W2:Y:S01]  /*0240*/  LDG.E.U8.CONSTANT R12, [R12.64] ;  /* 0x000000040c0c7981 */ /* 0x000ea2000c1e9100 */
[----:B------:R-:W-:-:S02]  /*0250*/  SHF.R.U32.HI R11, RZ, 0x4, R10 ;  /* 0x00000004ff0b7819 */ /* 0x000fc4000001160a */
[----:B-1----:R-:W-:Y:S02]  /*0260*/  IADD3 R16, P0, R9, c[0x4][0x48], RZ ;  /* 0x0100120009107a10 */ /* 0x002fe40007f1e0ff */
[----:B------:R-:W-:Y:S02]  /*0270*/  LOP3.LUT R18, R18, 0xffff, RZ, 0xc0, !PT ;  /* 0x0000ffff12127812 */ /* 0x000fe400078ec0ff */
[----:B------:R-:W-:Y:S01]  /*0280*/  SHF.R.U32.HI R9, RZ, 0x4, R8 ;  /* 0x00000004ff097819 */ /* 0x000fe20000011608 */
[----:B------:R-:W-:Y:S01]  /*0290*/  IMAD.X R17, RZ, RZ, c[0x4][0x4c], P0 ;  /* 0x01001300ff117624 */ /* 0x000fe200000e06ff */
[----:B------:R-:W-:Y:S02]  /*02a0*/  IADD3 R10, P1, R19, c[0x4][0x48], RZ ;  /* 0x01001200130a7a10 */ /* 0x000fe40007f3e0ff */
[----:B------:R-:W-:Y:S02]  /*02b0*/  IADD3 R8, P0, R18, c[0x4][0x48], RZ ;  /* 0x0100120012087a10 */ /* 0x000fe40007f1e0ff */
[----:B0-----:R-:W-:Y:S01]  /*02c0*/  LOP3.LUT R14, R11, 0xffff, RZ, 0xc0, !PT ;  /* 0x0000ffff0b0e7812 */ /* 0x001fe200078ec0ff */
[----:B------:R-:W-:Y:S01]  /*02d0*/  IMAD.X R11, RZ, RZ, c[0x4][0x4c], P1 ;  /* 0x01001300ff0b7624 */ /* 0x000fe200008e06ff */
[----:B------:R-:W-:Y:S01]  /*02e0*/  LOP3.LUT R18, R9, 0xffff, RZ, 0xc0, !PT ;  /* 0x0000ffff09127812 */ /* 0x000fe200078ec0ff */
[----:B------:R-:W-:Y:S01]  /*02f0*/  IMAD.X R9, RZ, RZ, c[0x4][0x4c], P0 ;  /* 0x01001300ff097624 */ /* 0x000fe200000e06ff */
[----:B------:R-:W-:Y:S01]  /*0300*/  IADD3 R14, P1, R14, c[0x4][0x48], RZ ;  /* 0x010012000e0e7a10 */ /* 0x000fe20007f3e0ff */
[----:B------:R-:W5:Y:S01]  /*0310*/  LDG.E.U8.CONSTANT R16, [R16.64] ;  /* 0x0000000410107981 */ /* 0x000f62000c1e9100 */
[----:B------:R-:W-:-:S03]  /*0320*/  IADD3 R18, P0, R18, c[0x4][0x48], RZ ;  /* 0x0100120012127a10 */ /* 0x000fc60007f1e0ff */
[----:B------:R-:W-:Y:S01]  /*0330*/  IMAD.X R15, RZ, RZ, c[0x4][0x4c], P1 ;  /* 0x01001300ff0f7624 */ /* 0x000fe200008e06ff */
[----:B------:R-:W5:Y:S01]  /*0340*/  LDG.E.U8.CONSTANT R10, [R10.64] ;  /* 0x000000040a0a7981 */ /* 0x000f62000c1e9100 */
[----:B------:R-:W-:-:S03]  /*0350*/  IMAD.X R19, RZ, RZ, c[0x4][0x4c], P0 ;  /* 0x01001300ff137624 */ /* 0x000fc600000e06ff */
[----:B------:R-:W5:Y:S04]  /*0360*/  LDG.E.U8.CONSTANT R14, [R14.64] ;  /* 0x000000040e0e7981 */ /* 0x000f68000c1e9100 */
[----:B------:R0:W5:Y:S04]  /*0370*/  LDG.E.U8.CONSTANT R8, [R8.64] ;  /* 0x0000000408087981 */ /* 0x000168000c1e9100 */
[----:B------:R-:W5:Y:S01]  /*0380*/  LDG.E.U8.CONSTANT R18, [R18.64] ;  /* 0x0000000412127981 */ /* 0x000f62000c1e9100 */
[----:B------:R-:W-:-:S05]  /*0390*/  IMAD.SHL.U32 R0, R0, 0x20, RZ ;  /* 0x0000002000007824 */ /* 0x000fca00078e00ff */
[----:B0-----:R-:W-:-:S05]  /*03a0*/  LOP3.LUT R9, R0, 0xe0, RZ, 0xc0, !PT ;  /* 0x000000e000097812 */ /* 0x001fca00078ec0ff */
[----:B------:R-:W-:-:S05]  /*03b0*/  IMAD R4, R4, 0x100, R9 ;  /* 0x0000010004047824 */ /* 0x000fca00078e0209 */
[----:B------:R-:W-:Y:S01]  /*03c0*/  IADD3 R4, P0, R4, R5, RZ ;  /* 0x0000000504047210 */ /* 0x000fe20007f1e0ff */
[----:B------:R-:W-:-:S04]  /*03d0*/  HADD2.F32 R5, -RZ, R3.H0_H0 ;  /* 0x20000003ff057230 */ /* 0x000fc80000004100 */
[----:B------:R-:W-:Y:S01]  /*03e0*/  IMAD.X R9, RZ, RZ, RZ, P0 ;  /* 0x000000ffff097224 */ /* 0x000fe200000e06ff */
[----:B------:R-:W-:-:S04]  /*03f0*/  LEA R2, P0, R4, c[0x0][0x168], 0x2 ;  /* 0x00005a0004027a11 */ /* 0x000fc800078010ff */
[----:B------:R-:W-:Y:S01]  /*0400*/  LEA.HI.X R3, R4, c[0x0][0x16c], R9, 0x2, P0 ;  /* 0x00005b0004037a11 */ /* 0x000fe200000f1409 */
[----:B---3--:R-:W0:Y:S08]  /*0410*/  I2F.S8 R6, R6 ;  /* 0x0000000600067306 */ /* 0x008e300000001400 */
[----:B----4-:R0:W-:Y:S08]  /*0420*/  I2F.S8 R20, R7 ;  /* 0x0000000700147306 */ /* 0x0101f00000001400 */
[----:B--2---:R-:W-:Y:S08]  /*0430*/  I2F.S8 R12, R12 ;  /* 0x0000000c000c7306 */ /* 0x004ff00000001400 */
[----:B-----5:R-:W1:Y:S08]  /*0440*/  I2F.S8 R16, R16 ;  /* 0x0000001000107306 */ /* 0x020e700000001400 */
[----:B------:R-:W-:Y:S08]  /*0450*/  I2F.S8 R10, R10 ;  /* 0x0000000a000a7306 */ /* 0x000ff00000001400 */
        /* <DEDUP_REMOVED lines=20> */
.L_x_1183:
        /* <DEDUP_REMOVED lines=14> */
.L_x_1481:


//--------------------- .text._Z22dequantize_block_iq1_sIfEvPKvPT_ --------------------------
	.section	.text._Z22dequantize_block_iq1_sIfEvPKvPT_,"ax",@progbits
	.sectioninfo	@"SHI_REGISTERS=20"
	.align	128
.text._Z22dequantize_block_iq1_sIfEvPKvPT_:
        .type           _Z22dequantize_block_iq1_sIfEvPKvPT_,@function
        .size           _Z22dequantize_block_iq1_sIfEvPKvPT_,(.L_x_1482 - _Z22dequantize_block_iq1_sIfEvPKvPT_)
        .other          _Z22dequantize_block_iq1_sIfEvPKvPT_,@"STO_CUDA_ENTRY STV_DEFAULT"
_Z22dequantize_block_iq1_sIfEvPKvPT_:
        /* <DEDUP_REMOVED lines=15> */
[----:B------:R-:W-:Y:S01]  /*00f0*/  IADD3.X R7, R11, RZ, RZ, P0, P1 ;  /* 0x000000ff0b077210 */ /* 0x000fe200007e24ff */
[----:B------:R-:W-:Y:S02]  /*0100*/  IMAD.MOV.U32 R13, RZ, RZ, 0x8 ;  /* 0x00000008ff0d7424 */ /* 0x000fe400078e00ff */
[----:B------:R0:W3:Y:S04]  /*0110*/  LDG.E.U16.CONSTANT R10, [R10.64] ;  /* 0x000000040a0a7981 */ /* 0x0000e8000c1e9500 */
[----:B------:R-:W4:Y:S01]  /*0120*/  LDG.E.U8.CONSTANT R6, [R6.64+0x2] ;  /* 0x0000020406067981 */ /* 0x000f22000c1e9100 */
[----:B------:R-:W-:-:S05]  /*0130*/  IMAD R8, R8, 0x3, RZ ;  /* 0x0000000308087824 */ /* 0x000fca00078e02ff */
[----:B--2---:R-:W-:-:S05]  /*0140*/  SHF.R.U32.HI R8, RZ, R8, R3 ;  /* 0x00000008ff087219 */ /* 0x004fca0000011603 */
[----:B------:R-:W-:-:S05]  /*0150*/  IMAD.SHL.U32 R9, R8, 0x100, RZ ;  /* 0x0000010008097824 */ /* 0x000fca00078e00ff */
[----:B----4-:R-:W-:-:S05]  /*0160*/  LOP3.LUT R12, R9, 0x700, R6, 0xe2, !PT ;  /* 0x00000700090c7812 */ /* 0x010fca00078ee206 */
[----:B------:R-:W-:-:S06]  /*0170*/  IMAD.WIDE.U32 R12, R12, R13, c[0x4][0x28] ;  /* 0x01000a000c0c7625 */ /* 0x000fcc00078e000d */
[----:B------:R-:W2:Y:S01]  /*0180*/  LDG.E.CONSTANT R12, [R12.64] ;  /* 0x000000040c0c7981 */ /* 0x000ea2000c1e9900 */
[----:B------:R-:W-:-:S04]  /*0190*/  SHF.R.U32.HI R4, RZ, 0xb, R3 ;  /* 0x0000000bff047819 */ /* 0x000fc80000011603 */
[----:B------:R-:W-:-:S04]  /*01a0*/  LOP3.LUT R4, R4, 0xe, RZ, 0xc0, !PT ;  /* 0x0000000e04047812 */ /* 0x000fc800078ec0ff */
[----:B------:R-:W-:Y:S02]  /*01b0*/  LOP3.LUT R9, R4, 0x1, RZ, 0xfc, !PT ;  /* 0x0000000104097812 */ /* 0x000fe400078efcff */
[----:B------:R-:W-:-:S04]  /*01c0*/  PRMT R16, R3, 0x9910, RZ ;  /* 0x0000991003107816 */ /* 0x000fc800000000ff */
[----:B------:R-:W1:Y:S01]  /*01d0*/  I2F.U16 R9, R9 ;  /* 0x0000000900097306 */ /* 0x000e620000101000 */
[----:B------:R-:W-:Y:S01]  /*01e0*/  IMAD.MOV.U32 R17, RZ, RZ, 0x3f900000 ;  /* 0x3f900000ff117424 */ /* 0x000fe200078e00ff */
[----:B--2---:R-:W-:Y:S02]  /*01f0*/  LOP3.LUT R7, R12, 0xf0f0f0f, RZ, 0xc0, !PT ;  /* 0x0f0f0f0f0c077812 */ /* 0x004fe400078ec0ff */
[----:B------:R-:W-:Y:S02]  /*0200*/  SHF.R.U32.HI R8, RZ, 0x4, R12 ;  /* 0x00000004ff087819 */ /* 0x000fe4000001160c */
[----:B------:R-:W-:-:S04]  /*0210*/  SHF.R.U32.HI R13, RZ, 0x10, R7 ;  /* 0x00000010ff0d7819 */ /* 0x000fc80000011607 */
[----:B------:R-:W-:Y:S02]  /*0220*/  LOP3.LUT R13, R13, 0xf, RZ, 0xc0, !PT ;  /* 0x0000000f0d0d7812 */ /* 0x000fe400078ec0ff */
[----:B------:R-:W-:Y:S02]  /*0230*/  SHF.R.U32.HI R4, RZ, 0x1c, R12 ;  /* 0x0000001cff047819 */ /* 0x000fe4000001160c */
[----:B------:R-:W-:Y:S02]  /*0240*/  LOP3.LUT R14, R8, 0xf0f0f0f, RZ, 0xc0, !PT ;  /* 0x0f0f0f0f080e7812 */ /* 0x000fe400078ec0ff */
[----:B------:R-:W-:Y:S01]  /*0250*/  LOP3.LUT R12, R0, 0xfffffff8, RZ, 0xc0, !PT ;  /* 0xfffffff8000c7812 */ /* 0x000fe200078ec0ff */
[----:B------:R2:W-:Y:S01]  /*0260*/  I2F.S16 R8, R13 ;  /* 0x0000000d00087306 */ /* 0x0005e20000101400 */
[----:B0-----:R-:W-:Y:S02]  /*0270*/  LOP3.LUT R11, R7, 0xffff, RZ, 0xc0, !PT ;  /* 0x0000ffff070b7812 */ /* 0x001fe400078ec0ff */
[----:B------:R-:W-:Y:S01]  /*0280*/  SHF.R.U32.HI R5, RZ, 0x18, R7 ;  /* 0x00000018ff057819 */ /* 0x000fe20000011607 */
[----:B--2---:R-:W-:Y:S01]  /*0290*/  IMAD.MOV.U32 R13, RZ, RZ, RZ ;  /* 0x000000ffff0d7224 */ /* 0x004fe200078e00ff */
[----:B------:R-:W-:-:S03]  /*02a0*/  SHF.R.U32.HI R11, RZ, 0x8, R11 ;  /* 0x00000008ff0b7819 */ /* 0x000fc6000001160b */
[----:B------:R-:W-:Y:S01]  /*02b0*/  IMAD.WIDE.U32 R2, R2, 0x100, R12 ;  /* 0x0000010002027825 */ /* 0x000fe200078e000c */
[----:B------:R-:W-:-:S03]  /*02c0*/  LOP3.LUT R15, R14, 0xf, RZ, 0xc0, !PT ;  /* 0x0000000f0e0f7812 */ /* 0x000fc600078ec0ff */
[----:B------:R-:W-:Y:S01]  /*02d0*/  IMAD.MOV.U32 R12, RZ, RZ, R16 ;  /* 0x000000ffff0c7224 */ /* 0x000fe200078e0010 */
[----:B------:R-:W-:Y:S02]  /*02e0*/  LOP3.LUT R16, R14, 0xffff, RZ, 0xc0, !PT ;  /* 0x0000ffff0e107812 */ /* 0x000fe400078ec0ff */
[----:B------:R-:W-:Y:S01]  /*02f0*/  SHF.R.U32.HI R14, RZ, 0x10, R14 ;  /* 0x00000010ff0e7819 */ /* 0x000fe2000001160e */
[----:B------:R-:W0:Y:S01]  /*0300*/  I2F.S16 R4, R4 ;  /* 0x0000000400047306 */ /* 0x000e220000101400 */
[----:B------:R-:W-:Y:S02]  /*0310*/  LOP3.LUT R6, R7, 0xf, RZ, 0xc0, !PT ;  /* 0x0000000f07067812 */ /* 0x000fe400078ec0ff */
[----:B------:R-:W-:Y:S02]  /*0320*/  LOP3.LUT R14, R14, 0xf, RZ, 0xc0, !PT ;  /* 0x0000000f0e0e7812 */ /* 0x000fe400078ec0ff */
[----:B------:R-:W-:-:S03]  /*0330*/  SHF.R.U32.HI R13, RZ, 0x8, R16 ;  /* 0x00000008ff0d7819 */ /* 0x000fc60000011610 */
[----:B------:R2:W-:Y:S01]  /*0340*/  I2F.S16 R7, R11 ;  /* 0x0000000b00077306 */ /* 0x0005e20000101400 */
[----:B------:R-:W-:Y:S01]  /*0350*/  ISETP.GE.AND P0, PT, R12, RZ, PT ;  /* 0x000000ff0c00720c */ /* 0x000fe20003f06270 */
[----:B---3--:R-:W-:-:S06]  /*0360*/  HADD2.F32 R12, -RZ, R10.H0_H0 ;  /* 0x2000000aff0c7230 */ /* 0x008fcc0000004100 */
[----:B------:R-:W3:Y:S01]  /*0370*/  I2F.S16 R5, R5 ;  /* 0x0000000500057306 */ /* 0x000ee20000101400 */
[----:B--2---:R-:W-:-:S05]  /*0380*/  IMAD.SHL.U32 R11, R0, 0x20, RZ ;  /* 0x00000020000b7824 */ /* 0x004fca00078e00ff */
[----:B------:R-:W-:Y:S02]  /*0390*/  LOP3.LUT R11, R11, 0xe0, RZ, 0xc0, !PT ;  /* 0x000000e00b0b7812 */ /* 0x000fe400078ec0ff */
[----:B------:R-:W2:Y:S02]  /*03a0*/  I2F.S16 R6, R6 ;  /* 0x0000000600067306 */ /* 0x000ea40000101400 */
[----:B------:R-:W-:-:S06]  /*03b0*/  IADD3 R16, P1, R2, R11, RZ ;  /* 0x0000000b02107210 */ /* 0x000fcc0007f3e0ff */
[----:B------:R-:W4:Y:S01]  /*03c0*/  I2F.S16 R0, R15 ;  /* 0x0000000f00007306 */ /* 0x000f220000101400 */
[----:B------:R-:W-:-:S07]  /*03d0*/  FSEL R11, -R17, -0.875, !P0 ;  /* 0xbf600000110b7808 */ /* 0x000fce0004000100 */
[----:B------:R5:W2:Y:S08]  /*03e0*/  I2F.S16 R10, R13 ;  /* 0x0000000d000a7306 */ /* 0x000ab00000101400 */
[----:B------:R-:W4:Y:S01]  /*03f0*/  I2F.S16 R14, R14 ;  /* 0x0000000e000e7306 */ /* 0x000f220000101400 */
[----:B------:R-:W-:Y:S01]  /*0400*/  IMAD.X R3, RZ, RZ, R3, P1 ;  /* 0x000000ffff037224 */ /* 0x000fe200008e0603 */
[----:B------:R-:W-:Y:S01]  /*0410*/  LEA R2, P0, R16, c[0x0][0x168], 0x2 ;  /* 0x00005a0010027a11 */ /* 0x000fe200078010ff */
[----:B-1----:R-:W-:-:S02]  /*0420*/  FMUL.FTZ R9, R12, R9 ;  /* 0x000000090c097220 */ /* 0x002fc40000410000 */
[C---:B0-----:R-:W-:Y:S02]  /*0430*/  FADD.FTZ R12, R11.reuse, R4 ;  /* 0x000000040b0c7221 */ /* 0x041fe40000010000 */
[----:B---3--:R-:W-:Y:S01]  /*0440*/  FADD.FTZ R4, R11, R5 ;  /* 0x000000050b047221 */ /* 0x008fe20000010000 */
[----:B------:R-:W-:Y:S01]  /*0450*/  LEA.HI.X R3, R16, c[0x0][0x16c], R3, 0x2, P0 ;  /* 0x00005b0010037a11 */ /* 0x000fe200000f1403 */
[C---:B------:R-:W-:Y:S02]  /*0460*/  FMUL.FTZ R17, R9.reuse, R12 ;  /* 0x0000000c09117220 */ /* 0x040fe40000410000 */
[----:B-----5:R-:W-:Y:S02]  /*0470*/  FMUL.FTZ R13, R9, R4 ;  /* 0x00000004090d7220 */ /* 0x020fe40000410000 */
[C---:B--2---:R-:W-:Y:S02]  /*0480*/  FADD.FTZ R6, R11.reuse, R6 ;  /* 0x000000060b067221 */ /* 0x044fe40000010000 */
[----:B------:R-:W-:-:S02]  /*0490*/  FADD.FTZ R4, R11, R7 ;  /* 0x000000070b047221 */ /* 0x000fc40000010000 */
[C---:B------:R-:W-:Y:S02]  /*04a0*/  FADD.FTZ R8, R11.reuse, R8 ;  /* 0x000000080b087221 */ /* 0x040fe40000010000 */
[C---:B----4-:R-:W-:Y:S02]  /*04b0*/  FADD.FTZ R0, R11.reuse, R0 ;  /* 0x000000000b007221 */ /* 0x050fe40000010000 */
[C---:B------:R-:W-:Y:S02]  /*04c0*/  FADD.FTZ R10, R11.reuse, R10 ;  /* 0x0000000a0b0a7221 */ /* 0x040fe40000010000 */
[----:B------:R-:W-:Y:S01]  /*04d0*/  FADD.FTZ R14, R11, R14 ;  /* 0x0000000e0b0e7221 */ /* 0x000fe20000010000 */
[----:B------:R0:W-:Y:S01]  /*04e0*/  STG.E [R2.64+0x1c], R17 ;  /* 0x00001c1102007986 */ /* 0x0001e2000c101904 */
[C---:B------:R-:W-:Y:S02]  /*04f0*/  FMUL.FTZ R5, R9.reuse, R6 ;  /* 0x0000000609057220 */ /* 0x040fe40000410000 */
[----:B------:R-:W-:-:S02]  /*0500*/  FMUL.FTZ R7, R9, R4 ;  /* 0x0000000409077220 */ /* 0x000fc40000410000 */
[C---:B------:R-:W-:Y:S02]  /*0510*/  FMUL.FTZ R11, R9.reuse, R8 ;  /* 0x00000008090b7220 */ /* 0x040fe40000410000 */
[C---:B------:R-:W-:Y:S02]  /*0520*/  FMUL.FTZ R15, R9.reuse, R0 ;  /* 0x00000000090f7220 */ /* 0x040fe40000410000 */
[C---:B0-----:R-:W-:Y:S02]  /*0530*/  FMUL.FTZ R17, R9.reuse, R10 ;  /* 0x0000000a09117220 */ /* 0x041fe40000410000 */
        /* <DEDUP_REMOVED lines=9> */
.L_x_1184:
        /* <DEDUP_REMOVED lines=11> */
.L_x_1482:


//--------------------- .text._Z24dequantize_block_iq3_xxsIfEvPKvPT_ --------------------------
	.section	.text._Z24dequantize_block_iq3_xxsIfEvPKvPT_,"ax",@progbits
	.sectioninfo	@"SHI_REGISTERS=21"
	.align	128
.text._Z24dequantize_block_iq3_xxsIfEvPKvPT_:
        .type           _Z24dequantize_block_iq3_xxsIfEvPKvPT_,@function
        .size           _Z24dequantize_block_iq3_xxsIfEvPKvPT_,(.L_x_1483 - _Z24dequantize_block_iq3_xxsIfEvPKvPT_)
        .other          _Z24dequantize_block_iq3_xxsIfEvPKvPT_,@"STO_CUDA_ENTRY STV_DEFAULT"
_Z24dequantize_block_iq3_xxsIfEvPKvPT_:
        /* <DEDUP_REMOVED lines=9> */
[----:B------:R-:W-:-:S05]  /*0090*/  IMAD R3, R14, 0x2, R3 ;  /* 0x000000020e037824 */ /* 0x000fca00078e0203 */
[----:B------:R-:W-:Y:S01]  /*00a0*/  IADD3 R12, P0, R4, R3, RZ ;  /* 0x00000003040c7210 */ /* 0x000fe20007f1e0ff */
[----:B------:R-:W-:-:S03]  /*00b0*/  IMAD.SHL.U32 R3, R0, 0x2, RZ ;  /* 0x0000000200037824 */ /* 0x000fc600078e00ff */
[----:B------:R-:W-:Y:S02]  /*00c0*/  IADD3.X R13, RZ, R5, RZ, P0, !PT ;  /* 0x00000005ff0d7210 */ /* 0x000fe400007fe4ff */
[----:B------:R-:W-:Y:S02]  /*00d0*/  IADD3 R6, P0, R4, 0x2, RZ ;  /* 0x0000000204067810 */ /* 0x000fe40007f1e0ff */
[----:B------:R-:W-:Y:S01]  /*00e0*/  LOP3.LUT R3, R3, 0xe, RZ, 0xc0, !PT ;  /* 0x0000000e03037812 */ /* 0x000fe200078ec0ff */
[----:B------:R0:W2:Y:S02]  /*00f0*/  LDG.E.U8.CONSTANT R8, [R12.64+0x2] ;  /* 0x000002040c087981 */ /* 0x0000a4000c1e9100 */
[----:B------:R-:W-:Y:S02]  /*0100*/  IMAD.X R7, RZ, RZ, R5, P0 ;  /* 0x000000ffff077224 */ /* 0x000fe400000e0605 */
[----:B------:R0:W3:Y:S02]  /*0110*/  LDG.E.U8.CONSTANT R10, [R12.64+0x3] ;  /* 0x000003040c0a7981 */ /* 0x0000e4000c1e9100 */
[----:B------:R-:W-:-:S05]  /*0120*/  IMAD.WIDE.U32 R6, R3, 0x2, R6 ;  /* 0x0000000203067825 */ /* 0x000fca00078e0006 */
[----:B------:R-:W4:Y:S04]  /*0130*/  LDG.E.U16.CONSTANT R15, [R6.64+0x40] ;  /* 0x00004004060f7981 */ /* 0x000f28000c1e9500 */
[----:B------:R-:W4:Y:S01]  /*0140*/  LDG.E.U16.CONSTANT R16, [R6.64+0x42] ;  /* 0x0000420406107981 */ /* 0x000f22000c1e9500 */
[----:B------:R-:W-:Y:S02]  /*0150*/  IMAD.MOV.U32 R11, RZ, RZ, 0x4 ;  /* 0x00000004ff0b7424 */ /* 0x000fe400078e00ff */
[----:B0-----:R-:W-:Y:S02]  /*0160*/  IMAD R12, R14, 0x7, RZ ;  /* 0x000000070e0c7824 */ /* 0x001fe400078e02ff */
[----:B------:R0:W5:Y:S01]  /*0170*/  LDG.E.U16.CONSTANT R14, [R4.64] ;  /* 0x00000004040e7981 */ /* 0x000162000c1e9500 */
[----:B--2---:R-:W-:-:S04]  /*0180*/  IMAD.WIDE.U32 R8, R8, R11, c[0x4][0x18] ;  /* 0x0100060008087625 */ /* 0x004fc800078e000b */
[----:B---3--:R-:W-:Y:S01]  /*0190*/  IMAD.WIDE.U32 R10, R10, R11, c[0x4][0x18] ;  /* 0x010006000a0a7625 */ /* 0x008fe200078e000b */
[----:B------:R-:W2:Y:S04]  /*01a0*/  LDG.E.CONSTANT R17, [R8.64] ;  /* 0x0000000408117981 */ /* 0x000ea8000c1e9900 */
[----:B------:R2:W3:Y:S01]  /*01b0*/  LDG.E.CONSTANT R3, [R10.64] ;  /* 0x000000040a037981 */ /* 0x0004e2000c1e9900 */
[----:B----4-:R-:W-:-:S04]  /*01c0*/  PRMT R15, R15, 0x5410, R16 ;  /* 0x000054100f0f7816 */ /* 0x010fc80000000010 */
[----:B------:R-:W-:-:S04]  /*01d0*/  SHF.R.U32.HI R12, RZ, R12, R15 ;  /* 0x0000000cff0c7219 */ /* 0x000fc8000001160f */
[----:B------:R-:W-:-:S04]  /*01e0*/  LOP3.LUT R15, R12, 0x7f, RZ, 0xc0, !PT ;  /* 0x0000007f0c0f7812 */ /* 0x000fc800078ec0ff */
[----:B------:R-:W-:-:S04]  /*01f0*/  IADD3 R12, P0, R15, c[0x4][0x30], RZ ;  /* 0x01000c000f0c7a10 */ /* 0x000fc80007f1e0ff */
[----:B------:R-:W-:-:S05]  /*0200*/  IADD3.X R13, RZ, c[0x4][0x34], RZ, P0, !PT ;  /* 0x01000d00ff0d7a10 */ /* 0x000fca00007fe4ff */
[----:B------:R1:W4:Y:S01]  /*0210*/  LDG.E.U8.CONSTANT R6, [R12.64] ;  /* 0x000000040c067981 */ /* 0x000322000c1e9100 */
[----:B------:R-:W-:Y:S01]  /*0220*/  SHF.R.U32.HI R16, RZ, 0xc, R16 ;  /* 0x0000000cff107819 */ /* 0x000fe20000011610 */
[----:B0-----:R-:W-:-:S05]  /*0230*/  IMAD.SHL.U32 R5, R0, 0x20, RZ ;  /* 0x0000002000057824 */ /* 0x001fca00078e00ff */
[----:B------:R-:W0:Y:S01]  /*0240*/  I2F.U32 R16, R16 ;  /* 0x0000001000107306 */ /* 0x000e220000201000 */
[----:B------:R-:W-:Y:S01]  /*0250*/  IMAD.SHL.U32 R4, R2, 0x100, RZ ;  /* 0x0000010002047824 */ /* 0x000fe200078e00ff */
[----:B------:R-:W-:Y:S02]  /*0260*/  LOP3.LUT R0, R0, 0xfffffff8, RZ, 0xc0, !PT ;  /* 0xfffffff800007812 */ /* 0x000fe400078ec0ff */
[----:B------:R-:W-:-:S04]  /*0270*/  LOP3.LUT R5, R5, 0xe0, RZ, 0xc0, !PT ;  /* 0x000000e005057812 */ /* 0x000fc800078ec0ff */
[----:B------:R-:W-:Y:S02]  /*0280*/  IADD3 R5, P1, P2, R5, R0, R4 ;  /* 0x0000000005057210 */ /* 0x000fe40007a3e004 */
[----:B------:R-:W-:Y:S01]  /*0290*/  SHF.R.S32.HI R4, RZ, 0x1f, R0 ;  /* 0x0000001fff047819 */ /* 0x000fe20000011400 */
[----:B-----5:R-:W-:Y:S01]  /*02a0*/  HADD2.F32 R14, -RZ, R14.H0_H0 ;  /* 0x2000000eff0e7230 */ /* 0x020fe20000004100 */
[----:B------:R-:W-:Y:S02]  /*02b0*/  HFMA2.MMA R0, -RZ, RZ, 1.875, 0 ;  /* 0x3f800000ff007435 */ /* 0x000fe400000001ff */
[----:B-1----:R-:W-:Y:S02]  /*02c0*/  IADD3.X R12, RZ, R4, RZ, P1, P2 ;  /* 0x00000004ff0c7210 */ /* 0x002fe40000fe44ff */
[----:B------:R-:W-:Y:S01]  /*02d0*/  LEA R4, P1, R5, c[0x0][0x168], 0x2 ;  /* 0x00005a0005047a11 */ /* 0x000fe200078210ff */
[----:B0-----:R-:W-:Y:S01]  /*02e0*/  FADD.FTZ R13, R16, 0.5 ;  /* 0x3f000000100d7421 */ /* 0x001fe20000010000 */
[----:B------:R-:W-:-:S02]  /*02f0*/  ISETP.GE.U32.AND P0, PT, R15, 0x40, PT ;  /* 0x000000400f00780c */ /* 0x000fc40003f06070 */
[----:B------:R-:W-:Y:S01]  /*0300*/  LEA.HI.X R5, R5, c[0x0][0x16c], R12, 0x2, P1 ;  /* 0x00005b0005057a11 */ /* 0x000fe200008f140c */
[----:B------:R-:W-:Y:S01]  /*0310*/  FMUL.FTZ.D2 R13, R14, R13 ;  /* 0x0000000d0e0d7220 */ /* 0x000fe20000310000 */
[----:B------:R-:W-:Y:S01]  /*0320*/  FSEL R15, R0, -1, !P0 ;  /* 0xbf800000000f7808 */ /* 0x000fe20004000000 */
[----:B--2---:R-:W0:Y:S08]  /*0330*/  I2F.U8 R10, R17.B2 ;  /* 0x20000011000a7306 */ /* 0x004e300000001000 */
[----:B---3--:R-:W-:Y:S08]  /*0340*/  I2F.U8 R2, R3.B1 ;  /* 0x1000000300027306 */ /* 0x008ff00000001000 */
[----:B------:R-:W1:Y:S08]  /*0350*/  I2F.U8 R7, R3 ;  /* 0x0000000300077306 */ /* 0x000e700000001000 */
[----:B------:R-:W2:Y:S01]  /*0360*/  I2F.U8 R18, R3.B2 ;  /* 0x2000000300127306 */ /* 0x000ea20000001000 */
[----:B0-----:R-:W-:Y:S01]  /*0370*/  FMUL.FTZ R12, R13, R10 ;  /* 0x0000000a0d0c7220 */ /* 0x001fe20000410000 */
[----:B----4-:R-:W-:-:S06]  /*0380*/  R2P PR, R6, 0x36 ;  /* 0x0000003606007804 */ /* 0x010fcc0000000000 */
[----:B------:R-:W0:Y:S01]  /*0390*/  I2F.U8 R11, R17.B1 ;  /* 0x10000011000b7306 */ /* 0x000e220000001000 */
[----:B------:R-:W-:Y:S01]  /*03a0*/  LOP3.LUT P3, RZ, R6, 0x8, RZ, 0xc0, !PT ;  /* 0x0000000806ff7812 */ /* 0x000fe2000786c0ff */
[----:B-1----:R-:W-:Y:S01]  /*03b0*/  FMUL.FTZ R7, R13, R7 ;  /* 0x000000070d077220 */ /* 0x002fe20000410000 */
[----:B------:R-:W-:-:S05]  /*03c0*/  FSEL R10, R0, -1, !P4 ;  /* 0xbf800000000a7808 */ /* 0x000fca0006000000 */
[----:B------:R-:W1:Y:S01]  /*03d0*/  I2F.U8 R9, R17 ;  /* 0x0000001100097306 */ /* 0x000e620000001000 */
[----:B--2---:R-:W-:-:S07]  /*03e0*/  FMUL.FTZ R18, R13, R18 ;  /* 0x000000120d127220 */ /* 0x004fce0000410000 */
[----:B------:R-:W2:Y:S01]  /*03f0*/  I2F.U8 R8, R17.B3 ;  /* 0x3000001100087306 */ /* 0x000ea20000001000 */
[----:B------:R-:W-:-:S07]  /*0400*/  FMUL.FTZ R7, R7, R10 ;  /* 0x0000000a07077220 */ /* 0x000fce0000410000 */
[----:B------:R3:W4:Y:S02]  /*0410*/  I2F.U8 R14, R3.B3 ;  /* 0x30000003000e7306 */ /* 0x0007240000001000 */
[----:B---3--:R-:W-:Y:S01]  /*0420*/  FMUL.FTZ R3, R13, R2 ;  /* 0x000000020d037220 */ /* 0x008fe20000410000 */
[C---:B------:R-:W-:Y:S02]  /*0430*/  LOP3.LUT R2, R6.reuse, 0x1, RZ, 0xc0, !PT ;  /* 0x0000000106027812 */ /* 0x040fe400078ec0ff */
[----:B------:R-:W-:Y:S01]  /*0440*/  PRMT R6, R6, 0x8880, RZ ;  /* 0x0000888006067816 */ /* 0x000fe200000000ff */
[----:B------:R-:W-:Y:S01]  /*0450*/  FMUL.FTZ R15, R18, R15 ;  /* 0x0000000f120f7220 */ /* 0x000fe20000410000 */
[----:B------:R-:W-:-:S03]  /*0460*/  ISETP.NE.U32.AND P0, PT, R2, 0x1, PT ;  /* 0x000000010200780c */ /* 0x000fc60003f05070 */
[----:B------:R-:W-:Y:S01]  /*0470*/  IMAD.MOV.U32 R10, RZ, RZ, R6 ;  /* 0x000000ffff0a7224 */ /* 0x000fe200078e0006 */
[----:B------:R-:W-:Y:S01]  /*0480*/  FSEL R2, R0, -1, !P1 ;  /* 0xbf80000000027808 */ /* 0x000fe20004800000 */
[----:B0-----:R-:W-:-:S03]  /*0490*/  FMUL.FTZ R11, R13, R11 ;  /* 0x0000000b0d0b7220 */ /* 0x001fc60000410000 */
[----:B------:R-:W-:Y:S01]  /*04a0*/  ISETP.GT.AND P1, PT, R10, -0x1, PT ;  /* 0xffffffff0a00780c */ /* 0x000fe20003f24270 */
[C---:B-1----:R-:W-:Y:S01]  /*04b0*/  FMUL.FTZ R9, R13.reuse, R9 ;  /* 0x000000090d097220 */ /* 0x042fe20000410000 */
[----:B------:R0:W-:Y:S01]  /*04c0*/  STG.E [R4.64+0x18], R15 ;  /* 0x0000180f04007986 */ /* 0x0001e2000c101904 */
[C---:B--2---:R-:W-:Y:S01]  /*04d0*/  FMUL.FTZ R8, R13.reuse, R8 ;  /* 0x000000080d087220 */ /* 0x044fe20000410000 */
[C---:B------:R-:W-:Y:S01]  /*04e0*/  FSEL R6, R0.reuse, -1, !P5 ;  /* 0xbf80000000067808 */ /* 0x040fe20006800000 */
[----:B----4-:R-:W-:Y:S01]  /*04f0*/  FMUL.FTZ R14, R13, R14 ;  /* 0x0000000e0d0e7220 */ /* 0x010fe20000410000 */
[C---:B------:R-:W-:Y:S01]  /*0500*/  FSEL R13, R0.reuse, -1, !P2 ;  /* 0xbf800000000d7808 */ /* 0x040fe20005000000 */
[----:B------:R-:W-:Y:S01]  /*0510*/  FMUL.FTZ R11, R11, R2 ;  /* 0x000000020b0b7220 */ /* 0x000fe20000410000 */
[C---:B------:R-:W-:Y:S02]  /*0520*/  FSEL R2, -R0.reuse, 1, !P0 ;  /* 0x3f80000000027808 */ /* 0x040fe40004000100 */
[----:B------:R-:W-:-:S02]  /*0530*/  FSEL R17, R0, -1, P1 ;  /* 0xbf80000000117808 */ /* 0x000fc40000800000 */
[----:B0-----:R-:W-:Y:S01]  /*0540*/  FSEL R15, R0, -1, !P3 ;  /* 0xbf800000000f7808 */ /* 0x001fe20005800000 */
        /* <DEDUP_REMOVED lines=8> */
[----:B------:R-:W-:Y:S04]  /*05d0*/  STG.E [R4.64+0x8], R13 ;  /* 0x0000080d04007986 */ /* 0x000fe8000c101904 */
[----:B------:R-:W-:Y:S04]  /*05e0*/  STG.E [R4.64+0xc], R15 ;  /* 0x00000c0f04007986 */ /* 0x000fe8000c101904 */
[----:B------:R-:W-:Y:S04]  /*05f0*/  STG.E [R4.64], R9 ;  /* 0x0000000904007986 */ /* 0x000fe8000c101904 */
[----:B------:R-:W-:Y:S01]  /*0600*/  STG.E [R4.64+0x1c], R17 ;  /* 0x00001c1104007986 */ /* 0x000fe2000c101904 */
[----:B------:R-:W-:Y:S05]  /*0610*/  EXIT ;  /* 0x000000000000794d */ /* 0x000fea0003800000 */
.L_x_1185:
        /* <DEDUP_REMOVED lines=14> */
.L_x_1483:


//--------------------- .text._Z23dequantize_block_iq2_xsIfEvPKvPT_ --------------------------
	.section	.text._Z23dequantize_block_iq2_xsIfEvPKvPT_,"ax",@progbits
	.sectioninfo	@"SHI_REGISTERS=22"
	.align	128
.text._Z23dequantize_block_iq2_xsIfEvPKvPT_:
        .type           _Z23dequantize_block_iq2_xsIfEvPKvPT_,@function
        .size           _Z23dequantize_block_iq2_xsIfEvPKvPT_,(.L_x_1484 - _Z23dequantize_block_iq2_xsIfEvPKvPT_)
        .other          _Z23dequantize_block_iq2_xsIfEvPKvPT_,@"STO_CUDA_ENTRY STV_DEFAULT"
_Z23dequantize_block_iq2_xsIfEvPKvPT_:
        /* <DEDUP_REMOVED lines=13> */
[----:B------:R0:W3:Y:S03]  /*00d0*/  LDG.E.U16.CONSTANT R6, [R6.64] ;  /* 0x0000000406067981 */ /* 0x0000e6000c1e9500 */
[----:B------:R-:W-:-:S05]  /*00e0*/  IMAD.X R11, RZ, RZ, R7, P0 ;  /* 0x000000ffff0b7224 */ /* 0x000fca00000e0607 */
[----:B------:R-:W4:Y:S01]  /*00f0*/  LDG.E.U8.CONSTANT R10, [R10.64+0x42] ;  /* 0x000042040a0a7981 */ /* 0x000f22000c1e9100 */
[----:B--2---:R-:W-:-:S05]  /*0100*/  IMAD.SHL.U32 R2, R0, 0x8, RZ ;  /* 0x0000000800027824 */ /* 0x004fca00078e00ff */
[----:B------:R-:W-:-:S04]  /*0110*/  LOP3.LUT R2, R2, 0xff8, RZ, 0xc0, !PT ;  /* 0x00000ff802027812 */ /* 0x000fc800078ec0ff */
[----:B------:R-:W-:Y:S02]  /*0120*/  IADD3 R2, P0, R2, c[0x4][0x8], RZ ;  /* 0x0100020002027a10 */ /* 0x000fe40007f1e0ff */
[----:B------:R-:W-:-:S03]  /*0130*/  SHF.R.U32.HI R12, RZ, 0x9, R0 ;  /* 0x00000009ff0c7819 */ /* 0x000fc60000011600 */
[----:B------:R-:W-:Y:S01]  /*0140*/  IMAD.X R3, RZ, RZ, c[0x4][0xc], P0 ;  /* 0x01000300ff037624 */ /* 0x000fe200000e06ff */
[----:B------:R-:W-:-:S05]  /*0150*/  LOP3.LUT R12, R12, 0xffff, RZ, 0xc0, !PT ;  /* 0x0000ffff0c0c7812 */ /* 0x000fca00078ec0ff */
[----:B------:R-:W2:Y:S01]  /*0160*/  LDG.E.64.CONSTANT R2, [R2.64] ;  /* 0x0000000402027981 */ /* 0x000ea2000c1e9b00 */
[----:B------:R-:W-:-:S05]  /*0170*/  IADD3 R12, P0, R12, c[0x4][0x30], RZ ;  /* 0x01000c000c0c7a10 */ /* 0x000fca0007f1e0ff */
[----:B------:R-:W-:-:S05]  /*0180*/  IMAD.X R13, RZ, RZ, c[0x4][0x34], P0 ;  /* 0x01000d00ff0d7624 */ /* 0x000fca00000e06ff */
[----:B------:R2:W5:Y:S01]  /*0190*/  LDG.E.U8.CONSTANT R8, [R12.64] ;  /* 0x000000040c087981 */ /* 0x000562000c1e9100 */
[----:B------:R-:W-:-:S04]  /*01a0*/  SHF.R.U32.HI R9, RZ, 0x2, R4 ;  /* 0x00000002ff097819 */ /* 0x000fc80000011604 */
[----:B------:R-:W-:-:S04]  /*01b0*/  LOP3.LUT R9, R9, 0x3ffffffc, RZ, 0xc0, !PT ;  /* 0x3ffffffc09097812 */ /* 0x000fc800078ec0ff */
[----:B----4-:R-:W-:Y:S01]  /*01c0*/  SHF.R.U32.HI R9, RZ, R9, R10 ;  /* 0x00000009ff097219 */ /* 0x010fe2000001160a */
[----:B------:R-:W-:-:S03]  /*01d0*/  IMAD.SHL.U32 R11, R4, 0x20, RZ ;  /* 0x00000020040b7824 */ /* 0x000fc600078e00ff */
[----:B------:R-:W-:Y:S01]  /*01e0*/  LOP3.LUT R10, R9, 0xf, RZ, 0xc0, !PT ;  /* 0x0000000f090a7812 */ /* 0x000fe200078ec0ff */
[----:B------:R-:W-:Y:S01]  /*01f0*/  IMAD.SHL.U32 R5, R5, 0x100, RZ ;  /* 0x0000010005057824 */ /* 0x000fe200078e00ff */
[----:B0-----:R-:W-:Y:S02]  /*0200*/  LOP3.LUT R7, R4, 0xfffffff8, RZ, 0xc0, !PT ;  /* 0xfffffff804077812 */ /* 0x001fe400078ec0ff */
[----:B------:R-:W-:Y:S02]  /*0210*/  LOP3.LUT R4, R11, 0xe0, RZ, 0xc0, !PT ;  /* 0x000000e00b047812 */ /* 0x000fe400078ec0ff */
[----:B------:R-:W0:Y:S02]  /*0220*/  I2F R10, R10 ;  /* 0x0000000a000a7306 */ /* 0x000e240000201400 */
[----:B------:R-:W-:Y:S02]  /*0230*/  IADD3 R5, P0, P1, R4, R7, R5 ;  /* 0x0000000704057210 */ /* 0x000fe4000791e005 */
[----:B------:R-:W-:-:S04]  /*0240*/  SHF.R.S32.HI R4, RZ, 0x1f, R7 ;  /* 0x0000001fff047819 */ /* 0x000fc80000011407 */
[----:B------:R-:W-:Y:S02]  /*0250*/  IADD3.X R14, RZ, R4, RZ, P0, P1 ;  /* 0x00000004ff0e7210 */ /* 0x000fe400007e24ff */
[----:B------:R-:W-:-:S04]  /*0260*/  LEA R4, P0, R5, c[0x0][0x168], 0x2 ;  /* 0x00005a0005047a11 */ /* 0x000fc800078010ff */
[----:B------:R-:W-:Y:S01]  /*0270*/  LEA.HI.X R5, R5, c[0x0][0x16c], R14, 0x2, P0 ;  /* 0x00005b0005057a11 */ /* 0x000fe200000f140e */
[----:B---3--:R-:W-:Y:S01]  /*0280*/  HADD2.F32 R6, -RZ, R6.H0_H0 ;  /* 0x20000006ff067230 */ /* 0x008fe20000004100 */
[C---:B--2---:R-:W-:Y:S02]  /*0290*/  LOP3.LUT R13, R2.reuse, 0xffff, RZ, 0xc0, !PT ;  /* 0x0000ffff020d7812 */ /* 0x044fe400078ec0ff */
[----:B------:R-:W-:Y:S02]  /*02a0*/  LOP3.LUT R9, R2, 0xff, RZ, 0xc0, !PT ;  /* 0x000000ff02097812 */ /* 0x000fe400078ec0ff */
[----:B------:R-:W-:Y:S02]  /*02b0*/  SHF.R.U32.HI R7, RZ, 0x8, R13 ;  /* 0x00000008ff077819 */ /* 0x000fe4000001160d */
[----:B------:R-:W-:Y:S02]  /*02c0*/  PRMT R13, R0, 0x9910, RZ ;  /* 0x00009910000d7816 */ /* 0x000fe400000000ff */
[----:B------:R-:W-:-:S03]  /*02d0*/  PRMT R2, R2, 0x7632, R2 ;  /* 0x0000763202027816 */ /* 0x000fc60000000002 */
[----:B------:R-:W-:Y:S01]  /*02e0*/  IMAD.MOV.U32 R14, RZ, RZ, R13 ;  /* 0x000000ffff0e7224 */ /* 0x000fe200078e000d */
[----:B------:R-:W-:Y:S01]  /*02f0*/  LOP3.LUT R0, R2, 0xff, RZ, 0xc0, !PT ;  /* 0x000000ff02007812 */ /* 0x000fe200078ec0ff */
[----:B0-----:R-:W-:Y:S01]  /*0300*/  FADD.FTZ R13, R10, 0.5 ;  /* 0x3f0000000a0d7421 */ /* 0x001fe20000010000 */
[----:B-----5:R-:W-:Y:S02]  /*0310*/  LOP3.LUT R10, R8, 0x1, RZ, 0xc0, !PT ;  /* 0x00000001080a7812 */ /* 0x020fe400078ec0ff */
[C---:B------:R-:W-:Y:S02]  /*0320*/  PRMT R2, R3.reuse, 0x7632, R2 ;  /* 0x0000763203027816 */ /* 0x040fe40000000002 */
[----:B------:R-:W-:Y:S02]  /*0330*/  LOP3.LUT R12, R3, 0xff, RZ, 0xc0, !PT ;  /* 0x000000ff030c7812 */ /* 0x000fe400078ec0ff */
[----:B------:R-:W-:Y:S02]  /*0340*/  ISETP.GT.AND P0, PT, R14, -0x1, PT ;  /* 0xffffffff0e00780c */ /* 0x000fe40003f04270 */
[----:B------:R-:W-:-:S02]  /*0350*/  ISETP.NE.U32.AND P6, PT, R10, 0x1, PT ;  /* 0x000000010a00780c */ /* 0x000fc40003fc5070 */
[----:B------:R-:W-:Y:S01]  /*0360*/  PRMT R14, R2, 0x7732, RZ ;  /* 0x00007732020e7816 */ /* 0x000fe200000000ff */
[----:B------:R0:W1:Y:S01]  /*0370*/  I2F.U16 R11, R12 ;  /* 0x0000000c000b7306 */ /* 0x0000620000101000 */
[C---:B------:R-:W-:Y:S02]  /*0380*/  R2P PR, R8.reuse, 0x3e ;  /* 0x0000003e08007804 */ /* 0x040fe40000000000 */
[----:B------:R-:W-:Y:S01]  /*0390*/  PRMT R16, R8, 0x8880, RZ ;  /* 0x0000888008107816 */ /* 0x000fe200000000ff */
[----:B------:R-:W-:Y:S01]  /*03a0*/  IMAD.MOV.U32 R8, RZ, RZ, R14 ;  /* 0x000000ffff087224 */ /* 0x000fe200078e000e */
[----:B------:R-:W-:Y:S02]  /*03b0*/  LOP3.LUT R2, R2, 0xff, RZ, 0xc0, !PT ;  /* 0x000000ff02027812 */ /* 0x000fe400078ec0ff */
[C---:B------:R-:W-:Y:S01]  /*03c0*/  PRMT R14, R3.reuse, 0x7732, RZ ;  /* 0x00007732030e7816 */ /* 0x040fe200000000ff */
[----:B------:R-:W2:Y:S01]  /*03d0*/  I2F.U16 R9, R9 ;  /* 0x0000000900097306 */ /* 0x000ea20000101000 */
[----:B0-----:R-:W-:-:S02]  /*03e0*/  LOP3.LUT R12, R3, 0xffff, RZ, 0xc0, !PT ;  /* 0x0000ffff030c7812 */ /* 0x001fc400078ec0ff */
[----:B------:R-:W-:Y:S01]  /*03f0*/  SHF.R.U32.HI R3, RZ, 0x8, R8 ;  /* 0x00000008ff037819 */ /* 0x000fe20000011608 */
[----:B------:R-:W-:Y:S01]  /*0400*/  IMAD.MOV.U32 R10, RZ, RZ, 0x3f800000 ;  /* 0x3f800000ff0a7424 */ /* 0x000fe200078e00ff */
[----:B------:R-:W-:-:S03]  /*0410*/  SHF.R.U32.HI R12, RZ, 0x8, R12 ;  /* 0x00000008ff0c7819 */ /* 0x000fc6000001160c */
[----:B------:R-:W0:Y:S01]  /*0420*/  I2F.U16 R0, R0 ;  /* 0x0000000000007306 */ /* 0x000e220000101000 */
[----:B------:R-:W-:-:S07]  /*0430*/  FMUL.FTZ.D4 R6, R6, R13 ;  /* 0x0000000d06067220 */ /* 0x000fce0000210000 */
[----:B------:R3:W-:Y:S01]  /*0440*/  I2F.U16 R15, R2 ;  /* 0x00000002000f7306 */ /* 0x0007e20000101000 */
[----:B-1----:R-:W-:Y:S01]  /*0450*/  FMUL.FTZ R11, R6, R11 ;  /* 0x0000000b060b7220 */ /* 0x002fe20000410000 */
[----:B---3--:R-:W-:-:S06]  /*0460*/  SHF.R.U32.HI R2, RZ, 0x8, R14 ;  /* 0x00000008ff027819 */ /* 0x008fcc000001160e */
[----:B------:R-:W1:Y:S08]  /*0470*/  I2F.U16 R7, R7 ;  /* 0x0000000700077306 */ /* 0x000e700000101000 */
[----:B------:R3:W4:Y:S08]  /*0480*/  I2F.U16 R13, R12 ;  /* 0x0000000c000d7306 */ /* 0x0007300000101000 */
[----:B------:R-:W5:Y:S01]  /*0490*/  I2F.U16 R3, R3 ;  /* 0x0000000300037306 */ /* 0x000f620000101000 */
[----:B---3--:R-:W-:-:S07]  /*04a0*/  FSEL R12, R10, -1, !P4 ;  /* 0xbf8000000a0c7808 */ /* 0x008fce0006000000 */
[----:B------:R-:W3:Y:S01]  /*04b0*/  I2F.U16 R19, R2 ;  /* 0x0000000200137306 */ /* 0x000ee20000101000 */
[----:B------:R-:W-:Y:S01]  /*04c0*/  FMUL.FTZ R17, R11, R12 ;  /* 0x0000000c0b117220 */ /* 0x000fe20000410000 */
[----:B------:R-:W-:Y:S01]  /*04d0*/  FSEL R8, -R10, 1, !P6 ;  /* 0x3f8000000a087808 */ /* 0x000fe20007000100 */
[----:B--2---:R-:W-:Y:S01]  /*04e0*/  FMUL.FTZ R9, R6, R9 ;  /* 0x0000000906097220 */ /* 0x004fe20000410000 */
[----:B------:R-:W-:Y:S01]  /*04f0*/  FSEL R11, R10, -1, !P2 ;  /* 0xbf8000000a0b7808 */ /* 0x000fe20005000000 */
[----:B0-----:R-:W-:Y:S01]  /*0500*/  FMUL.FTZ R0, R6, R0 ;  /* 0x0000000006007220 */ /* 0x001fe20000410000 */
[----:B------:R-:W-:Y:S01]  /*0510*/  ISETP.GT.AND P4, PT, R16, -0x1, PT ;  /* 0xffffffff1000780c */ /* 0x000fe20003f84270 */
[----:B------:R-:W-:Y:S01]  /*0520*/  FMUL.FTZ R9, R9, R8 ;  /* 0x0000000809097220 */ /* 0x000fe20000410000 */
[----:B------:R-:W-:Y:S01]  /*0530*/  FSEL R14, R10, -1, P0 ;  /* 0xbf8000000a0e7808 */ /* 0x000fe20000000000 */
[----:B------:R-:W-:Y:S01]  /*0540*/  FMUL.FTZ R11, R0, R11 ;  /* 0x0000000b000b7220 */ /* 0x000fe20000410000 */
[----:B------:R-:W-:-:S02]  /*0550*/  FSEL R8, R10, -1, !P1 ;  /* 0xbf8000000a087808 */ /* 0x000fc40004800000 */
[C---:B------:R-:W-:Y:S02]  /*0560*/  FSEL R12, R10.reuse, -1, !P5 ;  /* 0xbf8000000a0c7808 */ /* 0x040fe40006800000 */
[----:B------:R-:W-:Y:S01]  /*0570*/  FSEL R0, R10, -1, !P3 ;  /* 0xbf8000000a007808 */ /* 0x000fe20005800000 */
[----:B-1----:R-:W-:Y:S01]  /*0580*/  FMUL.FTZ R7, R6, R7 ;  /* 0x0000000706077220 */ /* 0x002fe20000410000 */
[----:B------:R-:W-:Y:S01]  /*0590*/  FSEL R10, R10, -1, P4 ;  /* 0xbf8000000a0a7808 */ /* 0x000fe20002000000 */
[C---:B----4-:R-:W-:Y:S02]  /*05a0*/  FMUL.FTZ R13, R6.reuse, R13 ;  /* 0x0000000d060d7220 */ /* 0x050fe40000410000 */
[C---:B------:R-:W-:Y:S02]  /*05b0*/  FMUL.FTZ R15, R6.reuse, R15 ;  /* 0x0000000f060f7220 */ /* 0x040fe40000410000 */
[C---:B-----5:R-:W-:Y:S02]  /*05c0*/  FMUL.FTZ R3, R6.reuse, R3 ;  /* 0x0000000306037220 */ /* 0x060fe40000410000 */
[----:B---3--:R-:W-:-:S02]  /*05d0*/  FMUL.FTZ R19, R6, R19 ;  /* 0x0000001306137220 */ /* 0x008fc40000410000 */
[----:B------:R-:W-:Y:S02]  /*05e0*/  FMUL.FTZ R7, R7, R8 ;  /* 0x0000000807077220 */ /* 0x000fe40000410000 */
[----:B------:R-:W-:Y:S02]  /*05f0*/  FMUL.FTZ R13, R13, R12 ;  /* 0x0000000c0d0d7220 */ /* 0x000fe40000410000 */
[----:B------:R-:W-:Y:S02]  /*0600*/  FMUL.FTZ R15, R15, R14 ;  /* 0x0000000e0f0f7220 */ /* 0x000fe40000410000 */
[----:B------:R-:W-:Y:S02]  /*0610*/  FMUL.FTZ R3, R3, R0 ;  /* 0x0000000003037220 */ /* 0x000fe40000410000 */
[----:B------:R-:W-:Y:S01]  /*0620*/  FMUL.FTZ R19, R19, R10 ;  /* 0x0000000a13137220 */ /* 0x000fe20000410000 */
[----:B------:R-:W-:Y:S04]  /*0630*/  STG.E [R4.64+0x10], R17 ;  /* 0x0000101104007986 */ /* 0x000fe8000c101904 */
        /* <DEDUP_REMOVED lines=8> */
.L_x_1186:
        /* <DEDUP_REMOVED lines=12> */
.L_x_1484:


//--------------------- .text._Z24dequantize_block_iq2_xxsIfEvPKvPT_ --------------------------
	.section	.text._Z24dequantize_block_iq2_xxsIfEvPKvPT_,"ax",@progbits
	.sectioninfo	@"SHI_REGISTERS=22"
	.align	128
.text._Z24dequantize_block_iq2_xxsIfEvPKvPT_:
        .type           _Z24dequantize_block_iq2_xxsIfEvPKvPT_,@function
        .size           _Z24dequantize_block_iq2_xxsIfEvPKvPT_,(.L_x_1485 - _Z24dequantize_block_iq2_xxsIfEvPKvPT_)
        .other          _Z24dequantize_block_iq2_xxsIfEvPKvPT_,@"STO_CUDA_ENTRY STV_DEFAULT"
_Z24dequantize_block_iq2_xxsIfEvPKvPT_:
        /* <DEDUP_REMOVED lines=9> */
[----:B------:R-:W-:Y:S01]  /*0090*/  IMAD.MOV.U32 R3, RZ, RZ, 0x8 ;  /* 0x00000008ff037424 */ /* 0x000fe200078e00ff */
[----:B------:R0:W2:Y:S03]  /*00a0*/  LDG.E.U16.CONSTANT R11, [R6.64] ;  /* 0x00000004060b7981 */ /* 0x0000a6000c1e9500 */
[----:B------:R-:W-:-:S05]  /*00b0*/  IMAD.WIDE.U32 R12, R13, 0x2, R6 ;  /* 0x000000020d0c7825 */ /* 0x000fca00078e0006 */
[C---:B------:R-:W-:Y:S01]  /*00c0*/  IADD3 R14, P0, R5.reuse, R12, RZ ;  /* 0x0000000c050e7210 */ /* 0x040fe20007f1e0ff */
[----:B------:R-:W3:Y:S04]  /*00d0*/  LDG.E.U16.CONSTANT R8, [R12.64+0x6] ;  /* 0x000006040c087981 */ /* 0x000ee8000c1e9500 */
[----:B------:R-:W-:Y:S01]  /*00e0*/  IMAD.X R15, RZ, RZ, R13, P0 ;  /* 0x000000ffff0f7224 */ /* 0x000fe200000e060d */
[----:B------:R-:W3:Y:S04]  /*00f0*/  LDG.E.U16.CONSTANT R17, [R12.64+0x8] ;  /* 0x000008040c117981 */ /* 0x000ee8000c1e9500 */
[----:B------:R-:W4:Y:S01]  /*0100*/  LDG.E.U8.CONSTANT R2, [R14.64+0x2] ;  /* 0x000002040e027981 */ /* 0x000f22000c1e9100 */
[----:B------:R-:W-:-:S02]  /*0110*/  IMAD R5, R5, 0x7, RZ ;  /* 0x0000000705057824 */ /* 0x000fc400078e02ff */
[----:B----4-:R-:W-:-:S06]  /*0120*/  IMAD.WIDE.U32 R2, R2, R3, c[0x4][0x0] ;  /* 0x0100000002027625 */ /* 0x010fcc00078e0003 */
[----:B------:R-:W4:Y:S01]  /*0130*/  LDG.E.64.CONSTANT R2, [R2.64] ;  /* 0x0000000402027981 */ /* 0x000f22000c1e9b00 */
[----:B---3--:R-:W-:-:S04]  /*0140*/  PRMT R8, R8, 0x5410, R17 ;  /* 0x0000541008087816 */ /* 0x008fc80000000011 */
[----:B------:R-:W-:-:S04]  /*0150*/  SHF.R.U32.HI R8, RZ, R5, R8 ;  /* 0x00000005ff087219 */ /* 0x000fc80000011608 */
[----:B------:R-:W-:-:S04]  /*0160*/  LOP3.LUT R8, R8, 0x7f, RZ, 0xc0, !PT ;  /* 0x0000007f08087812 */ /* 0x000fc800078ec0ff */
[----:B------:R-:W-:-:S05]  /*0170*/  IADD3 R14, P0, R8, c[0x4][0x30], RZ ;  /* 0x01000c00080e7a10 */ /* 0x000fca0007f1e0ff */
[----:B------:R-:W-:-:S05]  /*0180*/  IMAD.X R15, RZ, RZ, c[0x4][0x34], P0 ;  /* 0x01000d00ff0f7624 */ /* 0x000fca00000e06ff */
[----:B------:R1:W3:Y:S01]  /*0190*/  LDG.E.U8.CONSTANT R9, [R14.64] ;  /* 0x000000040e097981 */ /* 0x0002e2000c1e9100 */
[----:B------:R-:W-:Y:S01]  /*01a0*/  SHF.R.U32.HI R5, RZ, 0xc, R17 ;  /* 0x0000000cff057819 */ /* 0x000fe20000011611 */
[----:B------:R-:W-:-:S05]  /*01b0*/  IMAD.SHL.U32 R4, R4, 0x100, RZ ;  /* 0x0000010004047824 */ /* 0x000fca00078e00ff */
[----:B------:R-:W5:Y:S01]  /*01c0*/  I2F.U32 R5, R5 ;  /* 0x0000000500057306 */ /* 0x000f620000201000 */
[----:B-1----:R-:W-:Y:S02]  /*01d0*/  LOP3.LUT R14, R0, 0xfffffff8, RZ, 0xc0, !PT ;  /* 0xfffffff8000e7812 */ /* 0x002fe400078ec0ff */
[----:B----4-:R-:W-:-:S04]  /*01e0*/  LOP3.LUT R12, R2, 0xffff, RZ, 0xc0, !PT ;  /* 0x0000ffff020c7812 */ /* 0x010fc800078ec0ff */
[----:B0-----:R-:W-:Y:S01]  /*01f0*/  SHF.R.U32.HI R7, RZ, 0x8, R12 ;  /* 0x00000008ff077819 */ /* 0x001fe2000001160c */
[----:B------:R-:W-:Y:S01]  /*0200*/  IMAD.SHL.U32 R12, R0, 0x20, RZ ;  /* 0x00000020000c7824 */ /* 0x000fe200078e00ff */
[----:B------:R-:W-:Y:S02]  /*0210*/  LOP3.LUT R16, R3, 0xff, RZ, 0xc0, !PT ;  /* 0x000000ff03107812 */ /* 0x000fe400078ec0ff */
[----:B------:R-:W-:Y:S02]  /*0220*/  LOP3.LUT R10, R2, 0xff, RZ, 0xc0, !PT ;  /* 0x000000ff020a7812 */ /* 0x000fe400078ec0ff */
[----:B------:R-:W-:Y:S02]  /*0230*/  LOP3.LUT R13, R12, 0xe0, RZ, 0xc0, !PT ;  /* 0x000000e00c0d7812 */ /* 0x000fe400078ec0ff */
[----:B------:R-:W-:Y:S01]  /*0240*/  PRMT R2, R2, 0x7632, R2 ;  /* 0x0000763202027816 */ /* 0x000fe20000000002 */
[----:B------:R0:W-:Y:S03]  /*0250*/  I2F.U16 R6, R16 ;  /* 0x0000001000067306 */ /* 0x0001e60000101000 */
[----:B------:R-:W-:-:S02]  /*0260*/  LOP3.LUT R0, R2, 0xff, RZ, 0xc0, !PT ;  /* 0x000000ff02007812 */ /* 0x000fc400078ec0ff */
[----:B------:R-:W-:Y:S02]  /*0270*/  PRMT R2, R3, 0x7632, R2 ;  /* 0x0000763203027816 */ /* 0x000fe40000000002 */
[----:B0-----:R-:W-:Y:S02]  /*0280*/  IADD3 R16, P0, P1, R13, R14, R4 ;  /* 0x0000000e0d107210 */ /* 0x001fe4000791e004 */
[----:B------:R-:W-:Y:S02]  /*0290*/  SHF.R.S32.HI R4, RZ, 0x1f, R14 ;  /* 0x0000001fff047819 */ /* 0x000fe4000001140e */
[----:B------:R-:W-:Y:S02]  /*02a0*/  LOP3.LUT R12, R3, 0xffff, RZ, 0xc0, !PT ;  /* 0x0000ffff030c7812 */ /* 0x000fe400078ec0ff */
[----:B------:R-:W-:Y:S02]  /*02b0*/  IADD3.X R17, RZ, R4, RZ, P0, P1 ;  /* 0x00000004ff117210 */ /* 0x000fe400007e24ff */
[----:B------:R-:W-:-:S02]  /*02c0*/  LEA R4, P0, R16, c[0x0][0x168], 0x2 ;  /* 0x00005a0010047a11 */ /* 0x000fc400078010ff */
[----:B------:R-:W-:Y:S02]  /*02d0*/  PRMT R18, R2, 0x7732, RZ ;  /* 0x0000773202127816 */ /* 0x000fe400000000ff */
[----:B------:R-:W-:Y:S01]  /*02e0*/  SHF.R.U32.HI R14, RZ, 0x8, R12 ;  /* 0x00000008ff0e7819 */ /* 0x000fe2000001160c */
[----:B-----5:R-:W-:Y:S01]  /*02f0*/  FADD.FTZ R12, R5, 0.5 ;  /* 0x3f000000050c7421 */ /* 0x020fe20000010000 */
[----:B------:R-:W-:Y:S01]  /*0300*/  LEA.HI.X R5, R16, c[0x0][0x16c], R17, 0x2, P0 ;  /* 0x00005b0010057a11 */ /* 0x000fe200000f1411 */
[----:B------:R-:W-:Y:S01]  /*0310*/  IMAD.MOV.U32 R16, RZ, RZ, R18 ;  /* 0x000000ffff107224 */ /* 0x000fe200078e0012 */
[----:B------:R-:W0:Y:S01]  /*0320*/  I2F.U16 R7, R7 ;  /* 0x0000000700077306 */ /* 0x000e220000101000 */
[----:B------:R-:W-:Y:S01]  /*0330*/  PRMT R3, R3, 0x7732, RZ ;  /* 0x0000773203037816 */ /* 0x000fe200000000ff */
[----:B--2---:R-:W-:Y:S01]  /*0340*/  HADD2.F32 R13, -RZ, R11.H0_H0 ;  /* 0x2000000bff0d7230 */ /* 0x004fe20000004100 */
[----:B------:R-:W-:Y:S02]  /*0350*/  ISETP.GE.U32.AND P0, PT, R8, 0x40, PT ;  /* 0x000000400800780c */ /* 0x000fe40003f06070 */
[----:B------:R-:W-:-:S02]  /*0360*/  SHF.R.U32.HI R8, RZ, 0x8, R16 ;  /* 0x00000008ff087819 */ /* 0x000fc40000011610 */
[----:B------:R-:W-:Y:S01]  /*0370*/  LOP3.LUT R15, R2, 0xff, RZ, 0xc0, !PT ;  /* 0x000000ff020f7812 */ /* 0x000fe200078ec0ff */
[----:B------:R1:W2:Y:S01]  /*0380*/  I2F.U16 R11, R14 ;  /* 0x0000000e000b7306 */ /* 0x0002a20000101000 */
[----:B------:R-:W-:Y:S01]  /*0390*/  SHF.R.U32.HI R3, RZ, 0x8, R3 ;  /* 0x00000008ff037819 */ /* 0x000fe20000011603 */
[----:B------:R-:W-:Y:S01]  /*03a0*/  FMUL.FTZ.D4 R13, R13, R12 ;  /* 0x0000000c0d0d7220 */ /* 0x000fe20000210000 */
[----:B---3--:R-:W-:Y:S01]  /*03b0*/  R2P PR, R9, 0x3e ;  /* 0x0000003e09007804 */ /* 0x008fe20000000000 */
[----:B------:R-:W-:-:S04]  /*03c0*/  IMAD.MOV.U32 R2, RZ, RZ, 0x3f800000 ;  /* 0x3f800000ff027424 */ /* 0x000fc800078e00ff */
[----:B------:R-:W-:Y:S01]  /*03d0*/  I2F.U16 R10, R10 ;  /* 0x0000000a000a7306 */ /* 0x000fe20000101000 */
[----:B-1----:R-:W-:Y:S01]  /*03e0*/  FSEL R14, R2, -1, !P1 ;  /* 0xbf800000020e7808 */ /* 0x002fe20004800000 */
[----:B0-----:R-:W-:-:S06]  /*03f0*/  FMUL.FTZ R7, R13, R7 ;  /* 0x000000070d077220 */ /* 0x001fcc0000410000 */
[----:B------:R-:W0:Y:S08]  /*0400*/  I2F.U16 R0, R0 ;  /* 0x0000000000007306 */ /* 0x000e300000101000 */
[----:B------:R1:W3:Y:S08]  /*0410*/  I2F.U16 R12, R15 ;  /* 0x0000000f000c7306 */ /* 0x0002f00000101000 */
[----:B------:R-:W4:Y:S08]  /*0420*/  I2F.U16 R8, R8 ;  /* 0x0000000800087306 */ /* 0x000f300000101000 */
[----:B------:R5:W4:Y:S01]  /*0430*/  I2F.U16 R16, R3 ;  /* 0x0000000300107306 */ /* 0x000b220000101000 */
[----:B-1----:R-:W-:Y:S01]  /*0440*/  PRMT R15, R9, 0x8880, RZ ;  /* 0x00008880090f7816 */ /* 0x002fe200000000ff */
[----:B------:R-:W-:Y:S01]  /*0450*/  FMUL.FTZ R7, R7, R14 ;  /* 0x0000000e07077220 */ /* 0x000fe20000410000 */
[----:B------:R-:W-:Y:S01]  /*0460*/  LOP3.LUT R9, R9, 0x1, RZ, 0xc0, !PT ;  /* 0x0000000109097812 */ /* 0x000fe200078ec0ff */
[----:B--2---:R-:W-:Y:S01]  /*0470*/  FMUL.FTZ R11, R13, R11 ;  /* 0x0000000b0d0b7220 */ /* 0x004fe20000410000 */
[----:B------:R-:W-:-:S02]  /*0480*/  FSEL R14, R2, -1, !P5 ;  /* 0xbf800000020e7808 */ /* 0x000fc40006800000 */
[----:B------:R-:W-:Y:S02]  /*0490*/  ISETP.NE.U32.AND P6, PT, R9, 0x1, PT ;  /* 0x000000010900780c */ /* 0x000fe40003fc5070 */
[----:B------:R-:W-:Y:S01]  /*04a0*/  ISETP.GT.AND P1, PT, R15, -0x1, PT ;  /* 0xffffffff0f00780c */ /* 0x000fe20003f24270 */
[C---:B------:R-:W-:Y:S01]  /*04b0*/  FMUL.FTZ R6, R13.reuse, R6 ;  /* 0x000000060d067220 */ /* 0x040fe20000410000 */
[C---:B------:R-:W-:Y:S01]  /*04c0*/  FSEL R19, R2.reuse, -1, !P0 ;  /* 0xbf80000002137808 */ /* 0x040fe20004000000 */
[C---:B0-----:R-:W-:Y:S01]  /*04d0*/  FMUL.FTZ R0, R13.reuse, R0 ;  /* 0x000000000d007220 */ /* 0x041fe20000410000 */
[C---:B------:R-:W-:Y:S01]  /*04e0*/  FSEL R15, R2.reuse, -1, !P4 ;  /* 0xbf800000020f7808 */ /* 0x040fe20006000000 */
[----:B---3--:R-:W-:Y:S01]  /*04f0*/  FMUL.FTZ R12, R13, R12 ;  /* 0x0000000c0d0c7220 */ /* 0x008fe20000410000 */
[C---:B------:R-:W-:Y:S01]  /*0500*/  FSEL R9, R2.reuse, -1, !P2 ;  /* 0xbf80000002097808 */ /* 0x040fe20005000000 */
[----:B------:R-:W-:Y:S01]  /*0510*/  FMUL.FTZ R17, R11, R14 ;  /* 0x0000000e0b117220 */ /* 0x000fe20000410000 */
[C---:B------:R-:W-:Y:S01]  /*0520*/  FSEL R11, R2.reuse, -1, !P3 ;  /* 0xbf800000020b7808 */ /* 0x040fe20005800000 */
[C---:B------:R-:W-:Y:S01]  /*0530*/  FMUL.FTZ R10, R13.reuse, R10 ;  /* 0x0000000a0d0a7220 */ /* 0x040fe20000410000 */
[----:B-----5:R-:W-:Y:S01]  /*0540*/  FSEL R3, -R2, 1, !P6 ;  /* 0x3f80000002037808 */ /* 0x020fe20007000100 */
[----:B----4-:R-:W-:-:S02]  /*0550*/  FMUL.FTZ R8, R13, R8 ;  /* 0x000000080d087220 */ /* 0x010fc40000410000 */
[----:B------:R-:W-:Y:S01]  /*0560*/  FMUL.FTZ R16, R13, R16 ;  /* 0x000000100d107220 */ /* 0x000fe20000410000 */
[----:B------:R-:W-:Y:S01]  /*0570*/  FSEL R13, R2, -1, P1 ;  /* 0xbf800000020d7808 */ /* 0x000fe20000800000 */
[----:B------:R-:W-:Y:S02]  /*0580*/  FMUL.FTZ R15, R6, R15 ;  /* 0x0000000f060f7220 */ /* 0x000fe40000410000 */
[----:B------:R-:W-:Y:S02]  /*0590*/  FMUL.FTZ R9, R0, R9 ;  /* 0x0000000900097220 */ /* 0x000fe40000410000 */
[----:B------:R-:W-:Y:S02]  /*05a0*/  FMUL.FTZ R19, R12, R19 ;  /* 0x000000130c137220 */ /* 0x000fe40000410000 */
[----:B------:R-:W-:Y:S02]  /*05b0*/  FMUL.FTZ R11, R8, R11 ;  /* 0x0000000b080b7220 */ /* 0x000fe40000410000 */
[----:B------:R-:W-:-:S02]  /*05c0*/  FMUL.FTZ R3, R10, R3 ;  /* 0x000000030a037220 */ /* 0x000fc40000410000 */
[----:B------:R-:W-:Y:S01]  /*05d0*/  FMUL.FTZ R13, R16, R13 ;  /* 0x0000000d100d7220 */ /* 0x000fe20000410000 */
[----:B------:R-:W-:Y:S04]  /*05e0*/  STG.E [R4.64+0x4], R7 ;  /* 0x0000040704007986 */ /* 0x000fe8000c101904 */
        /* <DEDUP_REMOVED lines=8> */
.L_x_1187:
        /* <DEDUP_REMOVED lines=9> */
.L_x_1485:


//--------------------- .text._Z21dequantize_block_q6_KIfEvPKvPT_ --------------------------
	.section	.text._Z21dequantize_block_q6_KIfEvPKvPT_,"ax",@progbits
	.sectioninfo	@"SHI_REGISTERS=22"
	.align	128
.text._Z21dequantize_block_q6_KIfEvPKvPT_:
        .type           _Z21dequantize_block_q6_KIfEvPKvPT_,@function
        .size           _Z21dequantize_block_q6_KIfEvPKvPT_,(.L_x_1486 - _Z21dequantize_block_q6_KIfEvPKvPT_)
        .other          _Z21dequantize_block_q6_KIfEvPKvPT_,@"STO_CUDA_ENTRY STV_DEFAULT"
_Z21dequantize_block_q6_KIfEvPKvPT_:
        /* <DEDUP_REMOVED lines=16> */
[----:B------:R-:W-:-:S05]  /*0100*/  LEA.HI.X.SX32 R13, R9, R3, 0x1, P0 ;  /* 0x00000003090d7211 */ /* 0x000fca00000f0eff */
[----:B------:R-:W3:Y:S01]  /*0110*/  LDG.E.U8.CONSTANT R17, [R12.64] ;  /* 0x000000040c117981 */ /* 0x000ee2000c1e9100 */
[----:B------:R-:W-:-:S03]  /*0120*/  IADD3 R14, P0, R7, R2, RZ ;  /* 0x00000002070e7210 */ /* 0x000fc60007f1e0ff */
[----:B------:R-:W4:Y:S02]  /*0130*/  LDG.E.U8.CONSTANT R8, [R12.64+0x20] ;  /* 0x000020040c087981 */ /* 0x000f24000c1e9100 */
[----:B------:R-:W-:Y:S02]  /*0140*/  IMAD.X R15, RZ, RZ, R3, P0 ;  /* 0x000000ffff0f7224 */ /* 0x000fe400000e0603 */
[----:B------:R0:W5:Y:S04]  /*0150*/  LDG.E.U16.CONSTANT R2, [R2.64+0xd0] ;  /* 0x0000d00402027981 */ /* 0x000168000c1e9500 */
[----:B------:R1:W5:Y:S04]  /*0160*/  LDG.E.U8.CONSTANT R9, [R14.64+0xc2] ;  /* 0x0000c2040e097981 */ /* 0x000368000c1e9100 */
[----:B------:R1:W5:Y:S04]  /*0170*/  LDG.E.U8.CONSTANT R7, [R14.64+0xc4] ;  /* 0x0000c4040e077981 */ /* 0x000368000c1e9100 */
[----:B------:R1:W5:Y:S04]  /*0180*/  LDG.E.U8.CONSTANT R6, [R14.64+0xc6] ;  /* 0x0000c6040e067981 */ /* 0x000368000c1e9100 */
[----:B------:R1:W0:Y:S01]  /*0190*/  LDG.E.U8.CONSTANT R16, [R14.64+0xc0] ;  /* 0x0000c0040e107981 */ /* 0x000222000c1e9100 */
[----:B------:R-:W-:Y:S01]  /*01a0*/  IMAD.SHL.U32 R0, R0, 0x80, RZ ;  /* 0x0000008000007824 */ /* 0x000fe200078e00ff */
[----:B------:R-:W-:-:S04]  /*01b0*/  PRMT R5, R5, 0x2104, R4 ;  /* 0x0000210405057816 */ /* 0x000fc80000000004 */
[----:B------:R-:W-:-:S04]  /*01c0*/  IADD3 R5, P0, R0, R5, RZ ;  /* 0x0000000500057210 */ /* 0x000fc80007f1e0ff */
[----:B------:R-:W-:Y:S02]  /*01d0*/  LEA.HI.X.SX32 R0, R0, RZ, 0x1, P0 ;  /* 0x000000ff00007211 */ /* 0x000fe400000f0eff */
[----:B------:R-:W-:-:S04]  /*01e0*/  LEA R4, P0, R5, c[0x0][0x168], 0x2 ;  /* 0x00005a0005047a11 */ /* 0x000fc800078010ff */
[----:B------:R-:W-:Y:S01]  /*01f0*/  LEA.HI.X R5, R5, c[0x0][0x16c], R0, 0x2, P0 ;  /* 0x00005b0005057a11 */ /* 0x000fe200000f1400 */
[C---:B--2---:R-:W-:Y:S01]  /*0200*/  IMAD.SHL.U32 R18, R10.reuse, 0x10, RZ ;  /* 0x000000100a127824 */ /* 0x044fe200078e00ff */
[----:B---3--:R-:W-:Y:S01]  /*0210*/  LOP3.LUT R11, R17, 0xf, RZ, 0xc0, !PT ;  /* 0x0000000f110b7812 */ /* 0x008fe200078ec0ff */
[----:B------:R-:W-:-:S03]  /*0220*/  IMAD.SHL.U32 R19, R10, 0x4, RZ ;  /* 0x000000040a137824 */ /* 0x000fc600078e00ff */
[----:B------:R-:W-:Y:S02]  /*0230*/  LOP3.LUT R11, R11, 0x30, R18, 0xf8, !PT ;  /* 0x000000300b0b7812 */ /* 0x000fe400078ef812 */
[----:B----4-:R-:W-:Y:S02]  /*0240*/  LOP3.LUT R18, R8, 0xf, RZ, 0xc0, !PT ;  /* 0x0000000f08127812 */ /* 0x010fe400078ec0ff */
[----:B------:R-:W-:Y:S02]  /*0250*/  IADD3 R11, R11, -0x20, RZ ;  /* 0xffffffe00b0b7810 */ /* 0x000fe40007ffe0ff */
[----:B------:R-:W-:Y:S02]  /*0260*/  LOP3.LUT R18, R18, 0x30, R19, 0xf8, !PT ;  /* 0x0000003012127812 */ /* 0x000fe400078ef813 */
[----:B------:R-:W-:Y:S02]  /*0270*/  PRMT R11, R11, 0x9910, RZ ;  /* 0x000099100b0b7816 */ /* 0x000fe400000000ff */
[----:B------:R-:W-:-:S02]  /*0280*/  LOP3.LUT R12, R10, 0x30, RZ, 0xc0, !PT ;  /* 0x000000300a0c7812 */ /* 0x000fc400078ec0ff */
[----:B------:R-:W-:Y:S02]  /*0290*/  LOP3.LUT R17, R17, 0xf0, RZ, 0xc0, !PT ;  /* 0x000000f011117812 */ /* 0x000fe400078ec0ff */
[----:B------:R-:W-:Y:S01]  /*02a0*/  SHF.R.U32.HI R10, RZ, 0x2, R10 ;  /* 0x00000002ff0a7819 */ /* 0x000fe2000001160a */
[----:B-1----:R-:W-:Y:S01]  /*02b0*/  IMAD.MOV.U32 R14, RZ, RZ, R11 ;  /* 0x000000ffff0e7224 */ /* 0x002fe200078e000b */
[----:B------:R-:W-:Y:S02]  /*02c0*/  IADD3 R18, R18, -0x20, RZ ;  /* 0xffffffe012127810 */ /* 0x000fe40007ffe0ff */
[----:B------:R-:W-:Y:S02]  /*02d0*/  LEA.HI R12, R17, R12, RZ, 0x1c ;  /* 0x0000000c110c7211 */ /* 0x000fe400078fe0ff */
[----:B-----5:R-:W-:Y:S02]  /*02e0*/  PRMT R11, R9, 0x8880, RZ ;  /* 0x00008880090b7816 */ /* 0x020fe400000000ff */
[----:B------:R-:W-:-:S02]  /*02f0*/  LOP3.LUT R9, R10, 0x30, RZ, 0xc0, !PT ;  /* 0x000000300a097812 */ /* 0x000fc400078ec0ff */
[----:B------:R-:W-:Y:S02]  /*0300*/  LOP3.LUT R8, R8, 0xf0, RZ, 0xc0, !PT ;  /* 0x000000f008087812 */ /* 0x000fe400078ec0ff */
[----:B------:R-:W-:Y:S02]  /*0310*/  PRMT R18, R18, 0x9910, RZ ;  /* 0x0000991012127816 */ /* 0x000fe400000000ff */
[----:B------:R-:W-:Y:S01]  /*0320*/  IADD3 R12, R12, -0x20, RZ ;  /* 0xffffffe00c0c7810 */ /* 0x000fe20007ffe0ff */
[----:B------:R-:W-:Y:S01]  /*0330*/  IMAD.MOV.U32 R10, RZ, RZ, R11 ;  /* 0x000000ffff0a7224 */ /* 0x000fe200078e000b */
[----:B------:R-:W-:Y:S01]  /*0340*/  LEA.HI R8, R8, R9, RZ, 0x1c ;  /* 0x0000000908087211 */ /* 0x000fe200078fe0ff */
[----:B------:R-:W-:Y:S01]  /*0350*/  IMAD.MOV.U32 R11, RZ, RZ, R18 ;  /* 0x000000ffff0b7224 */ /* 0x000fe200078e0012 */
[----:B------:R-:W-:Y:S02]  /*0360*/  PRMT R12, R12, 0x9910, RZ ;  /* 0x000099100c0c7816 */ /* 0x000fe400000000ff */
[----:B------:R-:W-:-:S02]  /*0370*/  IADD3 R8, R8, -0x20, RZ ;  /* 0xffffffe008087810 */ /* 0x000fc40007ffe0ff */
[----:B------:R-:W-:Y:S01]  /*0380*/  PRMT R9, R7, 0x8880, RZ ;  /* 0x0000888007097816 */ /* 0x000fe200000000ff */
[----:B------:R-:W-:Y:S01]  /*0390*/  IMAD R7, R10, R11, RZ ;  /* 0x0000000b0a077224 */ /* 0x000fe200078e02ff */
[----:B------:R-:W-:Y:S01]  /*03a0*/  PRMT R11, R6, 0x8880, RZ ;  /* 0x00008880060b7816 */ /* 0x000fe200000000ff */
[----:B------:R-:W-:Y:S01]  /*03b0*/  IMAD.MOV.U32 R10, RZ, RZ, R12 ;  /* 0x000000ffff0a7224 */ /* 0x000fe200078e000c */
[----:B------:R-:W-:Y:S02]  /*03c0*/  PRMT R12, R8, 0x9910, RZ ;  /* 0x00009910080c7816 */ /* 0x000fe400000000ff */
[----:B0-----:R-:W-:Y:S01]  /*03d0*/  PRMT R3, R16, 0x8880, RZ ;  /* 0x0000888010037816 */ /* 0x001fe200000000ff */
[----:B------:R-:W-:Y:S02]  /*03e0*/  IMAD.MOV.U32 R8, RZ, RZ, R11 ;  /* 0x000000ffff087224 */ /* 0x000fe400078e000b */
[----:B------:R-:W-:Y:S02]  /*03f0*/  IMAD.MOV.U32 R11, RZ, RZ, R12 ;  /* 0x000000ffff0b7224 */ /* 0x000fe400078e000c */
[----:B------:R-:W-:-:S02]  /*0400*/  IMAD R3, R3, R14, RZ ;  /* 0x0000000e03037224 */ /* 0x000fc400078e02ff */
[----:B------:R-:W-:Y:S02]  /*0410*/  IMAD R6, R9, R10, RZ ;  /* 0x0000000a09067224 */ /* 0x000fe400078e02ff */
[----:B------:R-:W-:Y:S01]  /*0420*/  IMAD R8, R8, R11, RZ ;  /* 0x0000000b08087224 */ /* 0x000fe200078e02ff */
[----:B------:R-:W-:Y:S08]  /*0430*/  I2F.F16 R7, R7 ;  /* 0x0000000700077306 */ /* 0x000ff00000200c00 */
[----:B------:R-:W0:Y:S08]  /*0440*/  I2F.F16 R3, R3 ;  /* 0x0000000300037306 */ /* 0x000e300000200c00 */
[----:B------:R-:W1:Y:S08]  /*0450*/  I2F.F16 R9, R6 ;  /* 0x0000000600097306 */ /* 0x000e700000200c00 */
[----:B------:R-:W2:Y:S01]  /*0460*/  I2F.F16 R11, R8 ;  /* 0x00000008000b7306 */ /* 0x000ea20000200c00 */
[----:B0-----:R-:W-:-:S02]  /*0470*/  HMUL2 R3, R2.H0_H0, R3.H0_H0 ;  /* 0x2000000302037232 */ /* 0x001fc40000000800 */
[C---:B------:R-:W-:Y:S02]  /*0480*/  HMUL2 R7, R2.reuse.H0_H0, R7.H0_H0 ;  /* 0x2000000702077232 */ /* 0x040fe40000000800 */
[C---:B-1----:R-:W-:Y:S02]  /*0490*/  HMUL2 R9, R2.reuse.H0_H0, R9.H0_H0 ;  /* 0x2000000902097232 */ /* 0x042fe40000000800 */
[----:B------:R-:W-:Y:S02]  /*04a0*/  HADD2.F32 R3, -RZ, R3.H0_H0 ;  /* 0x20000003ff037230 */ /* 0x000fe40000004100 */
[----:B--2---:R-:W-:Y:S02]  /*04b0*/  HMUL2 R11, R2.H0_H0, R11.H0_H0 ;  /* 0x2000000b020b7232 */ /* 0x004fe40000000800 */
[----:B------:R-:W-:Y:S02]  /*04c0*/  HADD2.F32 R7, -RZ, R7.H0_H0 ;  /* 0x20000007ff077230 */ /* 0x000fe40000004100 */
[----:B------:R-:W-:-:S02]  /*04d0*/  HADD2.F32 R9, -RZ, R9.H0_H0 ;  /* 0x20000009ff097230 */ /* 0x000fc40000004100 */
[----:B------:R-:W-:Y:S01]  /*04e0*/  HADD2.F32 R11, -RZ, R11.H0_H0 ;  /* 0x2000000bff0b7230 */ /* 0x000fe20000004100 */
[----:B------:R-:W-:Y:S04]  /*04f0*/  STG.E [R4.64], R3 ;  /* 0x0000000304007986 */ /* 0x000fe8000c101904 */
[----:B------:R-:W-:Y:S04]  /*0500*/  STG.E [R4.64+0x80], R7 ;  /* 0x0000800704007986 */ /* 0x000fe8000c101904 */
[----:B------:R-:W-:Y:S04]  /*0510*/  STG.E [R4.64+0x100], R9 ;  /* 0x0001000904007986 */ /* 0x000fe8000c101904 */
[----:B------:R-:W-:Y:S01]  /*0520*/  STG.E [R4.64+0x180], R11 ;  /* 0x0001800b04007986 */ /* 0x000fe2000c101904 */
[----:B------:R-:W-:Y:S05]  /*0530*/  EXIT ;  /* 0x000000000000794d */ /* 0x000fea0003800000 */
.L_x_1188:
        /* <DEDUP_REMOVED lines=12> */
.L_x_1486:


//--------------------- .text._Z21dequantize_block_q5_KIfEvPKvPT_ --------------------------
	.section	.text._Z21dequantize_block_q5_KIfEvPKvPT_,"ax",@progbits
	.sectioninfo	@"SHI_REGISTERS=27"
	.align	128
.text._Z21dequantize_block_q5_KIfEvPKvPT_:
        .type           _Z21dequantize_block_q5_KIfEvPKvPT_,@function
        .size           _Z21dequantize_block_q5_KIfEvPKvPT_,(.L_x_1487 - _Z21dequantize_block_q5_KIfEvPKvPT_)
        .other          _Z21dequantize_block_q5_KIfEvPKvPT_,@"STO_CUDA_ENTRY STV_DEFAULT"
_Z21dequantize_block_q5_KIfEvPKvPT_:
        /* <DEDUP_REMOVED lines=19> */
[----:B------:R-:W-:Y:S02]  /*0130*/  IMAD.X R5, RZ, RZ, R3, P2 ;  /* 0x000000ffff057224 */ /* 0x000fe400010e0603 */
[----:B------:R-:W3:Y:S01]  /*0140*/  LDG.E.U8.CONSTANT R22, [R20.64+0x10] ;  /* 0x0000100414167981 */ /* 0x000ee2000c1e9100 */
[----:B------:R-:W-:-:S03]  /*0150*/  ISETP.GE.U32.AND P0, PT, R9, 0x4, PT ;  /* 0x000000040900780c */ /* 0x000fc60003f06070 */
[----:B------:R-:W4:Y:S04]  /*0160*/  @P1 LDG.E.U8.CONSTANT R18, [R4.64] ;  /* 0x0000000404121981 */ /* 0x000f28000c1e9100 */
[----:B------:R-:W5:Y:S04]  /*0170*/  LDG.E.U8.CONSTANT R19, [R14.64+0x30] ;  /* 0x000030040e137981 */ /* 0x000f68000c1e9100 */
[----:B------:R-:W2:Y:S04]  /*0180*/  LDG.E.U8.CONSTANT R16, [R4.64+0x4] ;  /* 0x0000040404107981 */ /* 0x000ea8000c1e9100 */
[----:B------:R2:W2:Y:S04]  /*0190*/  LDG.E.U8.CONSTANT R9, [R4.64+0x8] ;  /* 0x0000080404097981 */ /* 0x0004a8000c1e9100 */
[----:B------:R2:W2:Y:S04]  /*01a0*/  @P0 LDG.E.U8.CONSTANT R17, [R4.64+0x1] ;  /* 0x0000010404110981 */ /* 0x0004a8000c1e9100 */
[----:B------:R2:W2:Y:S04]  /*01b0*/  LDG.E.U8.CONSTANT R10, [R4.64+0x5] ;  /* 0x00000504040a7981 */ /* 0x0004a8000c1e9100 */
[----:B------:R2:W2:Y:S04]  /*01c0*/  LDG.E.U8.CONSTANT R12, [R4.64+0x9] ;  /* 0x00000904040c7981 */ /* 0x0004a8000c1e9100 */
[----:B------:R1:W2:Y:S04]  /*01d0*/  LDG.E.U8.CONSTANT R8, [R20.64+0x11] ;  /* 0x0000110414087981 */ /* 0x0002a8000c1e9100 */
[----:B------:R0:W2:Y:S01]  /*01e0*/  LDG.E.U8.CONSTANT R11, [R14.64+0x31] ;  /* 0x000031040e0b7981 */ /* 0x0000a2000c1e9100 */
[----:B------:R-:W-:-:S05]  /*01f0*/  IMAD.MOV.U32 R24, RZ, RZ, 0x1 ;  /* 0x00000001ff187424 */ /* 0x000fca00078e00ff */
        /* <DEDUP_REMOVED lines=8> */
[----:B0-----:R-:W-:-:S02]  /*0280*/  SEL R14, RZ, 0x10, !P2 ;  /* 0x00000010ff0e7807 */ /* 0x001fc40005000000 */
[----:B------:R-:W-:Y:S02]  /*0290*/  @P1 LOP3.LUT R18, R18, 0x30, RZ, 0xc0, !PT ;  /* 0x0000003012121812 */ /* 0x000fe400078ec0ff */
[----:B--2---:R-:W-:Y:S02]  /*02a0*/  @P1 SHF.R.U32.HI R5, RZ, 0x2, R16 ;  /* 0x00000002ff051819 */ /* 0x004fe40000011610 */
[----:B------:R-:W-:Y:S02]  /*02b0*/  LEA.HI R3, R19, R14, RZ, 0x1c ;  /* 0x0000000e13037211 */ /* 0x000fe400078fe0ff */
[----:B------:R-:W-:Y:S02]  /*02c0*/  @P1 LOP3.LUT R14, R18, 0xf, R9, 0xf8, !PT ;  /* 0x0000000f120e1812 */ /* 0x000fe400078ef809 */
[----:B------:R-:W-:Y:S02]  /*02d0*/  @P1 LOP3.LUT R15, R9, 0xf0, RZ, 0xc0, !PT ;  /* 0x000000f0090f1812 */ /* 0x000fe400078ec0ff */
[----:B------:R-:W-:-:S02]  /*02e0*/  @P1 LOP3.LUT R18, R5, 0x30, RZ, 0xc0, !PT ;  /* 0x0000003005121812 */ /* 0x000fc400078ec0ff */
[----:B------:R-:W-:Y:S02]  /*02f0*/  @P0 SHF.R.U32.HI R17, RZ, 0x2, R17 ;  /* 0x00000002ff110819 */ /* 0x000fe40000011611 */
[----:B------:R-:W-:Y:S02]  /*0300*/  @P1 LEA.HI R15, R15, R18, RZ, 0x1c ;  /* 0x000000120f0f1211 */ /* 0x000fe400078fe0ff */
[----:B------:R-:W-:Y:S02]  /*0310*/  @P0 SHF.R.U32.HI R18, RZ, 0x2, R10 ;  /* 0x00000002ff120819 */ /* 0x000fe4000001160a */
[----:B------:R-:W-:Y:S02]  /*0320*/  @P0 LOP3.LUT R19, R17, 0x30, RZ, 0xc0, !PT ;  /* 0x0000003011130812 */ /* 0x000fe400078ec0ff */
[----:B------:R-:W-:Y:S02]  /*0330*/  @P0 LOP3.LUT R17, R12, 0xf0, RZ, 0xc0, !PT ;  /* 0x000000f00c110812 */ /* 0x000fe400078ec0ff */
[----:B------:R-:W-:-:S02]  /*0340*/  @P0 LOP3.LUT R18, R18, 0x30, RZ, 0xc0, !PT ;  /* 0x0000003012120812 */ /* 0x000fc400078ec0ff */
[----:B------:R-:W-:Y:S02]  /*0350*/  @!P1 LOP3.LUT R14, R16, 0x3f, RZ, 0xc0, !PT ;  /* 0x0000003f100e9812 */ /* 0x000fe400078ec0ff */
[----:B------:R-:W-:Y:S02]  /*0360*/  @P0 LOP3.LUT R16, R19, 0xf, R12, 0xf8, !PT ;  /* 0x0000000f13100812 */ /* 0x000fe400078ef80c */
[----:B------:R-:W-:Y:S02]  /*0370*/  @!P0 LOP3.LUT R16, R10, 0x3f, RZ, 0xc0, !PT ;  /* 0x0000003f0a108812 */ /* 0x000fe400078ec0ff */
[----:B------:R-:W-:Y:S02]  /*0380*/  @P0 LEA.HI R10, R17, R18, RZ, 0x1c ;  /* 0x00000012110a0211 */ /* 0x000fe400078fe0ff */
[----:B------:R-:W-:Y:S02]  /*0390*/  @!P0 LOP3.LUT R10, R12, 0x3f, RZ, 0xc0, !PT ;  /* 0x0000003f0c0a8812 */ /* 0x000fe400078ec0ff */
[----:B------:R-:W-:-:S02]  /*03a0*/  LOP3.LUT R16, R16, 0xffff, RZ, 0xc0, !PT ;  /* 0x0000ffff10107812 */ /* 0x000fc400078ec0ff */
[----:B------:R-:W-:Y:S02]  /*03b0*/  LOP3.LUT R10, R10, 0xffff, RZ, 0xc0, !PT ;  /* 0x0000ffff0a0a7812 */ /* 0x000fe400078ec0ff */
[----:B------:R-:W-:Y:S02]  /*03c0*/  LOP3.LUT P2, RZ, R23, 0xff, R8, 0x80, !PT ;  /* 0x000000ff17ff7812 */ /* 0x000fe40007848008 */
[----:B------:R-:W-:Y:S01]  /*03d0*/  LOP3.LUT P0, RZ, R8, 0xfe, R13, 0x80, !PT ;  /* 0x000000fe08ff7812 */ /* 0x000fe2000780800d */
[----:B------:R-:W-:Y:S01]  /*03e0*/  I2F.F16 R16, R16 ;  /* 0x0000001000107306 */ /* 0x000fe20000200c00 */
[----:B------:R-:W-:Y:S02]  /*03f0*/  SEL R22, RZ, 0x10, !P2 ;  /* 0x00000010ff167807 */ /* 0x000fe40005000000 */
[----:B------:R-:W-:-:S05]  /*0400*/  @!P1 LOP3.LUT R15, R9, 0x3f, RZ, 0xc0, !PT ;  /* 0x0000003f090f9812 */ /* 0x000fca00078ec0ff */
[----:B------:R-:W0:Y:S01]  /*0410*/  I2F.F16 R13, R10 ;  /* 0x0000000a000d7306 */ /* 0x000e220000200c00 */
[----:B------:R-:W-:Y:S02]  /*0420*/  LOP3.LUT R22, R22, 0xf, R11, 0xf8, !PT ;  /* 0x0000000f16167812 */ /* 0x000fe400078ef80b */
[----:B------:R-:W-:Y:S02]  /*0430*/  LOP3.LUT R15, R15, 0xffff, RZ, 0xc0, !PT ;  /* 0x0000ffff0f0f7812 */ /* 0x000fe400078ec0ff */
[----:B------:R-:W-:Y:S02]  /*0440*/  LOP3.LUT R11, R11, 0xf0, RZ, 0xc0, !PT ;  /* 0x000000f00b0b7812 */ /* 0x000fe400078ec0ff */
[----:B------:R-:W-:Y:S02]  /*0450*/  SEL R8, RZ, 0x10, !P0 ;  /* 0x00000010ff087807 */ /* 0x000fe40004000000 */
[----:B------:R-:W-:Y:S01]  /*0460*/  LOP3.LUT R14, R14, 0xffff, RZ, 0xc0, !PT ;  /* 0x0000ffff0e0e7812 */ /* 0x000fe200078ec0ff */
[----:B------:R-:W-:Y:S01]  /*0470*/  I2F.F16 R15, R15 ;  /* 0x0000000f000f7306 */ /* 0x000fe20000200c00 */
[----:B------:R-:W-:Y:S01]  /*0480*/  LEA.HI R8, R11, R8, RZ, 0x1c ;  /* 0x000000080b087211 */ /* 0x000fe200078fe0ff */
[----:B------:R-:W-:-:S06]  /*0490*/  IMAD.SHL.U32 R11, R6, 0x40, RZ ;  /* 0x00000040060b7824 */ /* 0x000fcc00078e00ff */
[----:B------:R-:W1:Y:S01]  /*04a0*/  I2F.F16 R9, R14 ;  /* 0x0000000e00097306 */ /* 0x000e620000200c00 */
[----:B0-----:R-:W-:Y:S02]  /*04b0*/  PRMT R13, R16, 0x5410, R13 ;  /* 0x00005410100d7816 */ /* 0x001fe4000000000d */
[----:B------:R-:W-:-:S05]  /*04c0*/  LEA R0, P0, R0, R11, 0x8 ;  /* 0x0000000b00007211 */ /* 0x000fca00078040ff */
[----:B------:R-:W0:Y:S01]  /*04d0*/  I2F.F16 R4, R20 ;  /* 0x0000001400047306 */ /* 0x000e220000200c00 */
[----:B------:R-:W-:Y:S01]  /*04e0*/  LOP3.LUT R7, R0, R7, RZ, 0xfc, !PT ;  /* 0x0000000700077212 */ /* 0x000fe200078efcff */
[----:B------:R-:W-:-:S06]  /*04f0*/  HFMA2.MMA R0, R2, R13, -RZ ;  /* 0x0000000d02007235 */ /* 0x000fcc00001000ff */
[----:B------:R-:W-:Y:S08]  /*0500*/  I2F.F16 R3, R3 ;  /* 0x0000000300037306 */ /* 0x000ff00000200c00 */
[----:B------:R-:W2:Y:S08]  /*0510*/  I2F.F16 R5, R22 ;  /* 0x0000001600057306 */ /* 0x000eb00000200c00 */
[----:B------:R3:W4:Y:S01]  /*0520*/  I2F.F16 R17, R8 ;  /* 0x0000000800117306 */ /* 0x0007220000200c00 */
[----:B-1----:R-:W-:-:S02]  /*0530*/  HMUL2 R9, R2.H0_H0, R9.H0_H0 ;  /* 0x2000000902097232 */ /* 0x002fc40000000800 */
[----:B------:R-:W-:Y:S01]  /*0540*/  HMUL2 R15, R2.H1_H1, R15.H0_H0 ;  /* 0x2000000f020f7232 */ /* 0x000fe20000000c00 */
[----:B------:R-:W-:Y:S02]  /*0550*/  LEA.HI.X.SX32 R10, R11, RZ, 0x1, P0 ;  /* 0x000000ff0b0a7211 */ /* 0x000fe400000f0eff */
[C---:B------:R-:W-:Y:S01]  /*0560*/  LEA R2, P0, R7.reuse, c[0x0][0x168], 0x2 ;  /* 0x00005a0007027a11 */ /* 0x040fe200078010ff */
[C-C-:B0-----:R-:W-:Y:S02]  /*0570*/  HFMA2 R4, R9.reuse.H0_H0, R4.H0_H0, -R15.reuse.H0_H0 ;  /* 0x2000000409047231 */ /* 0x141fe4000014080f */
[----:B--2---:R-:W-:Y:S02]  /*0580*/  HFMA2 R6, R9.H0_H0, R5.H0_H0, -R15.H0_H0 ;  /* 0x2000000509067231 */ /* 0x004fe4000014080f */
[C-C-:B---3--:R-:W-:Y:S01]  /*0590*/  HFMA2 R8, R0.reuse.H0_H0, R3.H0_H0, -R0.reuse.H1_H1 ;  /* 0x2000000300087231 */ /* 0x148fe20000160800 */
[----:B------:R-:W-:Y:S01]  /*05a0*/  LEA.HI.X R3, R7, c[0x0][0x16c], R10, 0x2, P0 ;  /* 0x00005b0007037a11 */ /* 0x000fe200000f140a */
[----:B----4-:R-:W-:-:S02]  /*05b0*/  HFMA2 R17, R0.H0_H0, R17.H0_H0, -R0.H1_H1 ;  /* 0x2000001100117231 */ /* 0x010fc40000160800 */
[----:B------:R-:W-:Y:S02]  /*05c0*/  HADD2.F32 R5, -RZ, R4.H0_H0 ;  /* 0x20000004ff057230 */ /* 0x000fe40000004100 */
[----:B------:R-:W-:Y:S02]  /*05d0*/  HADD2.F32 R7, -RZ, R6.H0_H0 ;  /* 0x20000006ff077230 */ /* 0x000fe40000004100 */
[----:B------:R-:W-:Y:S02]  /*05e0*/  HADD2.F32 R9, -RZ, R8.H0_H0 ;  /* 0x20000008ff097230 */ /* 0x000fe40000004100 */
[----:B------:R-:W-:Y:S01]  /*05f0*/  HADD2.F32 R17, -RZ, R17.H0_H0 ;  /* 0x20000011ff117230 */ /* 0x000fe20000004100 */
[----:B------:R-:W-:Y:S04]  /*0600*/  STG.E [R2.64], R5 ;  /* 0x0000000502007986 */ /* 0x000fe8000c101904 */
[----:B------:R-:W-:Y:S04]  /*0610*/  STG.E [R2.64+0x4], R7 ;  /* 0x0000040702007986 */ /* 0x000fe8000c101904 */
[----:B------:R-:W-:Y:S04]  /*0620*/  STG.E [R2.64+0x80], R9 ;  /* 0x0000800902007986 */ /* 0x000fe8000c101904 */
[----:B------:R-:W-:Y:S01]  /*0630*/  STG.E [R2.64+0x84], R17 ;  /* 0x0000841102007986 */ /* 0x000fe2000c101904 */
[----:B------:R-:W-:Y:S05]  /*0640*/  EXIT ;  /* 0x000000000000794d */ /* 0x000fea0003800000 */
.L_x_1189:
        /* <DEDUP_REMOVED lines=11> */
.L_x_1487:


//--------------------- .text._Z21dequantize_block_q4_KIfEvPKvPT_ --------------------------
	.section	.text._Z21dequantize_block_q4_KIfEvPKvPT_,"ax",@progbits
	.sectioninfo	@"SHI_REGISTERS=27"
	.align	128
.text._Z21dequantize_block_q4_KIfEvPKvPT_:
        .type           _Z21dequantize_block_q4_KIfEvPKvPT_,@function
        .size           _Z21dequantize_block_q4_KIfEvPKvPT_,(.L_x_1488 - _Z21dequantize_block_q4_KIfEvPKvPT_)
        .other          _Z21dequantize_block_q4_KIfEvPKvPT_,@"STO_CUDA_ENTRY STV_DEFAULT"
_Z21dequantize_block_q4_KIfEvPKvPT_:
        /* <DEDUP_REMOVED lines=51> */
[----:B------:R-:W-:Y:S01]  /*0330*/  I2F.F16 R14, R19 ;  /* 0x00000013000e7306 */ /* 0x000fe20000200c00 */
[----:B------:R-:W-:-:S07]  /*0340*/  @!P0 LOP3.LUT R15, R13, 0x3f, RZ, 0xc0, !PT ;  /* 0x0000003f0d0f8812 */ /* 0x000fce00078ec0ff */
[----:B------:R-:W0:Y:S01]  /*0350*/  I2F.F16 R13, R20 ;  /* 0x00000014000d7306 */ /* 0x000e220000200c00 */
[----:B------:R-:W-:Y:S02]  /*0360*/  LOP3.LUT R11, R12, 0xf, RZ, 0xc0, !PT ;  /* 0x0000000f0c0b7812 */ /* 0x000fe400078ec0ff */
[----:B------:R-:W-:Y:S02]  /*0370*/  LOP3.LUT R7, R10, 0xf, RZ, 0xc0, !PT ;  /* 0x0000000f0a077812 */ /* 0x000fe400078ec0ff */
[----:B------:R-:W-:Y:S02]  /*0380*/  LOP3.LUT R12, R12, 0xf0, RZ, 0xc0, !PT ;  /* 0x000000f00c0c7812 */ /* 0x000fe400078ec0ff */
[----:B------:R-:W-:Y:S02]  /*0390*/  LOP3.LUT R16, R16, 0xffff, RZ, 0xc0, !PT ;  /* 0x0000ffff10107812 */ /* 0x000fe400078ec0ff */
[----:B------:R-:W-:Y:S02]  /*03a0*/  LOP3.LUT R10, R10, 0xf0, RZ, 0xc0, !PT ;  /* 0x000000f00a0a7812 */ /* 0x000fe400078ec0ff */
[----:B------:R-:W-:-:S02]  /*03b0*/  LOP3.LUT R15, R15, 0xffff, RZ, 0xc0, !PT ;  /* 0x0000ffff0f0f7812 */ /* 0x000fc400078ec0ff */
[----:B------:R-:W-:Y:S02]  /*03c0*/  SHF.R.U32.HI R12, RZ, 0x4, R12 ;  /* 0x00000004ff0c7819 */ /* 0x000fe4000001160c */
[----:B------:R-:W-:Y:S01]  /*03d0*/  SHF.R.U32.HI R17, RZ, 0x4, R10 ;  /* 0x00000004ff117819 */ /* 0x000fe2000001160a */
[----:B------:R-:W1:Y:S01]  /*03e0*/  I2F.F16 R16, R16 ;  /* 0x0000001000107306 */ /* 0x000e620000200c00 */
[----:B------:R-:W-:Y:S02]  /*03f0*/  LOP3.LUT R10, R8, 0xf0, RZ, 0xc0, !PT ;  /* 0x000000f0080a7812 */ /* 0x000fe400078ec0ff */
[----:B0-----:R-:W-:Y:S02]  /*0400*/  PRMT R14, R14, 0x5410, R13 ;  /* 0x000054100e0e7816 */ /* 0x001fe4000000000d */
[----:B------:R-:W-:-:S03]  /*0410*/  SHF.R.U32.HI R13, RZ, 0x4, R10 ;  /* 0x00000004ff0d7819 */ /* 0x000fc6000001160a */
[----:B------:R0:W2:Y:S01]  /*0420*/  I2F.F16 R18, R15 ;  /* 0x0000000f00127306 */ /* 0x0000a20000200c00 */
[----:B------:R-:W-:Y:S02]  /*0430*/  LOP3.LUT R24, R6, 0xf, RZ, 0xc0, !PT ;  /* 0x0000000f06187812 */ /* 0x000fe400078ec0ff */
[----:B------:R-:W-:Y:S02]  /*0440*/  LOP3.LUT R23, R8, 0xf, RZ, 0xc0, !PT ;  /* 0x0000000f08177812 */ /* 0x000fe400078ec0ff */
[----:B0-----:R-:W-:-:S03]  /*0450*/  LEA R15, P0, R4, R5, 0x8 ;  /* 0x00000005040f7211 */ /* 0x001fc600078040ff */
[----:B------:R-:W0:Y:S01]  /*0460*/  I2F.F16 R12, R12 ;  /* 0x0000000c000c7306 */ /* 0x000e220000200c00 */
[----:B------:R-:W-:Y:S01]  /*0470*/  LOP3.LUT R4, R6, 0xf0, RZ, 0xc0, !PT ;  /* 0x000000f006047812 */ /* 0x000fe200078ec0ff */
[----:B------:R-:W-:-:S03]  /*0480*/  HFMA2.MMA R6, R3, R14, -RZ ;  /* 0x0000000e03067235 */ /* 0x000fc600001000ff */
[----:B------:R-:W-:-:S03]  /*0490*/  SHF.R.U32.HI R14, RZ, 0x4, R4 ;  /* 0x00000004ff0e7819 */ /* 0x000fc60000011604 */
[----:B------:R-:W3:Y:S01]  /*04a0*/  I2F.F16 R11, R11 ;  /* 0x0000000b000b7306 */ /* 0x000ee20000200c00 */
[----:B------:R-:W-:-:S07]  /*04b0*/  LOP3.LUT R0, R15, R0, RZ, 0xfc, !PT ;  /* 0x000000000f007212 */ /* 0x000fce00078efcff */
[----:B------:R-:W4:Y:S01]  /*04c0*/  I2F.F16 R8, R17 ;  /* 0x0000001100087306 */ /* 0x000f220000200c00 */
[----:B-1----:R-:W-:-:S07]  /*04d0*/  HMUL2 R16, R3.H0_H0, R16.H0_H0 ;  /* 0x2000001003107232 */ /* 0x002fce0000000800 */
[----:B------:R-:W1:Y:S01]  /*04e0*/  I2F.F16 R13, R13 ;  /* 0x0000000d000d7306 */ /* 0x000e620000200c00 */
[----:B--2---:R-:W-:-:S07]  /*04f0*/  HMUL2 R10, R3.H1_H1, R18.H0_H0 ;  /* 0x20000012030a7232 */ /* 0x004fce0000000c00 */
[----:B------:R-:W2:Y:S08]  /*0500*/  I2F.F16 R7, R7 ;  /* 0x0000000700077306 */ /* 0x000eb00000200c00 */
[----:B------:R-:W5:Y:S08]  /*0510*/  I2F.F16 R9, R23 ;  /* 0x0000001700097306 */ /* 0x000f700000200c00 */
[----:B------:R-:W1:Y:S08]  /*0520*/  I2F.F16 R2, R24 ;  /* 0x0000001800027306 */ /* 0x000e700000200c00 */
[----:B------:R-:W5:Y:S01]  /*0530*/  I2F.F16 R15, R14 ;  /* 0x0000000e000f7306 */ /* 0x000f620000200c00 */
[----:B0-----:R-:W-:Y:S01]  /*0540*/  HFMA2 R12, R6.H0_H0, R12.H0_H0, -R6.H1_H1 ;  /* 0x2000000c060c7231 */ /* 0x001fe20000160806 */
[----:B------:R-:W-:Y:S01]  /*0550*/  LEA.HI.X.SX32 R5, R5, RZ, 0x1, P0 ;  /* 0x000000ff05057211 */ /* 0x000fe200000f0eff */
[----:B---3--:R-:W-:Y:S01]  /*0560*/  HFMA2 R11, R16.H0_H0, R11.H0_H0, -R10.H0_H0 ;  /* 0x2000000b100b7231 */ /* 0x008fe2000014080a */
[----:B------:R-:W-:Y:S01]  /*0570*/  LEA R4, P0, R0, c[0x0][0x168], 0x2 ;  /* 0x00005a0000047a11 */ /* 0x000fe200078010ff */
[----:B----4-:R-:W-:-:S02]  /*0580*/  HFMA2 R8, R6.H0_H0, R8.H0_H0, -R6.H1_H1 ;  /* 0x2000000806087231 */ /* 0x010fc40000160806 */
[----:B------:R-:W-:Y:S01]  /*0590*/  HADD2.F32 R3, -RZ, R12.H0_H0 ;  /* 0x2000000cff037230 */ /* 0x000fe20000004100 */
[----:B------:R-:W-:Y:S01]  /*05a0*/  LEA.HI.X R5, R0, c[0x0][0x16c], R5, 0x2, P0 ;  /* 0x00005b0000057a11 */ /* 0x000fe200000f1405 */
[----:B------:R-:W-:Y:S02]  /*05b0*/  HADD2.F32 R11, -RZ, R11.H0_H0 ;  /* 0x2000000bff0b7230 */ /* 0x000fe40000004100 */
[----:B-1----:R-:W-:Y:S02]  /*05c0*/  HFMA2 R12, R6.H0_H0, R13.H0_H0, -R6.H1_H1 ;  /* 0x2000000d060c7231 */ /* 0x002fe40000160806 */
[C-C-:B--2---:R-:W-:Y:S02]  /*05d0*/  HFMA2 R7, R16.reuse.H0_H0, R7.H0_H0, -R10.reuse.H0_H0 ;  /* 0x2000000710077231 */ /* 0x144fe4000014080a */
[C-C-:B-----5:R-:W-:Y:S02]  /*05e0*/  HFMA2 R0, R16.reuse.H0_H0, R9.H0_H0, -R10.reuse.H0_H0 ;  /* 0x2000000910007231 */ /* 0x160fe4000014080a */
[----:B------:R-:W-:-:S02]  /*05f0*/  HFMA2 R2, R16.H0_H0, R2.H0_H0, -R10.H0_H0 ;  /* 0x2000000210027231 */ /* 0x000fc4000014080a */
[----:B------:R-:W-:Y:S01]  /*0600*/  HFMA2 R6, R6.H0_H0, R15.H0_H0, -R6.H1_H1 ;  /* 0x2000000f06067231 */ /* 0x000fe20000160806 */
[----:B------:R0:W-:Y:S01]  /*0610*/  STG.E [R4.64], R11 ;  /* 0x0000000b04007986 */ /* 0x0001e2000c101904 */
[----:B------:R-:W-:Y:S02]  /*0620*/  HADD2.F32 R7, -RZ, R7.H0_H0 ;  /* 0x20000007ff077230 */ /* 0x000fe40000004100 */
[----:B------:R-:W-:Y:S01]  /*0630*/  HADD2.F32 R9, -RZ, R8.H0_H0 ;  /* 0x20000008ff097230 */ /* 0x000fe20000004100 */
[----:B------:R1:W-:Y:S01]  /*0640*/  STG.E [R4.64+0x80], R3 ;  /* 0x0000800304007986 */ /* 0x0003e2000c101904 */
[----:B------:R-:W-:Y:S02]  /*0650*/  HADD2.F32 R13, -RZ, R0.H0_H0 ;  /* 0x20000000ff0d7230 */ /* 0x000fe40000004100 */
[----:B------:R-:W-:Y:S02]  /*0660*/  HADD2.F32 R15, -RZ, R12.H0_H0 ;  /* 0x2000000cff0f7230 */ /* 0x000fe40000004100 */
[----:B0-----:R-:W-:-:S02]  /*0670*/  HADD2.F32 R11, -RZ, R2.H0_H0 ;  /* 0x20000002ff0b7230 */ /* 0x001fc40000004100 */
[----:B-1----:R-:W-:Y:S01]  /*0680*/  HADD2.F32 R3, -RZ, R6.H0_H0 ;  /* 0x20000006ff037230 */ /* 0x002fe20000004100 */
[----:B------:R-:W-:Y:S04]  /*0690*/  STG.E [R4.64+0x4], R7 ;  /* 0x0000040704007986 */ /* 0x000fe8000c101904 */
[----:B------:R-:W-:Y:S04]  /*06a0*/  STG.E [R4.64+0x84], R9 ;  /* 0x0000840904007986 */ /* 0x000fe8000c101904 */
[----:B------:R-:W-:Y:S04]  /*06b0*/  STG.E [R4.64+0x8], R13 ;  /* 0x0000080d04007986 */ /* 0x000fe8000c101904 */
[----:B------:R-:W-:Y:S04]  /*06c0*/  STG.E [R4.64+0x88], R15 ;  /* 0x0000880f04007986 */ /* 0x000fe8000c101904 */
[----:B------:R-:W-:Y:S04]  /*06d0*/  STG.E [R4.64+0xc], R11 ;  /* 0x00000c0b04007986 */ /* 0x000fe8000c101904 */
[----:B------:R-:W-:Y:S01]  /*06e0*/  STG.E [R4.64+0x8c], R3 ;  /* 0x00008c0304007986 */ /* 0x000fe2000c101904 */
[----:B------:R-:W-:Y:S05]  /*06f0*/  EXIT ;  /* 0x000000000000794d */ /* 0x000fea0003800000 */
.L_x_1190:
        /* <DEDUP_REMOVED lines=16> */
.L_x_1488:


//--------------------- .text._Z21dequantize_block_q3_KIfEvPKvPT_ --------------------------
	.section	.text._Z21dequantize_block_q3_KIfEvPKvPT_,"ax",@progbits
	.sectioninfo	@"SHI_REGISTERS=25"
	.align	128
.text._Z21dequantize_block_q3_KIfEvPKvPT_:
        .type           _Z21dequantize_block_q3_KIfEvPKvPT_,@function
        .size           _Z21dequantize_block_q3_KIfEvPKvPT_,(.L_x_1489 - _Z21dequantize_block_q3_KIfEvPKvPT_)
        .other          _Z21dequantize_block_q3_KIfEvPKvPT_,@"STO_CUDA_ENTRY STV_DEFAULT"
_Z21dequantize_block_q3_KIfEvPKvPT_:
        /* <DEDUP_REMOVED lines=36> */
.L_x_1193:
[----:B------:R-:W2:Y:S04]  /*0240*/  LDG.E.U8.CONSTANT R9, [R10.64+0x6c] ;  /* 0x00006c040a097981 */ /* 0x000ea8000c1e9100 */
[----:B------:R-:W3:Y:S01]  /*0250*/  LDG.E.U8.CONSTANT R12, [R10.64+0x68] ;  /* 0x000068040a0c7981 */ /* 0x000ee2000c1e9100 */
[----:B--2---:R-:W-:-:S05]  /*0260*/  IMAD.SHL.U32 R9, R9, 0x4, RZ ;  /* 0x0000000409097824 */ /* 0x004fca00078e00ff */
[----:B------:R-:W-:-:S04]  /*0270*/  LOP3.LUT R9, R9, 0x30, RZ, 0xc0, !PT ;  /* 0x0000003009097812 */ /* 0x000fc800078ec0ff */
[----:B---3--:R-:W-:-:S04]  /*0280*/  LOP3.LUT R9, R9, 0xf, R12, 0xf8, !PT ;  /* 0x0000000f09097812 */ /* 0x008fc800078ef80c */
[----:B------:R-:W-:Y:S01]  /*0290*/  PRMT R19, R9, 0x7610, R19 ;  /* 0x0000761009137816 */ /* 0x000fe20000000013 */
[----:B------:R-:W-:Y:S05]  /*02a0*/  BRA `(.L_x_1194) ;  /* 0x000000d000007947 */ /* 0x000fea0003800000 */
.L_x_1192:
        /* <DEDUP_REMOVED lines=13> */
.L_x_1194:
[----:B------:R-:W-:Y:S05]  /*0380*/  BSYNC B0 ;  /* 0x0000000000007941 */ /* 0x000fea0003800000 */
.L_x_1191:
        /* <DEDUP_REMOVED lines=9> */
[----:B------:R-:W3:Y:S04]  /*0420*/  LDG.E.U8.CONSTANT R21, [R12.64] ;  /* 0x000000040c157981 */ /* 0x000ee8000c1e9100 */
[----:B------:R-:W4:Y:S04]  /*0430*/  LDG.E.U8.CONSTANT R17, [R12.64+0x1] ;  /* 0x000001040c117981 */ /* 0x000f28000c1e9100 */
[----:B------:R-:W5:Y:S04]  /*0440*/  LDG.E.U8.CONSTANT R18, [R8.64+0x21] ;  /* 0x0000210408127981 */ /* 0x000f68000c1e9100 */
[----:B------:R1:W2:Y:S04]  /*0450*/  LDG.E.U8.CONSTANT R20, [R8.64+0x20] ;  /* 0x0000200408147981 */ /* 0x0002a8000c1e9100 */
[----:B------:R-:W2:Y:S04]  /*0460*/  LDG.E.U8.CONSTANT R10, [R12.64+0x2] ;  /* 0x000002040c0a7981 */ /* 0x000ea8000c1e9100 */
        /* <DEDUP_REMOVED lines=32> */
[----:B------:R-:W0:Y:S08]  /*0670*/  I2F.F16 R3, R3 ;  /* 0x0000000300037306 */ /* 0x000e300000200c00 */
[----:B------:R-:W1:Y:S08]  /*0680*/  I2F.F16 R9, R9 ;  /* 0x0000000900097306 */ /* 0x000e700000200c00 */
[----:B------:R-:W2:Y:S01]  /*0690*/  I2F.F16 R13, R16 ;  /* 0x00000010000d7306 */ /* 0x000ea20000200c00 */
[----:B------:R-:W-:-:S02]  /*06a0*/  IADD3 R6, P0, P1, R4, R5, R6 ;  /* 0x0000000504067210 */ /* 0x000fc4000791e006 */
[----:B------:R-:W-:Y:S02]  /*06b0*/  SHF.R.S32.HI R5, RZ, 0x1f, R5 ;  /* 0x0000001fff057819 */ /* 0x000fe40000011405 */
[----:B------:R-:W-:Y:S01]  /*06c0*/  SHF.R.S32.HI R0, RZ, 0x1f, R4 ;  /* 0x0000001fff007819 */ /* 0x000fe20000011404 */
[----:B------:R-:W-:Y:S01]  /*06d0*/  HMUL2 R4, R2.H0_H0, R7.H0_H0 ;  /* 0x2000000702047232 */ /* 0x000fe20000000800 */
[----:B------:R-:W-:Y:S02]  /*06e0*/  LOP3.LUT R11, R6, R11, RZ, 0xfc, !PT ;  /* 0x0000000b060b7212 */ /* 0x000fe400078efcff */
[----:B------:R-:W-:Y:S01]  /*06f0*/  IADD3.X R6, R0, R5, RZ, P0, P1 ;  /* 0x0000000500067210 */ /* 0x000fe200007e24ff */
[C---:B0-----:R-:W-:Y:S01]  /*0700*/  HMUL2 R0, R4.reuse.H0_H0, R3.H0_H0 ;  /* 0x2000000304007232 */ /* 0x041fe20000000800 */
[----:B------:R-:W-:Y:S01]  /*0710*/  LEA R2, P0, R11, c[0x0][0x168], 0x2 ;  /* 0x00005a000b027a11 */ /* 0x000fe200078010ff */
[C---:B------:R-:W-:Y:S02]  /*0720*/  HMUL2 R8, R4.reuse.H0_H0, R8.H0_H0 ;  /* 0x2000000804087232 */ /* 0x040fe40000000800 */
[----:B-1----:R-:W-:-:S02]  /*0730*/  HMUL2 R9, R4.H0_H0, R9.H0_H0 ;  /* 0x2000000904097232 */ /* 0x002fc40000000800 */
[----:B--2---:R-:W-:Y:S01]  /*0740*/  HMUL2 R13, R4.H0_H0, R13.H0_H0 ;  /* 0x2000000d040d7232 */ /* 0x004fe20000000800 */
[----:B------:R-:W-:Y:S01]  /*0750*/  LEA.HI.X R3, R11, c[0x0][0x16c], R6, 0x2, P0 ;  /* 0x00005b000b037a11 */ /* 0x000fe200000f1406 */
        /* <DEDUP_REMOVED lines=9> */
.L_x_1195:
        /* <DEDUP_REMOVED lines=9> */
.L_x_1489:


//--------------------- .text._Z21dequantize_block_q2_KIfEvPKvPT_ --------------------------
	.section	.text._Z21dequantize_block_q2_KIfEvPKvPT_,"ax",@progbits
	.sectioninfo	@"SHI_REGISTERS=24"
	.align	128
.text._Z21dequantize_block_q2_KIfEvPKvPT_:
        .type           _Z21dequantize_block_q2_KIfEvPKvPT_,@function
        .size           _Z21dequantize_block_q2_KIfEvPKvPT_,(.L_x_1490 - _Z21dequantize_block_q2_KIfEvPKvPT_)
        .other          _Z21dequantize_block_q2_KIfEvPKvPT_,@"STO_CUDA_ENTRY STV_DEFAULT"
_Z21dequantize_block_q2_KIfEvPKvPT_:
        /* <DEDUP_REMOVED lines=16> */
[----:B------:R-:W4:Y:S04]  /*0100*/  LDG.E.U8.CONSTANT R8, [R14.64] ;  /* 0x000000040e087981 */ /* 0x000f28000c1e9100 */
[----:B------:R1:W5:Y:S04]  /*0110*/  LDG.E.U8.CONSTANT R7, [R14.64+0x6] ;  /* 0x000006040e077981 */ /* 0x000368000c1e9100 */
[----:B------:R1:W2:Y:S04]  /*0120*/  LDG.E.U8.CONSTANT R16, [R14.64+0x2] ;  /* 0x000002040e107981 */ /* 0x0002a8000c1e9100 */
[----:B------:R1:W0:Y:S01]  /*0130*/  LDG.E.U8.CONSTANT R5, [R14.64+0x4] ;  /* 0x000004040e057981 */ /* 0x000222000c1e9100 */
[----:B------:R-:W-:-:S05]  /*0140*/  IMAD.SHL.U32 R3, R3, 0x80, RZ ;  /* 0x0000008003037824 */ /* 0x000fca00078e00ff */
[----:B------:R-:W-:-:S04]  /*0150*/  LEA R21, P0, R2, R3, 0x8 ;  /* 0x0000000302157211 */ /* 0x000fc800078040ff */
[----:B------:R-:W-:Y:S02]  /*0160*/  LOP3.LUT R0, R21, 0x1f, R0, 0xf8, !PT ;  /* 0x0000001f15007812 */ /* 0x000fe400078ef800 */
[----:B------:R-:W-:Y:S02]  /*0170*/  LEA.HI.X.SX32 R3, R3, RZ, 0x1, P0 ;  /* 0x000000ff03037211 */ /* 0x000fe400000f0eff */
[----:B---3--:R-:W-:Y:S02]  /*0180*/  LOP3.LUT R17, R6, 0x3, RZ, 0xc0, !PT ;  /* 0x0000000306117812 */ /* 0x008fe400078ec0ff */
[C---:B----4-:R-:W-:Y:S02]  /*0190*/  LOP3.LUT R9, R8.reuse, 0xf0, RZ, 0xc0, !PT ;  /* 0x000000f008097812 */ /* 0x050fe400078ec0ff */
[----:B------:R-:W-:Y:S02]  /*01a0*/  LOP3.LUT R8, R8, 0xf, RZ, 0xc0, !PT ;  /* 0x0000000f08087812 */ /* 0x000fe400078ec0ff */
[----:B-1----:R-:W-:-:S03]  /*01b0*/  SHF.R.U32.HI R14, RZ, 0x4, R6 ;  /* 0x00000004ff0e7819 */ /* 0x002fc60000011606 */
[----:B------:R-:W-:Y:S01]  /*01c0*/  IMAD R8, R8, R17, RZ ;  /* 0x0000001108087224 */ /* 0x000fe200078e02ff */
[--C-:B------:R-:W-:Y:S02]  /*01d0*/  SHF.R.U32.HI R17, RZ, 0x2, R6.reuse ;  /* 0x00000002ff117819 */ /* 0x100fe40000011606 */
[----:B------:R-:W-:-:S04]  /*01e0*/  SHF.R.U32.HI R6, RZ, 0x6, R6 ;  /* 0x00000006ff067819 */ /* 0x000fc80000011606 */
[----:B------:R-:W-:Y:S02]  /*01f0*/  PRMT R19, R6, 0x9910, RZ ;  /* 0x0000991006137816 */ /* 0x000fe400000000ff */
[----:B-----5:R-:W-:Y:S02]  /*0200*/  LOP3.LUT R6, R7, 0xf, RZ, 0xc0, !PT ;  /* 0x0000000f07067812 */ /* 0x020fe400078ec0ff */
[----:B--2---:R-:W-:Y:S02]  /*0210*/  LOP3.LUT R10, R16, 0xf0, RZ, 0xc0, !PT ;  /* 0x000000f0100a7812 */ /* 0x004fe400078ec0ff */
[----:B0-----:R-:W-:Y:S02]  /*0220*/  LOP3.LUT R12, R5, 0xf0, RZ, 0xc0, !PT ;  /* 0x000000f0050c7812 */ /* 0x001fe400078ec0ff */
[----:B------:R-:W-:Y:S02]  /*0230*/  LOP3.LUT R7, R7, 0xf0, RZ, 0xc0, !PT ;  /* 0x000000f007077812 */ /* 0x000fe400078ec0ff */
[----:B------:R-:W-:-:S02]  /*0240*/  LOP3.LUT R17, R17, 0x3, RZ, 0xc0, !PT ;  /* 0x0000000311117812 */ /* 0x000fc400078ec0ff */
[----:B------:R-:W-:Y:S02]  /*0250*/  LOP3.LUT R16, R16, 0xf, RZ, 0xc0, !PT ;  /* 0x0000000f10107812 */ /* 0x000fe400078ec0ff */
[----:B------:R-:W-:Y:S02]  /*0260*/  LOP3.LUT R14, R14, 0x3, RZ, 0xc0, !PT ;  /* 0x000000030e0e7812 */ /* 0x000fe400078ec0ff */
[----:B------:R-:W-:Y:S01]  /*0270*/  LOP3.LUT R5, R5, 0xf, RZ, 0xc0, !PT ;  /* 0x0000000f05057812 */ /* 0x000fe200078ec0ff */
[----:B------:R0:W-:Y:S01]  /*0280*/  I2F.F16 R11, R8 ;  /* 0x00000008000b7306 */ /* 0x0001e20000200c00 */
[----:B------:R-:W-:Y:S01]  /*0290*/  SHF.R.U32.HI R9, RZ, 0x4, R9 ;  /* 0x00000004ff097819 */ /* 0x000fe20000011609 */
[----:B------:R-:W-:Y:S01]  /*02a0*/  IMAD R6, R6, R19, RZ ;  /* 0x0000001306067224 */ /* 0x000fe200078e02ff */
[----:B------:R-:W-:Y:S02]  /*02b0*/  SHF.R.U32.HI R10, RZ, 0x4, R10 ;  /* 0x00000004ff0a7819 */ /* 0x000fe4000001160a */
[----:B------:R-:W-:Y:S01]  /*02c0*/  SHF.R.U32.HI R12, RZ, 0x4, R12 ;  /* 0x00000004ff0c7819 */ /* 0x000fe2000001160c */
[----:B------:R-:W-:Y:S01]  /*02d0*/  IMAD R13, R16, R17, RZ ;  /* 0x00000011100d7224 */ /* 0x000fe200078e02ff */
[----:B0-----:R-:W-:Y:S01]  /*02e0*/  SHF.R.U32.HI R8, RZ, 0x4, R7 ;  /* 0x00000004ff087819 */ /* 0x001fe20000011607 */
[----:B------:R-:W-:Y:S01]  /*02f0*/  IMAD R5, R5, R14, RZ ;  /* 0x0000000e05057224 */ /* 0x000fe200078e02ff */
[----:B------:R-:W0:Y:S01]  /*0300*/  I2F.F16 R9, R9 ;  /* 0x0000000900097306 */ /* 0x000e220000200c00 */
[----:B------:R-:W-:-:S07]  /*0310*/  LOP3.LUT R6, R6, 0xffff, RZ, 0xc0, !PT ;  /* 0x0000ffff06067812 */ /* 0x000fce00078ec0ff */
[----:B------:R-:W1:Y:S08]  /*0320*/  I2F.F16 R15, R10 ;  /* 0x0000000a000f7306 */ /* 0x000e700000200c00 */
[----:B------:R-:W2:Y:S08]  /*0330*/  I2F.F16 R17, R12 ;  /* 0x0000000c00117306 */ /* 0x000eb00000200c00 */
[----:B------:R-:W3:Y:S08]  /*0340*/  I2F.F16 R19, R8 ;  /* 0x0000000800137306 */ /* 0x000ef00000200c00 */
[----:B------:R-:W4:Y:S08]  /*0350*/  I2F.F16 R13, R13 ;  /* 0x0000000d000d7306 */ /* 0x000f300000200c00 */
[----:B------:R-:W5:Y:S08]  /*0360*/  I2F.F16 R5, R5 ;  /* 0x0000000500057306 */ /* 0x000f700000200c00 */
[----:B------:R-:W5:Y:S01]  /*0370*/  I2F.F16 R7, R6 ;  /* 0x0000000600077306 */ /* 0x000f620000200c00 */
[----:B0-----:R-:W-:-:S02]  /*0380*/  HMUL2 R2, R4.H1_H1, R9.H0_H0 ;  /* 0x2000000904027232 */ /* 0x001fc40000000c00 */
[C---:B-1----:R-:W-:Y:S02]  /*0390*/  HMUL2 R15, R4.reuse.H1_H1, R15.H0_H0 ;  /* 0x2000000f040f7232 */ /* 0x042fe40000000c00 */
[C---:B--2---:R-:W-:Y:S02]  /*03a0*/  HMUL2 R17, R4.reuse.H1_H1, R17.H0_H0 ;  /* 0x2000001104117232 */ /* 0x044fe40000000c00 */
[C---:B---3--:R-:W-:Y:S02]  /*03b0*/  HMUL2 R19, R4.reuse.H1_H1, R19.H0_H0 ;  /* 0x2000001304137232 */ /* 0x048fe40000000c00 */
[C---:B------:R-:W-:Y:S01]  /*03c0*/  HFMA2 R11, R4.reuse.H0_H0, R11.H0_H0, -R2.H0_H0 ;  /* 0x2000000b040b7231 */ /* 0x040fe20000140802 */
[----:B------:R-:W-:Y:S01]  /*03d0*/  LEA R2, P0, R0, c[0x0][0x168], 0x2 ;  /* 0x00005a0000027a11 */ /* 0x000fe200078010ff */
[C---:B----4-:R-:W-:Y:S02]  /*03e0*/  HFMA2 R13, R4.reuse.H0_H0, R13.H0_H0, -R15.H0_H0 ;  /* 0x2000000d040d7231 */ /* 0x050fe4000014080f */
[----:B-----5:R-:W-:-:S02]  /*03f0*/  HFMA2 R5, R4.H0_H0, R5.H0_H0, -R17.H0_H0 ;  /* 0x2000000504057231 */ /* 0x020fc40000140811 */
[----:B------:R-:W-:Y:S01]  /*0400*/  HFMA2 R7, R4.H0_H0, R7.H0_H0, -R19.H0_H0 ;  /* 0x2000000704077231 */ /* 0x000fe20000140813 */
        /* <DEDUP_REMOVED lines=10> */
.L_x_1196:
        /* <DEDUP_REMOVED lines=13> */
.L_x_1490:


//--------------------- .text._Z16dequantize_blockILi32ELi1EXadL_ZN45_INTERNAL_8d5cb472_14_gguf_kernel_cu_cd24131915dequantize_q8_0EPKviiR7__half2EEfEvS2_PT2_i --------------------------
	.section	.text._Z16dequantize_blockILi32ELi1EXadL_ZN45_INTERNAL_8d5cb472_14_gguf_kernel_cu_cd24131915dequantize_q8_0EPKviiR7__half2EEfEvS2_PT2_i,"ax",@progbits
	.sectioninfo	@"SHI_REGISTERS=12"
	.align	128
.text._Z16dequantize_blockILi32ELi1EXadL_ZN45_INTERNAL_8d5cb472_14_gguf_kernel_cu_cd24131915dequantize_q8_0EPKviiR7__half2EEfEvS2_PT2_i:
        .type           _Z16dequantize_blockILi32ELi1EXadL_ZN45_INTERNAL_8d5cb472_14_gguf_kernel_cu_cd24131915dequantize_q8_0EPKviiR7__half2EEfEvS2_PT2_i,@function
        .size           _Z16dequantize_blockILi32ELi1EXadL_ZN45_INTERNAL_8d5cb472_14_gguf_kernel_cu_cd24131915dequantize_q8_0EPKviiR7__half2EEfEvS2_PT2_i,(.L_x_1491 - _Z16dequantize_blockILi32ELi1EXadL_ZN45_INTERNAL_8d5cb472_14_gguf_kernel_cu_cd24131915dequantize_q8_0EPKviiR7__half2EEfEvS2_PT2_i)
        .other          _Z16dequantize_blockILi32ELi1EXadL_ZN45_INTERNAL_8d5cb472_14_gguf_kernel_cu_cd24131915dequantize_q8_0EPKviiR7__half2EEfEvS2_PT2_i,@"STO_CUDA_ENTRY STV_DEFAULT"
_Z16dequantize_blockILi32ELi1EXadL_ZN45_INTERNAL_8d5cb472_14_gguf_kernel_cu_cd24131915dequantize_q8_0EPKviiR7__half2EEfEvS2_PT2_i:
        /* <DEDUP_REMOVED lines=28> */
[--C-:B------:R-:W-:Y:S02]  /*01c0*/  HADD2.F32 R9, -RZ, R3.reuse.H0_H0 ;  /* 0x20000003ff097230 */ /* 0x100fe40000004100 */
[----:B------:R-:W-:-:S03]  /*01d0*/  HADD2.F32 R3, -RZ, R3.H1_H1 ;  /* 0x30000003ff037230 */ /* 0x000fc60000004100 */
[----:B------:R-:W-:Y:S04]  /*01e0*/  STG.E [R4.64], R9 ;  /* 0x0000000904007986 */ /* 0x000fe8000c101904 */
[----:B------:R-:W-:Y:S01]  /*01f0*/  STG.E [R4.64+0x4], R3 ;  /* 0x0000040304007986 */ /* 0x000fe2000c101904 */
[----:B------:R-:W-:Y:S05]  /*0200*/  EXIT ;  /* 0x000000000000794d */ /* 0x000fea0003800000 */
.L_x_1197:
        /* <DEDUP_REMOVED lines=15> */
.L_x_1491:


//--------------------- .text._Z16dequantize_blockILi32ELi2EXadL_ZN45_INTERNAL_8d5cb472_14_gguf_kernel_cu_cd24131915dequantize_q5_1EPKviiR7__half2EEfEvS2_PT2_i --------------------------
	.section	.text._Z16dequantize_blockILi32ELi2EXadL_ZN45_INTERNAL_8d5cb472_14_gguf_kernel_cu_cd24131915dequantize_q5_1EPKviiR7__half2EEfEvS2_PT2_i,"ax",@progbits
	.sectioninfo	@"SHI_REGISTERS=14"
	.align	128
.text._Z16dequantize_blockILi32ELi2EXadL_ZN45_INTERNAL_8d5cb472_14_gguf_kernel_cu_cd24131915dequantize_q5_1EPKviiR7__half2EEfEvS2_PT2_i:
        .type           _Z16dequantize_blockILi32ELi2EXadL_ZN45_INTERNAL_8d5cb472_14_gguf_kernel_cu_cd24131915dequantize_q5_1EPKviiR7__half2EEfEvS2_PT2_i,@function
        .size           _Z16dequantize_blockILi32ELi2EXadL_ZN45_INTERNAL_8d5cb472_14_gguf_kernel_cu_cd24131915dequantize_q5_1EPKviiR7__half2EEfEvS2_PT2_i,(.L_x_1492 - _Z16dequantize_blockILi32ELi2EXadL_ZN45_INTERNAL_8d5cb472_14_gguf_kernel_cu_cd24131915dequantize_q5_1EPKviiR7__half2EEfEvS2_PT2_i)
        .other          _Z16dequantize_blockILi32ELi2EXadL_ZN45_INTERNAL_8d5cb472_14_gguf_kernel_cu_cd24131915dequantize_q5_1EPKviiR7__half2EEfEvS2_PT2_i,@"STO_CUDA_ENTRY STV_DEFAULT"
_Z16dequantize_blockILi32ELi2EXadL_ZN45_INTERNAL_8d5cb472_14_gguf_kernel_cu_cd24131915dequantize_q5_1EPKviiR7__half2EEfEvS2_PT2_i:
        /* <DEDUP_REMOVED lines=44> */
[--C-:B------:R-:W-:Y:S02]  /*02c0*/  HADD2.F32 R5, -RZ, R6.reuse.H0_H0 ;  /* 0x20000006ff057230 */ /* 0x100fe40000004100 */
[----:B------:R-:W-:-:S03]  /*02d0*/  HADD2.F32 R7, -RZ, R6.H1_H1 ;  /* 0x30000006ff077230 */ /* 0x000fc60000004100 */
[----:B------:R-:W-:Y:S04]  /*02e0*/  STG.E [R2.64], R5 ;  /* 0x0000000502007986 */ /* 0x000fe8000c101904 */
[----:B------:R-:W-:Y:S01]  /*02f0*/  STG.E [R2.64+0x40], R7 ;  /* 0x0000400702007986 */ /* 0x000fe2000c101904 */
[----:B------:R-:W-:Y:S05]  /*0300*/  EXIT ;  /* 0x000000000000794d */ /* 0x000fea0003800000 */
.L_x_1198:
        /* <DEDUP_REMOVED lines=15> */
.L_x_1492:


//--------------------- .text._Z16dequantize_blockILi32ELi2EXadL_ZN45_INTERNAL_8d5cb472_14_gguf_kernel_cu_cd24131915dequantize_q5_0EPKviiR7__half2EEfEvS2_PT2_i --------------------------
	.section	.text._Z16dequantize_blockILi32ELi2EXadL_ZN45_INTERNAL_8d5cb472_14_gguf_kernel_cu_cd24131915dequantize_q5_0EPKviiR7__half2EEfEvS2_PT2_i,"ax",@progbits
	.sectioninfo	@"SHI_REGISTERS=16"
	.align	128
.text._Z16dequantize_blockILi32ELi2EXadL_ZN45_INTERNAL_8d5cb472_14_gguf_kernel_cu_cd24131915dequantize_q5_0EPKviiR7__half2EEfEvS2_PT2_i:
        .type           _Z16dequantize_blockILi32ELi2EXadL_ZN45_INTERNAL_8d5cb472_14_gguf_kernel_cu_cd24131915dequantize_q5_0EPKviiR7__half2EEfEvS2_PT2_i,@function
        .size           _Z16dequantize_blockILi32ELi2EXadL_ZN45_INTERNAL_8d5cb472_14_gguf_kernel_cu_cd24131915dequantize_q5_0EPKviiR7__half2EEfEvS2_PT2_i,(.L_x_1493 - _Z16dequantize_blockILi32ELi2EXadL_ZN45_INTERNAL_8d5cb472_14_gguf_kernel_cu_cd24131915dequantize_q5_0EPKviiR7__half2EEfEvS2_PT2_i)
        .other          _Z16dequantize_blockILi32ELi2EXadL_ZN45_INTERNAL_8d5cb472_14_gguf_kernel_cu_cd24131915dequantize_q5_0EPKviiR7__half2EEfEvS2_PT2_i,@"STO_CUDA_ENTRY STV_DEFAULT"
_Z16dequantize_blockILi32ELi2EXadL_ZN45_INTERNAL_8d5cb472_14_gguf_kernel_cu_cd24131915dequantize_q5_0EPKviiR7__half2EEfEvS2_PT2_i:
        /* <DEDUP_REMOVED lines=45> */
[--C-:B------:R-:W-:Y:S02]  /*02d0*/  HADD2.F32 R5, -RZ, R13.reuse.H0_H0 ;  /* 0x2000000dff057230 */ /* 0x100fe40000004100 */
[----:B------:R-:W-:-:S03]  /*02e0*/  HADD2.F32 R13, -RZ, R13.H1_H1 ;  /* 0x3000000dff0d7230 */ /* 0x000fc60000004100 */
[----:B------:R-:W-:Y:S04]  /*02f0*/  STG.E [R2.64], R5 ;  /* 0x0000000502007986 */ /* 0x000fe8000c101904 */
[----:B------:R-:W-:Y:S01]  /*0300*/  STG.E [R2.64+0x40], R13 ;  /* 0x0000400d02007986 */ /* 0x000fe2000c101904 */
[----:B------:R-:W-:Y:S05]  /*0310*/  EXIT ;  /* 0x000000000000794d */ /* 0x000fea0003800000 */
.L_x_1199:
        /* <DEDUP_REMOVED lines=14> */
.L_x_1493:


//--------------------- .text._Z16dequantize_blockILi32ELi2EXadL_ZN45_INTERNAL_8d5cb472_14_gguf_kernel_cu_cd24131915dequantize_q4_1EPKviiR7__half2EEfEvS2_PT2_i --------------------------
	.section	.text._Z16dequantize_blockILi32ELi2EXadL_ZN45_INTERNAL_8d5cb472_14_gguf_kernel_cu_cd24131915dequantize_q4_1EPKviiR7__half2EEfEvS2_PT2_i,"ax",@progbits
	.sectioninfo	@"SHI_REGISTERS=14"
	.align	128
.text._Z16dequantize_blockILi32ELi2EXadL_ZN45_INTERNAL_8d5cb472_14_gguf_kernel_cu_cd24131915dequantize_q4_1EPKviiR7__half2EEfEvS2_PT2_i:
        .type           _Z16dequantize_blockILi32ELi2EXadL_ZN45_INTERNAL_8d5cb472_14_gguf_kernel_cu_cd24131915dequantize_q4_1EPKviiR7__half2EEfEvS2_PT2_i,@function
        .size           _Z16dequantize_blockILi32ELi2EXadL_ZN45_INTERNAL_8d5cb472_14_gguf_kernel_cu_cd24131915dequantize_q4_1EPKviiR7__half2EEfEvS2_PT2_i,(.L_x_1494 - _Z16dequantize_blockILi32ELi2EXadL_ZN45_INTERNAL_8d5cb472_14_gguf_kernel_cu_cd24131915dequantize_q4_1EPKviiR7__half2EEfEvS2_PT2_i)
        .other          _Z16dequantize_blockILi32ELi2EXadL_ZN45_INTERNAL_8d5cb472_14_gguf_kernel_cu_cd24131915dequantize_q4_1EPKviiR7__half2EEfEvS2_PT2_i,@"STO_CUDA_ENTRY STV_DEFAULT"
_Z16dequantize_blockILi32ELi2EXadL_ZN45_INTERNAL_8d5cb472_14_gguf_kernel_cu_cd24131915dequantize_q4_1EPKviiR7__half2EEfEvS2_PT2_i:
        /* <DEDUP_REMOVED lines=31> */
[--C-:B------:R-:W-:Y:S02]  /*01f0*/  HADD2.F32 R7, -RZ, R3.reuse.H0_H0 ;  /* 0x20000003ff077230 */ /* 0x100fe40000004100 */
[----:B------:R-:W-:-:S03]  /*0200*/  HADD2.F32 R3, -RZ, R3.H1_H1 ;  /* 0x30000003ff037230 */ /* 0x000fc60000004100 */
[----:B------:R-:W-:Y:S04]  /*0210*/  STG.E [R4.64], R7 ;  /* 0x0000000704007986 */ /* 0x000fe8000c101904 */
[----:B------:R-:W-:Y:S01]  /*0220*/  STG.E [R4.64+0x40], R3 ;  /* 0x0000400304007986 */ /* 0x000fe2000c101904 */
[----:B------:R-:W-:Y:S05]  /*0230*/  EXIT ;  /* 0x000000000000794d */ /* 0x000fea0003800000 */
.L_x_1200:
        /* <DEDUP_REMOVED lines=12> */
.L_x_1494:


//--------------------- .text._Z16dequantize_blockILi32ELi2EXadL_ZN45_INTERNAL_8d5cb472_14_gguf_kernel_cu_cd24131915dequantize_q4_0EPKviiR7__half2EEfEvS2_PT2_i --------------------------
	.section	.text._Z16dequantize_blockILi32ELi2EXadL_ZN45_INTERNAL_8d5cb472_14_gguf_kernel_cu_cd24131915dequantize_q4_0EPKviiR7__half2EEfEvS2_PT2_i,"ax",@progbits
	.sectioninfo	@"SHI_REGISTERS=14"
	.align	128
.text._Z16dequantize_blockILi32ELi2EXadL_ZN45_INTERNAL_8d5cb472_14_gguf_kernel_cu_cd24131915dequantize_q4_0EPKviiR7__half2EEfEvS2_PT2_i:
        .type           _Z16dequantize_blockILi32ELi2EXadL_ZN45_INTERNAL_8d5cb472_14_gguf_kernel_cu_cd24131915dequantize_q4_0EPKviiR7__half2EEfEvS2_PT2_i,@function
        .size           _Z16dequantize_blockILi32ELi2EXadL_ZN45_INTERNAL_8d5cb472_14_gguf_kernel_cu_cd24131915dequantize_q4_0EPKviiR7__half2EEfEvS2_PT2_i,(.L_x_1495 - _Z16dequantize_blockILi32ELi2EXadL_ZN45_INTERNAL_8d5cb472_14_gguf_kernel_cu_cd24131915dequantize_q4_0EPKviiR7__half2EEfEvS2_PT2_i)
        .other          _Z16dequantize_blockILi32ELi2EXadL_ZN45_INTERNAL_8d5cb472_14_gguf_kernel_cu_cd24131915dequantize_q4_0EPKviiR7__half2EEfEvS2_PT2_i,@"STO_CUDA_ENTRY STV_DEFAULT"
_Z16dequantize_blockILi32ELi2EXadL_ZN45_INTERNAL_8d5cb472_14_gguf_kernel_cu_cd24131915dequantize_q4_0EPKviiR7__half2EEfEvS2_PT2_i:
        /* <DEDUP_REMOVED lines=32> */
[--C-:B------:R-:W-:Y:S02]  /*0200*/  HADD2.F32 R5, -RZ, R4.reuse.H0_H0 ;  /* 0x20000004ff057230 */ /* 0x100fe40000004100 */
[----:B------:R-:W-:-:S03]  /*0210*/  HADD2.F32 R7, -RZ, R4.H1_H1 ;  /* 0x30000004ff077230 */ /* 0x000fc60000004100 */
[----:B------:R-:W-:Y:S04]  /*0220*/  STG.E [R2.64], R5 ;  /* 0x0000000502007986 */ /* 0x000fe8000c101904 */
[----:B------:R-:W-:Y:S01]  /*0230*/  STG.E [R2.64+0x40], R7 ;  /* 0x0000400702007986 */ /* 0x000fe2000c101904 */
[----:B------:R-:W-:Y:S05]  /*0240*/  EXIT ;  /* 0x000000000000794d */ /* 0x000fea0003800000 */
.L_x_1201:
        /* <DEDUP_REMOVED lines=11> */
.L_x_1495:


//--------------------- .nv.global.init           --------------------------
	.section	.nv.global.init,"aw",@progbits
	.align	8
.nv.global.init:
	.type		ksigns64,@object
	.size		ksigns64,(iq2xxs_grid - ksigns64)
ksigns64:
        /*0000*/ 	.byte	0x00, 0x00, 0x00, 0x00, 0x00, 0x00, 0x00, 0x00, 0xff, 0x00, 0x00, 0x00, 0x00, 0x00, 0x00, 0xff
        /* <DEDUP_REMOVED lines=63> */
	.type		iq2xxs_grid,@object
	.size		iq2xxs_grid,(iq2xs_grid - iq2xxs_grid)
iq2xxs_grid:
        /* <DEDUP_REMOVED lines=128> */
	.type		iq2xs_grid,@object
	.size		iq2xs_grid,(iq2s_grid - iq2xs_grid)
iq2xs_grid:
        /* <DEDUP_REMOVED lines=256> */
	.type		iq2s_grid,@object
	.size		iq2s_grid,(iq1s_grid_gpu - iq2s_grid)
iq2s_grid:
        /* <DEDUP_REMOVED lines=512> */
	.type		iq1s_grid_gpu,@object
	.size		iq1s_grid_gpu,(iq3xxs_grid - iq1s_grid_gpu)
iq1s_grid_gpu:
        /* <DEDUP_REMOVED lines=1024> */
	.type		iq3xxs_grid,@object
	.size		iq3xxs_grid,(iq3xs_grid - iq3xxs_grid)
iq3xxs_grid:
        /* <DEDUP_REMOVED lines=64> */
	.type		iq3xs_grid,@object
	.size		iq3xs_grid,(kmask_iq2xs - iq3xs_grid)
iq3xs_grid:
        /* <DEDUP_REMOVED lines=128> */
	.type		kmask_iq2xs,@object
	.size		kmask_iq2xs,(kvalues_iq4nl - kmask_iq2xs)
kmask_iq2xs:
        /*8800*/ 	.byte	0x01, 0x02, 0x04, 0x08, 0x10, 0x20, 0x40, 0x80
	.type		kvalues_iq4nl,@object
	.size		kvalues_iq4nl,(ksigns_iq2xs - kvalues_iq4nl)
kvalues_iq4nl:
        /*8808*/ 	.byte	0x81, 0x98, 0xad, 0xbf, 0xcf, 0xdd, 0xea, 0xf6, 0x01, 0x0d, 0x19, 0x26, 0x35, 0x45, 0x59, 0x71
	.type		ksigns_iq2xs,@object
	.size		ksigns_iq2xs,(.L_6 - ksigns_iq2xs)
ksigns_iq2xs:
        /* <DEDUP_REMOVED lines=8> */
.L_6:


//--------------------- .nv.global                --------------------------
	.section	.nv.global,"aw",@nobits
.nv.global:
	.type		_ZN45_INTERNAL_8d5cb472_14_gguf_kernel_cu_cd2413194cuda3std3__48in_placeE,@object
	.size		_ZN45_INTERNAL_8d5cb472_14_gguf_kernel_cu_cd2413194cuda3std3__48in_placeE,(_ZN45_INTERNAL_8d5cb472_14_gguf_kernel_cu_cd2413194cuda3std6ranges3__45__cpo8distanceE - _ZN45_INTERNAL_8d5cb472_14_gguf_kernel_cu_cd2413194cuda3std3__48in_placeE)
_ZN45_INTERNAL_8d5cb472_14_gguf_kernel_cu_cd2413194cuda3std3__48in_placeE:
	.zero		1
	.type		_ZN45_INTERNAL_8d5cb472_14_gguf_kernel_cu_cd2413194cuda3std6ranges3__45__cpo8distanceE,@object
	.size		_ZN45_INTERNAL_8d5cb472_14_gguf_kernel_cu_cd2413194cuda3std6ranges3__45__cpo8distanceE,(_ZN45_INTERNAL_8d5cb472_14_gguf_kernel_cu_cd2413194cuda3std3__45__cpo6cbeginE - _ZN45_INTERNAL_8d5cb472_14_gguf_kernel_cu_cd2413194cuda3std6ranges3__45__cpo8distanceE)
_ZN45_INTERNAL_8d5cb472_14_gguf_kernel_cu_cd2413194cuda3std6ranges3__45__cpo8distanceE:
	.zero		1
	.type		_ZN45_INTERNAL_8d5cb472_14_gguf_kernel_cu_cd2413194cuda3std3__45__cpo6cbeginE,@object
	.size		_ZN45_INTERNAL_8d5cb472_14_gguf_kernel_cu_cd2413194cuda3std3__45__cpo6cbeginE,(_ZN45_INTERNAL_8d5cb472_14_gguf_kernel_cu_cd2413194cuda3std6ranges3__45__cpo7advanceE - _ZN45_INTERNAL_8d5cb472_14_gguf_kernel_cu_cd2413194cuda3std3__45__cpo6cbeginE)
_ZN45_INTERNAL_8d5cb472_14_gguf_kernel_cu_cd2413194cuda3std3__45__cpo6cbeginE:
	.zero		1
	.type		_ZN45_INTERNAL_8d5cb472_14_gguf_kernel_cu_cd2413194cuda3std6ranges3__45__cpo7advanceE,@object
	.size		_ZN45_INTERNAL_8d5cb472_14_gguf_kernel_cu_cd2413194cuda3std6ranges3__45__cpo7advanceE,(_ZN45_INTERNAL_8d5cb472_14_gguf_kernel_cu_cd2413194cuda3std3__45__cpo7crbeginE - _ZN45_INTERNAL_8d5cb472_14_gguf_kernel_cu_cd2413194cuda3std6ranges3__45__cpo7advanceE)
_ZN45_INTERNAL_8d5cb472_14_gguf_kernel_cu_cd2413194cuda3std6ranges3__45__cpo7advanceE:
	.zero		1
	.type		_ZN45_INTERNAL_8d5cb472_14_gguf_kernel_cu_cd2413194cuda3std3__45__cpo7crbeginE,@object
	.size		_ZN45_INTERNAL_8d5cb472_14_gguf_kernel_cu_cd2413194cuda3std3__45__cpo7crbeginE,(_ZN45_INTERNAL_8d5cb472_14_gguf_kernel_cu_cd2413194cuda3std6ranges3__45__cpo4dataE - _ZN45_INTERNAL_8d5cb472_14_gguf_kernel_cu_cd2413194cuda3std3__45__cpo7crbeginE)
_ZN45_INTERNAL_8d5cb472_14_gguf_kernel_cu_cd2413194cuda3std3__45__cpo7crbeginE:
	.zero		1
	.type		_ZN45_INTERNAL_8d5cb472_14_gguf_kernel_cu_cd2413194cuda3std6ranges3__45__cpo4dataE,@object
	.size		_ZN45_INTERNAL_8d5cb472_14_gguf_kernel_cu_cd2413194cuda3std6ranges3__45__cpo4dataE,(_ZN45_INTERNAL_8d5cb472_14_gguf_kernel_cu_cd2413194cuda3std6ranges3__45__cpo5beginE - _ZN45_INTERNAL_8d5cb472_14_gguf_kernel_cu_cd2413194cuda3std6ranges3__45__cpo4dataE)
_ZN45_INTERNAL_8d5cb472_14_gguf_kernel_cu_cd2413194cuda3std6ranges3__45__cpo4dataE:
	.zero		1
	.type		_ZN45_INTERNAL_8d5cb472_14_gguf_kernel_cu_cd2413194cuda3std6ranges3__45__cpo5beginE,@object
	.size		_ZN45_INTERNAL_8d5cb472_14_gguf_kernel_cu_cd2413194cuda3std6ranges3__45__cpo5beginE,(_ZN45_INTERNAL_8d5cb472_14_gguf_kernel_cu_cd2413194cuda3std3__447_GLOBAL__N__8d5cb472_14_gguf_kernel_cu_cd2413196ignoreE - _ZN45_INTERNAL_8d5cb472_14_gguf_kernel_cu_cd2413194cuda3std6ranges3__45__cpo5beginE)
_ZN45_INTERNAL_8d5cb472_14_gguf_kernel_cu_cd2413194cuda3std6ranges3__45__cpo5beginE:
	.zero		1
	.type		_ZN45_INTERNAL_8d5cb472_14_gguf_kernel_cu_cd2413194cuda3std3__447_GLOBAL__N__8d5cb472_14_gguf_kernel_cu_cd2413196ignoreE,@object
	.size		_ZN45_INTERNAL_8d5cb472_14_gguf_kernel_cu_cd2413194cuda3std3__447_GLOBAL__N__8d5cb472_14_gguf_kernel_cu_cd2413196ignoreE,(_ZN45_INTERNAL_8d5cb472_14_gguf_kernel_cu_cd2413194cuda3std6ranges3__45__cpo4sizeE - _ZN45_INTERNAL_8d5cb472_14_gguf_kernel_cu_cd2413194cuda3std3__447_GLOBAL__N__8d5cb472_14_gguf_kernel_cu_cd2413196ignoreE)
_ZN45_INTERNAL_8d5cb472_14_gguf_kernel_cu_cd2413194cuda3std3__447_GLOBAL__N__8d5cb472_14_gguf_kernel_cu_cd2413196ignoreE:
	.zero		1
	.type		_ZN45_INTERNAL_8d5cb472_14_gguf_kernel_cu_cd2413194cuda3std6ranges3__45__cpo4sizeE,@object
	.size		_ZN45_INTERNAL_8d5cb472_14_gguf_kernel_cu_cd2413194cuda3std6ranges3__45__cpo4sizeE,(_ZN45_INTERNAL_8d5cb472_14_gguf_kernel_cu_cd2413194cuda3std3__45__cpo5beginE - _ZN45_INTERNAL_8d5cb472_14_gguf_kernel_cu_cd2413194cuda3std6ranges3__45__cpo4sizeE)
_ZN45_INTERNAL_8d5cb472_14_gguf_kernel_cu_cd2413194cuda3std6ranges3__45__cpo4sizeE:
	.zero		1
	.type		_ZN45_INTERNAL_8d5cb472_14_gguf_kernel_cu_cd2413194cuda3std3__45__cpo5beginE,@object
	.size		_ZN45_INTERNAL_8d5cb472_14_gguf_kernel_cu_cd2413194cuda3std3__45__cpo5beginE,(_ZN45_INTERNAL_8d5cb472_14_gguf_kernel_cu_cd2413194cuda3std6ranges3__45__cpo6cbeginE - _ZN45_INTERNAL_8d5cb472_14_gguf_kernel_cu_cd2413194cuda3std3__45__cpo5beginE)
_ZN45_INTERNAL_8d5cb472_14_gguf_kernel_cu_cd2413194cuda3std3__45__cpo5beginE:
	.zero		1
	.type		_ZN45_INTERNAL_8d5cb472_14_gguf_kernel_cu_cd2413194cuda3std6ranges3__45__cpo6cbeginE,@object
	.size		_ZN45_INTERNAL_8d5cb472_14_gguf_kernel_cu_cd2413194cuda3std6ranges3__45__cpo6cbeginE,(_ZN45_INTERNAL_8d5cb472_14_gguf_kernel_cu_cd2413194cuda3std3__45__cpo6rbeginE - _ZN45_INTERNAL_8d5cb472_14_gguf_kernel_cu_cd2413194cuda3std6ranges3__45__cpo6cbeginE)
_ZN45_INTERNAL_8d5cb472_14_gguf_kernel_cu_cd2413194cuda3std6ranges3__45__cpo6cbeginE:
	.zero		1
	.type		_ZN45_INTERNAL_8d5cb472_14_gguf_kernel_cu_cd2413194cuda3std3__45__cpo6rbeginE,@object
	.size		_ZN45_INTERNAL_8d5cb472_14_gguf_kernel_cu_cd2413194cuda3std3__45__cpo6rbeginE,(_ZN45_INTERNAL_8d5cb472_14_gguf_kernel_cu_cd2413194cuda3std6ranges3__45__cpo4nextE - _ZN45_INTERNAL_8d5cb472_14_gguf_kernel_cu_cd2413194cuda3std3__45__cpo6rbeginE)
_ZN45_INTERNAL_8d5cb472_14_gguf_kernel_cu_cd2413194cuda3std3__45__cpo6rbeginE:
	.zero		1
	.type		_ZN45_INTERNAL_8d5cb472_14_gguf_kernel_cu_cd2413194cuda3std6ranges3__45__cpo4nextE,@object
	.size		_ZN45_INTERNAL_8d5cb472_14_gguf_kernel_cu_cd2413194cuda3std6ranges3__45__cpo4nextE,(_ZN45_INTERNAL_8d5cb472_14_gguf_kernel_cu_cd2413194cuda3std6ranges3__45__cpo4swapE - _ZN45_INTERNAL_8d5cb472_14_gguf_kernel_cu_cd2413194cuda3std6ranges3__45__cpo4nextE)
_ZN45_INTERNAL_8d5cb472_14_gguf_kernel_cu_cd2413194cuda3std6ranges3__45__cpo4nextE:
	.zero		1
	.type		_ZN45_INTERNAL_8d5cb472_14_gguf_kernel_cu_cd2413194cuda3std6ranges3__45__cpo4swapE,@object
	.size		_ZN45_INTERNAL_8d5cb472_14_gguf_kernel_cu_cd2413194cuda3std6ranges3__45__cpo4swapE,(_ZN45_INTERNAL_8d5cb472_14_gguf_kernel_cu_cd2413194cuda3std3__420unreachable_sentinelE - _ZN45_INTERNAL_8d5cb472_14_gguf_kernel_cu_cd2413194cuda3std6ranges3__45__cpo4swapE)
_ZN45_INTERNAL_8d5cb472_14_gguf_kernel_cu_cd2413194cuda3std6ranges3__45__cpo4swapE:
	.zero		1
	.type		_ZN45_INTERNAL_8d5cb472_14_gguf_kernel_cu_cd2413194cuda3std3__420unreachable_sentinelE,@object
	.size		_ZN45_INTERNAL_8d5cb472_14_gguf_kernel_cu_cd2413194cuda3std3__420unreachable_sentinelE,(_ZN45_INTERNAL_8d5cb472_14_gguf_kernel_cu_cd2413196thrust23THRUST_300001_SM_800_NS6system6detail10sequential3seqE - _ZN45_INTERNAL_8d5cb472_14_gguf_kernel_cu_cd2413194cuda3std3__420unreachable_sentinelE)
_ZN45_INTERNAL_8d5cb472_14_gguf_kernel_cu_cd2413194cuda3std3__420unreachable_sentinelE:
	.zero		1
	.type		_ZN45_INTERNAL_8d5cb472_14_gguf_kernel_cu_cd2413196thrust23THRUST_300001_SM_800_NS6system6detail10sequential3seqE,@object
	.size		_ZN45_INTERNAL_8d5cb472_14_gguf_kernel_cu_cd2413196thrust23THRUST_300001_SM_800_NS6system6detail10sequential3seqE,(_ZN45_INTERNAL_8d5cb472_14_gguf_kernel_cu_cd2413194cuda3std3__45__cpo4cendE - _ZN45_INTERNAL_8d5cb472_14_gguf_kernel_cu_cd2413196thrust23THRUST_300001_SM_800_NS6system6detail10sequential3seqE)
_ZN45_INTERNAL_8d5cb472_14_gguf_kernel_cu_cd2413196thrust23THRUST_300001_SM_800_NS6system6detail10sequential3seqE:
	.zero		1
	.type		_ZN45_INTERNAL_8d5cb472_14_gguf_kernel_cu_cd2413194cuda3std3__45__cpo4cendE,@object
	.size		_ZN45_INTERNAL_8d5cb472_14_gguf_kernel_cu_cd2413194cuda3std3__45__cpo4cendE,(_ZN45_INTERNAL_8d5cb472_14_gguf_kernel_cu_cd2413194cuda3std6ranges3__45__cpo9iter_swapE - _ZN45_INTERNAL_8d5cb472_14_gguf_kernel_cu_cd2413194cuda3std3__45__cpo4cendE)
_ZN45_INTERNAL_8d5cb472_14_gguf_kernel_cu_cd2413194cuda3std3__45__cpo4cendE:
	.zero		1
	.type		_ZN45_INTERNAL_8d5cb472_14_gguf_kernel_cu_cd2413194cuda3std6ranges3__45__cpo9iter_swapE,@object
	.size		_ZN45_INTERNAL_8d5cb472_14_gguf_kernel_cu_cd2413194cuda3std6ranges3__45__cpo9iter_swapE,(_ZN45_INTERNAL_8d5cb472_14_gguf_kernel_cu_cd2413194cuda3std3__45__cpo5crendE - _ZN45_INTERNAL_8d5cb472_14_gguf_kernel_cu_cd2413194cuda3std6ranges3__45__cpo9iter_swapE)
_ZN45_INTERNAL_8d5cb472_14_gguf_kernel_cu_cd2413194cuda3std6ranges3__45__cpo9iter_swapE:
	.zero		1
	.type		_ZN45_INTERNAL_8d5cb472_14_gguf_kernel_cu_cd2413194cuda3std3__45__cpo5crendE,@object
	.size		_ZN45_INTERNAL_8d5cb472_14_gguf_kernel_cu_cd2413194cuda3std3__45__cpo5crendE,(_ZN45_INTERNAL_8d5cb472_14_gguf_kernel_cu_cd2413194cuda3std6ranges3__45__cpo5cdataE - _ZN45_INTERNAL_8d5cb472_14_gguf_kernel_cu_cd2413194cuda3std3__45__cpo5crendE)
_ZN45_INTERNAL_8d5cb472_14_gguf_kernel_cu_cd2413194cuda3std3__45__cpo5crendE:
	.zero		1
	.type		_ZN45_INTERNAL_8d5cb472_14_gguf_kernel_cu_cd2413194cuda3std6ranges3__45__cpo5cdataE,@object
	.size		_ZN45_INTERNAL_8d5cb472_14_gguf_kernel_cu_cd2413194cuda3std6ranges3__45__cpo5cdataE,(_ZN45_INTERNAL_8d5cb472_14_gguf_kernel_cu_cd2413194cuda3std6ranges3__45__cpo3endE - _ZN45_INTERNAL_8d5cb472_14_gguf_kernel_cu_cd2413194cuda3std6ranges3__45__cpo5cdataE)
_ZN45_INTERNAL_8d5cb472_14_gguf_kernel_cu_cd2413194cuda3std6ranges3__45__cpo5cdataE:
	.zero		1
	.type		_ZN45_INTERNAL_8d5cb472_14_gguf_kernel_cu_cd2413194cuda3std6ranges3__45__cpo3endE,@object
	.size		_ZN45_INTERNAL_8d5cb472_14_gguf_kernel_cu_cd2413194cuda3std6ranges3__45__cpo3endE,(_ZN45_INTERNAL_8d5cb472_14_gguf_kernel_cu_cd2413194cuda3std3__419piecewise_constructE - _ZN45_INTERNAL_8d5cb472_14_gguf_kernel_cu_cd2413194cuda3std6ranges3__45__cpo3endE)
_ZN45_INTERNAL_8d5cb472_14_gguf_kernel_cu_cd2413194cuda3std6ranges3__45__cpo3endE:
	.zero		1
	.type		_ZN45_INTERNAL_8d5cb472_14_gguf_kernel_cu_cd2413194cuda3std3__419piecewise_constructE,@object
	.size		_ZN45_INTERNAL_8d5cb472_14_gguf_kernel_cu_cd2413194cuda3std3__419piecewise_constructE,(_ZN45_INTERNAL_8d5cb472_14_gguf_kernel_cu_cd2413194cuda3std6ranges3__45__cpo5ssizeE - _ZN45_INTERNAL_8d5cb472_14_gguf_kernel_cu_cd2413194cuda3std3__419piecewise_constructE)
_ZN45_INTERNAL_8d5cb472_14_gguf_kernel_cu_cd2413194cuda3std3__419piecewise_constructE:
	.zero		1
	.type		_ZN45_INTERNAL_8d5cb472_14_gguf_kernel_cu_cd2413194cuda3std6ranges3__45__cpo5ssizeE,@object
	.size		_ZN45_INTERNAL_8d5cb472_14_gguf_kernel_cu_cd2413194cuda3std6ranges3__45__cpo5ssizeE,(_ZN45_INTERNAL_8d5cb472_14_gguf_kernel_cu_cd2413194cuda3std3__45__cpo3endE - _ZN45_INTERNAL_8d5cb472_14_gguf_kernel_cu_cd2413194cuda3std6ranges3__45__cpo5ssizeE)
_ZN45_INTERNAL_8d5cb472_14_gguf_kernel_cu_cd2413194cuda3std6ranges3__45__cpo5ssizeE:
	.zero		1
	.type		_ZN45_INTERNAL_8d5cb472_14_gguf_kernel_cu_cd2413194cuda3std3__45__cpo3endE,@object
	.size		_ZN45_INTERNAL_8d5cb472_14_gguf_kernel_cu_cd2413194cuda3std3__45__cpo3endE,(_ZN45_INTERNAL_8d5cb472_14_gguf_kernel_cu_cd2413194cuda3std6ranges3__45__cpo4cendE - _ZN45_INTERNAL_8d5cb472_14_gguf_kernel_cu_cd2413194cuda3std3__45__cpo3endE)
_ZN45_INTERNAL_8d5cb472_14_gguf_kernel_cu_cd2413194cuda3std3__45__cpo3endE:
	.zero		1
	.type		_ZN45_INTERNAL_8d5cb472_14_gguf_kernel_cu_cd2413194cuda3std6ranges3__45__cpo4cendE,@object
	.size		_ZN45_INTERNAL_8d5cb472_14_gguf_kernel_cu_cd2413194cuda3std6ranges3__45__cpo4cendE,(_ZN45_INTERNAL_8d5cb472_14_gguf_kernel_cu_cd2413194cuda3std3__45__cpo4rendE - _ZN45_INTERNAL_8d5cb472_14_gguf_kernel_cu_cd2413194cuda3std6ranges3__45__cpo4cendE)
_ZN45_INTERNAL_8d5cb472_14_gguf_kernel_cu_cd2413194cuda3std6ranges3__45__cpo4cendE:
	.zero		1
	.type		_ZN45_INTERNAL_8d5cb472_14_gguf_kernel_cu_cd2413194cuda3std3__45__cpo4rendE,@object
	.size		_ZN45_INTERNAL_8d5cb472_14_gguf_kernel_cu_cd2413194cuda3std3__45__cpo4rendE,(_ZN45_INTERNAL_8d5cb472_14_gguf_kernel_cu_cd2413194cuda3std6ranges3__45__cpo4prevE - _ZN45_INTERNAL_8d5cb472_14_gguf_kernel_cu_cd2413194cuda3std3__45__cpo4rendE)
_ZN45_INTERNAL_8d5cb472_14_gguf_kernel_cu_cd2413194cuda3std3__45__cpo4rendE:
	.zero		1
	.type		_ZN45_INTERNAL_8d5cb472_14_gguf_kernel_cu_cd2413194cuda3std6ranges3__45__cpo4prevE,@object
	.size		_ZN45_INTERNAL_8d5cb472_14_gguf_kernel_cu_cd2413194cuda3std6ranges3__45__cpo4prevE,(_ZN45_INTERNAL_8d5cb472_14_gguf_kernel_cu_cd2413194cuda3std6ranges3__45__cpo9iter_moveE - _ZN45_INTERNAL_8d5cb472_14_gguf_kernel_cu_cd2413194cuda3std6ranges3__45__cpo4prevE)
_ZN45_INTERNAL_8d5cb472_14_gguf_kernel_cu_cd2413194cuda3std6ranges3__45__cpo4prevE:
	.zero		1
	.type		_ZN45_INTERNAL_8d5cb472_14_gguf_kernel_cu_cd2413194cuda3std6ranges3__45__cpo9iter_moveE,@object
	.size		_ZN45_INTERNAL_8d5cb472_14_gguf_kernel_cu_cd2413194cuda3std6ranges3__45__cpo9iter_moveE,(.L_23 - _ZN45_INTERNAL_8d5cb472_14_gguf_kernel_cu_cd2413194cuda3std6ranges3__45__cpo9iter_moveE)
_ZN45_INTERNAL_8d5cb472_14_gguf_kernel_cu_cd2413194cuda3std6ranges3__45__cpo9iter_moveE:
	.zero		1
.L_23:


//--------------------- .nv.shared._Z8moe_q6_KIN3c108BFloat16ELb1EEvPKvS3_PT_PKiS7_S7_iiiiiii --------------------------
	.section	.nv.shared._Z8moe_q6_KIN3c108BFloat16ELb1EEvPKvS3_PT_PKiS7_S7_iiiiiii,"aw",@nobits
	.sectionflags	@""
	.align	4
.nv.shared._Z8moe_q6_KIN3c108BFloat16ELb1EEvPKvS3_PT_PKiS7_S7_iiiiiii:
	.zero		9556


//--------------------- .nv.shared._Z8moe_q6_KIN3c108BFloat16ELb0EEvPKvS3_PT_PKiS7_S7_iiiiiii --------------------------
	.section	.nv.shared._Z8moe_q6_KIN3c108BFloat16ELb0EEvPKvS3_PT_PKiS7_S7_iiiiiii,"aw",@nobits
	.sectionflags	@""
	.align	4
.nv.shared._Z8moe_q6_KIN3c108BFloat16ELb0EEvPKvS3_PT_PKiS7_S7_iiiiiii:
	.zero		9556


//--------------------- .nv.shared._Z8moe_q5_KIN3c108BFloat16ELb1EEvPKvS3_PT_PKiS7_S7_iiiiiii --------------------------
	.section	.nv.shared._Z8moe_q5_KIN3c108BFloat16ELb1EEvPKvS3_PT_PKiS7_S7_iiiiiii,"aw",@nobits
	.sectionflags	@""
	.align	4
.nv.shared._Z8moe_q5_KIN3c108BFloat16ELb1EEvPKvS3_PT_PKiS7_S7_iiiiiii:
	.zero		9556


//--------------------- .nv.shared._Z8moe_q5_KIN3c108BFloat16ELb0EEvPKvS3_PT_PKiS7_S7_iiiiiii --------------------------
	.section	.nv.shared._Z8moe_q5_KIN3c108BFloat16ELb0EEvPKvS3_PT_PKiS7_S7_iiiiiii,"aw",@nobits
	.sectionflags	@""
	.align	4
.nv.shared._Z8moe_q5_KIN3c108BFloat16ELb0EEvPKvS3_PT_PKiS7_S7_iiiiiii:
	.zero		9556


//--------------------- .nv.shared._Z8moe_q4_KIN3c108BFloat16ELb1EEvPKvS3_PT_PKiS7_S7_iiiiiii --------------------------
	.section	.nv.shared._Z8moe_q4_KIN3c108BFloat16ELb1EEvPKvS3_PT_PKiS7_S7_iiiiiii,"aw",@nobits
	.sectionflags	@""
	.align	4
.nv.shared._Z8moe_q4_KIN3c108BFloat16ELb1EEvPKvS3_PT_PKiS7_S7_iiiiiii:
	.zero		5460


//--------------------- .nv.shared._Z8moe_q4_KIN3c108BFloat16ELb0EEvPKvS3_PT_PKiS7_S7_iiiiiii --------------------------
	.section	.nv.shared._Z8moe_q4_KIN3c108BFloat16ELb0EEvPKvS3_PT_PKiS7_S7_iiiiiii,"aw",@nobits
	.sectionflags	@""
	.align	4
.nv.shared._Z8moe_q4_KIN3c108BFloat16ELb0EEvPKvS3_PT_PKiS7_S7_iiiiiii:
	.zero		5460


//--------------------- .nv.shared._Z8moe_q3_KIN3c108BFloat16ELb1EEvPKvS3_PT_PKiS7_S7_iiiiiii --------------------------
	.section	.nv.shared._Z8moe_q3_KIN3c108BFloat16ELb1EEvPKvS3_PT_PKiS7_S7_iiiiiii,"aw",@nobits
	.sectionflags	@""
	.align	4
.nv.shared._Z8moe_q3_KIN3c108BFloat16ELb1EEvPKvS3_PT_PKiS7_S7_iiiiiii:
	.zero		8232


//--------------------- .nv.shared._Z8moe_q3_KIN3c108BFloat16ELb0EEvPKvS3_PT_PKiS7_S7_iiiiiii --------------------------
	.section	.nv.shared._Z8moe_q3_KIN3c108BFloat16ELb0EEvPKvS3_PT_PKiS7_S7_iiiiiii,"aw",@nobits
	.sectionflags	@""
	.align	4
.nv.shared._Z8moe_q3_KIN3c108BFloat16ELb0EEvPKvS3_PT_PKiS7_S7_iiiiiii:
	.zero		8232


//--------------------- .nv.shared._Z8moe_q2_KIN3c108BFloat16ELb1EEvPKvS3_PT_PKiS7_S7_iiiiiii --------------------------
	.section	.nv.shared._Z8moe_q2_KIN3c108BFloat16ELb1EEvPKvS3_PT_PKiS7_S7_iiiiiii,"aw",@nobits
	.sectionflags	@""
	.align	4
.nv.shared._Z8moe_q2_KIN3c108BFloat16ELb1EEvPKvS3_PT_PKiS7_S7_iiiiiii:
	.zero		6120


//--------------------- .nv.shared._Z8moe_q2_KIN3c108BFloat16ELb0EEvPKvS3_PT_PKiS7_S7_iiiiiii --------------------------
	.section	.nv.shared._Z8moe_q2_KIN3c108BFloat16ELb0EEvPKvS3_PT_PKiS7_S7_iiiiiii,"aw",@nobits
	.sectionflags	@""
	.align	4
.nv.shared._Z8moe_q2_KIN3c108BFloat16ELb0EEvPKvS3_PT_PKiS7_S7_iiiiiii:
	.zero		6120


//--------------------- .nv.shared._Z8moe_q8_0IN3c108BFloat16ELb1EEvPKvS3_PT_PKiS7_S7_iiiiiii --------------------------
	.section	.nv.shared._Z8moe_q8_0IN3c108BFloat16ELb1EEvPKvS3_PT_PKiS7_S7_iiiiiii,"aw",@nobits
	.sectionflags	@""
	.align	4
.nv.shared._Z8moe_q8_0IN3c108BFloat16ELb1EEvPKvS3_PT_PKiS7_S7_iiiiiii:
	.zero		5328


//--------------------- .nv.shared._Z8moe_q8_0IN3c108BFloat16ELb0EEvPKvS3_PT_PKiS7_S7_iiiiiii --------------------------
	.section	.nv.shared._Z8moe_q8_0IN3c108BFloat16ELb0EEvPKvS3_PT_PKiS7_S7_iiiiiii,"aw",@nobits
	.sectionflags	@""
	.align	4
.nv.shared._Z8moe_q8_0IN3c108BFloat16ELb0EEvPKvS3_PT_PKiS7_S7_iiiiiii:
	.zero		5328


//--------------------- .nv.shared._Z8moe_q5_1IN3c108BFloat16ELb1EEvPKvS3_PT_PKiS7_S7_iiiiiii --------------------------
	.section	.nv.shared._Z8moe_q5_1IN3c108BFloat16ELb1EEvPKvS3_PT_PKiS7_S7_iiiiiii,"aw",@nobits
	.sectionflags	@""
	.align	4
.nv.shared._Z8moe_q5_1IN3c108BFloat16ELb1EEvPKvS3_PT_PKiS7_S7_iiiiiii:
	.zero		9952


//--------------------- .nv.shared._Z8moe_q5_1IN3c108BFloat16ELb0EEvPKvS3_PT_PKiS7_S7_iiiiiii --------------------------
	.section	.nv.shared._Z8moe_q5_1IN3c108BFloat16ELb0EEvPKvS3_PT_PKiS7_S7_iiiiiii,"aw",@nobits
	.sectionflags	@""
	.align	4
.nv.shared._Z8moe_q5_1IN3c108BFloat16ELb0EEvPKvS3_PT_PKiS7_S7_iiiiiii:
	.zero		9952


//--------------------- .nv.shared._Z8moe_q5_0IN3c108BFloat16ELb1EEvPKvS3_PT_PKiS7_S7_iiiiiii --------------------------
	.section	.nv.shared._Z8moe_q5_0IN3c108BFloat16ELb1EEvPKvS3_PT_PKiS7_S7_iiiiiii,"aw",@nobits
	.sectionflags	@""
	.align	4
.nv.shared._Z8moe_q5_0IN3c108BFloat16ELb1EEvPKvS3_PT_PKiS7_S7_iiiiiii:
	.zero		9952


//--------------------- .nv.shared._Z8moe_q5_0IN3c108BFloat16ELb0EEvPKvS3_PT_PKiS7_S7_iiiiiii --------------------------
	.section	.nv.shared._Z8moe_q5_0IN3c108BFloat16ELb0EEvPKvS3_PT_PKiS7_S7_iiiiiii,"aw",@nobits
	.sectionflags	@""
	.align	4
.nv.shared._Z8moe_q5_0IN3c108BFloat16ELb0EEvPKvS3_PT_PKiS7_S7_iiiiiii:
	.zero		9952


//--------------------- .nv.shared._Z8moe_q4_1IN3c108BFloat16ELb1EEvPKvS3_PT_PKiS7_S7_iiiiiii --------------------------
	.section	.nv.shared._Z8moe_q4_1IN3c108BFloat16ELb1EEvPKvS3_PT_PKiS7_S7_iiiiiii,"aw",@nobits
	.sectionflags	@""
	.align	4
.nv.shared._Z8moe_q4_1IN3c108BFloat16ELb1EEvPKvS3_PT_PKiS7_S7_iiiiiii:
	.zero		5856


//--------------------- .nv.shared._Z8moe_q4_1IN3c108BFloat16ELb0EEvPKvS3_PT_PKiS7_S7_iiiiiii --------------------------
	.section	.nv.shared._Z8moe_q4_1IN3c108BFloat16ELb0EEvPKvS3_PT_PKiS7_S7_iiiiiii,"aw",@nobits
	.sectionflags	@""
	.align	4
.nv.shared._Z8moe_q4_1IN3c108BFloat16ELb0EEvPKvS3_PT_PKiS7_S7_iiiiiii:
	.zero		5856


//--------------------- .nv.shared._Z8moe_q4_0IN3c108BFloat16ELb1EEvPKvS3_PT_PKiS7_S7_iiiiiii --------------------------
	.section	.nv.shared._Z8moe_q4_0IN3c108BFloat16ELb1EEvPKvS3_PT_PKiS7_S7_iiiiiii,"aw",@nobits
	.sectionflags	@""
	.align	4
.nv.shared._Z8moe_q4_0IN3c108BFloat16ELb1EEvPKvS3_PT_PKiS7_S7_iiiiiii:
	.zero		5856


//--------------------- .nv.shared._Z8moe_q4_0IN3c108BFloat16ELb0EEvPKvS3_PT_PKiS7_S7_iiiiiii --------------------------
	.section	.nv.shared._Z8moe_q4_0IN3c108BFloat16ELb0EEvPKvS3_PT_PKiS7_S7_iiiiiii,"aw",@nobits
	.sectionflags	@""
	.align	4
.nv.shared._Z8moe_q4_0IN3c108BFloat16ELb0EEvPKvS3_PT_PKiS7_S7_iiiiiii:
	.zero		5856


//--------------------- .nv.shared._Z8moe_q6_KIN3c104HalfELb1EEvPKvS3_PT_PKiS7_S7_iiiiiii --------------------------
	.section	.nv.shared._Z8moe_q6_KIN3c104HalfELb1EEvPKvS3_PT_PKiS7_S7_iiiiiii,"aw",@nobits
	.sectionflags	@""
	.align	4
.nv.shared._Z8moe_q6_KIN3c104HalfELb1EEvPKvS3_PT_PKiS7_S7_iiiiiii:
	.zero		9556


//--------------------- .nv.shared._Z8moe_q6_KIN3c104HalfELb0EEvPKvS3_PT_PKiS7_S7_iiiiiii --------------------------
	.section	.nv.shared._Z8moe_q6_KIN3c104HalfELb0EEvPKvS3_PT_PKiS7_S7_iiiiiii,"aw",@nobits
	.sectionflags	@""
	.align	4
.nv.shared._Z8moe_q6_KIN3c104HalfELb0EEvPKvS3_PT_PKiS7_S7_iiiiiii:
	.zero		9556


//--------------------- .nv.shared._Z8moe_q5_KIN3c104HalfELb1EEvPKvS3_PT_PKiS7_S7_iiiiiii --------------------------
	.section	.nv.shared._Z8moe_q5_KIN3c104HalfELb1EEvPKvS3_PT_PKiS7_S7_iiiiiii,"aw",@nobits
	.sectionflags	@""
	.align	4
.nv.shared._Z8moe_q5_KIN3c104HalfELb1EEvPKvS3_PT_PKiS7_S7_iiiiiii:
	.zero		9556


//--------------------- .nv.shared._Z8moe_q5_KIN3c104HalfELb0EEvPKvS3_PT_PKiS7_S7_iiiiiii --------------------------
	.section	.nv.shared._Z8moe_q5_KIN3c104HalfELb0EEvPKvS3_PT_PKiS7_S7_iiiiiii,"aw",@nobits
	.sectionflags	@""
	.align	4
.nv.shared._Z8moe_q5_KIN3c104HalfELb0EEvPKvS3_PT_PKiS7_S7_iiiiiii:
	.zero		9556


//--------------------- .nv.shared._Z8moe_q4_KIN3c104HalfELb1EEvPKvS3_PT_PKiS7_S7_iiiiiii --------------------------
	.section	.nv.shared._Z8moe_q4_KIN3c104HalfELb1EEvPKvS3_PT_PKiS7_S7_iiiiiii,"aw",@nobits
	.sectionflags	@""
	.align	4
.nv.shared._Z8moe_q4_KIN3c104HalfELb1EEvPKvS3_PT_PKiS7_S7_iiiiiii:
	.zero		5460


//--------------------- .nv.shared._Z8moe_q4_KIN3c104HalfELb0EEvPKvS3_PT_PKiS7_S7_iiiiiii --------------------------
	.section	.nv.shared._Z8moe_q4_KIN3c104HalfELb0EEvPKvS3_PT_PKiS7_S7_iiiiiii,"aw",@nobits
	.sectionflags	@""
	.align	4
.nv.shared._Z8moe_q4_KIN3c104HalfELb0EEvPKvS3_PT_PKiS7_S7_iiiiiii:
	.zero		5460


//--------------------- .nv.shared._Z8moe_q3_KIN3c104HalfELb1EEvPKvS3_PT_PKiS7_S7_iiiiiii --------------------------
	.section	.nv.shared._Z8moe_q3_KIN3c104HalfELb1EEvPKvS3_PT_PKiS7_S7_iiiiiii,"aw",@nobits
	.sectionflags	@""
	.align	4
.nv.shared._Z8moe_q3_KIN3c104HalfELb1EEvPKvS3_PT_PKiS7_S7_iiiiiii:
	.zero		8232


//--------------------- .nv.shared._Z8moe_q3_KIN3c104HalfELb0EEvPKvS3_PT_PKiS7_S7_iiiiiii --------------------------
	.section	.nv.shared._Z8moe_q3_KIN3c104HalfELb0EEvPKvS3_PT_PKiS7_S7_iiiiiii,"aw",@nobits
	.sectionflags	@""
	.align	4
.nv.shared._Z8moe_q3_KIN3c104HalfELb0EEvPKvS3_PT_PKiS7_S7_iiiiiii:
	.zero		8232


//--------------------- .nv.shared._Z8moe_q2_KIN3c104HalfELb1EEvPKvS3_PT_PKiS7_S7_iiiiiii --------------------------
	.section	.nv.shared._Z8moe_q2_KIN3c104HalfELb1EEvPKvS3_PT_PKiS7_S7_iiiiiii,"aw",@nobits
	.sectionflags	@""
	.align	4
.nv.shared._Z8moe_q2_KIN3c104HalfELb1EEvPKvS3_PT_PKiS7_S7_iiiiiii:
	.zero		6120


//--------------------- .nv.shared._Z8moe_q2_KIN3c104HalfELb0EEvPKvS3_PT_PKiS7_S7_iiiiiii --------------------------
	.section	.nv.shared._Z8moe_q2_KIN3c104HalfELb0EEvPKvS3_PT_PKiS7_S7_iiiiiii,"aw",@nobits
	.sectionflags	@""
	.align	4
.nv.shared._Z8moe_q2_KIN3c104HalfELb0EEvPKvS3_PT_PKiS7_S7_iiiiiii:
	.zero		6120


//--------------------- .nv.shared._Z8moe_q8_0IN3c104HalfELb1EEvPKvS3_PT_PKiS7_S7_iiiiiii --------------------------
	.section	.nv.shared._Z8moe_q8_0IN3c104HalfELb1EEvPKvS3_PT_PKiS7_S7_iiiiiii,"aw",@nobits
	.sectionflags	@""
	.align	4
.nv.shared._Z8moe_q8_0IN3c104HalfELb1EEvPKvS3_PT_PKiS7_S7_iiiiiii:
	.zero		5328


//--------------------- .nv.shared._Z8moe_q8_0IN3c104HalfELb0EEvPKvS3_PT_PKiS7_S7_iiiiiii --------------------------
	.section	.nv.shared._Z8moe_q8_0IN3c104HalfELb0EEvPKvS3_PT_PKiS7_S7_iiiiiii,"aw",@nobits
	.sectionflags	@""
	.align	4
.nv.shared._Z8moe_q8_0IN3c104HalfELb0EEvPKvS3_PT_PKiS7_S7_iiiiiii:
	.zero		5328


//--------------------- .nv.shared._Z8moe_q5_1IN3c104HalfELb1EEvPKvS3_PT_PKiS7_S7_iiiiiii --------------------------
	.section	.nv.shared._Z8moe_q5_1IN3c104HalfELb1EEvPKvS3_PT_PKiS7_S7_iiiiiii,"aw",@nobits
	.sectionflags	@""
	.align	4
.nv.shared._Z8moe_q5_1IN3c104HalfELb1EEvPKvS3_PT_PKiS7_S7_iiiiiii:
	.zero		9952


//--------------------- .nv.shared._Z8moe_q5_1IN3c104HalfELb0EEvPKvS3_PT_PKiS7_S7_iiiiiii --------------------------
	.section	.nv.shared._Z8moe_q5_1IN3c104HalfELb0EEvPKvS3_PT_PKiS7_S7_iiiiiii,"aw",@nobits
	.sectionflags	@""
	.align	4
.nv.shared._Z8moe_q5_1IN3c104HalfELb0EEvPKvS3_PT_PKiS7_S7_iiiiiii:
	.zero		9952


//--------------------- .nv.shared._Z8moe_q5_0IN3c104HalfELb1EEvPKvS3_PT_PKiS7_S7_iiiiiii --------------------------
	.section	.nv.shared._Z8moe_q5_0IN3c104HalfELb1EEvPKvS3_PT_PKiS7_S7_iiiiiii,"aw",@nobits
	.sectionflags	@""
	.align	4
.nv.shared._Z8moe_q5_0IN3c104HalfELb1EEvPKvS3_PT_PKiS7_S7_iiiiiii:
	.zero		9952


//--------------------- .nv.shared._Z8moe_q5_0IN3c104HalfELb0EEvPKvS3_PT_PKiS7_S7_iiiiiii --------------------------
	.section	.nv.shared._Z8moe_q5_0IN3c104HalfELb0EEvPKvS3_PT_PKiS7_S7_iiiiiii,"aw",@nobits
	.sectionflags	@""
	.align	4
.nv.shared._Z8moe_q5_0IN3c104HalfELb0EEvPKvS3_PT_PKiS7_S7_iiiiiii:
	.zero		9952


//--------------------- .nv.shared._Z8moe_q4_1IN3c104HalfELb1EEvPKvS3_PT_PKiS7_S7_iiiiiii --------------------------
	.section	.nv.shared._Z8moe_q4_1IN3c104HalfELb1EEvPKvS3_PT_PKiS7_S7_iiiiiii,"aw",@nobits
	.sectionflags	@""
	.align	4
.nv.shared._Z8moe_q4_1IN3c104HalfELb1EEvPKvS3_PT_PKiS7_S7_iiiiiii:
	.zero		5856


//--------------------- .nv.shared._Z8moe_q4_1IN3c104HalfELb0EEvPKvS3_PT_PKiS7_S7_iiiiiii --------------------------
	.section	.nv.shared._Z8moe_q4_1IN3c104HalfELb0EEvPKvS3_PT_PKiS7_S7_iiiiiii,"aw",@nobits
	.sectionflags	@""
	.align	4
.nv.shared._Z8moe_q4_1IN3c104HalfELb0EEvPKvS3_PT_PKiS7_S7_iiiiiii:
	.zero		5856


//--------------------- .nv.shared._Z8moe_q4_0IN3c104HalfELb1EEvPKvS3_PT_PKiS7_S7_iiiiiii --------------------------
	.section	.nv.shared._Z8moe_q4_0IN3c104HalfELb1EEvPKvS3_PT_PKiS7_S7_iiiiiii,"aw",@nobits
	.sectionflags	@""
	.align	4
.nv.shared._Z8moe_q4_0IN3c104HalfELb1EEvPKvS3_PT_PKiS7_S7_iiiiiii:
	.zero		5856


//--------------------- .nv.shared._Z8moe_q4_0IN3c104HalfELb0EEvPKvS3_PT_PKiS7_S7_iiiiiii --------------------------
	.section	.nv.shared._Z8moe_q4_0IN3c104HalfELb0EEvPKvS3_PT_PKiS7_S7_iiiiiii,"aw",@nobits
	.sectionflags	@""
	.align	4
.nv.shared._Z8moe_q4_0IN3c104HalfELb0EEvPKvS3_PT_PKiS7_S7_iiiiiii:
	.zero		5856


//--------------------- .nv.shared._Z8moe_q6_KIfLb1EEvPKvS1_PT_PKiS5_S5_iiiiiii --------------------------
	.section	.nv.shared._Z8moe_q6_KIfLb1EEvPKvS1_PT_PKiS5_S5_iiiiiii,"aw",@nobits
	.sectionflags	@""
	.align	4
.nv.shared._Z8moe_q6_KIfLb1EEvPKvS1_PT_PKiS5_S5_iiiiiii:
	.zero		9556


//--------------------- .nv.shared._Z8moe_q6_KIfLb0EEvPKvS1_PT_PKiS5_S5_iiiiiii --------------------------
	.section	.nv.shared._Z8moe_q6_KIfLb0EEvPKvS1_PT_PKiS5_S5_iiiiiii,"aw",@nobits
	.sectionflags	@""
	.align	4
.nv.shared._Z8moe_q6_KIfLb0EEvPKvS1_PT_PKiS5_S5_iiiiiii:
	.zero		9556


//--------------------- .nv.shared._Z8moe_q5_KIfLb1EEvPKvS1_PT_PKiS5_S5_iiiiiii --------------------------
	.section	.nv.shared._Z8moe_q5_KIfLb1EEvPKvS1_PT_PKiS5_S5_iiiiiii,"aw",@nobits
	.sectionflags	@""
	.align	4
.nv.shared._Z8moe_q5_KIfLb1EEvPKvS1_PT_PKiS5_S5_iiiiiii:
	.zero		9556


//--------------------- .nv.shared._Z8moe_q5_KIfLb0EEvPKvS1_PT_PKiS5_S5_iiiiiii --------------------------
	.section	.nv.shared._Z8moe_q5_KIfLb0EEvPKvS1_PT_PKiS5_S5_iiiiiii,"aw",@nobits
	.sectionflags	@""
	.align	4
.nv.shared._Z8moe_q5_KIfLb0EEvPKvS1_PT_PKiS5_S5_iiiiiii:
	.zero		9556


//--------------------- .nv.shared._Z8moe_q4_KIfLb1EEvPKvS1_PT_PKiS5_S5_iiiiiii --------------------------
	.section	.nv.shared._Z8moe_q4_KIfLb1EEvPKvS1_PT_PKiS5_S5_iiiiiii,"aw",@nobits
	.sectionflags	@""
	.align	4
.nv.shared._Z8moe_q4_KIfLb1EEvPKvS1_PT_PKiS5_S5_iiiiiii:
	.zero		5460


//--------------------- .nv.shared._Z8moe_q4_KIfLb0EEvPKvS1_PT_PKiS5_S5_iiiiiii --------------------------
	.section	.nv.shared._Z8moe_q4_KIfLb0EEvPKvS1_PT_PKiS5_S5_iiiiiii,"aw",@nobits
	.sectionflags	@""
	.align	4
.nv.shared._Z8moe_q4_KIfLb0EEvPKvS1_PT_PKiS5_S5_iiiiiii:
	.zero		5460


//--------------------- .nv.shared._Z8moe_q3_KIfLb1EEvPKvS1_PT_PKiS5_S5_iiiiiii --------------------------
	.section	.nv.shared._Z8moe_q3_KIfLb1EEvPKvS1_PT_PKiS5_S5_iiiiiii,"aw",@nobits
	.sectionflags	@""
	.align	4
.nv.shared._Z8moe_q3_KIfLb1EEvPKvS1_PT_PKiS5_S5_iiiiiii:
	.zero		8232


//--------------------- .nv.shared._Z8moe_q3_KIfLb0EEvPKvS1_PT_PKiS5_S5_iiiiiii --------------------------
	.section	.nv.shared._Z8moe_q3_KIfLb0EEvPKvS1_PT_PKiS5_S5_iiiiiii,"aw",@nobits
	.sectionflags	@""
	.align	4
.nv.shared._Z8moe_q3_KIfLb0EEvPKvS1_PT_PKiS5_S5_iiiiiii:
	.zero		8232


//--------------------- .nv.shared._Z8moe_q2_KIfLb1EEvPKvS1_PT_PKiS5_S5_iiiiiii --------------------------
	.section	.nv.shared._Z8moe_q2_KIfLb1EEvPKvS1_PT_PKiS5_S5_iiiiiii,"aw",@nobits
	.sectionflags	@""
	.align	4
.nv.shared._Z8moe_q2_KIfLb1EEvPKvS1_PT_PKiS5_S5_iiiiiii:
	.zero		6120


//--------------------- .nv.shared._Z8moe_q2_KIfLb0EEvPKvS1_PT_PKiS5_S5_iiiiiii --------------------------
	.section	.nv.shared._Z8moe_q2_KIfLb0EEvPKvS1_PT_PKiS5_S5_iiiiiii,"aw",@nobits
	.sectionflags	@""
	.align	4
.nv.shared._Z8moe_q2_KIfLb0EEvPKvS1_PT_PKiS5_S5_iiiiiii:
	.zero		6120


//--------------------- .nv.shared._Z8moe_q8_0IfLb1EEvPKvS1_PT_PKiS5_S5_iiiiiii --------------------------
	.section	.nv.shared._Z8moe_q8_0IfLb1EEvPKvS1_PT_PKiS5_S5_iiiiiii,"aw",@nobits
	.sectionflags	@""
	.align	4
.nv.shared._Z8moe_q8_0IfLb1EEvPKvS1_PT_PKiS5_S5_iiiiiii:
	.zero		5328


//--------------------- .nv.shared._Z8moe_q8_0IfLb0EEvPKvS1_PT_PKiS5_S5_iiiiiii --------------------------
	.section	.nv.shared._Z8moe_q8_0IfLb0EEvPKvS1_PT_PKiS5_S5_iiiiiii,"aw",@nobits
	.sectionflags	@""
	.align	4
.nv.shared._Z8moe_q8_0IfLb0EEvPKvS1_PT_PKiS5_S5_iiiiiii:
	.zero		5328


//--------------------- .nv.shared._Z8moe_q5_1IfLb1EEvPKvS1_PT_PKiS5_S5_iiiiiii --------------------------
	.section	.nv.shared._Z8moe_q5_1IfLb1EEvPKvS1_PT_PKiS5_S5_iiiiiii,"aw",@nobits
	.sectionflags	@""
	.align	4
.nv.shared._Z8moe_q5_1IfLb1EEvPKvS1_PT_PKiS5_S5_iiiiiii:
	.zero		9952


//--------------------- .nv.shared._Z8moe_q5_1IfLb0EEvPKvS1_PT_PKiS5_S5_iiiiiii --------------------------
	.section	.nv.shared._Z8moe_q5_1IfLb0EEvPKvS1_PT_PKiS5_S5_iiiiiii,"aw",@nobits
	.sectionflags	@""
	.align	4
.nv.shared._Z8moe_q5_1IfLb0EEvPKvS1_PT_PKiS5_S5_iiiiiii:
	.zero		9952


//--------------------- .nv.shared._Z8moe_q5_0IfLb1EEvPKvS1_PT_PKiS5_S5_iiiiiii --------------------------
	.section	.nv.shared._Z8moe_q5_0IfLb1EEvPKvS1_PT_PKiS5_S5_iiiiiii,"aw",@nobits
	.sectionflags	@""
	.align	4
.nv.shared._Z8moe_q5_0IfLb1EEvPKvS1_PT_PKiS5_S5_iiiiiii:
	.zero		9952


//--------------------- .nv.shared._Z8moe_q5_0IfLb0EEvPKvS1_PT_PKiS5_S5_iiiiiii --------------------------
	.section	.nv.shared._Z8moe_q5_0IfLb0EEvPKvS1_PT_PKiS5_S5_iiiiiii,"aw",@nobits
	.sectionflags	@""
	.align	4
.nv.shared._Z8moe_q5_0IfLb0EEvPKvS1_PT_PKiS5_S5_iiiiiii:
	.zero		9952


//--------------------- .nv.shared._Z8moe_q4_1IfLb1EEvPKvS1_PT_PKiS5_S5_iiiiiii --------------------------
	.section	.nv.shared._Z8moe_q4_1IfLb1EEvPKvS1_PT_PKiS5_S5_iiiiiii,"aw",@nobits
	.sectionflags	@""
	.align	4
.nv.shared._Z8moe_q4_1IfLb1EEvPKvS1_PT_PKiS5_S5_iiiiiii:
	.zero		5856


//--------------------- .nv.shared._Z8moe_q4_1IfLb0EEvPKvS1_PT_PKiS5_S5_iiiiiii --------------------------
	.section	.nv.shared._Z8moe_q4_1IfLb0EEvPKvS1_PT_PKiS5_S5_iiiiiii,"aw",@nobits
	.sectionflags	@""
	.align	4
.nv.shared._Z8moe_q4_1IfLb0EEvPKvS1_PT_PKiS5_S5_iiiiiii:
	.zero		5856


//--------------------- .nv.shared._Z8moe_q4_0IfLb1EEvPKvS1_PT_PKiS5_S5_iiiiiii --------------------------
	.section	.nv.shared._Z8moe_q4_0IfLb1EEvPKvS1_PT_PKiS5_S5_iiiiiii,"aw",@nobits
	.sectionflags	@""
	.align	4
.nv.shared._Z8moe_q4_0IfLb1EEvPKvS1_PT_PKiS5_S5_iiiiiii:
	.zero		5856


//--------------------- .nv.shared._Z8moe_q4_0IfLb0EEvPKvS1_PT_PKiS5_S5_iiiiiii --------------------------
	.section	.nv.shared._Z8moe_q4_0IfLb0EEvPKvS1_PT_PKiS5_S5_iiiiiii,"aw",@nobits
	.sectionflags	@""
	.align	4
.nv.shared._Z8moe_q4_0IfLb0EEvPKvS1_PT_PKiS5_S5_iiiiiii:
	.zero		5856


//--------------------- .nv.shared._Z12mul_mat_q6_KIN3c108BFloat16ELb1EEvPKvS3_PT_iiiii --------------------------
	.section	.nv.shared._Z12mul_mat_q6_KIN3c108BFloat16ELb1EEvPKvS3_PT_iiiii,"aw",@nobits
	.sectionflags	@""
	.align	4
.nv.shared._Z12mul_mat_q6_KIN3c108BFloat16ELb1EEvPKvS3_PT_iiiii:
	.zero		9556


//--------------------- .nv.shared._Z12mul_mat_q6_KIN3c108BFloat16ELb0EEvPKvS3_PT_iiiii --------------------------
	.section	.nv.shared._Z12mul_mat_q6_KIN3c108BFloat16ELb0EEvPKvS3_PT_iiiii,"aw",@nobits
	.sectionflags	@""
	.align	4
.nv.shared._Z12mul_mat_q6_KIN3c108BFloat16ELb0EEvPKvS3_PT_iiiii:
	.zero		9556


//--------------------- .nv.shared._Z12mul_mat_q5_KIN3c108BFloat16ELb1EEvPKvS3_PT_iiiii --------------------------
	.section	.nv.shared._Z12mul_mat_q5_KIN3c108BFloat16ELb1EEvPKvS3_PT_iiiii,"aw",@nobits
	.sectionflags	@""
	.align	4
.nv.shared._Z12mul_mat_q5_KIN3c108BFloat16ELb1EEvPKvS3_PT_iiiii:
	.zero		9556


//--------------------- .nv.shared._Z12mul_mat_q5_KIN3c108BFloat16ELb0EEvPKvS3_PT_iiiii --------------------------
	.section	.nv.shared._Z12mul_mat_q5_KIN3c108BFloat16ELb0EEvPKvS3_PT_iiiii,"aw",@nobits
	.sectionflags	@""
	.align	4
.nv.shared._Z12mul_mat_q5_KIN3c108BFloat16ELb0EEvPKvS3_PT_iiiii:
	.zero		9556


//--------------------- .nv.shared._Z12mul_mat_q4_KIN3c108BFloat16ELb1EEvPKvS3_PT_iiiii --------------------------
	.section	.nv.shared._Z12mul_mat_q4_KIN3c108BFloat16ELb1EEvPKvS3_PT_iiiii,"aw",@nobits
	.sectionflags	@""
	.align	4
.nv.shared._Z12mul_mat_q4_KIN3c108BFloat16ELb1EEvPKvS3_PT_iiiii:
	.zero		5460


//--------------------- .nv.shared._Z12mul_mat_q4_KIN3c108BFloat16ELb0EEvPKvS3_PT_iiiii --------------------------
	.section	.nv.shared._Z12mul_mat_q4_KIN3c108BFloat16ELb0EEvPKvS3_PT_iiiii,"aw",@nobits
	.sectionflags	@""
	.align	4
.nv.shared._Z12mul_mat_q4_KIN3c108BFloat16ELb0EEvPKvS3_PT_iiiii:
	.zero		5460


//--------------------- .nv.shared._Z12mul_mat_q3_KIN3c108BFloat16ELb1EEvPKvS3_PT_iiiii --------------------------
	.section	.nv.shared._Z12mul_mat_q3_KIN3c108BFloat16ELb1EEvPKvS3_PT_iiiii,"aw",@nobits
	.sectionflags	@""
	.align	4
.nv.shared._Z12mul_mat_q3_KIN3c108BFloat16ELb1EEvPKvS3_PT_iiiii:
	.zero		8232


//--------------------- .nv.shared._Z12mul_mat_q3_KIN3c108BFloat16ELb0EEvPKvS3_PT_iiiii --------------------------
	.section	.nv.shared._Z12mul_mat_q3_KIN3c108BFloat16ELb0EEvPKvS3_PT_iiiii,"aw",@nobits
	.sectionflags	@""
	.align	4
.nv.shared._Z12mul_mat_q3_KIN3c108BFloat16ELb0EEvPKvS3_PT_iiiii:
	.zero		8232


//--------------------- .nv.shared._Z12mul_mat_q2_KIN3c108BFloat16ELb1EEvPKvS3_PT_iiiii --------------------------
	.section	.nv.shared._Z12mul_mat_q2_KIN3c108BFloat16ELb1EEvPKvS3_PT_iiiii,"aw",@nobits
	.sectionflags	@""
	.align	4
.nv.shared._Z12mul_mat_q2_KIN3c108BFloat16ELb1EEvPKvS3_PT_iiiii:
	.zero		6120


//--------------------- .nv.shared._Z12mul_mat_q2_KIN3c108BFloat16ELb0EEvPKvS3_PT_iiiii --------------------------
	.section	.nv.shared._Z12mul_mat_q2_KIN3c108BFloat16ELb0EEvPKvS3_PT_iiiii,"aw",@nobits
	.sectionflags	@""
	.align	4
.nv.shared._Z12mul_mat_q2_KIN3c108BFloat16ELb0EEvPKvS3_PT_iiiii:
	.zero		6120


//--------------------- .nv.shared._Z12mul_mat_q8_0IN3c108BFloat16ELb1EEvPKvS3_PT_iiiii --------------------------
	.section	.nv.shared._Z12mul_mat_q8_0IN3c108BFloat16ELb1EEvPKvS3_PT_iiiii,"aw",@nobits
	.sectionflags	@""
	.align	4
.nv.shared._Z12mul_mat_q8_0IN3c108BFloat16ELb1EEvPKvS3_PT_iiiii:
	.zero		5328


//--------------------- .nv.shared._Z12mul_mat_q8_0IN3c108BFloat16ELb0EEvPKvS3_PT_iiiii --------------------------
	.section	.nv.shared._Z12mul_mat_q8_0IN3c108BFloat16ELb0EEvPKvS3_PT_iiiii,"aw",@nobits
	.sectionflags	@""
	.align	4
.nv.shared._Z12mul_mat_q8_0IN3c108BFloat16ELb0EEvPKvS3_PT_iiiii:
	.zero		5328


//--------------------- .nv.shared._Z12mul_mat_q5_1IN3c108BFloat16ELb1EEvPKvS3_PT_iiiii --------------------------
	.section	.nv.shared._Z12mul_mat_q5_1IN3c108BFloat16ELb1EEvPKvS3_PT_iiiii,"aw",@nobits
	.sectionflags	@""
	.align	4
.nv.shared._Z12mul_mat_q5_1IN3c108BFloat16ELb1EEvPKvS3_PT_iiiii:
	.zero		9952


//--------------------- .nv.shared._Z12mul_mat_q5_1IN3c108BFloat16ELb0EEvPKvS3_PT_iiiii --------------------------
	.section	.nv.shared._Z12mul_mat_q5_1IN3c108BFloat16ELb0EEvPKvS3_PT_iiiii,"aw",@nobits
	.sectionflags	@""
	.align	4
.nv.shared._Z12mul_mat_q5_1IN3c108BFloat16ELb0EEvPKvS3_PT_iiiii:
	.zero		9952


//--------------------- .nv.shared._Z12mul_mat_q5_0IN3c108BFloat16ELb1EEvPKvS3_PT_iiiii --------------------------
	.section	.nv.shared._Z12mul_mat_q5_0IN3c108BFloat16ELb1EEvPKvS3_PT_iiiii,"aw",@nobits
	.sectionflags	@""
	.align	4
.nv.shared._Z12mul_mat_q5_0IN3c108BFloat16ELb1EEvPKvS3_PT_iiiii:
	.zero		9952


//--------------------- .nv.shared._Z12mul_mat_q5_0IN3c108BFloat16ELb0EEvPKvS3_PT_iiiii --------------------------
	.section	.nv.shared._Z12mul_mat_q5_0IN3c108BFloat16ELb0EEvPKvS3_PT_iiiii,"aw",@nobits
	.sectionflags	@""
	.align	4
.nv.shared._Z12mul_mat_q5_0IN3c108BFloat16ELb0EEvPKvS3_PT_iiiii:
	.zero		9952


//--------------------- .nv.shared._Z12mul_mat_q4_1IN3c108BFloat16ELb1EEvPKvS3_PT_iiiii --------------------------
	.section	.nv.shared._Z12mul_mat_q4_1IN3c108BFloat16ELb1EEvPKvS3_PT_iiiii,"aw",@nobits
	.sectionflags	@""
	.align	4
.nv.shared._Z12mul_mat_q4_1IN3c108BFloat16ELb1EEvPKvS3_PT_iiiii:
	.zero		5856


//--------------------- .nv.shared._Z12mul_mat_q4_1IN3c108BFloat16ELb0EEvPKvS3_PT_iiiii --------------------------
	.section	.nv.shared._Z12mul_mat_q4_1IN3c108BFloat16ELb0EEvPKvS3_PT_iiiii,"aw",@nobits
	.sectionflags	@""
	.align	4
.nv.shared._Z12mul_mat_q4_1IN3c108BFloat16ELb0EEvPKvS3_PT_iiiii:
	.zero		5856


//--------------------- .nv.shared._Z12mul_mat_q4_0IN3c108BFloat16ELb1EEvPKvS3_PT_iiiii --------------------------
	.section	.nv.shared._Z12mul_mat_q4_0IN3c108BFloat16ELb1EEvPKvS3_PT_iiiii,"aw",@nobits
	.sectionflags	@""
	.align	4
.nv.shared._Z12mul_mat_q4_0IN3c108BFloat16ELb1EEvPKvS3_PT_iiiii:
	.zero		5856


//--------------------- .nv.shared._Z12mul_mat_q4_0IN3c108BFloat16ELb0EEvPKvS3_PT_iiiii --------------------------
	.section	.nv.shared._Z12mul_mat_q4_0IN3c108BFloat16ELb0EEvPKvS3_PT_iiiii,"aw",@nobits
	.sectionflags	@""
	.align	4
.nv.shared._Z12mul_mat_q4_0IN3c108BFloat16ELb0EEvPKvS3_PT_iiiii:
	.zero		5856


//--------------------- .nv.shared._Z12mul_mat_q6_KIN3c104HalfELb1EEvPKvS3_PT_iiiii --------------------------
	.section	.nv.shared._Z12mul_mat_q6_KIN3c104HalfELb1EEvPKvS3_PT_iiiii,"aw",@nobits
	.sectionflags	@""
	.align	4
.nv.shared._Z12mul_mat_q6_KIN3c104HalfELb1EEvPKvS3_PT_iiiii:
	.zero		9556


//--------------------- .nv.shared._Z12mul_mat_q6_KIN3c104HalfELb0EEvPKvS3_PT_iiiii --------------------------
	.section	.nv.shared._Z12mul_mat_q6_KIN3c104HalfELb0EEvPKvS3_PT_iiiii,"aw",@nobits
	.sectionflags	@""
	.align	4
.nv.shared._Z12mul_mat_q6_KIN3c104HalfELb0EEvPKvS3_PT_iiiii:
	.zero		9556


//--------------------- .nv.shared._Z12mul_mat_q5_KIN3c104HalfELb1EEvPKvS3_PT_iiiii --------------------------
	.section	.nv.shared._Z12mul_mat_q5_KIN3c104HalfELb1EEvPKvS3_PT_iiiii,"aw",@nobits
	.sectionflags	@""
	.align	4
.nv.shared._Z12mul_mat_q5_KIN3c104HalfELb1EEvPKvS3_PT_iiiii:
	.zero		9556


//--------------------- .nv.shared._Z12mul_mat_q5_KIN3c104HalfELb0EEvPKvS3_PT_iiiii --------------------------
	.section	.nv.shared._Z12mul_mat_q5_KIN3c104HalfELb0EEvPKvS3_PT_iiiii,"aw",@nobits
	.sectionflags	@""
	.align	4
.nv.shared._Z12mul_mat_q5_KIN3c104HalfELb0EEvPKvS3_PT_iiiii:
	.zero		9556


//--------------------- .nv.shared._Z12mul_mat_q4_KIN3c104HalfELb1EEvPKvS3_PT_iiiii --------------------------
	.section	.nv.shared._Z12mul_mat_q4_KIN3c104HalfELb1EEvPKvS3_PT_iiiii,"aw",@nobits
	.sectionflags	@""
	.align	4
.nv.shared._Z12mul_mat_q4_KIN3c104HalfELb1EEvPKvS3_PT_iiiii:
	.zero		5460


//--------------------- .nv.shared._Z12mul_mat_q4_KIN3c104HalfELb0EEvPKvS3_PT_iiiii --------------------------
	.section	.nv.shared._Z12mul_mat_q4_KIN3c104HalfELb0EEvPKvS3_PT_iiiii,"aw",@nobits
	.sectionflags	@""
	.align	4
.nv.shared._Z12mul_mat_q4_KIN3c104HalfELb0EEvPKvS3_PT_iiiii:
	.zero		5460


//--------------------- .nv.shared._Z12mul_mat_q3_KIN3c104HalfELb1EEvPKvS3_PT_iiiii --------------------------
	.section	.nv.shared._Z12mul_mat_q3_KIN3c104HalfELb1EEvPKvS3_PT_iiiii,"aw",@nobits
	.sectionflags	@""
	.align	4
.nv.shared._Z12mul_mat_q3_KIN3c104HalfELb1EEvPKvS3_PT_iiiii:
	.zero		8232


//--------------------- .nv.shared._Z12mul_mat_q3_KIN3c104HalfELb0EEvPKvS3_PT_iiiii --------------------------
	.section	.nv.shared._Z12mul_mat_q3_KIN3c104HalfELb0EEvPKvS3_PT_iiiii,"aw",@nobits
	.sectionflags	@""
	.align	4
.nv.shared._Z12mul_mat_q3_KIN3c104HalfELb0EEvPKvS3_PT_iiiii:
	.zero		8232


//--------------------- .nv.shared._Z12mul_mat_q2_KIN3c104HalfELb1EEvPKvS3_PT_iiiii --------------------------
	.section	.nv.shared._Z12mul_mat_q2_KIN3c104HalfELb1EEvPKvS3_PT_iiiii,"aw",@nobits
	.sectionflags	@""
	.align	4
.nv.shared._Z12mul_mat_q2_KIN3c104HalfELb1EEvPKvS3_PT_iiiii:
	.zero		6120


//--------------------- .nv.shared._Z12mul_mat_q2_KIN3c104HalfELb0EEvPKvS3_PT_iiiii --------------------------
	.section	.nv.shared._Z12mul_mat_q2_KIN3c104HalfELb0EEvPKvS3_PT_iiiii,"aw",@nobits
	.sectionflags	@""
	.align	4
.nv.shared._Z12mul_mat_q2_KIN3c104HalfELb0EEvPKvS3_PT_iiiii:
	.zero		6120


//--------------------- .nv.shared._Z12mul_mat_q8_0IN3c104HalfELb1EEvPKvS3_PT_iiiii --------------------------
	.section	.nv.shared._Z12mul_mat_q8_0IN3c104HalfELb1EEvPKvS3_PT_iiiii,"aw",@nobits
	.sectionflags	@""
	.align	4
.nv.shared._Z12mul_mat_q8_0IN3c104HalfELb1EEvPKvS3_PT_iiiii:
	.zero		5328


//--------------------- .nv.shared._Z12mul_mat_q8_0IN3c104HalfELb0EEvPKvS3_PT_iiiii --------------------------
	.section	.nv.shared._Z12mul_mat_q8_0IN3c104HalfELb0EEvPKvS3_PT_iiiii,"aw",@nobits
	.sectionflags	@""
	.align	4
.nv.shared._Z12mul_mat_q8_0IN3c104HalfELb0EEvPKvS3_PT_iiiii:
	.zero		5328


//--------------------- .nv.shared._Z12mul_mat_q5_1IN3c104HalfELb1EEvPKvS3_PT_iiiii --------------------------
	.section	.nv.shared._Z12mul_mat_q5_1IN3c104HalfELb1EEvPKvS3_PT_iiiii,"aw",@nobits
	.sectionflags	@""
	.align	4
.nv.shared._Z12mul_mat_q5_1IN3c104HalfELb1EEvPKvS3_PT_iiiii:
	.zero		9952


//--------------------- .nv.shared._Z12mul_mat_q5_1IN3c104HalfELb0EEvPKvS3_PT_iiiii --------------------------
	.section	.nv.shared._Z12mul_mat_q5_1IN3c104HalfELb0EEvPKvS3_PT_iiiii,"aw",@nobits
	.sectionflags	@""
	.align	4
.nv.shared._Z12mul_mat_q5_1IN3c104HalfELb0EEvPKvS3_PT_iiiii:
	.zero		9952


//--------------------- .nv.shared._Z12mul_mat_q5_0IN3c104HalfELb1EEvPKvS3_PT_iiiii --------------------------
	.section	.nv.shared._Z12mul_mat_q5_0IN3c104HalfELb1EEvPKvS3_PT_iiiii,"aw",@nobits
	.sectionflags	@""
	.align	4
.nv.shared._Z12mul_mat_q5_0IN3c104HalfELb1EEvPKvS3_PT_iiiii:
	.zero		9952


//--------------------- .nv.shared._Z12mul_mat_q5_0IN3c104HalfELb0EEvPKvS3_PT_iiiii --------------------------
	.section	.nv.shared._Z12mul_mat_q5_0IN3c104HalfELb0EEvPKvS3_PT_iiiii,"aw",@nobits
	.sectionflags	@""
	.align	4
.nv.shared._Z12mul_mat_q5_0IN3c104HalfELb0EEvPKvS3_PT_iiiii:
	.zero		9952


//--------------------- .nv.shared._Z12mul_mat_q4_1IN3c104HalfELb1EEvPKvS3_PT_iiiii --------------------------
	.section	.nv.shared._Z12mul_mat_q4_1IN3c104HalfELb1EEvPKvS3_PT_iiiii,"aw",@nobits
	.sectionflags	@""
	.align	4
.nv.shared._Z12mul_mat_q4_1IN3c104HalfELb1EEvPKvS3_PT_iiiii:
	.zero		5856


//--------------------- .nv.shared._Z12mul_mat_q4_1IN3c104HalfELb0EEvPKvS3_PT_iiiii --------------------------
	.section	.nv.shared._Z12mul_mat_q4_1IN3c104HalfELb0EEvPKvS3_PT_iiiii,"aw",@nobits
	.sectionflags	@""
	.align	4
.nv.shared._Z12mul_mat_q4_1IN3c104HalfELb0EEvPKvS3_PT_iiiii:
	.zero		5856


//--------------------- .nv.shared._Z12mul_mat_q4_0IN3c104HalfELb1EEvPKvS3_PT_iiiii --------------------------
	.section	.nv.shared._Z12mul_mat_q4_0IN3c104HalfELb1EEvPKvS3_PT_iiiii,"aw",@nobits
	.sectionflags	@""
	.align	4
.nv.shared._Z12mul_mat_q4_0IN3c104HalfELb1EEvPKvS3_PT_iiiii:
	.zero		5856


//--------------------- .nv.shared._Z12mul_mat_q4_0IN3c104HalfELb0EEvPKvS3_PT_iiiii --------------------------
	.section	.nv.shared._Z12mul_mat_q4_0IN3c104HalfELb0EEvPKvS3_PT_iiiii,"aw",@nobits
	.sectionflags	@""
	.align	4
.nv.shared._Z12mul_mat_q4_0IN3c104HalfELb0EEvPKvS3_PT_iiiii:
	.zero		5856


//--------------------- .nv.shared._Z12mul_mat_q6_KIfLb1EEvPKvS1_PT_iiiii --------------------------
	.section	.nv.shared._Z12mul_mat_q6_KIfLb1EEvPKvS1_PT_iiiii,"aw",@nobits
	.sectionflags	@""
	.align	4
.nv.shared._Z12mul_mat_q6_KIfLb1EEvPKvS1_PT_iiiii:
	.zero		9556


//--------------------- .nv.shared._Z12mul_mat_q6_KIfLb0EEvPKvS1_PT_iiiii --------------------------
	.section	.nv.shared._Z12mul_mat_q6_KIfLb0EEvPKvS1_PT_iiiii,"aw",@nobits
	.sectionflags	@""
	.align	4
.nv.shared._Z12mul_mat_q6_KIfLb0EEvPKvS1_PT_iiiii:
	.zero		9556


//--------------------- .nv.shared._Z12mul_mat_q5_KIfLb1EEvPKvS1_PT_iiiii --------------------------
	.section	.nv.shared._Z12mul_mat_q5_KIfLb1EEvPKvS1_PT_iiiii,"aw",@nobits
	.sectionflags	@""
	.align	4
.nv.shared._Z12mul_mat_q5_KIfLb1EEvPKvS1_PT_iiiii:
	.zero		9556


//--------------------- .nv.shared._Z12mul_mat_q5_KIfLb0EEvPKvS1_PT_iiiii --------------------------
	.section	.nv.shared._Z12mul_mat_q5_KIfLb0EEvPKvS1_PT_iiiii,"aw",@nobits
	.sectionflags	@""
	.align	4
.nv.shared._Z12mul_mat_q5_KIfLb0EEvPKvS1_PT_iiiii:
	.zero		9556


//--------------------- .nv.shared._Z12mul_mat_q4_KIfLb1EEvPKvS1_PT_iiiii --------------------------
	.section	.nv.shared._Z12mul_mat_q4_KIfLb1EEvPKvS1_PT_iiiii,"aw",@nobits
	.sectionflags	@""
	.align	4
.nv.shared._Z12mul_mat_q4_KIfLb1EEvPKvS1_PT_iiiii:
	.zero		5460


//--------------------- .nv.shared._Z12mul_mat_q4_KIfLb0EEvPKvS1_PT_iiiii --------------------------
	.section	.nv.shared._Z12mul_mat_q4_KIfLb0EEvPKvS1_PT_iiiii,"aw",@nobits
	.sectionflags	@""
	.align	4
.nv.shared._Z12mul_mat_q4_KIfLb0EEvPKvS1_PT_iiiii:
	.zero		5460


//--------------------- .nv.shared._Z12mul_mat_q3_KIfLb1EEvPKvS1_PT_iiiii --------------------------
	.section	.nv.shared._Z12mul_mat_q3_KIfLb1EEvPKvS1_PT_iiiii,"aw",@nobits
	.sectionflags	@""
	.align	4
.nv.shared._Z12mul_mat_q3_KIfLb1EEvPKvS1_PT_iiiii:
	.zero		8232


//--------------------- .nv.shared._Z12mul_mat_q3_KIfLb0EEvPKvS1_PT_iiiii --------------------------
	.section	.nv.shared._Z12mul_mat_q3_KIfLb0EEvPKvS1_PT_iiiii,"aw",@nobits
	.sectionflags	@""
	.align	4
.nv.shared._Z12mul_mat_q3_KIfLb0EEvPKvS1_PT_iiiii:
	.zero		8232


//--------------------- .nv.shared._Z12mul_mat_q2_KIfLb1EEvPKvS1_PT_iiiii --------------------------
	.section	.nv.shared._Z12mul_mat_q2_KIfLb1EEvPKvS1_PT_iiiii,"aw",@nobits
	.sectionflags	@""
	.align	4
.nv.shared._Z12mul_mat_q2_KIfLb1EEvPKvS1_PT_iiiii:
	.zero		6120


//--------------------- .nv.shared._Z12mul_mat_q2_KIfLb0EEvPKvS1_PT_iiiii --------------------------
	.section	.nv.shared._Z12mul_mat_q2_KIfLb0EEvPKvS1_PT_iiiii,"aw",@nobits
	.sectionflags	@""
	.align	4
.nv.shared._Z12mul_mat_q2_KIfLb0EEvPKvS1_PT_iiiii:
	.zero		6120


//--------------------- .nv.shared._Z12mul_mat_q8_0IfLb1EEvPKvS1_PT_iiiii --------------------------
	.section	.nv.shared._Z12mul_mat_q8_0IfLb1EEvPKvS1_PT_iiiii,"aw",@nobits
	.sectionflags	@""
	.align	4
.nv.shared._Z12mul_mat_q8_0IfLb1EEvPKvS1_PT_iiiii:
	.zero		5328


//--------------------- .nv.shared._Z12mul_mat_q8_0IfLb0EEvPKvS1_PT_iiiii --------------------------
	.section	.nv.shared._Z12mul_mat_q8_0IfLb0EEvPKvS1_PT_iiiii,"aw",@nobits
	.sectionflags	@""
	.align	4
.nv.shared._Z12mul_mat_q8_0IfLb0EEvPKvS1_PT_iiiii:
	.zero		5328


//--------------------- .nv.shared._Z12mul_mat_q5_1IfLb1EEvPKvS1_PT_iiiii --------------------------
	.section	.nv.shared._Z12mul_mat_q5_1IfLb1EEvPKvS1_PT_iiiii,"aw",@nobits
	.sectionflags	@""
	.align	4
.nv.shared._Z12mul_mat_q5_1IfLb1EEvPKvS1_PT_iiiii:
	.zero		9952


//--------------------- .nv.shared._Z12mul_mat_q5_1IfLb0EEvPKvS1_PT_iiiii --------------------------
	.section	.nv.shared._Z12mul_mat_q5_1IfLb0EEvPKvS1_PT_iiiii,"aw",@nobits
	.sectionflags	@""
	.align	4
.nv.shared._Z12mul_mat_q5_1IfLb0EEvPKvS1_PT_iiiii:
	.zero		9952


//--------------------- .nv.shared._Z12mul_mat_q5_0IfLb1EEvPKvS1_PT_iiiii --------------------------
	.section	.nv.shared._Z12mul_mat_q5_0IfLb1EEvPKvS1_PT_iiiii,"aw",@nobits
	.sectionflags	@""
	.align	4
.nv.shared._Z12mul_mat_q5_0IfLb1EEvPKvS1_PT_iiiii:
	.zero		9952


//--------------------- .nv.shared._Z12mul_mat_q5_0IfLb0EEvPKvS1_PT_iiiii --------------------------
	.section	.nv.shared._Z12mul_mat_q5_0IfLb0EEvPKvS1_PT_iiiii,"aw",@nobits
	.sectionflags	@""
	.align	4
.nv.shared._Z12mul_mat_q5_0IfLb0EEvPKvS1_PT_iiiii:
	.zero		9952


//--------------------- .nv.shared._Z12mul_mat_q4_1IfLb1EEvPKvS1_PT_iiiii --------------------------
	.section	.nv.shared._Z12mul_mat_q4_1IfLb1EEvPKvS1_PT_iiiii,"aw",@nobits
	.sectionflags	@""
	.align	4
.nv.shared._Z12mul_mat_q4_1IfLb1EEvPKvS1_PT_iiiii:
	.zero		5856


//--------------------- .nv.shared._Z12mul_mat_q4_1IfLb0EEvPKvS1_PT_iiiii --------------------------
	.section	.nv.shared._Z12mul_mat_q4_1IfLb0EEvPKvS1_PT_iiiii,"aw",@nobits
	.sectionflags	@""
	.align	4
.nv.shared._Z12mul_mat_q4_1IfLb0EEvPKvS1_PT_iiiii:
	.zero		5856


//--------------------- .nv.shared._Z12mul_mat_q4_0IfLb1EEvPKvS1_PT_iiiii --------------------------
	.section	.nv.shared._Z12mul_mat_q4_0IfLb1EEvPKvS1_PT_iiiii,"aw",@nobits
	.sectionflags	@""
	.align	4
.nv.shared._Z12mul_mat_q4_0IfLb1EEvPKvS1_PT_iiiii:
	.zero		5856


//--------------------- .nv.shared._Z12mul_mat_q4_0IfLb0EEvPKvS1_PT_iiiii --------------------------
	.section	.nv.shared._Z12mul_mat_q4_0IfLb0EEvPKvS1_PT_iiiii,"aw",@nobits
	.sectionflags	@""
	.align	4
.nv.shared._Z12mul_mat_q4_0IfLb0EEvPKvS1_PT_iiiii:
	.zero		5856
